//
// Generated by NVIDIA NVVM Compiler
//
// Compiler Build ID: CL-36424714
// Cuda compilation tools, release 13.0, V13.0.88
// Based on NVVM 20.0.0
//

.version 9.0
.target sm_100
.address_size 64

	// .globl	_Z29compute_precomputed_table_gpuP10ECPointJac
.const .align 4 .b8 const_p[32];
.const .align 4 .b8 const_G_jacobian[100];
.const .align 4 .b8 const_n[32];
.global .align 8 .u64 d_precomp_G;

.visible .entry _Z29compute_precomputed_table_gpuP10ECPointJac(
	.param .u64 .ptr .align 1 _Z29compute_precomputed_table_gpuP10ECPointJac_param_0
)
{
	.reg .pred 	%p<2187>;
	.reg .b16 	%rs<48>;
	.reg .b32 	%r<6309>;
	.reg .b64 	%rd<13176>;

	ld.param.u64 	%rd997, [_Z29compute_precomputed_table_gpuP10ECPointJac_param_0];
	cvta.to.global.u64 	%rd1, %rd997;
	mov.u32 	%r2370, %ctaid.x;
	mov.u32 	%r2371, %ntid.x;
	mov.u32 	%r2372, %tid.x;
	mad.lo.s32 	%r5495, %r2370, %r2371, %r2372;
	setp.gt.s32 	%p61, %r5495, 255;
	@%p61 bra 	$L__BB0_1756;
	setp.ne.s32 	%p62, %r5495, 0;
	@%p62 bra 	$L__BB0_3;
	mov.b16 	%rs42, 1;
	st.global.u8 	[%rd1+96], %rs42;
	bra.uni 	$L__BB0_1756;
$L__BB0_3:
	setp.lt.s32 	%p63, %r5495, 1;
	mov.b16 	%rs45, 1;
	@%p63 bra 	$L__BB0_1755;
	ld.const.u8 	%rs46, [const_G_jacobian+96];
	ld.const.u32 	%r6261, [const_G_jacobian+92];
	ld.const.u32 	%r6262, [const_G_jacobian+88];
	ld.const.u32 	%r6263, [const_G_jacobian+84];
	ld.const.u32 	%r6264, [const_G_jacobian+80];
	ld.const.u32 	%r6265, [const_G_jacobian+76];
	ld.const.u32 	%r6266, [const_G_jacobian+72];
	ld.const.u32 	%r6267, [const_G_jacobian+68];
	ld.const.u32 	%r6268, [const_G_jacobian+64];
	ld.const.u32 	%r6269, [const_G_jacobian+60];
	ld.const.u32 	%r6270, [const_G_jacobian+56];
	ld.const.u32 	%r6271, [const_G_jacobian+52];
	ld.const.u32 	%r6272, [const_G_jacobian+48];
	ld.const.u32 	%r6273, [const_G_jacobian+44];
	ld.const.u32 	%r6274, [const_G_jacobian+40];
	ld.const.u32 	%r6275, [const_G_jacobian+36];
	ld.const.u32 	%r6276, [const_G_jacobian+32];
	ld.const.u32 	%r6277, [const_G_jacobian+28];
	ld.const.u32 	%r6278, [const_G_jacobian+24];
	ld.const.u32 	%r6279, [const_G_jacobian+20];
	ld.const.u32 	%r6280, [const_G_jacobian+16];
	ld.const.u32 	%r6281, [const_G_jacobian+12];
	ld.const.u32 	%r6282, [const_G_jacobian+8];
	ld.const.u32 	%r6283, [const_G_jacobian+4];
	ld.const.u32 	%r6284, [const_G_jacobian];
	mov.b16 	%rs45, 1;
	ld.const.u32 	%r6022, [const_p+28];
$L__BB0_5:
	mov.u32 	%r76, %r5495;
	mov.u32 	%r67, %r6276;
	mov.u32 	%r66, %r6275;
	mov.u32 	%r65, %r6274;
	mov.u32 	%r64, %r6273;
	mov.u32 	%r63, %r6272;
	mov.u32 	%r62, %r6271;
	mov.u32 	%r61, %r6270;
	mov.u32 	%r60, %r6269;
	mov.u32 	%r51, %r6046;
	mov.u32 	%r50, %r6045;
	mov.u32 	%r49, %r6044;
	mov.u32 	%r48, %r6043;
	mov.u32 	%r47, %r6042;
	mov.u32 	%r46, %r6041;
	mov.u32 	%r45, %r6040;
	mov.u32 	%r44, %r6039;
	mov.u32 	%r43, %r6038;
	mov.u32 	%r42, %r6037;
	mov.u32 	%r41, %r6036;
	mov.u32 	%r40, %r6035;
	mov.u32 	%r39, %r6034;
	mov.u32 	%r38, %r6033;
	mov.u32 	%r37, %r6032;
	mov.u32 	%r36, %r6031;
	mov.u32 	%r35, %r6030;
	mov.u32 	%r34, %r6029;
	mov.u32 	%r33, %r6028;
	mov.u32 	%r32, %r6027;
	mov.u32 	%r31, %r6026;
	mov.u32 	%r30, %r6025;
	mov.u32 	%r29, %r6024;
	mov.u32 	%r28, %r6023;
	and.b32  	%r2375, %r76, 1;
	setp.eq.b32 	%p64, %r2375, 1;
	not.pred 	%p65, %p64;
	@%p65 bra 	$L__BB0_1253;
	and.b16  	%rs9, %rs45, 255;
	setp.ne.s16 	%p66, %rs9, 0;
	mov.u16 	%rs45, %rs46;
	mov.u32 	%r6023, %r6261;
	mov.u32 	%r6024, %r6262;
	mov.u32 	%r6025, %r6263;
	mov.u32 	%r6026, %r6264;
	mov.u32 	%r6027, %r6265;
	mov.u32 	%r6028, %r6266;
	mov.u32 	%r6029, %r6267;
	mov.u32 	%r6030, %r6268;
	mov.u32 	%r6031, %r60;
	mov.u32 	%r6032, %r61;
	mov.u32 	%r6033, %r62;
	mov.u32 	%r6034, %r63;
	mov.u32 	%r6035, %r64;
	mov.u32 	%r6036, %r65;
	mov.u32 	%r6037, %r66;
	mov.u32 	%r6038, %r67;
	mov.u32 	%r6039, %r6277;
	mov.u32 	%r6040, %r6278;
	mov.u32 	%r6041, %r6279;
	mov.u32 	%r6042, %r6280;
	mov.u32 	%r6043, %r6281;
	mov.u32 	%r6044, %r6282;
	mov.u32 	%r6045, %r6283;
	mov.u32 	%r6046, %r6284;
	@%p66 bra 	$L__BB0_1253;
	and.b16  	%rs11, %rs46, 255;
	setp.ne.s16 	%p67, %rs11, 0;
	mov.b16 	%rs10, 0;
	mov.u16 	%rs45, %rs10;
	mov.u32 	%r6023, %r28;
	mov.u32 	%r6024, %r29;
	mov.u32 	%r6025, %r30;
	mov.u32 	%r6026, %r31;
	mov.u32 	%r6027, %r32;
	mov.u32 	%r6028, %r33;
	mov.u32 	%r6029, %r34;
	mov.u32 	%r6030, %r35;
	mov.u32 	%r6031, %r36;
	mov.u32 	%r6032, %r37;
	mov.u32 	%r6033, %r38;
	mov.u32 	%r6034, %r39;
	mov.u32 	%r6035, %r40;
	mov.u32 	%r6036, %r41;
	mov.u32 	%r6037, %r42;
	mov.u32 	%r6038, %r43;
	mov.u32 	%r6039, %r44;
	mov.u32 	%r6040, %r45;
	mov.u32 	%r6041, %r46;
	mov.u32 	%r6042, %r47;
	mov.u32 	%r6043, %r48;
	mov.u32 	%r6044, %r49;
	mov.u32 	%r6045, %r50;
	mov.u32 	%r6046, %r51;
	@%p67 bra 	$L__BB0_1253;
	mul.wide.u32 	%rd998, %r35, %r35;
	shr.u64 	%rd999, %rd998, 32;
	mul.wide.u32 	%rd1000, %r34, %r35;
	add.s64 	%rd1001, %rd999, %rd1000;
	shr.u64 	%rd1002, %rd1001, 32;
	mul.wide.u32 	%rd1003, %r33, %r35;
	add.s64 	%rd1004, %rd1002, %rd1003;
	shr.u64 	%rd1005, %rd1004, 32;
	mul.wide.u32 	%rd1006, %r32, %r35;
	add.s64 	%rd1007, %rd1005, %rd1006;
	shr.u64 	%rd1008, %rd1007, 32;
	mul.wide.u32 	%rd1009, %r31, %r35;
	add.s64 	%rd1010, %rd1008, %rd1009;
	shr.u64 	%rd1011, %rd1010, 32;
	mul.wide.u32 	%rd1012, %r30, %r35;
	add.s64 	%rd1013, %rd1011, %rd1012;
	shr.u64 	%rd1014, %rd1013, 32;
	mul.wide.u32 	%rd1015, %r29, %r35;
	add.s64 	%rd1016, %rd1014, %rd1015;
	shr.u64 	%rd1017, %rd1016, 32;
	mul.wide.u32 	%rd1018, %r28, %r35;
	add.s64 	%rd1019, %rd1017, %rd1018;
	shr.u64 	%rd1020, %rd1019, 32;
	and.b64  	%rd1021, %rd1001, 4294967295;
	add.s64 	%rd1022, %rd1000, %rd1021;
	shr.u64 	%rd1023, %rd1022, 32;
	and.b64  	%rd1024, %rd1004, 4294967295;
	mul.wide.u32 	%rd1025, %r34, %r34;
	add.s64 	%rd1026, %rd1023, %rd1024;
	add.s64 	%rd1027, %rd1026, %rd1025;
	shr.u64 	%rd1028, %rd1027, 32;
	and.b64  	%rd1029, %rd1007, 4294967295;
	mul.wide.u32 	%rd1030, %r33, %r34;
	add.s64 	%rd1031, %rd1028, %rd1029;
	add.s64 	%rd1032, %rd1031, %rd1030;
	shr.u64 	%rd1033, %rd1032, 32;
	and.b64  	%rd1034, %rd1010, 4294967295;
	mul.wide.u32 	%rd1035, %r32, %r34;
	add.s64 	%rd1036, %rd1033, %rd1034;
	add.s64 	%rd1037, %rd1036, %rd1035;
	shr.u64 	%rd1038, %rd1037, 32;
	and.b64  	%rd1039, %rd1013, 4294967295;
	mul.wide.u32 	%rd1040, %r31, %r34;
	add.s64 	%rd1041, %rd1038, %rd1039;
	add.s64 	%rd1042, %rd1041, %rd1040;
	shr.u64 	%rd1043, %rd1042, 32;
	and.b64  	%rd1044, %rd1016, 4294967295;
	mul.wide.u32 	%rd1045, %r30, %r34;
	add.s64 	%rd1046, %rd1043, %rd1044;
	add.s64 	%rd1047, %rd1046, %rd1045;
	shr.u64 	%rd1048, %rd1047, 32;
	and.b64  	%rd1049, %rd1019, 4294967295;
	mul.wide.u32 	%rd1050, %r29, %r34;
	add.s64 	%rd1051, %rd1048, %rd1049;
	add.s64 	%rd1052, %rd1051, %rd1050;
	shr.u64 	%rd1053, %rd1052, 32;
	mul.wide.u32 	%rd1054, %r28, %r34;
	add.s64 	%rd1055, %rd1053, %rd1020;
	add.s64 	%rd1056, %rd1055, %rd1054;
	shr.u64 	%rd1057, %rd1056, 32;
	and.b64  	%rd1058, %rd1027, 4294967295;
	add.s64 	%rd1059, %rd1003, %rd1058;
	shr.u64 	%rd1060, %rd1059, 32;
	and.b64  	%rd1061, %rd1032, 4294967295;
	add.s64 	%rd1062, %rd1060, %rd1061;
	add.s64 	%rd1063, %rd1062, %rd1030;
	shr.u64 	%rd1064, %rd1063, 32;
	and.b64  	%rd1065, %rd1037, 4294967295;
	mul.wide.u32 	%rd1066, %r33, %r33;
	add.s64 	%rd1067, %rd1064, %rd1065;
	add.s64 	%rd1068, %rd1067, %rd1066;
	shr.u64 	%rd1069, %rd1068, 32;
	and.b64  	%rd1070, %rd1042, 4294967295;
	mul.wide.u32 	%rd1071, %r32, %r33;
	add.s64 	%rd1072, %rd1069, %rd1070;
	add.s64 	%rd1073, %rd1072, %rd1071;
	shr.u64 	%rd1074, %rd1073, 32;
	and.b64  	%rd1075, %rd1047, 4294967295;
	mul.wide.u32 	%rd1076, %r31, %r33;
	add.s64 	%rd1077, %rd1074, %rd1075;
	add.s64 	%rd1078, %rd1077, %rd1076;
	shr.u64 	%rd1079, %rd1078, 32;
	and.b64  	%rd1080, %rd1052, 4294967295;
	mul.wide.u32 	%rd1081, %r30, %r33;
	add.s64 	%rd1082, %rd1079, %rd1080;
	add.s64 	%rd1083, %rd1082, %rd1081;
	shr.u64 	%rd1084, %rd1083, 32;
	and.b64  	%rd1085, %rd1056, 4294967295;
	mul.wide.u32 	%rd1086, %r29, %r33;
	add.s64 	%rd1087, %rd1084, %rd1085;
	add.s64 	%rd1088, %rd1087, %rd1086;
	shr.u64 	%rd1089, %rd1088, 32;
	mul.wide.u32 	%rd1090, %r28, %r33;
	add.s64 	%rd1091, %rd1089, %rd1057;
	add.s64 	%rd1092, %rd1091, %rd1090;
	shr.u64 	%rd1093, %rd1092, 32;
	and.b64  	%rd1094, %rd1063, 4294967295;
	add.s64 	%rd1095, %rd1006, %rd1094;
	shr.u64 	%rd1096, %rd1095, 32;
	and.b64  	%rd1097, %rd1068, 4294967295;
	add.s64 	%rd1098, %rd1096, %rd1097;
	add.s64 	%rd1099, %rd1098, %rd1035;
	shr.u64 	%rd1100, %rd1099, 32;
	and.b64  	%rd1101, %rd1073, 4294967295;
	add.s64 	%rd1102, %rd1100, %rd1101;
	add.s64 	%rd1103, %rd1102, %rd1071;
	shr.u64 	%rd1104, %rd1103, 32;
	and.b64  	%rd1105, %rd1078, 4294967295;
	mul.wide.u32 	%rd1106, %r32, %r32;
	add.s64 	%rd1107, %rd1104, %rd1105;
	add.s64 	%rd1108, %rd1107, %rd1106;
	shr.u64 	%rd1109, %rd1108, 32;
	and.b64  	%rd1110, %rd1083, 4294967295;
	mul.wide.u32 	%rd1111, %r31, %r32;
	add.s64 	%rd1112, %rd1109, %rd1110;
	add.s64 	%rd1113, %rd1112, %rd1111;
	shr.u64 	%rd1114, %rd1113, 32;
	and.b64  	%rd1115, %rd1088, 4294967295;
	mul.wide.u32 	%rd1116, %r30, %r32;
	add.s64 	%rd1117, %rd1114, %rd1115;
	add.s64 	%rd1118, %rd1117, %rd1116;
	shr.u64 	%rd1119, %rd1118, 32;
	and.b64  	%rd1120, %rd1092, 4294967295;
	mul.wide.u32 	%rd1121, %r29, %r32;
	add.s64 	%rd1122, %rd1119, %rd1120;
	add.s64 	%rd1123, %rd1122, %rd1121;
	shr.u64 	%rd1124, %rd1123, 32;
	mul.wide.u32 	%rd1125, %r28, %r32;
	add.s64 	%rd1126, %rd1124, %rd1093;
	add.s64 	%rd1127, %rd1126, %rd1125;
	shr.u64 	%rd1128, %rd1127, 32;
	and.b64  	%rd1129, %rd1099, 4294967295;
	add.s64 	%rd1130, %rd1009, %rd1129;
	shr.u64 	%rd1131, %rd1130, 32;
	and.b64  	%rd1132, %rd1103, 4294967295;
	add.s64 	%rd1133, %rd1131, %rd1132;
	add.s64 	%rd1134, %rd1133, %rd1040;
	shr.u64 	%rd1135, %rd1134, 32;
	and.b64  	%rd1136, %rd1108, 4294967295;
	add.s64 	%rd1137, %rd1135, %rd1136;
	add.s64 	%rd1138, %rd1137, %rd1076;
	shr.u64 	%rd1139, %rd1138, 32;
	and.b64  	%rd1140, %rd1113, 4294967295;
	add.s64 	%rd1141, %rd1139, %rd1140;
	add.s64 	%rd1142, %rd1141, %rd1111;
	shr.u64 	%rd1143, %rd1142, 32;
	and.b64  	%rd1144, %rd1118, 4294967295;
	mul.wide.u32 	%rd1145, %r31, %r31;
	add.s64 	%rd1146, %rd1143, %rd1144;
	add.s64 	%rd1147, %rd1146, %rd1145;
	shr.u64 	%rd1148, %rd1147, 32;
	and.b64  	%rd1149, %rd1123, 4294967295;
	mul.wide.u32 	%rd1150, %r30, %r31;
	add.s64 	%rd1151, %rd1148, %rd1149;
	add.s64 	%rd1152, %rd1151, %rd1150;
	shr.u64 	%rd1153, %rd1152, 32;
	and.b64  	%rd1154, %rd1127, 4294967295;
	mul.wide.u32 	%rd1155, %r29, %r31;
	add.s64 	%rd1156, %rd1153, %rd1154;
	add.s64 	%rd1157, %rd1156, %rd1155;
	shr.u64 	%rd1158, %rd1157, 32;
	mul.wide.u32 	%rd1159, %r28, %r31;
	add.s64 	%rd1160, %rd1158, %rd1128;
	add.s64 	%rd1161, %rd1160, %rd1159;
	shr.u64 	%rd1162, %rd1161, 32;
	and.b64  	%rd1163, %rd1134, 4294967295;
	add.s64 	%rd1164, %rd1012, %rd1163;
	shr.u64 	%rd1165, %rd1164, 32;
	and.b64  	%rd1166, %rd1138, 4294967295;
	add.s64 	%rd1167, %rd1165, %rd1166;
	add.s64 	%rd1168, %rd1167, %rd1045;
	shr.u64 	%rd1169, %rd1168, 32;
	and.b64  	%rd1170, %rd1142, 4294967295;
	add.s64 	%rd1171, %rd1169, %rd1170;
	add.s64 	%rd1172, %rd1171, %rd1081;
	shr.u64 	%rd1173, %rd1172, 32;
	and.b64  	%rd1174, %rd1147, 4294967295;
	add.s64 	%rd1175, %rd1173, %rd1174;
	add.s64 	%rd1176, %rd1175, %rd1116;
	shr.u64 	%rd1177, %rd1176, 32;
	and.b64  	%rd1178, %rd1152, 4294967295;
	add.s64 	%rd1179, %rd1177, %rd1178;
	add.s64 	%rd1180, %rd1179, %rd1150;
	shr.u64 	%rd1181, %rd1180, 32;
	and.b64  	%rd1182, %rd1157, 4294967295;
	mul.wide.u32 	%rd1183, %r30, %r30;
	add.s64 	%rd1184, %rd1181, %rd1182;
	add.s64 	%rd1185, %rd1184, %rd1183;
	shr.u64 	%rd1186, %rd1185, 32;
	and.b64  	%rd1187, %rd1161, 4294967295;
	mul.wide.u32 	%rd1188, %r29, %r30;
	add.s64 	%rd1189, %rd1186, %rd1187;
	add.s64 	%rd1190, %rd1189, %rd1188;
	shr.u64 	%rd1191, %rd1190, 32;
	mul.wide.u32 	%rd1192, %r28, %r30;
	add.s64 	%rd1193, %rd1191, %rd1162;
	add.s64 	%rd1194, %rd1193, %rd1192;
	shr.u64 	%rd1195, %rd1194, 32;
	and.b64  	%rd1196, %rd1168, 4294967295;
	add.s64 	%rd1197, %rd1015, %rd1196;
	shr.u64 	%rd1198, %rd1197, 32;
	and.b64  	%rd1199, %rd1172, 4294967295;
	add.s64 	%rd1200, %rd1198, %rd1199;
	add.s64 	%rd1201, %rd1200, %rd1050;
	shr.u64 	%rd1202, %rd1201, 32;
	and.b64  	%rd1203, %rd1176, 4294967295;
	add.s64 	%rd1204, %rd1202, %rd1203;
	add.s64 	%rd1205, %rd1204, %rd1086;
	shr.u64 	%rd1206, %rd1205, 32;
	and.b64  	%rd1207, %rd1180, 4294967295;
	add.s64 	%rd1208, %rd1206, %rd1207;
	add.s64 	%rd1209, %rd1208, %rd1121;
	shr.u64 	%rd1210, %rd1209, 32;
	and.b64  	%rd1211, %rd1185, 4294967295;
	add.s64 	%rd1212, %rd1210, %rd1211;
	add.s64 	%rd1213, %rd1212, %rd1155;
	shr.u64 	%rd1214, %rd1213, 32;
	and.b64  	%rd1215, %rd1190, 4294967295;
	add.s64 	%rd1216, %rd1214, %rd1215;
	add.s64 	%rd1217, %rd1216, %rd1188;
	shr.u64 	%rd1218, %rd1217, 32;
	and.b64  	%rd1219, %rd1194, 4294967295;
	mul.wide.u32 	%rd1220, %r29, %r29;
	add.s64 	%rd1221, %rd1218, %rd1219;
	add.s64 	%rd1222, %rd1221, %rd1220;
	shr.u64 	%rd1223, %rd1222, 32;
	mul.wide.u32 	%rd1224, %r28, %r29;
	add.s64 	%rd1225, %rd1223, %rd1195;
	add.s64 	%rd1226, %rd1225, %rd1224;
	shr.u64 	%rd1227, %rd1226, 32;
	and.b64  	%rd1228, %rd1201, 4294967295;
	add.s64 	%rd1229, %rd1018, %rd1228;
	shr.u64 	%rd1230, %rd1229, 32;
	and.b64  	%rd1231, %rd1205, 4294967295;
	add.s64 	%rd1232, %rd1230, %rd1231;
	add.s64 	%rd1233, %rd1232, %rd1054;
	shr.u64 	%rd1234, %rd1233, 32;
	and.b64  	%rd1235, %rd1209, 4294967295;
	add.s64 	%rd1236, %rd1234, %rd1235;
	add.s64 	%rd1237, %rd1236, %rd1090;
	shr.u64 	%rd1238, %rd1237, 32;
	and.b64  	%rd1239, %rd1213, 4294967295;
	add.s64 	%rd1240, %rd1238, %rd1239;
	add.s64 	%rd1241, %rd1240, %rd1125;
	shr.u64 	%rd1242, %rd1241, 32;
	and.b64  	%rd1243, %rd1217, 4294967295;
	add.s64 	%rd1244, %rd1242, %rd1243;
	add.s64 	%rd1245, %rd1244, %rd1159;
	shr.u64 	%rd1246, %rd1245, 32;
	and.b64  	%rd1247, %rd1222, 4294967295;
	add.s64 	%rd1248, %rd1246, %rd1247;
	add.s64 	%rd1249, %rd1248, %rd1192;
	shr.u64 	%rd1250, %rd1249, 32;
	and.b64  	%rd1251, %rd1226, 4294967295;
	add.s64 	%rd1252, %rd1250, %rd1251;
	add.s64 	%rd1253, %rd1252, %rd1224;
	shr.u64 	%rd1254, %rd1253, 32;
	mul.wide.u32 	%rd1255, %r28, %r28;
	add.s64 	%rd1256, %rd1254, %rd1227;
	add.s64 	%rd1257, %rd1256, %rd1255;
	shr.u64 	%rd1258, %rd1257, 32;
	{ .reg .b32 tmp; mov.b64 {tmp, %r2376}, %rd1257; }
	and.b64  	%rd1259, %rd1233, 4294967295;
	mul.lo.s64 	%rd1260, %rd1259, 977;
	and.b64  	%rd1261, %rd998, 4294967293;
	and.b64  	%rd1262, %rd1260, 4294967295;
	add.s64 	%rd12855, %rd1262, %rd1261;
	shr.u64 	%rd1263, %rd1260, 32;
	shr.u64 	%rd1264, %rd12855, 32;
	add.s64 	%rd1265, %rd1264, %rd1263;
	and.b64  	%rd1266, %rd1237, 4294967295;
	mul.lo.s64 	%rd1267, %rd1266, 977;
	and.b64  	%rd1268, %rd1022, 4294967295;
	and.b64  	%rd1269, %rd1267, 4294967295;
	add.s64 	%rd1270, %rd1265, %rd1268;
	add.s64 	%rd1271, %rd1270, %rd1269;
	add.s64 	%rd12854, %rd1271, %rd1259;
	shr.u64 	%rd1272, %rd1267, 32;
	shr.u64 	%rd1273, %rd12854, 32;
	add.s64 	%rd1274, %rd1273, %rd1272;
	and.b64  	%rd1275, %rd1241, 4294967295;
	mul.lo.s64 	%rd1276, %rd1275, 977;
	and.b64  	%rd1277, %rd1059, 4294967295;
	and.b64  	%rd1278, %rd1276, 4294967295;
	add.s64 	%rd1279, %rd1274, %rd1277;
	add.s64 	%rd1280, %rd1279, %rd1278;
	add.s64 	%rd12853, %rd1280, %rd1266;
	shr.u64 	%rd1281, %rd1276, 32;
	shr.u64 	%rd1282, %rd12853, 32;
	add.s64 	%rd1283, %rd1282, %rd1281;
	and.b64  	%rd1284, %rd1245, 4294967295;
	mul.lo.s64 	%rd1285, %rd1284, 977;
	and.b64  	%rd1286, %rd1095, 4294967295;
	and.b64  	%rd1287, %rd1285, 4294967295;
	add.s64 	%rd1288, %rd1283, %rd1286;
	add.s64 	%rd1289, %rd1288, %rd1287;
	add.s64 	%rd12852, %rd1289, %rd1275;
	shr.u64 	%rd1290, %rd1285, 32;
	shr.u64 	%rd1291, %rd12852, 32;
	add.s64 	%rd1292, %rd1291, %rd1290;
	and.b64  	%rd1293, %rd1249, 4294967295;
	mul.lo.s64 	%rd1294, %rd1293, 977;
	and.b64  	%rd1295, %rd1130, 4294967295;
	and.b64  	%rd1296, %rd1294, 4294967295;
	add.s64 	%rd1297, %rd1292, %rd1295;
	add.s64 	%rd1298, %rd1297, %rd1296;
	add.s64 	%rd12851, %rd1298, %rd1284;
	shr.u64 	%rd1299, %rd1294, 32;
	shr.u64 	%rd1300, %rd12851, 32;
	add.s64 	%rd1301, %rd1300, %rd1299;
	and.b64  	%rd1302, %rd1253, 4294967295;
	mul.lo.s64 	%rd1303, %rd1302, 977;
	and.b64  	%rd1304, %rd1164, 4294967295;
	and.b64  	%rd1305, %rd1303, 4294967295;
	add.s64 	%rd1306, %rd1301, %rd1304;
	add.s64 	%rd1307, %rd1306, %rd1305;
	add.s64 	%rd12850, %rd1307, %rd1293;
	shr.u64 	%rd1308, %rd1303, 32;
	shr.u64 	%rd1309, %rd12850, 32;
	add.s64 	%rd1310, %rd1309, %rd1308;
	and.b64  	%rd1311, %rd1257, 4294967295;
	mul.lo.s64 	%rd1312, %rd1311, 977;
	and.b64  	%rd1313, %rd1197, 4294967295;
	and.b64  	%rd1314, %rd1312, 4294967295;
	add.s64 	%rd1315, %rd1310, %rd1313;
	add.s64 	%rd1316, %rd1315, %rd1314;
	add.s64 	%rd12849, %rd1316, %rd1302;
	shr.u64 	%rd1317, %rd1312, 32;
	shr.u64 	%rd1318, %rd12849, 32;
	add.s64 	%rd1319, %rd1318, %rd1317;
	mul.lo.s64 	%rd1320, %rd1258, 977;
	and.b64  	%rd1321, %rd1229, 4294967295;
	and.b64  	%rd1322, %rd1320, 4294967295;
	add.s64 	%rd1323, %rd1319, %rd1321;
	add.s64 	%rd1324, %rd1323, %rd1322;
	add.s64 	%rd12848, %rd1324, %rd1311;
	shr.u64 	%rd1325, %rd1320, 32;
	shr.u64 	%rd1326, %rd12848, 32;
	cvt.u32.u64 	%r2377, %rd1326;
	cvt.u32.u64 	%r2378, %rd1325;
	add.s32 	%r2379, %r2377, %r2378;
	add.s32 	%r77, %r2379, %r2376;
	setp.eq.s32 	%p69, %r77, 0;
	mov.pred 	%p2157, 0;
	@%p69 bra 	$L__BB0_16;
	cvt.u64.u32 	%rd1327, %r77;
	mul.wide.u32 	%rd1328, %r77, 977;
	shr.u64 	%rd1329, %rd1328, 32;
	and.b64  	%rd1330, %rd12855, 4294967295;
	and.b64  	%rd1331, %rd1328, 4294967295;
	add.s64 	%rd12855, %rd1331, %rd1330;
	shr.u64 	%rd1332, %rd12855, 32;
	and.b64  	%rd1333, %rd12854, 4294967295;
	add.s64 	%rd1334, %rd1329, %rd1333;
	add.s64 	%rd1335, %rd1334, %rd1327;
	add.s64 	%rd12854, %rd1335, %rd1332;
	setp.lt.u64 	%p71, %rd12854, 4294967296;
	@%p71 bra 	$L__BB0_16;
	shr.u64 	%rd1336, %rd12854, 32;
	and.b64  	%rd1337, %rd12853, 4294967295;
	add.s64 	%rd12853, %rd1336, %rd1337;
	setp.lt.u64 	%p73, %rd12853, 4294967296;
	@%p73 bra 	$L__BB0_16;
	shr.u64 	%rd1338, %rd12853, 32;
	and.b64  	%rd1339, %rd12852, 4294967295;
	add.s64 	%rd12852, %rd1338, %rd1339;
	setp.lt.u64 	%p75, %rd12852, 4294967296;
	@%p75 bra 	$L__BB0_16;
	shr.u64 	%rd1341, %rd12852, 32;
	and.b64  	%rd1342, %rd12851, 4294967295;
	add.s64 	%rd12851, %rd1341, %rd1342;
	setp.lt.u64 	%p77, %rd12851, 4294967296;
	mov.b64 	%rd12852, 4294967296;
	@%p77 bra 	$L__BB0_16;
	shr.u64 	%rd1344, %rd12851, 32;
	and.b64  	%rd1345, %rd12850, 4294967295;
	add.s64 	%rd12850, %rd1344, %rd1345;
	setp.lt.u64 	%p79, %rd12850, 4294967296;
	mov.b64 	%rd12851, 4294967296;
	mov.u64 	%rd12852, %rd12851;
	@%p79 bra 	$L__BB0_16;
	shr.u64 	%rd1347, %rd12850, 32;
	and.b64  	%rd1348, %rd12849, 4294967295;
	add.s64 	%rd12849, %rd1347, %rd1348;
	setp.lt.u64 	%p81, %rd12849, 4294967296;
	mov.b64 	%rd12850, 4294967296;
	mov.u64 	%rd12851, %rd12850;
	mov.u64 	%rd12852, %rd12850;
	@%p81 bra 	$L__BB0_16;
	shr.u64 	%rd1350, %rd12849, 32;
	and.b64  	%rd1351, %rd12848, 4294967295;
	add.s64 	%rd1352, %rd1350, %rd1351;
	setp.gt.u64 	%p2157, %rd1352, 4294967295;
	min.u64 	%rd12848, %rd1352, 4294967296;
	mov.b64 	%rd12849, 4294967296;
	mov.u64 	%rd12850, %rd12849;
	mov.u64 	%rd12851, %rd12849;
	mov.u64 	%rd12852, %rd12849;
$L__BB0_16:
	ld.const.u32 	%r78, [const_p+28];
	ld.const.u32 	%r79, [const_p+8];
	ld.const.u32 	%r80, [const_p+4];
	ld.const.u32 	%r81, [const_p+24];
	ld.const.u32 	%r82, [const_p+20];
	ld.const.u32 	%r83, [const_p+16];
	ld.const.u32 	%r84, [const_p+12];
	ld.const.u32 	%r85, [const_p];
	cvt.u32.u64 	%r5511, %rd12855;
	cvt.u32.u64 	%r5510, %rd12854;
	cvt.u32.u64 	%r5509, %rd12853;
	cvt.u32.u64 	%r5508, %rd12852;
	cvt.u32.u64 	%r5507, %rd12851;
	cvt.u32.u64 	%r5506, %rd12850;
	cvt.u32.u64 	%r5505, %rd12849;
	cvt.u32.u64 	%r5504, %rd12848;
	setp.lt.u32 	%p82, %r6022, %r5504;
	or.pred  	%p83, %p2157, %p82;
	@%p83 bra 	$L__BB0_30;
	setp.gt.u32 	%p84, %r6022, %r5504;
	@%p84 bra 	$L__BB0_31;
	setp.lt.u32 	%p85, %r81, %r5505;
	@%p85 bra 	$L__BB0_30;
	setp.gt.u32 	%p86, %r81, %r5505;
	@%p86 bra 	$L__BB0_31;
	setp.lt.u32 	%p87, %r82, %r5506;
	@%p87 bra 	$L__BB0_30;
	setp.gt.u32 	%p88, %r82, %r5506;
	@%p88 bra 	$L__BB0_31;
	setp.lt.u32 	%p89, %r83, %r5507;
	@%p89 bra 	$L__BB0_30;
	setp.gt.u32 	%p90, %r83, %r5507;
	@%p90 bra 	$L__BB0_31;
	setp.lt.u32 	%p91, %r84, %r5508;
	@%p91 bra 	$L__BB0_30;
	setp.gt.u32 	%p92, %r84, %r5508;
	@%p92 bra 	$L__BB0_31;
	setp.lt.u32 	%p93, %r79, %r5509;
	@%p93 bra 	$L__BB0_30;
	setp.gt.u32 	%p94, %r79, %r5509;
	@%p94 bra 	$L__BB0_31;
	setp.lt.u32 	%p95, %r80, %r5510;
	@%p95 bra 	$L__BB0_30;
	setp.gt.u32 	%p96, %r80, %r5510;
	setp.gt.u32 	%p97, %r85, %r5511;
	or.pred  	%p98, %p96, %p97;
	@%p98 bra 	$L__BB0_31;
$L__BB0_30:
	// begin inline asm
	sub.cc.u32 %r5511, %r5511, %r85;
	subc.cc.u32 %r5510, %r5510, %r80;
	subc.cc.u32 %r5509, %r5509, %r79;
	subc.cc.u32 %r5508, %r5508, %r84;
	subc.cc.u32 %r5507, %r5507, %r83;
	subc.cc.u32 %r5506, %r5506, %r82;
	subc.cc.u32 %r5505, %r5505, %r81;
	subc.u32 %r5504, %r5504, %r78;
	
	// end inline asm
$L__BB0_31:
	setp.gt.u32 	%p99, %r5504, %r6022;
	@%p99 bra 	$L__BB0_44;
	bra.uni 	$L__BB0_45;
$L__BB0_32:
	setp.gt.u32 	%p101, %r5505, %r81;
	@%p101 bra 	$L__BB0_44;
	setp.lt.u32 	%p102, %r5505, %r81;
	@%p102 bra 	$L__BB0_46;
	setp.gt.u32 	%p103, %r5506, %r82;
	@%p103 bra 	$L__BB0_44;
	setp.lt.u32 	%p104, %r5506, %r82;
	@%p104 bra 	$L__BB0_46;
	setp.gt.u32 	%p105, %r5507, %r83;
	@%p105 bra 	$L__BB0_44;
	setp.lt.u32 	%p106, %r5507, %r83;
	@%p106 bra 	$L__BB0_46;
	setp.gt.u32 	%p107, %r5508, %r84;
	@%p107 bra 	$L__BB0_44;
	setp.lt.u32 	%p108, %r5508, %r84;
	@%p108 bra 	$L__BB0_46;
	setp.gt.u32 	%p109, %r5509, %r79;
	@%p109 bra 	$L__BB0_44;
	setp.lt.u32 	%p110, %r5509, %r79;
	@%p110 bra 	$L__BB0_46;
	setp.gt.u32 	%p111, %r5510, %r80;
	@%p111 bra 	$L__BB0_44;
	setp.lt.u32 	%p112, %r5510, %r80;
	setp.lt.u32 	%p113, %r5511, %r85;
	or.pred  	%p114, %p112, %p113;
	@%p114 bra 	$L__BB0_46;
$L__BB0_44:
	// begin inline asm
	sub.cc.u32 %r5511, %r5511, %r85;
	subc.cc.u32 %r5510, %r5510, %r80;
	subc.cc.u32 %r5509, %r5509, %r79;
	subc.cc.u32 %r5508, %r5508, %r84;
	subc.cc.u32 %r5507, %r5507, %r83;
	subc.cc.u32 %r5506, %r5506, %r82;
	subc.cc.u32 %r5505, %r5505, %r81;
	subc.u32 %r5504, %r5504, %r78;
	
	// end inline asm
	bra.uni 	$L__BB0_46;
$L__BB0_45:
	setp.lt.u32 	%p100, %r5504, %r6022;
	@%p100 bra 	$L__BB0_46;
	bra.uni 	$L__BB0_32;
$L__BB0_46:
	mul.wide.u32 	%rd1354, %r6268, %r6268;
	shr.u64 	%rd1355, %rd1354, 32;
	mul.wide.u32 	%rd1356, %r6267, %r6268;
	add.s64 	%rd1357, %rd1355, %rd1356;
	shr.u64 	%rd1358, %rd1357, 32;
	mul.wide.u32 	%rd1359, %r6266, %r6268;
	add.s64 	%rd1360, %rd1358, %rd1359;
	shr.u64 	%rd1361, %rd1360, 32;
	mul.wide.u32 	%rd1362, %r6265, %r6268;
	add.s64 	%rd1363, %rd1361, %rd1362;
	shr.u64 	%rd1364, %rd1363, 32;
	mul.wide.u32 	%rd1365, %r6264, %r6268;
	add.s64 	%rd1366, %rd1364, %rd1365;
	shr.u64 	%rd1367, %rd1366, 32;
	mul.wide.u32 	%rd1368, %r6263, %r6268;
	add.s64 	%rd1369, %rd1367, %rd1368;
	shr.u64 	%rd1370, %rd1369, 32;
	mul.wide.u32 	%rd1371, %r6262, %r6268;
	add.s64 	%rd1372, %rd1370, %rd1371;
	shr.u64 	%rd1373, %rd1372, 32;
	mul.wide.u32 	%rd1374, %r6261, %r6268;
	add.s64 	%rd1375, %rd1373, %rd1374;
	shr.u64 	%rd1376, %rd1375, 32;
	and.b64  	%rd1377, %rd1357, 4294967295;
	add.s64 	%rd1378, %rd1356, %rd1377;
	shr.u64 	%rd1379, %rd1378, 32;
	and.b64  	%rd1380, %rd1360, 4294967295;
	mul.wide.u32 	%rd1381, %r6267, %r6267;
	add.s64 	%rd1382, %rd1379, %rd1380;
	add.s64 	%rd1383, %rd1382, %rd1381;
	shr.u64 	%rd1384, %rd1383, 32;
	and.b64  	%rd1385, %rd1363, 4294967295;
	mul.wide.u32 	%rd1386, %r6266, %r6267;
	add.s64 	%rd1387, %rd1384, %rd1385;
	add.s64 	%rd1388, %rd1387, %rd1386;
	shr.u64 	%rd1389, %rd1388, 32;
	and.b64  	%rd1390, %rd1366, 4294967295;
	mul.wide.u32 	%rd1391, %r6265, %r6267;
	add.s64 	%rd1392, %rd1389, %rd1390;
	add.s64 	%rd1393, %rd1392, %rd1391;
	shr.u64 	%rd1394, %rd1393, 32;
	and.b64  	%rd1395, %rd1369, 4294967295;
	mul.wide.u32 	%rd1396, %r6264, %r6267;
	add.s64 	%rd1397, %rd1394, %rd1395;
	add.s64 	%rd1398, %rd1397, %rd1396;
	shr.u64 	%rd1399, %rd1398, 32;
	and.b64  	%rd1400, %rd1372, 4294967295;
	mul.wide.u32 	%rd1401, %r6263, %r6267;
	add.s64 	%rd1402, %rd1399, %rd1400;
	add.s64 	%rd1403, %rd1402, %rd1401;
	shr.u64 	%rd1404, %rd1403, 32;
	and.b64  	%rd1405, %rd1375, 4294967295;
	mul.wide.u32 	%rd1406, %r6262, %r6267;
	add.s64 	%rd1407, %rd1404, %rd1405;
	add.s64 	%rd1408, %rd1407, %rd1406;
	shr.u64 	%rd1409, %rd1408, 32;
	mul.wide.u32 	%rd1410, %r6261, %r6267;
	add.s64 	%rd1411, %rd1409, %rd1376;
	add.s64 	%rd1412, %rd1411, %rd1410;
	shr.u64 	%rd1413, %rd1412, 32;
	and.b64  	%rd1414, %rd1383, 4294967295;
	add.s64 	%rd1415, %rd1359, %rd1414;
	shr.u64 	%rd1416, %rd1415, 32;
	and.b64  	%rd1417, %rd1388, 4294967295;
	add.s64 	%rd1418, %rd1416, %rd1417;
	add.s64 	%rd1419, %rd1418, %rd1386;
	shr.u64 	%rd1420, %rd1419, 32;
	and.b64  	%rd1421, %rd1393, 4294967295;
	mul.wide.u32 	%rd1422, %r6266, %r6266;
	add.s64 	%rd1423, %rd1420, %rd1421;
	add.s64 	%rd1424, %rd1423, %rd1422;
	shr.u64 	%rd1425, %rd1424, 32;
	and.b64  	%rd1426, %rd1398, 4294967295;
	mul.wide.u32 	%rd1427, %r6265, %r6266;
	add.s64 	%rd1428, %rd1425, %rd1426;
	add.s64 	%rd1429, %rd1428, %rd1427;
	shr.u64 	%rd1430, %rd1429, 32;
	and.b64  	%rd1431, %rd1403, 4294967295;
	mul.wide.u32 	%rd1432, %r6264, %r6266;
	add.s64 	%rd1433, %rd1430, %rd1431;
	add.s64 	%rd1434, %rd1433, %rd1432;
	shr.u64 	%rd1435, %rd1434, 32;
	and.b64  	%rd1436, %rd1408, 4294967295;
	mul.wide.u32 	%rd1437, %r6263, %r6266;
	add.s64 	%rd1438, %rd1435, %rd1436;
	add.s64 	%rd1439, %rd1438, %rd1437;
	shr.u64 	%rd1440, %rd1439, 32;
	and.b64  	%rd1441, %rd1412, 4294967295;
	mul.wide.u32 	%rd1442, %r6262, %r6266;
	add.s64 	%rd1443, %rd1440, %rd1441;
	add.s64 	%rd1444, %rd1443, %rd1442;
	shr.u64 	%rd1445, %rd1444, 32;
	mul.wide.u32 	%rd1446, %r6261, %r6266;
	add.s64 	%rd1447, %rd1445, %rd1413;
	add.s64 	%rd1448, %rd1447, %rd1446;
	shr.u64 	%rd1449, %rd1448, 32;
	and.b64  	%rd1450, %rd1419, 4294967295;
	add.s64 	%rd1451, %rd1362, %rd1450;
	shr.u64 	%rd1452, %rd1451, 32;
	and.b64  	%rd1453, %rd1424, 4294967295;
	add.s64 	%rd1454, %rd1452, %rd1453;
	add.s64 	%rd1455, %rd1454, %rd1391;
	shr.u64 	%rd1456, %rd1455, 32;
	and.b64  	%rd1457, %rd1429, 4294967295;
	add.s64 	%rd1458, %rd1456, %rd1457;
	add.s64 	%rd1459, %rd1458, %rd1427;
	shr.u64 	%rd1460, %rd1459, 32;
	and.b64  	%rd1461, %rd1434, 4294967295;
	mul.wide.u32 	%rd1462, %r6265, %r6265;
	add.s64 	%rd1463, %rd1460, %rd1461;
	add.s64 	%rd1464, %rd1463, %rd1462;
	shr.u64 	%rd1465, %rd1464, 32;
	and.b64  	%rd1466, %rd1439, 4294967295;
	mul.wide.u32 	%rd1467, %r6264, %r6265;
	add.s64 	%rd1468, %rd1465, %rd1466;
	add.s64 	%rd1469, %rd1468, %rd1467;
	shr.u64 	%rd1470, %rd1469, 32;
	and.b64  	%rd1471, %rd1444, 4294967295;
	mul.wide.u32 	%rd1472, %r6263, %r6265;
	add.s64 	%rd1473, %rd1470, %rd1471;
	add.s64 	%rd1474, %rd1473, %rd1472;
	shr.u64 	%rd1475, %rd1474, 32;
	and.b64  	%rd1476, %rd1448, 4294967295;
	mul.wide.u32 	%rd1477, %r6262, %r6265;
	add.s64 	%rd1478, %rd1475, %rd1476;
	add.s64 	%rd1479, %rd1478, %rd1477;
	shr.u64 	%rd1480, %rd1479, 32;
	mul.wide.u32 	%rd1481, %r6261, %r6265;
	add.s64 	%rd1482, %rd1480, %rd1449;
	add.s64 	%rd1483, %rd1482, %rd1481;
	shr.u64 	%rd1484, %rd1483, 32;
	and.b64  	%rd1485, %rd1455, 4294967295;
	add.s64 	%rd1486, %rd1365, %rd1485;
	shr.u64 	%rd1487, %rd1486, 32;
	and.b64  	%rd1488, %rd1459, 4294967295;
	add.s64 	%rd1489, %rd1487, %rd1488;
	add.s64 	%rd1490, %rd1489, %rd1396;
	shr.u64 	%rd1491, %rd1490, 32;
	and.b64  	%rd1492, %rd1464, 4294967295;
	add.s64 	%rd1493, %rd1491, %rd1492;
	add.s64 	%rd1494, %rd1493, %rd1432;
	shr.u64 	%rd1495, %rd1494, 32;
	and.b64  	%rd1496, %rd1469, 4294967295;
	add.s64 	%rd1497, %rd1495, %rd1496;
	add.s64 	%rd1498, %rd1497, %rd1467;
	shr.u64 	%rd1499, %rd1498, 32;
	and.b64  	%rd1500, %rd1474, 4294967295;
	mul.wide.u32 	%rd1501, %r6264, %r6264;
	add.s64 	%rd1502, %rd1499, %rd1500;
	add.s64 	%rd1503, %rd1502, %rd1501;
	shr.u64 	%rd1504, %rd1503, 32;
	and.b64  	%rd1505, %rd1479, 4294967295;
	mul.wide.u32 	%rd1506, %r6263, %r6264;
	add.s64 	%rd1507, %rd1504, %rd1505;
	add.s64 	%rd1508, %rd1507, %rd1506;
	shr.u64 	%rd1509, %rd1508, 32;
	and.b64  	%rd1510, %rd1483, 4294967295;
	mul.wide.u32 	%rd1511, %r6262, %r6264;
	add.s64 	%rd1512, %rd1509, %rd1510;
	add.s64 	%rd1513, %rd1512, %rd1511;
	shr.u64 	%rd1514, %rd1513, 32;
	mul.wide.u32 	%rd1515, %r6261, %r6264;
	add.s64 	%rd1516, %rd1514, %rd1484;
	add.s64 	%rd1517, %rd1516, %rd1515;
	shr.u64 	%rd1518, %rd1517, 32;
	and.b64  	%rd1519, %rd1490, 4294967295;
	add.s64 	%rd1520, %rd1368, %rd1519;
	shr.u64 	%rd1521, %rd1520, 32;
	and.b64  	%rd1522, %rd1494, 4294967295;
	add.s64 	%rd1523, %rd1521, %rd1522;
	add.s64 	%rd1524, %rd1523, %rd1401;
	shr.u64 	%rd1525, %rd1524, 32;
	and.b64  	%rd1526, %rd1498, 4294967295;
	add.s64 	%rd1527, %rd1525, %rd1526;
	add.s64 	%rd1528, %rd1527, %rd1437;
	shr.u64 	%rd1529, %rd1528, 32;
	and.b64  	%rd1530, %rd1503, 4294967295;
	add.s64 	%rd1531, %rd1529, %rd1530;
	add.s64 	%rd1532, %rd1531, %rd1472;
	shr.u64 	%rd1533, %rd1532, 32;
	and.b64  	%rd1534, %rd1508, 4294967295;
	add.s64 	%rd1535, %rd1533, %rd1534;
	add.s64 	%rd1536, %rd1535, %rd1506;
	shr.u64 	%rd1537, %rd1536, 32;
	and.b64  	%rd1538, %rd1513, 4294967295;
	mul.wide.u32 	%rd1539, %r6263, %r6263;
	add.s64 	%rd1540, %rd1537, %rd1538;
	add.s64 	%rd1541, %rd1540, %rd1539;
	shr.u64 	%rd1542, %rd1541, 32;
	and.b64  	%rd1543, %rd1517, 4294967295;
	mul.wide.u32 	%rd1544, %r6262, %r6263;
	add.s64 	%rd1545, %rd1542, %rd1543;
	add.s64 	%rd1546, %rd1545, %rd1544;
	shr.u64 	%rd1547, %rd1546, 32;
	mul.wide.u32 	%rd1548, %r6261, %r6263;
	add.s64 	%rd1549, %rd1547, %rd1518;
	add.s64 	%rd1550, %rd1549, %rd1548;
	shr.u64 	%rd1551, %rd1550, 32;
	and.b64  	%rd1552, %rd1524, 4294967295;
	add.s64 	%rd1553, %rd1371, %rd1552;
	shr.u64 	%rd1554, %rd1553, 32;
	and.b64  	%rd1555, %rd1528, 4294967295;
	add.s64 	%rd1556, %rd1554, %rd1555;
	add.s64 	%rd1557, %rd1556, %rd1406;
	shr.u64 	%rd1558, %rd1557, 32;
	and.b64  	%rd1559, %rd1532, 4294967295;
	add.s64 	%rd1560, %rd1558, %rd1559;
	add.s64 	%rd1561, %rd1560, %rd1442;
	shr.u64 	%rd1562, %rd1561, 32;
	and.b64  	%rd1563, %rd1536, 4294967295;
	add.s64 	%rd1564, %rd1562, %rd1563;
	add.s64 	%rd1565, %rd1564, %rd1477;
	shr.u64 	%rd1566, %rd1565, 32;
	and.b64  	%rd1567, %rd1541, 4294967295;
	add.s64 	%rd1568, %rd1566, %rd1567;
	add.s64 	%rd1569, %rd1568, %rd1511;
	shr.u64 	%rd1570, %rd1569, 32;
	and.b64  	%rd1571, %rd1546, 4294967295;
	add.s64 	%rd1572, %rd1570, %rd1571;
	add.s64 	%rd1573, %rd1572, %rd1544;
	shr.u64 	%rd1574, %rd1573, 32;
	and.b64  	%rd1575, %rd1550, 4294967295;
	mul.wide.u32 	%rd1576, %r6262, %r6262;
	add.s64 	%rd1577, %rd1574, %rd1575;
	add.s64 	%rd1578, %rd1577, %rd1576;
	shr.u64 	%rd1579, %rd1578, 32;
	mul.wide.u32 	%rd1580, %r6261, %r6262;
	add.s64 	%rd1581, %rd1579, %rd1551;
	add.s64 	%rd1582, %rd1581, %rd1580;
	shr.u64 	%rd1583, %rd1582, 32;
	and.b64  	%rd1584, %rd1557, 4294967295;
	add.s64 	%rd1585, %rd1374, %rd1584;
	shr.u64 	%rd1586, %rd1585, 32;
	and.b64  	%rd1587, %rd1561, 4294967295;
	add.s64 	%rd1588, %rd1586, %rd1587;
	add.s64 	%rd1589, %rd1588, %rd1410;
	shr.u64 	%rd1590, %rd1589, 32;
	and.b64  	%rd1591, %rd1565, 4294967295;
	add.s64 	%rd1592, %rd1590, %rd1591;
	add.s64 	%rd1593, %rd1592, %rd1446;
	shr.u64 	%rd1594, %rd1593, 32;
	and.b64  	%rd1595, %rd1569, 4294967295;
	add.s64 	%rd1596, %rd1594, %rd1595;
	add.s64 	%rd1597, %rd1596, %rd1481;
	shr.u64 	%rd1598, %rd1597, 32;
	and.b64  	%rd1599, %rd1573, 4294967295;
	add.s64 	%rd1600, %rd1598, %rd1599;
	add.s64 	%rd1601, %rd1600, %rd1515;
	shr.u64 	%rd1602, %rd1601, 32;
	and.b64  	%rd1603, %rd1578, 4294967295;
	add.s64 	%rd1604, %rd1602, %rd1603;
	add.s64 	%rd1605, %rd1604, %rd1548;
	shr.u64 	%rd1606, %rd1605, 32;
	and.b64  	%rd1607, %rd1582, 4294967295;
	add.s64 	%rd1608, %rd1606, %rd1607;
	add.s64 	%rd1609, %rd1608, %rd1580;
	shr.u64 	%rd1610, %rd1609, 32;
	mul.wide.u32 	%rd1611, %r6261, %r6261;
	add.s64 	%rd1612, %rd1610, %rd1583;
	add.s64 	%rd1613, %rd1612, %rd1611;
	shr.u64 	%rd1614, %rd1613, 32;
	{ .reg .b32 tmp; mov.b64 {tmp, %r2428}, %rd1613; }
	and.b64  	%rd1615, %rd1589, 4294967295;
	mul.lo.s64 	%rd1616, %rd1615, 977;
	and.b64  	%rd1617, %rd1354, 4294967293;
	and.b64  	%rd1618, %rd1616, 4294967295;
	add.s64 	%rd12863, %rd1618, %rd1617;
	shr.u64 	%rd1619, %rd1616, 32;
	shr.u64 	%rd1620, %rd12863, 32;
	add.s64 	%rd1621, %rd1620, %rd1619;
	and.b64  	%rd1622, %rd1593, 4294967295;
	mul.lo.s64 	%rd1623, %rd1622, 977;
	and.b64  	%rd1624, %rd1378, 4294967295;
	and.b64  	%rd1625, %rd1623, 4294967295;
	add.s64 	%rd1626, %rd1621, %rd1624;
	add.s64 	%rd1627, %rd1626, %rd1625;
	add.s64 	%rd12862, %rd1627, %rd1615;
	shr.u64 	%rd1628, %rd1623, 32;
	shr.u64 	%rd1629, %rd12862, 32;
	add.s64 	%rd1630, %rd1629, %rd1628;
	and.b64  	%rd1631, %rd1597, 4294967295;
	mul.lo.s64 	%rd1632, %rd1631, 977;
	and.b64  	%rd1633, %rd1415, 4294967295;
	and.b64  	%rd1634, %rd1632, 4294967295;
	add.s64 	%rd1635, %rd1630, %rd1633;
	add.s64 	%rd1636, %rd1635, %rd1634;
	add.s64 	%rd12861, %rd1636, %rd1622;
	shr.u64 	%rd1637, %rd1632, 32;
	shr.u64 	%rd1638, %rd12861, 32;
	add.s64 	%rd1639, %rd1638, %rd1637;
	and.b64  	%rd1640, %rd1601, 4294967295;
	mul.lo.s64 	%rd1641, %rd1640, 977;
	and.b64  	%rd1642, %rd1451, 4294967295;
	and.b64  	%rd1643, %rd1641, 4294967295;
	add.s64 	%rd1644, %rd1639, %rd1642;
	add.s64 	%rd1645, %rd1644, %rd1643;
	add.s64 	%rd12860, %rd1645, %rd1631;
	shr.u64 	%rd1646, %rd1641, 32;
	shr.u64 	%rd1647, %rd12860, 32;
	add.s64 	%rd1648, %rd1647, %rd1646;
	and.b64  	%rd1649, %rd1605, 4294967295;
	mul.lo.s64 	%rd1650, %rd1649, 977;
	and.b64  	%rd1651, %rd1486, 4294967295;
	and.b64  	%rd1652, %rd1650, 4294967295;
	add.s64 	%rd1653, %rd1648, %rd1651;
	add.s64 	%rd1654, %rd1653, %rd1652;
	add.s64 	%rd12859, %rd1654, %rd1640;
	shr.u64 	%rd1655, %rd1650, 32;
	shr.u64 	%rd1656, %rd12859, 32;
	add.s64 	%rd1657, %rd1656, %rd1655;
	and.b64  	%rd1658, %rd1609, 4294967295;
	mul.lo.s64 	%rd1659, %rd1658, 977;
	and.b64  	%rd1660, %rd1520, 4294967295;
	and.b64  	%rd1661, %rd1659, 4294967295;
	add.s64 	%rd1662, %rd1657, %rd1660;
	add.s64 	%rd1663, %rd1662, %rd1661;
	add.s64 	%rd12858, %rd1663, %rd1649;
	shr.u64 	%rd1664, %rd1659, 32;
	shr.u64 	%rd1665, %rd12858, 32;
	add.s64 	%rd1666, %rd1665, %rd1664;
	and.b64  	%rd1667, %rd1613, 4294967295;
	mul.lo.s64 	%rd1668, %rd1667, 977;
	and.b64  	%rd1669, %rd1553, 4294967295;
	and.b64  	%rd1670, %rd1668, 4294967295;
	add.s64 	%rd1671, %rd1666, %rd1669;
	add.s64 	%rd1672, %rd1671, %rd1670;
	add.s64 	%rd12857, %rd1672, %rd1658;
	shr.u64 	%rd1673, %rd1668, 32;
	shr.u64 	%rd1674, %rd12857, 32;
	add.s64 	%rd1675, %rd1674, %rd1673;
	mul.lo.s64 	%rd1676, %rd1614, 977;
	and.b64  	%rd1677, %rd1585, 4294967295;
	and.b64  	%rd1678, %rd1676, 4294967295;
	add.s64 	%rd1679, %rd1675, %rd1677;
	add.s64 	%rd1680, %rd1679, %rd1678;
	add.s64 	%rd12856, %rd1680, %rd1667;
	shr.u64 	%rd1681, %rd1676, 32;
	shr.u64 	%rd1682, %rd12856, 32;
	cvt.u32.u64 	%r2429, %rd1682;
	cvt.u32.u64 	%r2430, %rd1681;
	add.s32 	%r2431, %r2429, %r2430;
	add.s32 	%r126, %r2431, %r2428;
	setp.eq.s32 	%p116, %r126, 0;
	mov.pred 	%p2158, 0;
	@%p116 bra 	$L__BB0_54;
	cvt.u64.u32 	%rd1683, %r126;
	mul.wide.u32 	%rd1684, %r126, 977;
	shr.u64 	%rd1685, %rd1684, 32;
	and.b64  	%rd1686, %rd12863, 4294967295;
	and.b64  	%rd1687, %rd1684, 4294967295;
	add.s64 	%rd12863, %rd1687, %rd1686;
	shr.u64 	%rd1688, %rd12863, 32;
	and.b64  	%rd1689, %rd12862, 4294967295;
	add.s64 	%rd1690, %rd1685, %rd1689;
	add.s64 	%rd1691, %rd1690, %rd1683;
	add.s64 	%rd12862, %rd1691, %rd1688;
	setp.lt.u64 	%p118, %rd12862, 4294967296;
	@%p118 bra 	$L__BB0_54;
	shr.u64 	%rd1692, %rd12862, 32;
	and.b64  	%rd1693, %rd12861, 4294967295;
	add.s64 	%rd12861, %rd1692, %rd1693;
	setp.lt.u64 	%p120, %rd12861, 4294967296;
	@%p120 bra 	$L__BB0_54;
	shr.u64 	%rd1694, %rd12861, 32;
	and.b64  	%rd1695, %rd12860, 4294967295;
	add.s64 	%rd12860, %rd1694, %rd1695;
	setp.lt.u64 	%p122, %rd12860, 4294967296;
	@%p122 bra 	$L__BB0_54;
	shr.u64 	%rd1697, %rd12860, 32;
	and.b64  	%rd1698, %rd12859, 4294967295;
	add.s64 	%rd12859, %rd1697, %rd1698;
	setp.lt.u64 	%p124, %rd12859, 4294967296;
	mov.b64 	%rd12860, 4294967296;
	@%p124 bra 	$L__BB0_54;
	shr.u64 	%rd1700, %rd12859, 32;
	and.b64  	%rd1701, %rd12858, 4294967295;
	add.s64 	%rd12858, %rd1700, %rd1701;
	setp.lt.u64 	%p126, %rd12858, 4294967296;
	mov.b64 	%rd12859, 4294967296;
	mov.u64 	%rd12860, %rd12859;
	@%p126 bra 	$L__BB0_54;
	shr.u64 	%rd1703, %rd12858, 32;
	and.b64  	%rd1704, %rd12857, 4294967295;
	add.s64 	%rd12857, %rd1703, %rd1704;
	setp.lt.u64 	%p128, %rd12857, 4294967296;
	mov.b64 	%rd12858, 4294967296;
	mov.u64 	%rd12859, %rd12858;
	mov.u64 	%rd12860, %rd12858;
	@%p128 bra 	$L__BB0_54;
	shr.u64 	%rd1706, %rd12857, 32;
	and.b64  	%rd1707, %rd12856, 4294967295;
	add.s64 	%rd1708, %rd1706, %rd1707;
	setp.gt.u64 	%p2158, %rd1708, 4294967295;
	min.u64 	%rd12856, %rd1708, 4294967296;
	mov.b64 	%rd12857, 4294967296;
	mov.u64 	%rd12858, %rd12857;
	mov.u64 	%rd12859, %rd12857;
	mov.u64 	%rd12860, %rd12857;
$L__BB0_54:
	cvt.u32.u64 	%r5527, %rd12863;
	cvt.u32.u64 	%r5526, %rd12862;
	cvt.u32.u64 	%r5525, %rd12861;
	cvt.u32.u64 	%r5524, %rd12860;
	cvt.u32.u64 	%r5523, %rd12859;
	cvt.u32.u64 	%r5522, %rd12858;
	cvt.u32.u64 	%r5521, %rd12857;
	cvt.u32.u64 	%r5520, %rd12856;
	setp.lt.u32 	%p129, %r6022, %r5520;
	or.pred  	%p130, %p2158, %p129;
	@%p130 bra 	$L__BB0_68;
	setp.gt.u32 	%p131, %r6022, %r5520;
	@%p131 bra 	$L__BB0_69;
	setp.lt.u32 	%p132, %r81, %r5521;
	@%p132 bra 	$L__BB0_68;
	setp.gt.u32 	%p133, %r81, %r5521;
	@%p133 bra 	$L__BB0_69;
	setp.lt.u32 	%p134, %r82, %r5522;
	@%p134 bra 	$L__BB0_68;
	setp.gt.u32 	%p135, %r82, %r5522;
	@%p135 bra 	$L__BB0_69;
	setp.lt.u32 	%p136, %r83, %r5523;
	@%p136 bra 	$L__BB0_68;
	setp.gt.u32 	%p137, %r83, %r5523;
	@%p137 bra 	$L__BB0_69;
	setp.lt.u32 	%p138, %r84, %r5524;
	@%p138 bra 	$L__BB0_68;
	setp.gt.u32 	%p139, %r84, %r5524;
	@%p139 bra 	$L__BB0_69;
	setp.lt.u32 	%p140, %r79, %r5525;
	@%p140 bra 	$L__BB0_68;
	setp.gt.u32 	%p141, %r79, %r5525;
	@%p141 bra 	$L__BB0_69;
	setp.lt.u32 	%p142, %r80, %r5526;
	@%p142 bra 	$L__BB0_68;
	setp.gt.u32 	%p143, %r80, %r5526;
	setp.gt.u32 	%p144, %r85, %r5527;
	or.pred  	%p145, %p143, %p144;
	@%p145 bra 	$L__BB0_69;
$L__BB0_68:
	// begin inline asm
	sub.cc.u32 %r5527, %r5527, %r85;
	subc.cc.u32 %r5526, %r5526, %r80;
	subc.cc.u32 %r5525, %r5525, %r79;
	subc.cc.u32 %r5524, %r5524, %r84;
	subc.cc.u32 %r5523, %r5523, %r83;
	subc.cc.u32 %r5522, %r5522, %r82;
	subc.cc.u32 %r5521, %r5521, %r81;
	subc.u32 %r5520, %r5520, %r78;
	
	// end inline asm
$L__BB0_69:
	setp.gt.u32 	%p146, %r5520, %r6022;
	@%p146 bra 	$L__BB0_82;
	bra.uni 	$L__BB0_83;
$L__BB0_70:
	setp.gt.u32 	%p148, %r5521, %r81;
	@%p148 bra 	$L__BB0_82;
	setp.lt.u32 	%p149, %r5521, %r81;
	@%p149 bra 	$L__BB0_84;
	setp.gt.u32 	%p150, %r5522, %r82;
	@%p150 bra 	$L__BB0_82;
	setp.lt.u32 	%p151, %r5522, %r82;
	@%p151 bra 	$L__BB0_84;
	setp.gt.u32 	%p152, %r5523, %r83;
	@%p152 bra 	$L__BB0_82;
	setp.lt.u32 	%p153, %r5523, %r83;
	@%p153 bra 	$L__BB0_84;
	setp.gt.u32 	%p154, %r5524, %r84;
	@%p154 bra 	$L__BB0_82;
	setp.lt.u32 	%p155, %r5524, %r84;
	@%p155 bra 	$L__BB0_84;
	setp.gt.u32 	%p156, %r5525, %r79;
	@%p156 bra 	$L__BB0_82;
	setp.lt.u32 	%p157, %r5525, %r79;
	@%p157 bra 	$L__BB0_84;
	setp.gt.u32 	%p158, %r5526, %r80;
	@%p158 bra 	$L__BB0_82;
	setp.lt.u32 	%p159, %r5526, %r80;
	setp.lt.u32 	%p160, %r5527, %r85;
	or.pred  	%p161, %p159, %p160;
	@%p161 bra 	$L__BB0_84;
$L__BB0_82:
	// begin inline asm
	sub.cc.u32 %r5527, %r5527, %r85;
	subc.cc.u32 %r5526, %r5526, %r80;
	subc.cc.u32 %r5525, %r5525, %r79;
	subc.cc.u32 %r5524, %r5524, %r84;
	subc.cc.u32 %r5523, %r5523, %r83;
	subc.cc.u32 %r5522, %r5522, %r82;
	subc.cc.u32 %r5521, %r5521, %r81;
	subc.u32 %r5520, %r5520, %r78;
	
	// end inline asm
	bra.uni 	$L__BB0_84;
$L__BB0_83:
	setp.lt.u32 	%p147, %r5520, %r6022;
	@%p147 bra 	$L__BB0_84;
	bra.uni 	$L__BB0_70;
$L__BB0_84:
	mul.wide.u32 	%rd1710, %r5527, %r51;
	shr.u64 	%rd1711, %rd1710, 32;
	mul.wide.u32 	%rd1712, %r5526, %r51;
	add.s64 	%rd1713, %rd1711, %rd1712;
	shr.u64 	%rd1714, %rd1713, 32;
	mul.wide.u32 	%rd1715, %r5525, %r51;
	add.s64 	%rd1716, %rd1714, %rd1715;
	shr.u64 	%rd1717, %rd1716, 32;
	mul.wide.u32 	%rd1718, %r5524, %r51;
	add.s64 	%rd1719, %rd1717, %rd1718;
	shr.u64 	%rd1720, %rd1719, 32;
	mul.wide.u32 	%rd1721, %r5523, %r51;
	add.s64 	%rd1722, %rd1720, %rd1721;
	shr.u64 	%rd1723, %rd1722, 32;
	mul.wide.u32 	%rd1724, %r5522, %r51;
	add.s64 	%rd1725, %rd1723, %rd1724;
	shr.u64 	%rd1726, %rd1725, 32;
	mul.wide.u32 	%rd1727, %r5521, %r51;
	add.s64 	%rd1728, %rd1726, %rd1727;
	shr.u64 	%rd1729, %rd1728, 32;
	mul.wide.u32 	%rd1730, %r5520, %r51;
	add.s64 	%rd1731, %rd1729, %rd1730;
	shr.u64 	%rd1732, %rd1731, 32;
	and.b64  	%rd1733, %rd1713, 4294967295;
	mul.wide.u32 	%rd1734, %r5527, %r50;
	add.s64 	%rd1735, %rd1734, %rd1733;
	shr.u64 	%rd1736, %rd1735, 32;
	and.b64  	%rd1737, %rd1716, 4294967295;
	mul.wide.u32 	%rd1738, %r5526, %r50;
	add.s64 	%rd1739, %rd1736, %rd1737;
	add.s64 	%rd1740, %rd1739, %rd1738;
	shr.u64 	%rd1741, %rd1740, 32;
	and.b64  	%rd1742, %rd1719, 4294967295;
	mul.wide.u32 	%rd1743, %r5525, %r50;
	add.s64 	%rd1744, %rd1741, %rd1742;
	add.s64 	%rd1745, %rd1744, %rd1743;
	shr.u64 	%rd1746, %rd1745, 32;
	and.b64  	%rd1747, %rd1722, 4294967295;
	mul.wide.u32 	%rd1748, %r5524, %r50;
	add.s64 	%rd1749, %rd1746, %rd1747;
	add.s64 	%rd1750, %rd1749, %rd1748;
	shr.u64 	%rd1751, %rd1750, 32;
	and.b64  	%rd1752, %rd1725, 4294967295;
	mul.wide.u32 	%rd1753, %r5523, %r50;
	add.s64 	%rd1754, %rd1751, %rd1752;
	add.s64 	%rd1755, %rd1754, %rd1753;
	shr.u64 	%rd1756, %rd1755, 32;
	and.b64  	%rd1757, %rd1728, 4294967295;
	mul.wide.u32 	%rd1758, %r5522, %r50;
	add.s64 	%rd1759, %rd1756, %rd1757;
	add.s64 	%rd1760, %rd1759, %rd1758;
	shr.u64 	%rd1761, %rd1760, 32;
	and.b64  	%rd1762, %rd1731, 4294967295;
	mul.wide.u32 	%rd1763, %r5521, %r50;
	add.s64 	%rd1764, %rd1761, %rd1762;
	add.s64 	%rd1765, %rd1764, %rd1763;
	shr.u64 	%rd1766, %rd1765, 32;
	mul.wide.u32 	%rd1767, %r5520, %r50;
	add.s64 	%rd1768, %rd1766, %rd1732;
	add.s64 	%rd1769, %rd1768, %rd1767;
	shr.u64 	%rd1770, %rd1769, 32;
	and.b64  	%rd1771, %rd1740, 4294967295;
	mul.wide.u32 	%rd1772, %r5527, %r49;
	add.s64 	%rd1773, %rd1772, %rd1771;
	shr.u64 	%rd1774, %rd1773, 32;
	and.b64  	%rd1775, %rd1745, 4294967295;
	mul.wide.u32 	%rd1776, %r5526, %r49;
	add.s64 	%rd1777, %rd1774, %rd1775;
	add.s64 	%rd1778, %rd1777, %rd1776;
	shr.u64 	%rd1779, %rd1778, 32;
	and.b64  	%rd1780, %rd1750, 4294967295;
	mul.wide.u32 	%rd1781, %r5525, %r49;
	add.s64 	%rd1782, %rd1779, %rd1780;
	add.s64 	%rd1783, %rd1782, %rd1781;
	shr.u64 	%rd1784, %rd1783, 32;
	and.b64  	%rd1785, %rd1755, 4294967295;
	mul.wide.u32 	%rd1786, %r5524, %r49;
	add.s64 	%rd1787, %rd1784, %rd1785;
	add.s64 	%rd1788, %rd1787, %rd1786;
	shr.u64 	%rd1789, %rd1788, 32;
	and.b64  	%rd1790, %rd1760, 4294967295;
	mul.wide.u32 	%rd1791, %r5523, %r49;
	add.s64 	%rd1792, %rd1789, %rd1790;
	add.s64 	%rd1793, %rd1792, %rd1791;
	shr.u64 	%rd1794, %rd1793, 32;
	and.b64  	%rd1795, %rd1765, 4294967295;
	mul.wide.u32 	%rd1796, %r5522, %r49;
	add.s64 	%rd1797, %rd1794, %rd1795;
	add.s64 	%rd1798, %rd1797, %rd1796;
	shr.u64 	%rd1799, %rd1798, 32;
	and.b64  	%rd1800, %rd1769, 4294967295;
	mul.wide.u32 	%rd1801, %r5521, %r49;
	add.s64 	%rd1802, %rd1799, %rd1800;
	add.s64 	%rd1803, %rd1802, %rd1801;
	shr.u64 	%rd1804, %rd1803, 32;
	mul.wide.u32 	%rd1805, %r5520, %r49;
	add.s64 	%rd1806, %rd1804, %rd1770;
	add.s64 	%rd1807, %rd1806, %rd1805;
	shr.u64 	%rd1808, %rd1807, 32;
	and.b64  	%rd1809, %rd1778, 4294967295;
	mul.wide.u32 	%rd1810, %r5527, %r48;
	add.s64 	%rd1811, %rd1810, %rd1809;
	shr.u64 	%rd1812, %rd1811, 32;
	and.b64  	%rd1813, %rd1783, 4294967295;
	mul.wide.u32 	%rd1814, %r5526, %r48;
	add.s64 	%rd1815, %rd1812, %rd1813;
	add.s64 	%rd1816, %rd1815, %rd1814;
	shr.u64 	%rd1817, %rd1816, 32;
	and.b64  	%rd1818, %rd1788, 4294967295;
	mul.wide.u32 	%rd1819, %r5525, %r48;
	add.s64 	%rd1820, %rd1817, %rd1818;
	add.s64 	%rd1821, %rd1820, %rd1819;
	shr.u64 	%rd1822, %rd1821, 32;
	and.b64  	%rd1823, %rd1793, 4294967295;
	mul.wide.u32 	%rd1824, %r5524, %r48;
	add.s64 	%rd1825, %rd1822, %rd1823;
	add.s64 	%rd1826, %rd1825, %rd1824;
	shr.u64 	%rd1827, %rd1826, 32;
	and.b64  	%rd1828, %rd1798, 4294967295;
	mul.wide.u32 	%rd1829, %r5523, %r48;
	add.s64 	%rd1830, %rd1827, %rd1828;
	add.s64 	%rd1831, %rd1830, %rd1829;
	shr.u64 	%rd1832, %rd1831, 32;
	and.b64  	%rd1833, %rd1803, 4294967295;
	mul.wide.u32 	%rd1834, %r5522, %r48;
	add.s64 	%rd1835, %rd1832, %rd1833;
	add.s64 	%rd1836, %rd1835, %rd1834;
	shr.u64 	%rd1837, %rd1836, 32;
	and.b64  	%rd1838, %rd1807, 4294967295;
	mul.wide.u32 	%rd1839, %r5521, %r48;
	add.s64 	%rd1840, %rd1837, %rd1838;
	add.s64 	%rd1841, %rd1840, %rd1839;
	shr.u64 	%rd1842, %rd1841, 32;
	mul.wide.u32 	%rd1843, %r5520, %r48;
	add.s64 	%rd1844, %rd1842, %rd1808;
	add.s64 	%rd1845, %rd1844, %rd1843;
	shr.u64 	%rd1846, %rd1845, 32;
	and.b64  	%rd1847, %rd1816, 4294967295;
	mul.wide.u32 	%rd1848, %r5527, %r47;
	add.s64 	%rd1849, %rd1848, %rd1847;
	shr.u64 	%rd1850, %rd1849, 32;
	and.b64  	%rd1851, %rd1821, 4294967295;
	mul.wide.u32 	%rd1852, %r5526, %r47;
	add.s64 	%rd1853, %rd1850, %rd1851;
	add.s64 	%rd1854, %rd1853, %rd1852;
	shr.u64 	%rd1855, %rd1854, 32;
	and.b64  	%rd1856, %rd1826, 4294967295;
	mul.wide.u32 	%rd1857, %r5525, %r47;
	add.s64 	%rd1858, %rd1855, %rd1856;
	add.s64 	%rd1859, %rd1858, %rd1857;
	shr.u64 	%rd1860, %rd1859, 32;
	and.b64  	%rd1861, %rd1831, 4294967295;
	mul.wide.u32 	%rd1862, %r5524, %r47;
	add.s64 	%rd1863, %rd1860, %rd1861;
	add.s64 	%rd1864, %rd1863, %rd1862;
	shr.u64 	%rd1865, %rd1864, 32;
	and.b64  	%rd1866, %rd1836, 4294967295;
	mul.wide.u32 	%rd1867, %r5523, %r47;
	add.s64 	%rd1868, %rd1865, %rd1866;
	add.s64 	%rd1869, %rd1868, %rd1867;
	shr.u64 	%rd1870, %rd1869, 32;
	and.b64  	%rd1871, %rd1841, 4294967295;
	mul.wide.u32 	%rd1872, %r5522, %r47;
	add.s64 	%rd1873, %rd1870, %rd1871;
	add.s64 	%rd1874, %rd1873, %rd1872;
	shr.u64 	%rd1875, %rd1874, 32;
	and.b64  	%rd1876, %rd1845, 4294967295;
	mul.wide.u32 	%rd1877, %r5521, %r47;
	add.s64 	%rd1878, %rd1875, %rd1876;
	add.s64 	%rd1879, %rd1878, %rd1877;
	shr.u64 	%rd1880, %rd1879, 32;
	mul.wide.u32 	%rd1881, %r5520, %r47;
	add.s64 	%rd1882, %rd1880, %rd1846;
	add.s64 	%rd1883, %rd1882, %rd1881;
	shr.u64 	%rd1884, %rd1883, 32;
	and.b64  	%rd1885, %rd1854, 4294967295;
	mul.wide.u32 	%rd1886, %r5527, %r46;
	add.s64 	%rd1887, %rd1886, %rd1885;
	shr.u64 	%rd1888, %rd1887, 32;
	and.b64  	%rd1889, %rd1859, 4294967295;
	mul.wide.u32 	%rd1890, %r5526, %r46;
	add.s64 	%rd1891, %rd1888, %rd1889;
	add.s64 	%rd1892, %rd1891, %rd1890;
	shr.u64 	%rd1893, %rd1892, 32;
	and.b64  	%rd1894, %rd1864, 4294967295;
	mul.wide.u32 	%rd1895, %r5525, %r46;
	add.s64 	%rd1896, %rd1893, %rd1894;
	add.s64 	%rd1897, %rd1896, %rd1895;
	shr.u64 	%rd1898, %rd1897, 32;
	and.b64  	%rd1899, %rd1869, 4294967295;
	mul.wide.u32 	%rd1900, %r5524, %r46;
	add.s64 	%rd1901, %rd1898, %rd1899;
	add.s64 	%rd1902, %rd1901, %rd1900;
	shr.u64 	%rd1903, %rd1902, 32;
	and.b64  	%rd1904, %rd1874, 4294967295;
	mul.wide.u32 	%rd1905, %r5523, %r46;
	add.s64 	%rd1906, %rd1903, %rd1904;
	add.s64 	%rd1907, %rd1906, %rd1905;
	shr.u64 	%rd1908, %rd1907, 32;
	and.b64  	%rd1909, %rd1879, 4294967295;
	mul.wide.u32 	%rd1910, %r5522, %r46;
	add.s64 	%rd1911, %rd1908, %rd1909;
	add.s64 	%rd1912, %rd1911, %rd1910;
	shr.u64 	%rd1913, %rd1912, 32;
	and.b64  	%rd1914, %rd1883, 4294967295;
	mul.wide.u32 	%rd1915, %r5521, %r46;
	add.s64 	%rd1916, %rd1913, %rd1914;
	add.s64 	%rd1917, %rd1916, %rd1915;
	shr.u64 	%rd1918, %rd1917, 32;
	mul.wide.u32 	%rd1919, %r5520, %r46;
	add.s64 	%rd1920, %rd1918, %rd1884;
	add.s64 	%rd1921, %rd1920, %rd1919;
	shr.u64 	%rd1922, %rd1921, 32;
	and.b64  	%rd1923, %rd1892, 4294967295;
	mul.wide.u32 	%rd1924, %r5527, %r45;
	add.s64 	%rd1925, %rd1924, %rd1923;
	shr.u64 	%rd1926, %rd1925, 32;
	and.b64  	%rd1927, %rd1897, 4294967295;
	mul.wide.u32 	%rd1928, %r5526, %r45;
	add.s64 	%rd1929, %rd1926, %rd1927;
	add.s64 	%rd1930, %rd1929, %rd1928;
	shr.u64 	%rd1931, %rd1930, 32;
	and.b64  	%rd1932, %rd1902, 4294967295;
	mul.wide.u32 	%rd1933, %r5525, %r45;
	add.s64 	%rd1934, %rd1931, %rd1932;
	add.s64 	%rd1935, %rd1934, %rd1933;
	shr.u64 	%rd1936, %rd1935, 32;
	and.b64  	%rd1937, %rd1907, 4294967295;
	mul.wide.u32 	%rd1938, %r5524, %r45;
	add.s64 	%rd1939, %rd1936, %rd1937;
	add.s64 	%rd1940, %rd1939, %rd1938;
	shr.u64 	%rd1941, %rd1940, 32;
	and.b64  	%rd1942, %rd1912, 4294967295;
	mul.wide.u32 	%rd1943, %r5523, %r45;
	add.s64 	%rd1944, %rd1941, %rd1942;
	add.s64 	%rd1945, %rd1944, %rd1943;
	shr.u64 	%rd1946, %rd1945, 32;
	and.b64  	%rd1947, %rd1917, 4294967295;
	mul.wide.u32 	%rd1948, %r5522, %r45;
	add.s64 	%rd1949, %rd1946, %rd1947;
	add.s64 	%rd1950, %rd1949, %rd1948;
	shr.u64 	%rd1951, %rd1950, 32;
	and.b64  	%rd1952, %rd1921, 4294967295;
	mul.wide.u32 	%rd1953, %r5521, %r45;
	add.s64 	%rd1954, %rd1951, %rd1952;
	add.s64 	%rd1955, %rd1954, %rd1953;
	shr.u64 	%rd1956, %rd1955, 32;
	mul.wide.u32 	%rd1957, %r5520, %r45;
	add.s64 	%rd1958, %rd1956, %rd1922;
	add.s64 	%rd1959, %rd1958, %rd1957;
	shr.u64 	%rd1960, %rd1959, 32;
	and.b64  	%rd1961, %rd1930, 4294967295;
	mul.wide.u32 	%rd1962, %r5527, %r44;
	add.s64 	%rd1963, %rd1962, %rd1961;
	shr.u64 	%rd1964, %rd1963, 32;
	and.b64  	%rd1965, %rd1935, 4294967295;
	mul.wide.u32 	%rd1966, %r5526, %r44;
	add.s64 	%rd1967, %rd1964, %rd1965;
	add.s64 	%rd1968, %rd1967, %rd1966;
	shr.u64 	%rd1969, %rd1968, 32;
	and.b64  	%rd1970, %rd1940, 4294967295;
	mul.wide.u32 	%rd1971, %r5525, %r44;
	add.s64 	%rd1972, %rd1969, %rd1970;
	add.s64 	%rd1973, %rd1972, %rd1971;
	shr.u64 	%rd1974, %rd1973, 32;
	and.b64  	%rd1975, %rd1945, 4294967295;
	mul.wide.u32 	%rd1976, %r5524, %r44;
	add.s64 	%rd1977, %rd1974, %rd1975;
	add.s64 	%rd1978, %rd1977, %rd1976;
	shr.u64 	%rd1979, %rd1978, 32;
	and.b64  	%rd1980, %rd1950, 4294967295;
	mul.wide.u32 	%rd1981, %r5523, %r44;
	add.s64 	%rd1982, %rd1979, %rd1980;
	add.s64 	%rd1983, %rd1982, %rd1981;
	shr.u64 	%rd1984, %rd1983, 32;
	and.b64  	%rd1985, %rd1955, 4294967295;
	mul.wide.u32 	%rd1986, %r5522, %r44;
	add.s64 	%rd1987, %rd1984, %rd1985;
	add.s64 	%rd1988, %rd1987, %rd1986;
	shr.u64 	%rd1989, %rd1988, 32;
	and.b64  	%rd1990, %rd1959, 4294967295;
	mul.wide.u32 	%rd1991, %r5521, %r44;
	add.s64 	%rd1992, %rd1989, %rd1990;
	add.s64 	%rd1993, %rd1992, %rd1991;
	shr.u64 	%rd1994, %rd1993, 32;
	mul.wide.u32 	%rd1995, %r5520, %r44;
	add.s64 	%rd1996, %rd1994, %rd1960;
	add.s64 	%rd1997, %rd1996, %rd1995;
	shr.u64 	%rd1998, %rd1997, 32;
	{ .reg .b32 tmp; mov.b64 {tmp, %r2480}, %rd1997; }
	and.b64  	%rd1999, %rd1968, 4294967295;
	mul.lo.s64 	%rd2000, %rd1999, 977;
	and.b64  	%rd2001, %rd1710, 4294967295;
	and.b64  	%rd2002, %rd2000, 4294967295;
	add.s64 	%rd12871, %rd2002, %rd2001;
	shr.u64 	%rd2003, %rd2000, 32;
	shr.u64 	%rd2004, %rd12871, 32;
	add.s64 	%rd2005, %rd2004, %rd2003;
	and.b64  	%rd2006, %rd1973, 4294967295;
	mul.lo.s64 	%rd2007, %rd2006, 977;
	and.b64  	%rd2008, %rd1735, 4294967295;
	and.b64  	%rd2009, %rd2007, 4294967295;
	add.s64 	%rd2010, %rd2005, %rd2008;
	add.s64 	%rd2011, %rd2010, %rd2009;
	add.s64 	%rd12870, %rd2011, %rd1999;
	shr.u64 	%rd2012, %rd2007, 32;
	shr.u64 	%rd2013, %rd12870, 32;
	add.s64 	%rd2014, %rd2013, %rd2012;
	and.b64  	%rd2015, %rd1978, 4294967295;
	mul.lo.s64 	%rd2016, %rd2015, 977;
	and.b64  	%rd2017, %rd1773, 4294967295;
	and.b64  	%rd2018, %rd2016, 4294967295;
	add.s64 	%rd2019, %rd2014, %rd2017;
	add.s64 	%rd2020, %rd2019, %rd2018;
	add.s64 	%rd12869, %rd2020, %rd2006;
	shr.u64 	%rd2021, %rd2016, 32;
	shr.u64 	%rd2022, %rd12869, 32;
	add.s64 	%rd2023, %rd2022, %rd2021;
	and.b64  	%rd2024, %rd1983, 4294967295;
	mul.lo.s64 	%rd2025, %rd2024, 977;
	and.b64  	%rd2026, %rd1811, 4294967295;
	and.b64  	%rd2027, %rd2025, 4294967295;
	add.s64 	%rd2028, %rd2023, %rd2026;
	add.s64 	%rd2029, %rd2028, %rd2027;
	add.s64 	%rd12868, %rd2029, %rd2015;
	shr.u64 	%rd2030, %rd2025, 32;
	shr.u64 	%rd2031, %rd12868, 32;
	add.s64 	%rd2032, %rd2031, %rd2030;
	and.b64  	%rd2033, %rd1988, 4294967295;
	mul.lo.s64 	%rd2034, %rd2033, 977;
	and.b64  	%rd2035, %rd1849, 4294967295;
	and.b64  	%rd2036, %rd2034, 4294967295;
	add.s64 	%rd2037, %rd2032, %rd2035;
	add.s64 	%rd2038, %rd2037, %rd2036;
	add.s64 	%rd12867, %rd2038, %rd2024;
	shr.u64 	%rd2039, %rd2034, 32;
	shr.u64 	%rd2040, %rd12867, 32;
	add.s64 	%rd2041, %rd2040, %rd2039;
	and.b64  	%rd2042, %rd1993, 4294967295;
	mul.lo.s64 	%rd2043, %rd2042, 977;
	and.b64  	%rd2044, %rd1887, 4294967295;
	and.b64  	%rd2045, %rd2043, 4294967295;
	add.s64 	%rd2046, %rd2041, %rd2044;
	add.s64 	%rd2047, %rd2046, %rd2045;
	add.s64 	%rd12866, %rd2047, %rd2033;
	shr.u64 	%rd2048, %rd2043, 32;
	shr.u64 	%rd2049, %rd12866, 32;
	add.s64 	%rd2050, %rd2049, %rd2048;
	and.b64  	%rd2051, %rd1997, 4294967295;
	mul.lo.s64 	%rd2052, %rd2051, 977;
	and.b64  	%rd2053, %rd1925, 4294967295;
	and.b64  	%rd2054, %rd2052, 4294967295;
	add.s64 	%rd2055, %rd2050, %rd2053;
	add.s64 	%rd2056, %rd2055, %rd2054;
	add.s64 	%rd12865, %rd2056, %rd2042;
	shr.u64 	%rd2057, %rd2052, 32;
	shr.u64 	%rd2058, %rd12865, 32;
	add.s64 	%rd2059, %rd2058, %rd2057;
	mul.lo.s64 	%rd2060, %rd1998, 977;
	and.b64  	%rd2061, %rd1963, 4294967295;
	and.b64  	%rd2062, %rd2060, 4294967295;
	add.s64 	%rd2063, %rd2059, %rd2061;
	add.s64 	%rd2064, %rd2063, %rd2062;
	add.s64 	%rd12864, %rd2064, %rd2051;
	shr.u64 	%rd2065, %rd2060, 32;
	shr.u64 	%rd2066, %rd12864, 32;
	cvt.u32.u64 	%r2481, %rd2066;
	cvt.u32.u64 	%r2482, %rd2065;
	add.s32 	%r2483, %r2481, %r2482;
	add.s32 	%r175, %r2483, %r2480;
	setp.eq.s32 	%p163, %r175, 0;
	mov.pred 	%p2159, 0;
	@%p163 bra 	$L__BB0_92;
	cvt.u64.u32 	%rd2067, %r175;
	mul.wide.u32 	%rd2068, %r175, 977;
	shr.u64 	%rd2069, %rd2068, 32;
	and.b64  	%rd2070, %rd12871, 4294967295;
	and.b64  	%rd2071, %rd2068, 4294967295;
	add.s64 	%rd12871, %rd2071, %rd2070;
	shr.u64 	%rd2072, %rd12871, 32;
	and.b64  	%rd2073, %rd12870, 4294967295;
	add.s64 	%rd2074, %rd2069, %rd2073;
	add.s64 	%rd2075, %rd2074, %rd2067;
	add.s64 	%rd12870, %rd2075, %rd2072;
	setp.lt.u64 	%p165, %rd12870, 4294967296;
	@%p165 bra 	$L__BB0_92;
	shr.u64 	%rd2076, %rd12870, 32;
	and.b64  	%rd2077, %rd12869, 4294967295;
	add.s64 	%rd12869, %rd2076, %rd2077;
	setp.lt.u64 	%p167, %rd12869, 4294967296;
	@%p167 bra 	$L__BB0_92;
	shr.u64 	%rd2078, %rd12869, 32;
	and.b64  	%rd2079, %rd12868, 4294967295;
	add.s64 	%rd12868, %rd2078, %rd2079;
	setp.lt.u64 	%p169, %rd12868, 4294967296;
	@%p169 bra 	$L__BB0_92;
	shr.u64 	%rd2081, %rd12868, 32;
	and.b64  	%rd2082, %rd12867, 4294967295;
	add.s64 	%rd12867, %rd2081, %rd2082;
	setp.lt.u64 	%p171, %rd12867, 4294967296;
	mov.b64 	%rd12868, 4294967296;
	@%p171 bra 	$L__BB0_92;
	shr.u64 	%rd2084, %rd12867, 32;
	and.b64  	%rd2085, %rd12866, 4294967295;
	add.s64 	%rd12866, %rd2084, %rd2085;
	setp.lt.u64 	%p173, %rd12866, 4294967296;
	mov.b64 	%rd12867, 4294967296;
	mov.u64 	%rd12868, %rd12867;
	@%p173 bra 	$L__BB0_92;
	shr.u64 	%rd2087, %rd12866, 32;
	and.b64  	%rd2088, %rd12865, 4294967295;
	add.s64 	%rd12865, %rd2087, %rd2088;
	setp.lt.u64 	%p175, %rd12865, 4294967296;
	mov.b64 	%rd12866, 4294967296;
	mov.u64 	%rd12867, %rd12866;
	mov.u64 	%rd12868, %rd12866;
	@%p175 bra 	$L__BB0_92;
	shr.u64 	%rd2090, %rd12865, 32;
	and.b64  	%rd2091, %rd12864, 4294967295;
	add.s64 	%rd2092, %rd2090, %rd2091;
	setp.gt.u64 	%p2159, %rd2092, 4294967295;
	min.u64 	%rd12864, %rd2092, 4294967296;
	mov.b64 	%rd12865, 4294967296;
	mov.u64 	%rd12866, %rd12865;
	mov.u64 	%rd12867, %rd12865;
	mov.u64 	%rd12868, %rd12865;
$L__BB0_92:
	ld.const.u32 	%r180, [const_p+20];
	ld.const.u32 	%r181, [const_p+16];
	ld.const.u32 	%r182, [const_p+12];
	ld.const.u32 	%r183, [const_p];
	cvt.u32.u64 	%r5543, %rd12871;
	cvt.u32.u64 	%r5542, %rd12870;
	cvt.u32.u64 	%r5541, %rd12869;
	cvt.u32.u64 	%r5540, %rd12868;
	cvt.u32.u64 	%r5539, %rd12867;
	cvt.u32.u64 	%r5538, %rd12866;
	cvt.u32.u64 	%r5537, %rd12865;
	cvt.u32.u64 	%r5536, %rd12864;
	setp.lt.u32 	%p176, %r6022, %r5536;
	or.pred  	%p177, %p2159, %p176;
	@%p177 bra 	$L__BB0_106;
	setp.gt.u32 	%p178, %r6022, %r5536;
	@%p178 bra 	$L__BB0_107;
	setp.lt.u32 	%p179, %r81, %r5537;
	@%p179 bra 	$L__BB0_106;
	setp.gt.u32 	%p180, %r81, %r5537;
	@%p180 bra 	$L__BB0_107;
	setp.lt.u32 	%p181, %r180, %r5538;
	@%p181 bra 	$L__BB0_106;
	setp.gt.u32 	%p182, %r180, %r5538;
	@%p182 bra 	$L__BB0_107;
	setp.lt.u32 	%p183, %r181, %r5539;
	@%p183 bra 	$L__BB0_106;
	setp.gt.u32 	%p184, %r181, %r5539;
	@%p184 bra 	$L__BB0_107;
	setp.lt.u32 	%p185, %r182, %r5540;
	@%p185 bra 	$L__BB0_106;
	setp.gt.u32 	%p186, %r182, %r5540;
	@%p186 bra 	$L__BB0_107;
	setp.lt.u32 	%p187, %r79, %r5541;
	@%p187 bra 	$L__BB0_106;
	setp.gt.u32 	%p188, %r79, %r5541;
	@%p188 bra 	$L__BB0_107;
	setp.lt.u32 	%p189, %r80, %r5542;
	@%p189 bra 	$L__BB0_106;
	setp.gt.u32 	%p190, %r80, %r5542;
	setp.gt.u32 	%p191, %r183, %r5543;
	or.pred  	%p192, %p190, %p191;
	@%p192 bra 	$L__BB0_107;
$L__BB0_106:
	// begin inline asm
	sub.cc.u32 %r5543, %r5543, %r183;
	subc.cc.u32 %r5542, %r5542, %r80;
	subc.cc.u32 %r5541, %r5541, %r79;
	subc.cc.u32 %r5540, %r5540, %r182;
	subc.cc.u32 %r5539, %r5539, %r181;
	subc.cc.u32 %r5538, %r5538, %r180;
	subc.cc.u32 %r5537, %r5537, %r81;
	subc.u32 %r5536, %r5536, %r78;
	
	// end inline asm
$L__BB0_107:
	setp.gt.u32 	%p193, %r5536, %r6022;
	@%p193 bra 	$L__BB0_120;
	bra.uni 	$L__BB0_121;
$L__BB0_108:
	setp.gt.u32 	%p195, %r5537, %r81;
	@%p195 bra 	$L__BB0_120;
	setp.lt.u32 	%p196, %r5537, %r81;
	@%p196 bra 	$L__BB0_122;
	setp.gt.u32 	%p197, %r5538, %r180;
	@%p197 bra 	$L__BB0_120;
	setp.lt.u32 	%p198, %r5538, %r180;
	@%p198 bra 	$L__BB0_122;
	setp.gt.u32 	%p199, %r5539, %r181;
	@%p199 bra 	$L__BB0_120;
	setp.lt.u32 	%p200, %r5539, %r181;
	@%p200 bra 	$L__BB0_122;
	setp.gt.u32 	%p201, %r5540, %r182;
	@%p201 bra 	$L__BB0_120;
	setp.lt.u32 	%p202, %r5540, %r182;
	@%p202 bra 	$L__BB0_122;
	setp.gt.u32 	%p203, %r5541, %r79;
	@%p203 bra 	$L__BB0_120;
	setp.lt.u32 	%p204, %r5541, %r79;
	@%p204 bra 	$L__BB0_122;
	setp.gt.u32 	%p205, %r5542, %r80;
	@%p205 bra 	$L__BB0_120;
	setp.lt.u32 	%p206, %r5542, %r80;
	setp.lt.u32 	%p207, %r5543, %r183;
	or.pred  	%p208, %p206, %p207;
	@%p208 bra 	$L__BB0_122;
$L__BB0_120:
	// begin inline asm
	sub.cc.u32 %r5543, %r5543, %r183;
	subc.cc.u32 %r5542, %r5542, %r80;
	subc.cc.u32 %r5541, %r5541, %r79;
	subc.cc.u32 %r5540, %r5540, %r182;
	subc.cc.u32 %r5539, %r5539, %r181;
	subc.cc.u32 %r5538, %r5538, %r180;
	subc.cc.u32 %r5537, %r5537, %r81;
	subc.u32 %r5536, %r5536, %r78;
	
	// end inline asm
	bra.uni 	$L__BB0_122;
$L__BB0_121:
	setp.lt.u32 	%p194, %r5536, %r6022;
	@%p194 bra 	$L__BB0_122;
	bra.uni 	$L__BB0_108;
$L__BB0_122:
	mul.wide.u32 	%rd2094, %r5511, %r6284;
	shr.u64 	%rd2095, %rd2094, 32;
	mul.wide.u32 	%rd2096, %r5510, %r6284;
	add.s64 	%rd2097, %rd2095, %rd2096;
	shr.u64 	%rd2098, %rd2097, 32;
	mul.wide.u32 	%rd2099, %r5509, %r6284;
	add.s64 	%rd2100, %rd2098, %rd2099;
	shr.u64 	%rd2101, %rd2100, 32;
	mul.wide.u32 	%rd2102, %r5508, %r6284;
	add.s64 	%rd2103, %rd2101, %rd2102;
	shr.u64 	%rd2104, %rd2103, 32;
	mul.wide.u32 	%rd2105, %r5507, %r6284;
	add.s64 	%rd2106, %rd2104, %rd2105;
	shr.u64 	%rd2107, %rd2106, 32;
	mul.wide.u32 	%rd2108, %r5506, %r6284;
	add.s64 	%rd2109, %rd2107, %rd2108;
	shr.u64 	%rd2110, %rd2109, 32;
	mul.wide.u32 	%rd2111, %r5505, %r6284;
	add.s64 	%rd2112, %rd2110, %rd2111;
	shr.u64 	%rd2113, %rd2112, 32;
	mul.wide.u32 	%rd2114, %r5504, %r6284;
	add.s64 	%rd2115, %rd2113, %rd2114;
	shr.u64 	%rd2116, %rd2115, 32;
	and.b64  	%rd2117, %rd2097, 4294967295;
	mul.wide.u32 	%rd2118, %r5511, %r6283;
	add.s64 	%rd2119, %rd2118, %rd2117;
	shr.u64 	%rd2120, %rd2119, 32;
	and.b64  	%rd2121, %rd2100, 4294967295;
	mul.wide.u32 	%rd2122, %r5510, %r6283;
	add.s64 	%rd2123, %rd2120, %rd2121;
	add.s64 	%rd2124, %rd2123, %rd2122;
	shr.u64 	%rd2125, %rd2124, 32;
	and.b64  	%rd2126, %rd2103, 4294967295;
	mul.wide.u32 	%rd2127, %r5509, %r6283;
	add.s64 	%rd2128, %rd2125, %rd2126;
	add.s64 	%rd2129, %rd2128, %rd2127;
	shr.u64 	%rd2130, %rd2129, 32;
	and.b64  	%rd2131, %rd2106, 4294967295;
	mul.wide.u32 	%rd2132, %r5508, %r6283;
	add.s64 	%rd2133, %rd2130, %rd2131;
	add.s64 	%rd2134, %rd2133, %rd2132;
	shr.u64 	%rd2135, %rd2134, 32;
	and.b64  	%rd2136, %rd2109, 4294967295;
	mul.wide.u32 	%rd2137, %r5507, %r6283;
	add.s64 	%rd2138, %rd2135, %rd2136;
	add.s64 	%rd2139, %rd2138, %rd2137;
	shr.u64 	%rd2140, %rd2139, 32;
	and.b64  	%rd2141, %rd2112, 4294967295;
	mul.wide.u32 	%rd2142, %r5506, %r6283;
	add.s64 	%rd2143, %rd2140, %rd2141;
	add.s64 	%rd2144, %rd2143, %rd2142;
	shr.u64 	%rd2145, %rd2144, 32;
	and.b64  	%rd2146, %rd2115, 4294967295;
	mul.wide.u32 	%rd2147, %r5505, %r6283;
	add.s64 	%rd2148, %rd2145, %rd2146;
	add.s64 	%rd2149, %rd2148, %rd2147;
	shr.u64 	%rd2150, %rd2149, 32;
	mul.wide.u32 	%rd2151, %r5504, %r6283;
	add.s64 	%rd2152, %rd2150, %rd2116;
	add.s64 	%rd2153, %rd2152, %rd2151;
	shr.u64 	%rd2154, %rd2153, 32;
	and.b64  	%rd2155, %rd2124, 4294967295;
	mul.wide.u32 	%rd2156, %r5511, %r6282;
	add.s64 	%rd2157, %rd2156, %rd2155;
	shr.u64 	%rd2158, %rd2157, 32;
	and.b64  	%rd2159, %rd2129, 4294967295;
	mul.wide.u32 	%rd2160, %r5510, %r6282;
	add.s64 	%rd2161, %rd2158, %rd2159;
	add.s64 	%rd2162, %rd2161, %rd2160;
	shr.u64 	%rd2163, %rd2162, 32;
	and.b64  	%rd2164, %rd2134, 4294967295;
	mul.wide.u32 	%rd2165, %r5509, %r6282;
	add.s64 	%rd2166, %rd2163, %rd2164;
	add.s64 	%rd2167, %rd2166, %rd2165;
	shr.u64 	%rd2168, %rd2167, 32;
	and.b64  	%rd2169, %rd2139, 4294967295;
	mul.wide.u32 	%rd2170, %r5508, %r6282;
	add.s64 	%rd2171, %rd2168, %rd2169;
	add.s64 	%rd2172, %rd2171, %rd2170;
	shr.u64 	%rd2173, %rd2172, 32;
	and.b64  	%rd2174, %rd2144, 4294967295;
	mul.wide.u32 	%rd2175, %r5507, %r6282;
	add.s64 	%rd2176, %rd2173, %rd2174;
	add.s64 	%rd2177, %rd2176, %rd2175;
	shr.u64 	%rd2178, %rd2177, 32;
	and.b64  	%rd2179, %rd2149, 4294967295;
	mul.wide.u32 	%rd2180, %r5506, %r6282;
	add.s64 	%rd2181, %rd2178, %rd2179;
	add.s64 	%rd2182, %rd2181, %rd2180;
	shr.u64 	%rd2183, %rd2182, 32;
	and.b64  	%rd2184, %rd2153, 4294967295;
	mul.wide.u32 	%rd2185, %r5505, %r6282;
	add.s64 	%rd2186, %rd2183, %rd2184;
	add.s64 	%rd2187, %rd2186, %rd2185;
	shr.u64 	%rd2188, %rd2187, 32;
	mul.wide.u32 	%rd2189, %r5504, %r6282;
	add.s64 	%rd2190, %rd2188, %rd2154;
	add.s64 	%rd2191, %rd2190, %rd2189;
	shr.u64 	%rd2192, %rd2191, 32;
	and.b64  	%rd2193, %rd2162, 4294967295;
	mul.wide.u32 	%rd2194, %r5511, %r6281;
	add.s64 	%rd2195, %rd2194, %rd2193;
	shr.u64 	%rd2196, %rd2195, 32;
	and.b64  	%rd2197, %rd2167, 4294967295;
	mul.wide.u32 	%rd2198, %r5510, %r6281;
	add.s64 	%rd2199, %rd2196, %rd2197;
	add.s64 	%rd2200, %rd2199, %rd2198;
	shr.u64 	%rd2201, %rd2200, 32;
	and.b64  	%rd2202, %rd2172, 4294967295;
	mul.wide.u32 	%rd2203, %r5509, %r6281;
	add.s64 	%rd2204, %rd2201, %rd2202;
	add.s64 	%rd2205, %rd2204, %rd2203;
	shr.u64 	%rd2206, %rd2205, 32;
	and.b64  	%rd2207, %rd2177, 4294967295;
	mul.wide.u32 	%rd2208, %r5508, %r6281;
	add.s64 	%rd2209, %rd2206, %rd2207;
	add.s64 	%rd2210, %rd2209, %rd2208;
	shr.u64 	%rd2211, %rd2210, 32;
	and.b64  	%rd2212, %rd2182, 4294967295;
	mul.wide.u32 	%rd2213, %r5507, %r6281;
	add.s64 	%rd2214, %rd2211, %rd2212;
	add.s64 	%rd2215, %rd2214, %rd2213;
	shr.u64 	%rd2216, %rd2215, 32;
	and.b64  	%rd2217, %rd2187, 4294967295;
	mul.wide.u32 	%rd2218, %r5506, %r6281;
	add.s64 	%rd2219, %rd2216, %rd2217;
	add.s64 	%rd2220, %rd2219, %rd2218;
	shr.u64 	%rd2221, %rd2220, 32;
	and.b64  	%rd2222, %rd2191, 4294967295;
	mul.wide.u32 	%rd2223, %r5505, %r6281;
	add.s64 	%rd2224, %rd2221, %rd2222;
	add.s64 	%rd2225, %rd2224, %rd2223;
	shr.u64 	%rd2226, %rd2225, 32;
	mul.wide.u32 	%rd2227, %r5504, %r6281;
	add.s64 	%rd2228, %rd2226, %rd2192;
	add.s64 	%rd2229, %rd2228, %rd2227;
	shr.u64 	%rd2230, %rd2229, 32;
	and.b64  	%rd2231, %rd2200, 4294967295;
	mul.wide.u32 	%rd2232, %r5511, %r6280;
	add.s64 	%rd2233, %rd2232, %rd2231;
	shr.u64 	%rd2234, %rd2233, 32;
	and.b64  	%rd2235, %rd2205, 4294967295;
	mul.wide.u32 	%rd2236, %r5510, %r6280;
	add.s64 	%rd2237, %rd2234, %rd2235;
	add.s64 	%rd2238, %rd2237, %rd2236;
	shr.u64 	%rd2239, %rd2238, 32;
	and.b64  	%rd2240, %rd2210, 4294967295;
	mul.wide.u32 	%rd2241, %r5509, %r6280;
	add.s64 	%rd2242, %rd2239, %rd2240;
	add.s64 	%rd2243, %rd2242, %rd2241;
	shr.u64 	%rd2244, %rd2243, 32;
	and.b64  	%rd2245, %rd2215, 4294967295;
	mul.wide.u32 	%rd2246, %r5508, %r6280;
	add.s64 	%rd2247, %rd2244, %rd2245;
	add.s64 	%rd2248, %rd2247, %rd2246;
	shr.u64 	%rd2249, %rd2248, 32;
	and.b64  	%rd2250, %rd2220, 4294967295;
	mul.wide.u32 	%rd2251, %r5507, %r6280;
	add.s64 	%rd2252, %rd2249, %rd2250;
	add.s64 	%rd2253, %rd2252, %rd2251;
	shr.u64 	%rd2254, %rd2253, 32;
	and.b64  	%rd2255, %rd2225, 4294967295;
	mul.wide.u32 	%rd2256, %r5506, %r6280;
	add.s64 	%rd2257, %rd2254, %rd2255;
	add.s64 	%rd2258, %rd2257, %rd2256;
	shr.u64 	%rd2259, %rd2258, 32;
	and.b64  	%rd2260, %rd2229, 4294967295;
	mul.wide.u32 	%rd2261, %r5505, %r6280;
	add.s64 	%rd2262, %rd2259, %rd2260;
	add.s64 	%rd2263, %rd2262, %rd2261;
	shr.u64 	%rd2264, %rd2263, 32;
	mul.wide.u32 	%rd2265, %r5504, %r6280;
	add.s64 	%rd2266, %rd2264, %rd2230;
	add.s64 	%rd2267, %rd2266, %rd2265;
	shr.u64 	%rd2268, %rd2267, 32;
	and.b64  	%rd2269, %rd2238, 4294967295;
	mul.wide.u32 	%rd2270, %r5511, %r6279;
	add.s64 	%rd2271, %rd2270, %rd2269;
	shr.u64 	%rd2272, %rd2271, 32;
	and.b64  	%rd2273, %rd2243, 4294967295;
	mul.wide.u32 	%rd2274, %r5510, %r6279;
	add.s64 	%rd2275, %rd2272, %rd2273;
	add.s64 	%rd2276, %rd2275, %rd2274;
	shr.u64 	%rd2277, %rd2276, 32;
	and.b64  	%rd2278, %rd2248, 4294967295;
	mul.wide.u32 	%rd2279, %r5509, %r6279;
	add.s64 	%rd2280, %rd2277, %rd2278;
	add.s64 	%rd2281, %rd2280, %rd2279;
	shr.u64 	%rd2282, %rd2281, 32;
	and.b64  	%rd2283, %rd2253, 4294967295;
	mul.wide.u32 	%rd2284, %r5508, %r6279;
	add.s64 	%rd2285, %rd2282, %rd2283;
	add.s64 	%rd2286, %rd2285, %rd2284;
	shr.u64 	%rd2287, %rd2286, 32;
	and.b64  	%rd2288, %rd2258, 4294967295;
	mul.wide.u32 	%rd2289, %r5507, %r6279;
	add.s64 	%rd2290, %rd2287, %rd2288;
	add.s64 	%rd2291, %rd2290, %rd2289;
	shr.u64 	%rd2292, %rd2291, 32;
	and.b64  	%rd2293, %rd2263, 4294967295;
	mul.wide.u32 	%rd2294, %r5506, %r6279;
	add.s64 	%rd2295, %rd2292, %rd2293;
	add.s64 	%rd2296, %rd2295, %rd2294;
	shr.u64 	%rd2297, %rd2296, 32;
	and.b64  	%rd2298, %rd2267, 4294967295;
	mul.wide.u32 	%rd2299, %r5505, %r6279;
	add.s64 	%rd2300, %rd2297, %rd2298;
	add.s64 	%rd2301, %rd2300, %rd2299;
	shr.u64 	%rd2302, %rd2301, 32;
	mul.wide.u32 	%rd2303, %r5504, %r6279;
	add.s64 	%rd2304, %rd2302, %rd2268;
	add.s64 	%rd2305, %rd2304, %rd2303;
	shr.u64 	%rd2306, %rd2305, 32;
	and.b64  	%rd2307, %rd2276, 4294967295;
	mul.wide.u32 	%rd2308, %r5511, %r6278;
	add.s64 	%rd2309, %rd2308, %rd2307;
	shr.u64 	%rd2310, %rd2309, 32;
	and.b64  	%rd2311, %rd2281, 4294967295;
	mul.wide.u32 	%rd2312, %r5510, %r6278;
	add.s64 	%rd2313, %rd2310, %rd2311;
	add.s64 	%rd2314, %rd2313, %rd2312;
	shr.u64 	%rd2315, %rd2314, 32;
	and.b64  	%rd2316, %rd2286, 4294967295;
	mul.wide.u32 	%rd2317, %r5509, %r6278;
	add.s64 	%rd2318, %rd2315, %rd2316;
	add.s64 	%rd2319, %rd2318, %rd2317;
	shr.u64 	%rd2320, %rd2319, 32;
	and.b64  	%rd2321, %rd2291, 4294967295;
	mul.wide.u32 	%rd2322, %r5508, %r6278;
	add.s64 	%rd2323, %rd2320, %rd2321;
	add.s64 	%rd2324, %rd2323, %rd2322;
	shr.u64 	%rd2325, %rd2324, 32;
	and.b64  	%rd2326, %rd2296, 4294967295;
	mul.wide.u32 	%rd2327, %r5507, %r6278;
	add.s64 	%rd2328, %rd2325, %rd2326;
	add.s64 	%rd2329, %rd2328, %rd2327;
	shr.u64 	%rd2330, %rd2329, 32;
	and.b64  	%rd2331, %rd2301, 4294967295;
	mul.wide.u32 	%rd2332, %r5506, %r6278;
	add.s64 	%rd2333, %rd2330, %rd2331;
	add.s64 	%rd2334, %rd2333, %rd2332;
	shr.u64 	%rd2335, %rd2334, 32;
	and.b64  	%rd2336, %rd2305, 4294967295;
	mul.wide.u32 	%rd2337, %r5505, %r6278;
	add.s64 	%rd2338, %rd2335, %rd2336;
	add.s64 	%rd2339, %rd2338, %rd2337;
	shr.u64 	%rd2340, %rd2339, 32;
	mul.wide.u32 	%rd2341, %r5504, %r6278;
	add.s64 	%rd2342, %rd2340, %rd2306;
	add.s64 	%rd2343, %rd2342, %rd2341;
	shr.u64 	%rd2344, %rd2343, 32;
	and.b64  	%rd2345, %rd2314, 4294967295;
	mul.wide.u32 	%rd2346, %r5511, %r6277;
	add.s64 	%rd2347, %rd2346, %rd2345;
	shr.u64 	%rd2348, %rd2347, 32;
	and.b64  	%rd2349, %rd2319, 4294967295;
	mul.wide.u32 	%rd2350, %r5510, %r6277;
	add.s64 	%rd2351, %rd2348, %rd2349;
	add.s64 	%rd2352, %rd2351, %rd2350;
	shr.u64 	%rd2353, %rd2352, 32;
	and.b64  	%rd2354, %rd2324, 4294967295;
	mul.wide.u32 	%rd2355, %r5509, %r6277;
	add.s64 	%rd2356, %rd2353, %rd2354;
	add.s64 	%rd2357, %rd2356, %rd2355;
	shr.u64 	%rd2358, %rd2357, 32;
	and.b64  	%rd2359, %rd2329, 4294967295;
	mul.wide.u32 	%rd2360, %r5508, %r6277;
	add.s64 	%rd2361, %rd2358, %rd2359;
	add.s64 	%rd2362, %rd2361, %rd2360;
	shr.u64 	%rd2363, %rd2362, 32;
	and.b64  	%rd2364, %rd2334, 4294967295;
	mul.wide.u32 	%rd2365, %r5507, %r6277;
	add.s64 	%rd2366, %rd2363, %rd2364;
	add.s64 	%rd2367, %rd2366, %rd2365;
	shr.u64 	%rd2368, %rd2367, 32;
	and.b64  	%rd2369, %rd2339, 4294967295;
	mul.wide.u32 	%rd2370, %r5506, %r6277;
	add.s64 	%rd2371, %rd2368, %rd2369;
	add.s64 	%rd2372, %rd2371, %rd2370;
	shr.u64 	%rd2373, %rd2372, 32;
	and.b64  	%rd2374, %rd2343, 4294967295;
	mul.wide.u32 	%rd2375, %r5505, %r6277;
	add.s64 	%rd2376, %rd2373, %rd2374;
	add.s64 	%rd2377, %rd2376, %rd2375;
	shr.u64 	%rd2378, %rd2377, 32;
	mul.wide.u32 	%rd2379, %r5504, %r6277;
	add.s64 	%rd2380, %rd2378, %rd2344;
	add.s64 	%rd2381, %rd2380, %rd2379;
	shr.u64 	%rd2382, %rd2381, 32;
	{ .reg .b32 tmp; mov.b64 {tmp, %r2532}, %rd2381; }
	and.b64  	%rd2383, %rd2352, 4294967295;
	mul.lo.s64 	%rd2384, %rd2383, 977;
	and.b64  	%rd2385, %rd2094, 4294967295;
	and.b64  	%rd2386, %rd2384, 4294967295;
	add.s64 	%rd12879, %rd2386, %rd2385;
	shr.u64 	%rd2387, %rd2384, 32;
	shr.u64 	%rd2388, %rd12879, 32;
	add.s64 	%rd2389, %rd2388, %rd2387;
	and.b64  	%rd2390, %rd2357, 4294967295;
	mul.lo.s64 	%rd2391, %rd2390, 977;
	and.b64  	%rd2392, %rd2119, 4294967295;
	and.b64  	%rd2393, %rd2391, 4294967295;
	add.s64 	%rd2394, %rd2389, %rd2392;
	add.s64 	%rd2395, %rd2394, %rd2393;
	add.s64 	%rd12878, %rd2395, %rd2383;
	shr.u64 	%rd2396, %rd2391, 32;
	shr.u64 	%rd2397, %rd12878, 32;
	add.s64 	%rd2398, %rd2397, %rd2396;
	and.b64  	%rd2399, %rd2362, 4294967295;
	mul.lo.s64 	%rd2400, %rd2399, 977;
	and.b64  	%rd2401, %rd2157, 4294967295;
	and.b64  	%rd2402, %rd2400, 4294967295;
	add.s64 	%rd2403, %rd2398, %rd2401;
	add.s64 	%rd2404, %rd2403, %rd2402;
	add.s64 	%rd12877, %rd2404, %rd2390;
	shr.u64 	%rd2405, %rd2400, 32;
	shr.u64 	%rd2406, %rd12877, 32;
	add.s64 	%rd2407, %rd2406, %rd2405;
	and.b64  	%rd2408, %rd2367, 4294967295;
	mul.lo.s64 	%rd2409, %rd2408, 977;
	and.b64  	%rd2410, %rd2195, 4294967295;
	and.b64  	%rd2411, %rd2409, 4294967295;
	add.s64 	%rd2412, %rd2407, %rd2410;
	add.s64 	%rd2413, %rd2412, %rd2411;
	add.s64 	%rd12876, %rd2413, %rd2399;
	shr.u64 	%rd2414, %rd2409, 32;
	shr.u64 	%rd2415, %rd12876, 32;
	add.s64 	%rd2416, %rd2415, %rd2414;
	and.b64  	%rd2417, %rd2372, 4294967295;
	mul.lo.s64 	%rd2418, %rd2417, 977;
	and.b64  	%rd2419, %rd2233, 4294967295;
	and.b64  	%rd2420, %rd2418, 4294967295;
	add.s64 	%rd2421, %rd2416, %rd2419;
	add.s64 	%rd2422, %rd2421, %rd2420;
	add.s64 	%rd12875, %rd2422, %rd2408;
	shr.u64 	%rd2423, %rd2418, 32;
	shr.u64 	%rd2424, %rd12875, 32;
	add.s64 	%rd2425, %rd2424, %rd2423;
	and.b64  	%rd2426, %rd2377, 4294967295;
	mul.lo.s64 	%rd2427, %rd2426, 977;
	and.b64  	%rd2428, %rd2271, 4294967295;
	and.b64  	%rd2429, %rd2427, 4294967295;
	add.s64 	%rd2430, %rd2425, %rd2428;
	add.s64 	%rd2431, %rd2430, %rd2429;
	add.s64 	%rd12874, %rd2431, %rd2417;
	shr.u64 	%rd2432, %rd2427, 32;
	shr.u64 	%rd2433, %rd12874, 32;
	add.s64 	%rd2434, %rd2433, %rd2432;
	and.b64  	%rd2435, %rd2381, 4294967295;
	mul.lo.s64 	%rd2436, %rd2435, 977;
	and.b64  	%rd2437, %rd2309, 4294967295;
	and.b64  	%rd2438, %rd2436, 4294967295;
	add.s64 	%rd2439, %rd2434, %rd2437;
	add.s64 	%rd2440, %rd2439, %rd2438;
	add.s64 	%rd12873, %rd2440, %rd2426;
	shr.u64 	%rd2441, %rd2436, 32;
	shr.u64 	%rd2442, %rd12873, 32;
	add.s64 	%rd2443, %rd2442, %rd2441;
	mul.lo.s64 	%rd2444, %rd2382, 977;
	and.b64  	%rd2445, %rd2347, 4294967295;
	and.b64  	%rd2446, %rd2444, 4294967295;
	add.s64 	%rd2447, %rd2443, %rd2445;
	add.s64 	%rd2448, %rd2447, %rd2446;
	add.s64 	%rd12872, %rd2448, %rd2435;
	shr.u64 	%rd2449, %rd2444, 32;
	shr.u64 	%rd2450, %rd12872, 32;
	cvt.u32.u64 	%r2533, %rd2450;
	cvt.u32.u64 	%r2534, %rd2449;
	add.s32 	%r2535, %r2533, %r2534;
	add.s32 	%r224, %r2535, %r2532;
	setp.eq.s32 	%p210, %r224, 0;
	mov.pred 	%p2160, 0;
	@%p210 bra 	$L__BB0_130;
	cvt.u64.u32 	%rd2451, %r224;
	mul.wide.u32 	%rd2452, %r224, 977;
	shr.u64 	%rd2453, %rd2452, 32;
	and.b64  	%rd2454, %rd12879, 4294967295;
	and.b64  	%rd2455, %rd2452, 4294967295;
	add.s64 	%rd12879, %rd2455, %rd2454;
	shr.u64 	%rd2456, %rd12879, 32;
	and.b64  	%rd2457, %rd12878, 4294967295;
	add.s64 	%rd2458, %rd2453, %rd2457;
	add.s64 	%rd2459, %rd2458, %rd2451;
	add.s64 	%rd12878, %rd2459, %rd2456;
	setp.lt.u64 	%p212, %rd12878, 4294967296;
	@%p212 bra 	$L__BB0_130;
	shr.u64 	%rd2460, %rd12878, 32;
	and.b64  	%rd2461, %rd12877, 4294967295;
	add.s64 	%rd12877, %rd2460, %rd2461;
	setp.lt.u64 	%p214, %rd12877, 4294967296;
	@%p214 bra 	$L__BB0_130;
	shr.u64 	%rd2462, %rd12877, 32;
	and.b64  	%rd2463, %rd12876, 4294967295;
	add.s64 	%rd12876, %rd2462, %rd2463;
	setp.lt.u64 	%p216, %rd12876, 4294967296;
	@%p216 bra 	$L__BB0_130;
	shr.u64 	%rd2465, %rd12876, 32;
	and.b64  	%rd2466, %rd12875, 4294967295;
	add.s64 	%rd12875, %rd2465, %rd2466;
	setp.lt.u64 	%p218, %rd12875, 4294967296;
	mov.b64 	%rd12876, 4294967296;
	@%p218 bra 	$L__BB0_130;
	shr.u64 	%rd2468, %rd12875, 32;
	and.b64  	%rd2469, %rd12874, 4294967295;
	add.s64 	%rd12874, %rd2468, %rd2469;
	setp.lt.u64 	%p220, %rd12874, 4294967296;
	mov.b64 	%rd12875, 4294967296;
	mov.u64 	%rd12876, %rd12875;
	@%p220 bra 	$L__BB0_130;
	shr.u64 	%rd2471, %rd12874, 32;
	and.b64  	%rd2472, %rd12873, 4294967295;
	add.s64 	%rd12873, %rd2471, %rd2472;
	setp.lt.u64 	%p222, %rd12873, 4294967296;
	mov.b64 	%rd12874, 4294967296;
	mov.u64 	%rd12875, %rd12874;
	mov.u64 	%rd12876, %rd12874;
	@%p222 bra 	$L__BB0_130;
	shr.u64 	%rd2474, %rd12873, 32;
	and.b64  	%rd2475, %rd12872, 4294967295;
	add.s64 	%rd2476, %rd2474, %rd2475;
	setp.gt.u64 	%p2160, %rd2476, 4294967295;
	min.u64 	%rd12872, %rd2476, 4294967296;
	mov.b64 	%rd12873, 4294967296;
	mov.u64 	%rd12874, %rd12873;
	mov.u64 	%rd12875, %rd12873;
	mov.u64 	%rd12876, %rd12873;
$L__BB0_130:
	cvt.u32.u64 	%r5559, %rd12879;
	cvt.u32.u64 	%r5558, %rd12878;
	cvt.u32.u64 	%r5557, %rd12877;
	cvt.u32.u64 	%r5556, %rd12876;
	cvt.u32.u64 	%r5555, %rd12875;
	cvt.u32.u64 	%r5554, %rd12874;
	cvt.u32.u64 	%r5553, %rd12873;
	cvt.u32.u64 	%r5552, %rd12872;
	setp.lt.u32 	%p223, %r6022, %r5552;
	or.pred  	%p224, %p2160, %p223;
	@%p224 bra 	$L__BB0_144;
	setp.gt.u32 	%p225, %r6022, %r5552;
	@%p225 bra 	$L__BB0_145;
	setp.lt.u32 	%p226, %r81, %r5553;
	@%p226 bra 	$L__BB0_144;
	setp.gt.u32 	%p227, %r81, %r5553;
	@%p227 bra 	$L__BB0_145;
	setp.lt.u32 	%p228, %r180, %r5554;
	@%p228 bra 	$L__BB0_144;
	setp.gt.u32 	%p229, %r180, %r5554;
	@%p229 bra 	$L__BB0_145;
	setp.lt.u32 	%p230, %r181, %r5555;
	@%p230 bra 	$L__BB0_144;
	setp.gt.u32 	%p231, %r181, %r5555;
	@%p231 bra 	$L__BB0_145;
	setp.lt.u32 	%p232, %r182, %r5556;
	@%p232 bra 	$L__BB0_144;
	setp.gt.u32 	%p233, %r182, %r5556;
	@%p233 bra 	$L__BB0_145;
	setp.lt.u32 	%p234, %r79, %r5557;
	@%p234 bra 	$L__BB0_144;
	setp.gt.u32 	%p235, %r79, %r5557;
	@%p235 bra 	$L__BB0_145;
	setp.lt.u32 	%p236, %r80, %r5558;
	@%p236 bra 	$L__BB0_144;
	setp.gt.u32 	%p237, %r80, %r5558;
	setp.gt.u32 	%p238, %r183, %r5559;
	or.pred  	%p239, %p237, %p238;
	@%p239 bra 	$L__BB0_145;
$L__BB0_144:
	// begin inline asm
	sub.cc.u32 %r5559, %r5559, %r183;
	subc.cc.u32 %r5558, %r5558, %r80;
	subc.cc.u32 %r5557, %r5557, %r79;
	subc.cc.u32 %r5556, %r5556, %r182;
	subc.cc.u32 %r5555, %r5555, %r181;
	subc.cc.u32 %r5554, %r5554, %r180;
	subc.cc.u32 %r5553, %r5553, %r81;
	subc.u32 %r5552, %r5552, %r78;
	
	// end inline asm
$L__BB0_145:
	setp.gt.u32 	%p240, %r5552, %r6022;
	@%p240 bra 	$L__BB0_158;
	bra.uni 	$L__BB0_159;
$L__BB0_146:
	setp.gt.u32 	%p242, %r5553, %r81;
	@%p242 bra 	$L__BB0_158;
	setp.lt.u32 	%p243, %r5553, %r81;
	@%p243 bra 	$L__BB0_160;
	setp.gt.u32 	%p244, %r5554, %r180;
	@%p244 bra 	$L__BB0_158;
	setp.lt.u32 	%p245, %r5554, %r180;
	@%p245 bra 	$L__BB0_160;
	setp.gt.u32 	%p246, %r5555, %r181;
	@%p246 bra 	$L__BB0_158;
	setp.lt.u32 	%p247, %r5555, %r181;
	@%p247 bra 	$L__BB0_160;
	setp.gt.u32 	%p248, %r5556, %r182;
	@%p248 bra 	$L__BB0_158;
	setp.lt.u32 	%p249, %r5556, %r182;
	@%p249 bra 	$L__BB0_160;
	setp.gt.u32 	%p250, %r5557, %r79;
	@%p250 bra 	$L__BB0_158;
	setp.lt.u32 	%p251, %r5557, %r79;
	@%p251 bra 	$L__BB0_160;
	setp.gt.u32 	%p252, %r5558, %r80;
	@%p252 bra 	$L__BB0_158;
	setp.lt.u32 	%p253, %r5558, %r80;
	setp.lt.u32 	%p254, %r5559, %r183;
	or.pred  	%p255, %p253, %p254;
	@%p255 bra 	$L__BB0_160;
$L__BB0_158:
	// begin inline asm
	sub.cc.u32 %r5559, %r5559, %r183;
	subc.cc.u32 %r5558, %r5558, %r80;
	subc.cc.u32 %r5557, %r5557, %r79;
	subc.cc.u32 %r5556, %r5556, %r182;
	subc.cc.u32 %r5555, %r5555, %r181;
	subc.cc.u32 %r5554, %r5554, %r180;
	subc.cc.u32 %r5553, %r5553, %r81;
	subc.u32 %r5552, %r5552, %r78;
	
	// end inline asm
	bra.uni 	$L__BB0_160;
$L__BB0_159:
	setp.lt.u32 	%p241, %r5552, %r6022;
	@%p241 bra 	$L__BB0_160;
	bra.uni 	$L__BB0_146;
$L__BB0_160:
	mul.wide.u32 	%rd2478, %r6268, %r5527;
	shr.u64 	%rd2479, %rd2478, 32;
	mul.wide.u32 	%rd2480, %r6267, %r5527;
	add.s64 	%rd2481, %rd2479, %rd2480;
	shr.u64 	%rd2482, %rd2481, 32;
	mul.wide.u32 	%rd2483, %r6266, %r5527;
	add.s64 	%rd2484, %rd2482, %rd2483;
	shr.u64 	%rd2485, %rd2484, 32;
	mul.wide.u32 	%rd2486, %r6265, %r5527;
	add.s64 	%rd2487, %rd2485, %rd2486;
	shr.u64 	%rd2488, %rd2487, 32;
	mul.wide.u32 	%rd2489, %r6264, %r5527;
	add.s64 	%rd2490, %rd2488, %rd2489;
	shr.u64 	%rd2491, %rd2490, 32;
	mul.wide.u32 	%rd2492, %r6263, %r5527;
	add.s64 	%rd2493, %rd2491, %rd2492;
	shr.u64 	%rd2494, %rd2493, 32;
	mul.wide.u32 	%rd2495, %r6262, %r5527;
	add.s64 	%rd2496, %rd2494, %rd2495;
	shr.u64 	%rd2497, %rd2496, 32;
	mul.wide.u32 	%rd2498, %r6261, %r5527;
	add.s64 	%rd2499, %rd2497, %rd2498;
	shr.u64 	%rd2500, %rd2499, 32;
	and.b64  	%rd2501, %rd2481, 4294967295;
	mul.wide.u32 	%rd2502, %r6268, %r5526;
	add.s64 	%rd2503, %rd2502, %rd2501;
	shr.u64 	%rd2504, %rd2503, 32;
	and.b64  	%rd2505, %rd2484, 4294967295;
	mul.wide.u32 	%rd2506, %r6267, %r5526;
	add.s64 	%rd2507, %rd2504, %rd2505;
	add.s64 	%rd2508, %rd2507, %rd2506;
	shr.u64 	%rd2509, %rd2508, 32;
	and.b64  	%rd2510, %rd2487, 4294967295;
	mul.wide.u32 	%rd2511, %r6266, %r5526;
	add.s64 	%rd2512, %rd2509, %rd2510;
	add.s64 	%rd2513, %rd2512, %rd2511;
	shr.u64 	%rd2514, %rd2513, 32;
	and.b64  	%rd2515, %rd2490, 4294967295;
	mul.wide.u32 	%rd2516, %r6265, %r5526;
	add.s64 	%rd2517, %rd2514, %rd2515;
	add.s64 	%rd2518, %rd2517, %rd2516;
	shr.u64 	%rd2519, %rd2518, 32;
	and.b64  	%rd2520, %rd2493, 4294967295;
	mul.wide.u32 	%rd2521, %r6264, %r5526;
	add.s64 	%rd2522, %rd2519, %rd2520;
	add.s64 	%rd2523, %rd2522, %rd2521;
	shr.u64 	%rd2524, %rd2523, 32;
	and.b64  	%rd2525, %rd2496, 4294967295;
	mul.wide.u32 	%rd2526, %r6263, %r5526;
	add.s64 	%rd2527, %rd2524, %rd2525;
	add.s64 	%rd2528, %rd2527, %rd2526;
	shr.u64 	%rd2529, %rd2528, 32;
	and.b64  	%rd2530, %rd2499, 4294967295;
	mul.wide.u32 	%rd2531, %r6262, %r5526;
	add.s64 	%rd2532, %rd2529, %rd2530;
	add.s64 	%rd2533, %rd2532, %rd2531;
	shr.u64 	%rd2534, %rd2533, 32;
	mul.wide.u32 	%rd2535, %r6261, %r5526;
	add.s64 	%rd2536, %rd2534, %rd2500;
	add.s64 	%rd2537, %rd2536, %rd2535;
	shr.u64 	%rd2538, %rd2537, 32;
	and.b64  	%rd2539, %rd2508, 4294967295;
	mul.wide.u32 	%rd2540, %r6268, %r5525;
	add.s64 	%rd2541, %rd2540, %rd2539;
	shr.u64 	%rd2542, %rd2541, 32;
	and.b64  	%rd2543, %rd2513, 4294967295;
	mul.wide.u32 	%rd2544, %r6267, %r5525;
	add.s64 	%rd2545, %rd2542, %rd2543;
	add.s64 	%rd2546, %rd2545, %rd2544;
	shr.u64 	%rd2547, %rd2546, 32;
	and.b64  	%rd2548, %rd2518, 4294967295;
	mul.wide.u32 	%rd2549, %r6266, %r5525;
	add.s64 	%rd2550, %rd2547, %rd2548;
	add.s64 	%rd2551, %rd2550, %rd2549;
	shr.u64 	%rd2552, %rd2551, 32;
	and.b64  	%rd2553, %rd2523, 4294967295;
	mul.wide.u32 	%rd2554, %r6265, %r5525;
	add.s64 	%rd2555, %rd2552, %rd2553;
	add.s64 	%rd2556, %rd2555, %rd2554;
	shr.u64 	%rd2557, %rd2556, 32;
	and.b64  	%rd2558, %rd2528, 4294967295;
	mul.wide.u32 	%rd2559, %r6264, %r5525;
	add.s64 	%rd2560, %rd2557, %rd2558;
	add.s64 	%rd2561, %rd2560, %rd2559;
	shr.u64 	%rd2562, %rd2561, 32;
	and.b64  	%rd2563, %rd2533, 4294967295;
	mul.wide.u32 	%rd2564, %r6263, %r5525;
	add.s64 	%rd2565, %rd2562, %rd2563;
	add.s64 	%rd2566, %rd2565, %rd2564;
	shr.u64 	%rd2567, %rd2566, 32;
	and.b64  	%rd2568, %rd2537, 4294967295;
	mul.wide.u32 	%rd2569, %r6262, %r5525;
	add.s64 	%rd2570, %rd2567, %rd2568;
	add.s64 	%rd2571, %rd2570, %rd2569;
	shr.u64 	%rd2572, %rd2571, 32;
	mul.wide.u32 	%rd2573, %r6261, %r5525;
	add.s64 	%rd2574, %rd2572, %rd2538;
	add.s64 	%rd2575, %rd2574, %rd2573;
	shr.u64 	%rd2576, %rd2575, 32;
	and.b64  	%rd2577, %rd2546, 4294967295;
	mul.wide.u32 	%rd2578, %r6268, %r5524;
	add.s64 	%rd2579, %rd2578, %rd2577;
	shr.u64 	%rd2580, %rd2579, 32;
	and.b64  	%rd2581, %rd2551, 4294967295;
	mul.wide.u32 	%rd2582, %r6267, %r5524;
	add.s64 	%rd2583, %rd2580, %rd2581;
	add.s64 	%rd2584, %rd2583, %rd2582;
	shr.u64 	%rd2585, %rd2584, 32;
	and.b64  	%rd2586, %rd2556, 4294967295;
	mul.wide.u32 	%rd2587, %r6266, %r5524;
	add.s64 	%rd2588, %rd2585, %rd2586;
	add.s64 	%rd2589, %rd2588, %rd2587;
	shr.u64 	%rd2590, %rd2589, 32;
	and.b64  	%rd2591, %rd2561, 4294967295;
	mul.wide.u32 	%rd2592, %r6265, %r5524;
	add.s64 	%rd2593, %rd2590, %rd2591;
	add.s64 	%rd2594, %rd2593, %rd2592;
	shr.u64 	%rd2595, %rd2594, 32;
	and.b64  	%rd2596, %rd2566, 4294967295;
	mul.wide.u32 	%rd2597, %r6264, %r5524;
	add.s64 	%rd2598, %rd2595, %rd2596;
	add.s64 	%rd2599, %rd2598, %rd2597;
	shr.u64 	%rd2600, %rd2599, 32;
	and.b64  	%rd2601, %rd2571, 4294967295;
	mul.wide.u32 	%rd2602, %r6263, %r5524;
	add.s64 	%rd2603, %rd2600, %rd2601;
	add.s64 	%rd2604, %rd2603, %rd2602;
	shr.u64 	%rd2605, %rd2604, 32;
	and.b64  	%rd2606, %rd2575, 4294967295;
	mul.wide.u32 	%rd2607, %r6262, %r5524;
	add.s64 	%rd2608, %rd2605, %rd2606;
	add.s64 	%rd2609, %rd2608, %rd2607;
	shr.u64 	%rd2610, %rd2609, 32;
	mul.wide.u32 	%rd2611, %r6261, %r5524;
	add.s64 	%rd2612, %rd2610, %rd2576;
	add.s64 	%rd2613, %rd2612, %rd2611;
	shr.u64 	%rd2614, %rd2613, 32;
	and.b64  	%rd2615, %rd2584, 4294967295;
	mul.wide.u32 	%rd2616, %r6268, %r5523;
	add.s64 	%rd2617, %rd2616, %rd2615;
	shr.u64 	%rd2618, %rd2617, 32;
	and.b64  	%rd2619, %rd2589, 4294967295;
	mul.wide.u32 	%rd2620, %r6267, %r5523;
	add.s64 	%rd2621, %rd2618, %rd2619;
	add.s64 	%rd2622, %rd2621, %rd2620;
	shr.u64 	%rd2623, %rd2622, 32;
	and.b64  	%rd2624, %rd2594, 4294967295;
	mul.wide.u32 	%rd2625, %r6266, %r5523;
	add.s64 	%rd2626, %rd2623, %rd2624;
	add.s64 	%rd2627, %rd2626, %rd2625;
	shr.u64 	%rd2628, %rd2627, 32;
	and.b64  	%rd2629, %rd2599, 4294967295;
	mul.wide.u32 	%rd2630, %r6265, %r5523;
	add.s64 	%rd2631, %rd2628, %rd2629;
	add.s64 	%rd2632, %rd2631, %rd2630;
	shr.u64 	%rd2633, %rd2632, 32;
	and.b64  	%rd2634, %rd2604, 4294967295;
	mul.wide.u32 	%rd2635, %r6264, %r5523;
	add.s64 	%rd2636, %rd2633, %rd2634;
	add.s64 	%rd2637, %rd2636, %rd2635;
	shr.u64 	%rd2638, %rd2637, 32;
	and.b64  	%rd2639, %rd2609, 4294967295;
	mul.wide.u32 	%rd2640, %r6263, %r5523;
	add.s64 	%rd2641, %rd2638, %rd2639;
	add.s64 	%rd2642, %rd2641, %rd2640;
	shr.u64 	%rd2643, %rd2642, 32;
	and.b64  	%rd2644, %rd2613, 4294967295;
	mul.wide.u32 	%rd2645, %r6262, %r5523;
	add.s64 	%rd2646, %rd2643, %rd2644;
	add.s64 	%rd2647, %rd2646, %rd2645;
	shr.u64 	%rd2648, %rd2647, 32;
	mul.wide.u32 	%rd2649, %r6261, %r5523;
	add.s64 	%rd2650, %rd2648, %rd2614;
	add.s64 	%rd2651, %rd2650, %rd2649;
	shr.u64 	%rd2652, %rd2651, 32;
	and.b64  	%rd2653, %rd2622, 4294967295;
	mul.wide.u32 	%rd2654, %r6268, %r5522;
	add.s64 	%rd2655, %rd2654, %rd2653;
	shr.u64 	%rd2656, %rd2655, 32;
	and.b64  	%rd2657, %rd2627, 4294967295;
	mul.wide.u32 	%rd2658, %r6267, %r5522;
	add.s64 	%rd2659, %rd2656, %rd2657;
	add.s64 	%rd2660, %rd2659, %rd2658;
	shr.u64 	%rd2661, %rd2660, 32;
	and.b64  	%rd2662, %rd2632, 4294967295;
	mul.wide.u32 	%rd2663, %r6266, %r5522;
	add.s64 	%rd2664, %rd2661, %rd2662;
	add.s64 	%rd2665, %rd2664, %rd2663;
	shr.u64 	%rd2666, %rd2665, 32;
	and.b64  	%rd2667, %rd2637, 4294967295;
	mul.wide.u32 	%rd2668, %r6265, %r5522;
	add.s64 	%rd2669, %rd2666, %rd2667;
	add.s64 	%rd2670, %rd2669, %rd2668;
	shr.u64 	%rd2671, %rd2670, 32;
	and.b64  	%rd2672, %rd2642, 4294967295;
	mul.wide.u32 	%rd2673, %r6264, %r5522;
	add.s64 	%rd2674, %rd2671, %rd2672;
	add.s64 	%rd2675, %rd2674, %rd2673;
	shr.u64 	%rd2676, %rd2675, 32;
	and.b64  	%rd2677, %rd2647, 4294967295;
	mul.wide.u32 	%rd2678, %r6263, %r5522;
	add.s64 	%rd2679, %rd2676, %rd2677;
	add.s64 	%rd2680, %rd2679, %rd2678;
	shr.u64 	%rd2681, %rd2680, 32;
	and.b64  	%rd2682, %rd2651, 4294967295;
	mul.wide.u32 	%rd2683, %r6262, %r5522;
	add.s64 	%rd2684, %rd2681, %rd2682;
	add.s64 	%rd2685, %rd2684, %rd2683;
	shr.u64 	%rd2686, %rd2685, 32;
	mul.wide.u32 	%rd2687, %r6261, %r5522;
	add.s64 	%rd2688, %rd2686, %rd2652;
	add.s64 	%rd2689, %rd2688, %rd2687;
	shr.u64 	%rd2690, %rd2689, 32;
	and.b64  	%rd2691, %rd2660, 4294967295;
	mul.wide.u32 	%rd2692, %r6268, %r5521;
	add.s64 	%rd2693, %rd2692, %rd2691;
	shr.u64 	%rd2694, %rd2693, 32;
	and.b64  	%rd2695, %rd2665, 4294967295;
	mul.wide.u32 	%rd2696, %r6267, %r5521;
	add.s64 	%rd2697, %rd2694, %rd2695;
	add.s64 	%rd2698, %rd2697, %rd2696;
	shr.u64 	%rd2699, %rd2698, 32;
	and.b64  	%rd2700, %rd2670, 4294967295;
	mul.wide.u32 	%rd2701, %r6266, %r5521;
	add.s64 	%rd2702, %rd2699, %rd2700;
	add.s64 	%rd2703, %rd2702, %rd2701;
	shr.u64 	%rd2704, %rd2703, 32;
	and.b64  	%rd2705, %rd2675, 4294967295;
	mul.wide.u32 	%rd2706, %r6265, %r5521;
	add.s64 	%rd2707, %rd2704, %rd2705;
	add.s64 	%rd2708, %rd2707, %rd2706;
	shr.u64 	%rd2709, %rd2708, 32;
	and.b64  	%rd2710, %rd2680, 4294967295;
	mul.wide.u32 	%rd2711, %r6264, %r5521;
	add.s64 	%rd2712, %rd2709, %rd2710;
	add.s64 	%rd2713, %rd2712, %rd2711;
	shr.u64 	%rd2714, %rd2713, 32;
	and.b64  	%rd2715, %rd2685, 4294967295;
	mul.wide.u32 	%rd2716, %r6263, %r5521;
	add.s64 	%rd2717, %rd2714, %rd2715;
	add.s64 	%rd2718, %rd2717, %rd2716;
	shr.u64 	%rd2719, %rd2718, 32;
	and.b64  	%rd2720, %rd2689, 4294967295;
	mul.wide.u32 	%rd2721, %r6262, %r5521;
	add.s64 	%rd2722, %rd2719, %rd2720;
	add.s64 	%rd2723, %rd2722, %rd2721;
	shr.u64 	%rd2724, %rd2723, 32;
	mul.wide.u32 	%rd2725, %r6261, %r5521;
	add.s64 	%rd2726, %rd2724, %rd2690;
	add.s64 	%rd2727, %rd2726, %rd2725;
	shr.u64 	%rd2728, %rd2727, 32;
	and.b64  	%rd2729, %rd2698, 4294967295;
	mul.wide.u32 	%rd2730, %r6268, %r5520;
	add.s64 	%rd2731, %rd2730, %rd2729;
	shr.u64 	%rd2732, %rd2731, 32;
	and.b64  	%rd2733, %rd2703, 4294967295;
	mul.wide.u32 	%rd2734, %r6267, %r5520;
	add.s64 	%rd2735, %rd2732, %rd2733;
	add.s64 	%rd2736, %rd2735, %rd2734;
	shr.u64 	%rd2737, %rd2736, 32;
	and.b64  	%rd2738, %rd2708, 4294967295;
	mul.wide.u32 	%rd2739, %r6266, %r5520;
	add.s64 	%rd2740, %rd2737, %rd2738;
	add.s64 	%rd2741, %rd2740, %rd2739;
	shr.u64 	%rd2742, %rd2741, 32;
	and.b64  	%rd2743, %rd2713, 4294967295;
	mul.wide.u32 	%rd2744, %r6265, %r5520;
	add.s64 	%rd2745, %rd2742, %rd2743;
	add.s64 	%rd2746, %rd2745, %rd2744;
	shr.u64 	%rd2747, %rd2746, 32;
	and.b64  	%rd2748, %rd2718, 4294967295;
	mul.wide.u32 	%rd2749, %r6264, %r5520;
	add.s64 	%rd2750, %rd2747, %rd2748;
	add.s64 	%rd2751, %rd2750, %rd2749;
	shr.u64 	%rd2752, %rd2751, 32;
	and.b64  	%rd2753, %rd2723, 4294967295;
	mul.wide.u32 	%rd2754, %r6263, %r5520;
	add.s64 	%rd2755, %rd2752, %rd2753;
	add.s64 	%rd2756, %rd2755, %rd2754;
	shr.u64 	%rd2757, %rd2756, 32;
	and.b64  	%rd2758, %rd2727, 4294967295;
	mul.wide.u32 	%rd2759, %r6262, %r5520;
	add.s64 	%rd2760, %rd2757, %rd2758;
	add.s64 	%rd2761, %rd2760, %rd2759;
	shr.u64 	%rd2762, %rd2761, 32;
	mul.wide.u32 	%rd2763, %r6261, %r5520;
	add.s64 	%rd2764, %rd2762, %rd2728;
	add.s64 	%rd2765, %rd2764, %rd2763;
	shr.u64 	%rd2766, %rd2765, 32;
	{ .reg .b32 tmp; mov.b64 {tmp, %r2584}, %rd2765; }
	and.b64  	%rd2767, %rd2736, 4294967295;
	mul.lo.s64 	%rd2768, %rd2767, 977;
	and.b64  	%rd2769, %rd2478, 4294967295;
	and.b64  	%rd2770, %rd2768, 4294967295;
	add.s64 	%rd12887, %rd2770, %rd2769;
	shr.u64 	%rd2771, %rd2768, 32;
	shr.u64 	%rd2772, %rd12887, 32;
	add.s64 	%rd2773, %rd2772, %rd2771;
	and.b64  	%rd2774, %rd2741, 4294967295;
	mul.lo.s64 	%rd2775, %rd2774, 977;
	and.b64  	%rd2776, %rd2503, 4294967295;
	and.b64  	%rd2777, %rd2775, 4294967295;
	add.s64 	%rd2778, %rd2773, %rd2776;
	add.s64 	%rd2779, %rd2778, %rd2777;
	add.s64 	%rd12886, %rd2779, %rd2767;
	shr.u64 	%rd2780, %rd2775, 32;
	shr.u64 	%rd2781, %rd12886, 32;
	add.s64 	%rd2782, %rd2781, %rd2780;
	and.b64  	%rd2783, %rd2746, 4294967295;
	mul.lo.s64 	%rd2784, %rd2783, 977;
	and.b64  	%rd2785, %rd2541, 4294967295;
	and.b64  	%rd2786, %rd2784, 4294967295;
	add.s64 	%rd2787, %rd2782, %rd2785;
	add.s64 	%rd2788, %rd2787, %rd2786;
	add.s64 	%rd12885, %rd2788, %rd2774;
	shr.u64 	%rd2789, %rd2784, 32;
	shr.u64 	%rd2790, %rd12885, 32;
	add.s64 	%rd2791, %rd2790, %rd2789;
	and.b64  	%rd2792, %rd2751, 4294967295;
	mul.lo.s64 	%rd2793, %rd2792, 977;
	and.b64  	%rd2794, %rd2579, 4294967295;
	and.b64  	%rd2795, %rd2793, 4294967295;
	add.s64 	%rd2796, %rd2791, %rd2794;
	add.s64 	%rd2797, %rd2796, %rd2795;
	add.s64 	%rd12884, %rd2797, %rd2783;
	shr.u64 	%rd2798, %rd2793, 32;
	shr.u64 	%rd2799, %rd12884, 32;
	add.s64 	%rd2800, %rd2799, %rd2798;
	and.b64  	%rd2801, %rd2756, 4294967295;
	mul.lo.s64 	%rd2802, %rd2801, 977;
	and.b64  	%rd2803, %rd2617, 4294967295;
	and.b64  	%rd2804, %rd2802, 4294967295;
	add.s64 	%rd2805, %rd2800, %rd2803;
	add.s64 	%rd2806, %rd2805, %rd2804;
	add.s64 	%rd12883, %rd2806, %rd2792;
	shr.u64 	%rd2807, %rd2802, 32;
	shr.u64 	%rd2808, %rd12883, 32;
	add.s64 	%rd2809, %rd2808, %rd2807;
	and.b64  	%rd2810, %rd2761, 4294967295;
	mul.lo.s64 	%rd2811, %rd2810, 977;
	and.b64  	%rd2812, %rd2655, 4294967295;
	and.b64  	%rd2813, %rd2811, 4294967295;
	add.s64 	%rd2814, %rd2809, %rd2812;
	add.s64 	%rd2815, %rd2814, %rd2813;
	add.s64 	%rd12882, %rd2815, %rd2801;
	shr.u64 	%rd2816, %rd2811, 32;
	shr.u64 	%rd2817, %rd12882, 32;
	add.s64 	%rd2818, %rd2817, %rd2816;
	and.b64  	%rd2819, %rd2765, 4294967295;
	mul.lo.s64 	%rd2820, %rd2819, 977;
	and.b64  	%rd2821, %rd2693, 4294967295;
	and.b64  	%rd2822, %rd2820, 4294967295;
	add.s64 	%rd2823, %rd2818, %rd2821;
	add.s64 	%rd2824, %rd2823, %rd2822;
	add.s64 	%rd12881, %rd2824, %rd2810;
	shr.u64 	%rd2825, %rd2820, 32;
	shr.u64 	%rd2826, %rd12881, 32;
	add.s64 	%rd2827, %rd2826, %rd2825;
	mul.lo.s64 	%rd2828, %rd2766, 977;
	and.b64  	%rd2829, %rd2731, 4294967295;
	and.b64  	%rd2830, %rd2828, 4294967295;
	add.s64 	%rd2831, %rd2827, %rd2829;
	add.s64 	%rd2832, %rd2831, %rd2830;
	add.s64 	%rd12880, %rd2832, %rd2819;
	shr.u64 	%rd2833, %rd2828, 32;
	shr.u64 	%rd2834, %rd12880, 32;
	cvt.u32.u64 	%r2585, %rd2834;
	cvt.u32.u64 	%r2586, %rd2833;
	add.s32 	%r2587, %r2585, %r2586;
	add.s32 	%r273, %r2587, %r2584;
	setp.eq.s32 	%p257, %r273, 0;
	mov.pred 	%p2161, 0;
	@%p257 bra 	$L__BB0_168;
	cvt.u64.u32 	%rd2835, %r273;
	mul.wide.u32 	%rd2836, %r273, 977;
	shr.u64 	%rd2837, %rd2836, 32;
	and.b64  	%rd2838, %rd12887, 4294967295;
	and.b64  	%rd2839, %rd2836, 4294967295;
	add.s64 	%rd12887, %rd2839, %rd2838;
	shr.u64 	%rd2840, %rd12887, 32;
	and.b64  	%rd2841, %rd12886, 4294967295;
	add.s64 	%rd2842, %rd2837, %rd2841;
	add.s64 	%rd2843, %rd2842, %rd2835;
	add.s64 	%rd12886, %rd2843, %rd2840;
	setp.lt.u64 	%p259, %rd12886, 4294967296;
	@%p259 bra 	$L__BB0_168;
	shr.u64 	%rd2844, %rd12886, 32;
	and.b64  	%rd2845, %rd12885, 4294967295;
	add.s64 	%rd12885, %rd2844, %rd2845;
	setp.lt.u64 	%p261, %rd12885, 4294967296;
	@%p261 bra 	$L__BB0_168;
	shr.u64 	%rd2846, %rd12885, 32;
	and.b64  	%rd2847, %rd12884, 4294967295;
	add.s64 	%rd12884, %rd2846, %rd2847;
	setp.lt.u64 	%p263, %rd12884, 4294967296;
	@%p263 bra 	$L__BB0_168;
	shr.u64 	%rd2849, %rd12884, 32;
	and.b64  	%rd2850, %rd12883, 4294967295;
	add.s64 	%rd12883, %rd2849, %rd2850;
	setp.lt.u64 	%p265, %rd12883, 4294967296;
	mov.b64 	%rd12884, 4294967296;
	@%p265 bra 	$L__BB0_168;
	shr.u64 	%rd2852, %rd12883, 32;
	and.b64  	%rd2853, %rd12882, 4294967295;
	add.s64 	%rd12882, %rd2852, %rd2853;
	setp.lt.u64 	%p267, %rd12882, 4294967296;
	mov.b64 	%rd12883, 4294967296;
	mov.u64 	%rd12884, %rd12883;
	@%p267 bra 	$L__BB0_168;
	shr.u64 	%rd2855, %rd12882, 32;
	and.b64  	%rd2856, %rd12881, 4294967295;
	add.s64 	%rd12881, %rd2855, %rd2856;
	setp.lt.u64 	%p269, %rd12881, 4294967296;
	mov.b64 	%rd12882, 4294967296;
	mov.u64 	%rd12883, %rd12882;
	mov.u64 	%rd12884, %rd12882;
	@%p269 bra 	$L__BB0_168;
	shr.u64 	%rd2858, %rd12881, 32;
	and.b64  	%rd2859, %rd12880, 4294967295;
	add.s64 	%rd2860, %rd2858, %rd2859;
	setp.gt.u64 	%p2161, %rd2860, 4294967295;
	min.u64 	%rd12880, %rd2860, 4294967296;
	mov.b64 	%rd12881, 4294967296;
	mov.u64 	%rd12882, %rd12881;
	mov.u64 	%rd12883, %rd12881;
	mov.u64 	%rd12884, %rd12881;
$L__BB0_168:
	ld.const.u32 	%r279, [const_p+16];
	ld.const.u32 	%r280, [const_p+12];
	ld.const.u32 	%r281, [const_p];
	cvt.u32.u64 	%r5575, %rd12887;
	cvt.u32.u64 	%r5574, %rd12886;
	cvt.u32.u64 	%r5573, %rd12885;
	cvt.u32.u64 	%r5572, %rd12884;
	cvt.u32.u64 	%r5571, %rd12883;
	cvt.u32.u64 	%r5570, %rd12882;
	cvt.u32.u64 	%r5569, %rd12881;
	cvt.u32.u64 	%r5568, %rd12880;
	setp.lt.u32 	%p270, %r6022, %r5568;
	or.pred  	%p271, %p2161, %p270;
	@%p271 bra 	$L__BB0_182;
	setp.gt.u32 	%p272, %r6022, %r5568;
	@%p272 bra 	$L__BB0_183;
	setp.lt.u32 	%p273, %r81, %r5569;
	@%p273 bra 	$L__BB0_182;
	setp.gt.u32 	%p274, %r81, %r5569;
	@%p274 bra 	$L__BB0_183;
	setp.lt.u32 	%p275, %r180, %r5570;
	@%p275 bra 	$L__BB0_182;
	setp.gt.u32 	%p276, %r180, %r5570;
	@%p276 bra 	$L__BB0_183;
	setp.lt.u32 	%p277, %r279, %r5571;
	@%p277 bra 	$L__BB0_182;
	setp.gt.u32 	%p278, %r279, %r5571;
	@%p278 bra 	$L__BB0_183;
	setp.lt.u32 	%p279, %r280, %r5572;
	@%p279 bra 	$L__BB0_182;
	setp.gt.u32 	%p280, %r280, %r5572;
	@%p280 bra 	$L__BB0_183;
	setp.lt.u32 	%p281, %r79, %r5573;
	@%p281 bra 	$L__BB0_182;
	setp.gt.u32 	%p282, %r79, %r5573;
	@%p282 bra 	$L__BB0_183;
	setp.lt.u32 	%p283, %r80, %r5574;
	@%p283 bra 	$L__BB0_182;
	setp.gt.u32 	%p284, %r80, %r5574;
	setp.gt.u32 	%p285, %r281, %r5575;
	or.pred  	%p286, %p284, %p285;
	@%p286 bra 	$L__BB0_183;
$L__BB0_182:
	// begin inline asm
	sub.cc.u32 %r5575, %r5575, %r281;
	subc.cc.u32 %r5574, %r5574, %r80;
	subc.cc.u32 %r5573, %r5573, %r79;
	subc.cc.u32 %r5572, %r5572, %r280;
	subc.cc.u32 %r5571, %r5571, %r279;
	subc.cc.u32 %r5570, %r5570, %r180;
	subc.cc.u32 %r5569, %r5569, %r81;
	subc.u32 %r5568, %r5568, %r78;
	
	// end inline asm
$L__BB0_183:
	setp.gt.u32 	%p287, %r5568, %r6022;
	@%p287 bra 	$L__BB0_196;
	bra.uni 	$L__BB0_197;
$L__BB0_184:
	setp.gt.u32 	%p289, %r5569, %r81;
	@%p289 bra 	$L__BB0_196;
	setp.lt.u32 	%p290, %r5569, %r81;
	@%p290 bra 	$L__BB0_198;
	setp.gt.u32 	%p291, %r5570, %r180;
	@%p291 bra 	$L__BB0_196;
	setp.lt.u32 	%p292, %r5570, %r180;
	@%p292 bra 	$L__BB0_198;
	setp.gt.u32 	%p293, %r5571, %r279;
	@%p293 bra 	$L__BB0_196;
	setp.lt.u32 	%p294, %r5571, %r279;
	@%p294 bra 	$L__BB0_198;
	setp.gt.u32 	%p295, %r5572, %r280;
	@%p295 bra 	$L__BB0_196;
	setp.lt.u32 	%p296, %r5572, %r280;
	@%p296 bra 	$L__BB0_198;
	setp.gt.u32 	%p297, %r5573, %r79;
	@%p297 bra 	$L__BB0_196;
	setp.lt.u32 	%p298, %r5573, %r79;
	@%p298 bra 	$L__BB0_198;
	setp.gt.u32 	%p299, %r5574, %r80;
	@%p299 bra 	$L__BB0_196;
	setp.lt.u32 	%p300, %r5574, %r80;
	setp.lt.u32 	%p301, %r5575, %r281;
	or.pred  	%p302, %p300, %p301;
	@%p302 bra 	$L__BB0_198;
$L__BB0_196:
	// begin inline asm
	sub.cc.u32 %r5575, %r5575, %r281;
	subc.cc.u32 %r5574, %r5574, %r80;
	subc.cc.u32 %r5573, %r5573, %r79;
	subc.cc.u32 %r5572, %r5572, %r280;
	subc.cc.u32 %r5571, %r5571, %r279;
	subc.cc.u32 %r5570, %r5570, %r180;
	subc.cc.u32 %r5569, %r5569, %r81;
	subc.u32 %r5568, %r5568, %r78;
	
	// end inline asm
	bra.uni 	$L__BB0_198;
$L__BB0_197:
	setp.lt.u32 	%p288, %r5568, %r6022;
	@%p288 bra 	$L__BB0_198;
	bra.uni 	$L__BB0_184;
$L__BB0_198:
	mul.wide.u32 	%rd2862, %r35, %r5511;
	shr.u64 	%rd2863, %rd2862, 32;
	mul.wide.u32 	%rd2864, %r34, %r5511;
	add.s64 	%rd2865, %rd2863, %rd2864;
	shr.u64 	%rd2866, %rd2865, 32;
	mul.wide.u32 	%rd2867, %r33, %r5511;
	add.s64 	%rd2868, %rd2866, %rd2867;
	shr.u64 	%rd2869, %rd2868, 32;
	mul.wide.u32 	%rd2870, %r32, %r5511;
	add.s64 	%rd2871, %rd2869, %rd2870;
	shr.u64 	%rd2872, %rd2871, 32;
	mul.wide.u32 	%rd2873, %r31, %r5511;
	add.s64 	%rd2874, %rd2872, %rd2873;
	shr.u64 	%rd2875, %rd2874, 32;
	mul.wide.u32 	%rd2876, %r30, %r5511;
	add.s64 	%rd2877, %rd2875, %rd2876;
	shr.u64 	%rd2878, %rd2877, 32;
	mul.wide.u32 	%rd2879, %r29, %r5511;
	add.s64 	%rd2880, %rd2878, %rd2879;
	shr.u64 	%rd2881, %rd2880, 32;
	mul.wide.u32 	%rd2882, %r28, %r5511;
	add.s64 	%rd2883, %rd2881, %rd2882;
	shr.u64 	%rd2884, %rd2883, 32;
	and.b64  	%rd2885, %rd2865, 4294967295;
	mul.wide.u32 	%rd2886, %r35, %r5510;
	add.s64 	%rd2887, %rd2886, %rd2885;
	shr.u64 	%rd2888, %rd2887, 32;
	and.b64  	%rd2889, %rd2868, 4294967295;
	mul.wide.u32 	%rd2890, %r34, %r5510;
	add.s64 	%rd2891, %rd2888, %rd2889;
	add.s64 	%rd2892, %rd2891, %rd2890;
	shr.u64 	%rd2893, %rd2892, 32;
	and.b64  	%rd2894, %rd2871, 4294967295;
	mul.wide.u32 	%rd2895, %r33, %r5510;
	add.s64 	%rd2896, %rd2893, %rd2894;
	add.s64 	%rd2897, %rd2896, %rd2895;
	shr.u64 	%rd2898, %rd2897, 32;
	and.b64  	%rd2899, %rd2874, 4294967295;
	mul.wide.u32 	%rd2900, %r32, %r5510;
	add.s64 	%rd2901, %rd2898, %rd2899;
	add.s64 	%rd2902, %rd2901, %rd2900;
	shr.u64 	%rd2903, %rd2902, 32;
	and.b64  	%rd2904, %rd2877, 4294967295;
	mul.wide.u32 	%rd2905, %r31, %r5510;
	add.s64 	%rd2906, %rd2903, %rd2904;
	add.s64 	%rd2907, %rd2906, %rd2905;
	shr.u64 	%rd2908, %rd2907, 32;
	and.b64  	%rd2909, %rd2880, 4294967295;
	mul.wide.u32 	%rd2910, %r30, %r5510;
	add.s64 	%rd2911, %rd2908, %rd2909;
	add.s64 	%rd2912, %rd2911, %rd2910;
	shr.u64 	%rd2913, %rd2912, 32;
	and.b64  	%rd2914, %rd2883, 4294967295;
	mul.wide.u32 	%rd2915, %r29, %r5510;
	add.s64 	%rd2916, %rd2913, %rd2914;
	add.s64 	%rd2917, %rd2916, %rd2915;
	shr.u64 	%rd2918, %rd2917, 32;
	mul.wide.u32 	%rd2919, %r28, %r5510;
	add.s64 	%rd2920, %rd2918, %rd2884;
	add.s64 	%rd2921, %rd2920, %rd2919;
	shr.u64 	%rd2922, %rd2921, 32;
	and.b64  	%rd2923, %rd2892, 4294967295;
	mul.wide.u32 	%rd2924, %r35, %r5509;
	add.s64 	%rd2925, %rd2924, %rd2923;
	shr.u64 	%rd2926, %rd2925, 32;
	and.b64  	%rd2927, %rd2897, 4294967295;
	mul.wide.u32 	%rd2928, %r34, %r5509;
	add.s64 	%rd2929, %rd2926, %rd2927;
	add.s64 	%rd2930, %rd2929, %rd2928;
	shr.u64 	%rd2931, %rd2930, 32;
	and.b64  	%rd2932, %rd2902, 4294967295;
	mul.wide.u32 	%rd2933, %r33, %r5509;
	add.s64 	%rd2934, %rd2931, %rd2932;
	add.s64 	%rd2935, %rd2934, %rd2933;
	shr.u64 	%rd2936, %rd2935, 32;
	and.b64  	%rd2937, %rd2907, 4294967295;
	mul.wide.u32 	%rd2938, %r32, %r5509;
	add.s64 	%rd2939, %rd2936, %rd2937;
	add.s64 	%rd2940, %rd2939, %rd2938;
	shr.u64 	%rd2941, %rd2940, 32;
	and.b64  	%rd2942, %rd2912, 4294967295;
	mul.wide.u32 	%rd2943, %r31, %r5509;
	add.s64 	%rd2944, %rd2941, %rd2942;
	add.s64 	%rd2945, %rd2944, %rd2943;
	shr.u64 	%rd2946, %rd2945, 32;
	and.b64  	%rd2947, %rd2917, 4294967295;
	mul.wide.u32 	%rd2948, %r30, %r5509;
	add.s64 	%rd2949, %rd2946, %rd2947;
	add.s64 	%rd2950, %rd2949, %rd2948;
	shr.u64 	%rd2951, %rd2950, 32;
	and.b64  	%rd2952, %rd2921, 4294967295;
	mul.wide.u32 	%rd2953, %r29, %r5509;
	add.s64 	%rd2954, %rd2951, %rd2952;
	add.s64 	%rd2955, %rd2954, %rd2953;
	shr.u64 	%rd2956, %rd2955, 32;
	mul.wide.u32 	%rd2957, %r28, %r5509;
	add.s64 	%rd2958, %rd2956, %rd2922;
	add.s64 	%rd2959, %rd2958, %rd2957;
	shr.u64 	%rd2960, %rd2959, 32;
	and.b64  	%rd2961, %rd2930, 4294967295;
	mul.wide.u32 	%rd2962, %r35, %r5508;
	add.s64 	%rd2963, %rd2962, %rd2961;
	shr.u64 	%rd2964, %rd2963, 32;
	and.b64  	%rd2965, %rd2935, 4294967295;
	mul.wide.u32 	%rd2966, %r34, %r5508;
	add.s64 	%rd2967, %rd2964, %rd2965;
	add.s64 	%rd2968, %rd2967, %rd2966;
	shr.u64 	%rd2969, %rd2968, 32;
	and.b64  	%rd2970, %rd2940, 4294967295;
	mul.wide.u32 	%rd2971, %r33, %r5508;
	add.s64 	%rd2972, %rd2969, %rd2970;
	add.s64 	%rd2973, %rd2972, %rd2971;
	shr.u64 	%rd2974, %rd2973, 32;
	and.b64  	%rd2975, %rd2945, 4294967295;
	mul.wide.u32 	%rd2976, %r32, %r5508;
	add.s64 	%rd2977, %rd2974, %rd2975;
	add.s64 	%rd2978, %rd2977, %rd2976;
	shr.u64 	%rd2979, %rd2978, 32;
	and.b64  	%rd2980, %rd2950, 4294967295;
	mul.wide.u32 	%rd2981, %r31, %r5508;
	add.s64 	%rd2982, %rd2979, %rd2980;
	add.s64 	%rd2983, %rd2982, %rd2981;
	shr.u64 	%rd2984, %rd2983, 32;
	and.b64  	%rd2985, %rd2955, 4294967295;
	mul.wide.u32 	%rd2986, %r30, %r5508;
	add.s64 	%rd2987, %rd2984, %rd2985;
	add.s64 	%rd2988, %rd2987, %rd2986;
	shr.u64 	%rd2989, %rd2988, 32;
	and.b64  	%rd2990, %rd2959, 4294967295;
	mul.wide.u32 	%rd2991, %r29, %r5508;
	add.s64 	%rd2992, %rd2989, %rd2990;
	add.s64 	%rd2993, %rd2992, %rd2991;
	shr.u64 	%rd2994, %rd2993, 32;
	mul.wide.u32 	%rd2995, %r28, %r5508;
	add.s64 	%rd2996, %rd2994, %rd2960;
	add.s64 	%rd2997, %rd2996, %rd2995;
	shr.u64 	%rd2998, %rd2997, 32;
	and.b64  	%rd2999, %rd2968, 4294967295;
	mul.wide.u32 	%rd3000, %r35, %r5507;
	add.s64 	%rd3001, %rd3000, %rd2999;
	shr.u64 	%rd3002, %rd3001, 32;
	and.b64  	%rd3003, %rd2973, 4294967295;
	mul.wide.u32 	%rd3004, %r34, %r5507;
	add.s64 	%rd3005, %rd3002, %rd3003;
	add.s64 	%rd3006, %rd3005, %rd3004;
	shr.u64 	%rd3007, %rd3006, 32;
	and.b64  	%rd3008, %rd2978, 4294967295;
	mul.wide.u32 	%rd3009, %r33, %r5507;
	add.s64 	%rd3010, %rd3007, %rd3008;
	add.s64 	%rd3011, %rd3010, %rd3009;
	shr.u64 	%rd3012, %rd3011, 32;
	and.b64  	%rd3013, %rd2983, 4294967295;
	mul.wide.u32 	%rd3014, %r32, %r5507;
	add.s64 	%rd3015, %rd3012, %rd3013;
	add.s64 	%rd3016, %rd3015, %rd3014;
	shr.u64 	%rd3017, %rd3016, 32;
	and.b64  	%rd3018, %rd2988, 4294967295;
	mul.wide.u32 	%rd3019, %r31, %r5507;
	add.s64 	%rd3020, %rd3017, %rd3018;
	add.s64 	%rd3021, %rd3020, %rd3019;
	shr.u64 	%rd3022, %rd3021, 32;
	and.b64  	%rd3023, %rd2993, 4294967295;
	mul.wide.u32 	%rd3024, %r30, %r5507;
	add.s64 	%rd3025, %rd3022, %rd3023;
	add.s64 	%rd3026, %rd3025, %rd3024;
	shr.u64 	%rd3027, %rd3026, 32;
	and.b64  	%rd3028, %rd2997, 4294967295;
	mul.wide.u32 	%rd3029, %r29, %r5507;
	add.s64 	%rd3030, %rd3027, %rd3028;
	add.s64 	%rd3031, %rd3030, %rd3029;
	shr.u64 	%rd3032, %rd3031, 32;
	mul.wide.u32 	%rd3033, %r28, %r5507;
	add.s64 	%rd3034, %rd3032, %rd2998;
	add.s64 	%rd3035, %rd3034, %rd3033;
	shr.u64 	%rd3036, %rd3035, 32;
	and.b64  	%rd3037, %rd3006, 4294967295;
	mul.wide.u32 	%rd3038, %r35, %r5506;
	add.s64 	%rd3039, %rd3038, %rd3037;
	shr.u64 	%rd3040, %rd3039, 32;
	and.b64  	%rd3041, %rd3011, 4294967295;
	mul.wide.u32 	%rd3042, %r34, %r5506;
	add.s64 	%rd3043, %rd3040, %rd3041;
	add.s64 	%rd3044, %rd3043, %rd3042;
	shr.u64 	%rd3045, %rd3044, 32;
	and.b64  	%rd3046, %rd3016, 4294967295;
	mul.wide.u32 	%rd3047, %r33, %r5506;
	add.s64 	%rd3048, %rd3045, %rd3046;
	add.s64 	%rd3049, %rd3048, %rd3047;
	shr.u64 	%rd3050, %rd3049, 32;
	and.b64  	%rd3051, %rd3021, 4294967295;
	mul.wide.u32 	%rd3052, %r32, %r5506;
	add.s64 	%rd3053, %rd3050, %rd3051;
	add.s64 	%rd3054, %rd3053, %rd3052;
	shr.u64 	%rd3055, %rd3054, 32;
	and.b64  	%rd3056, %rd3026, 4294967295;
	mul.wide.u32 	%rd3057, %r31, %r5506;
	add.s64 	%rd3058, %rd3055, %rd3056;
	add.s64 	%rd3059, %rd3058, %rd3057;
	shr.u64 	%rd3060, %rd3059, 32;
	and.b64  	%rd3061, %rd3031, 4294967295;
	mul.wide.u32 	%rd3062, %r30, %r5506;
	add.s64 	%rd3063, %rd3060, %rd3061;
	add.s64 	%rd3064, %rd3063, %rd3062;
	shr.u64 	%rd3065, %rd3064, 32;
	and.b64  	%rd3066, %rd3035, 4294967295;
	mul.wide.u32 	%rd3067, %r29, %r5506;
	add.s64 	%rd3068, %rd3065, %rd3066;
	add.s64 	%rd3069, %rd3068, %rd3067;
	shr.u64 	%rd3070, %rd3069, 32;
	mul.wide.u32 	%rd3071, %r28, %r5506;
	add.s64 	%rd3072, %rd3070, %rd3036;
	add.s64 	%rd3073, %rd3072, %rd3071;
	shr.u64 	%rd3074, %rd3073, 32;
	and.b64  	%rd3075, %rd3044, 4294967295;
	mul.wide.u32 	%rd3076, %r35, %r5505;
	add.s64 	%rd3077, %rd3076, %rd3075;
	shr.u64 	%rd3078, %rd3077, 32;
	and.b64  	%rd3079, %rd3049, 4294967295;
	mul.wide.u32 	%rd3080, %r34, %r5505;
	add.s64 	%rd3081, %rd3078, %rd3079;
	add.s64 	%rd3082, %rd3081, %rd3080;
	shr.u64 	%rd3083, %rd3082, 32;
	and.b64  	%rd3084, %rd3054, 4294967295;
	mul.wide.u32 	%rd3085, %r33, %r5505;
	add.s64 	%rd3086, %rd3083, %rd3084;
	add.s64 	%rd3087, %rd3086, %rd3085;
	shr.u64 	%rd3088, %rd3087, 32;
	and.b64  	%rd3089, %rd3059, 4294967295;
	mul.wide.u32 	%rd3090, %r32, %r5505;
	add.s64 	%rd3091, %rd3088, %rd3089;
	add.s64 	%rd3092, %rd3091, %rd3090;
	shr.u64 	%rd3093, %rd3092, 32;
	and.b64  	%rd3094, %rd3064, 4294967295;
	mul.wide.u32 	%rd3095, %r31, %r5505;
	add.s64 	%rd3096, %rd3093, %rd3094;
	add.s64 	%rd3097, %rd3096, %rd3095;
	shr.u64 	%rd3098, %rd3097, 32;
	and.b64  	%rd3099, %rd3069, 4294967295;
	mul.wide.u32 	%rd3100, %r30, %r5505;
	add.s64 	%rd3101, %rd3098, %rd3099;
	add.s64 	%rd3102, %rd3101, %rd3100;
	shr.u64 	%rd3103, %rd3102, 32;
	and.b64  	%rd3104, %rd3073, 4294967295;
	mul.wide.u32 	%rd3105, %r29, %r5505;
	add.s64 	%rd3106, %rd3103, %rd3104;
	add.s64 	%rd3107, %rd3106, %rd3105;
	shr.u64 	%rd3108, %rd3107, 32;
	mul.wide.u32 	%rd3109, %r28, %r5505;
	add.s64 	%rd3110, %rd3108, %rd3074;
	add.s64 	%rd3111, %rd3110, %rd3109;
	shr.u64 	%rd3112, %rd3111, 32;
	and.b64  	%rd3113, %rd3082, 4294967295;
	mul.wide.u32 	%rd3114, %r35, %r5504;
	add.s64 	%rd3115, %rd3114, %rd3113;
	shr.u64 	%rd3116, %rd3115, 32;
	and.b64  	%rd3117, %rd3087, 4294967295;
	mul.wide.u32 	%rd3118, %r34, %r5504;
	add.s64 	%rd3119, %rd3116, %rd3117;
	add.s64 	%rd3120, %rd3119, %rd3118;
	shr.u64 	%rd3121, %rd3120, 32;
	and.b64  	%rd3122, %rd3092, 4294967295;
	mul.wide.u32 	%rd3123, %r33, %r5504;
	add.s64 	%rd3124, %rd3121, %rd3122;
	add.s64 	%rd3125, %rd3124, %rd3123;
	shr.u64 	%rd3126, %rd3125, 32;
	and.b64  	%rd3127, %rd3097, 4294967295;
	mul.wide.u32 	%rd3128, %r32, %r5504;
	add.s64 	%rd3129, %rd3126, %rd3127;
	add.s64 	%rd3130, %rd3129, %rd3128;
	shr.u64 	%rd3131, %rd3130, 32;
	and.b64  	%rd3132, %rd3102, 4294967295;
	mul.wide.u32 	%rd3133, %r31, %r5504;
	add.s64 	%rd3134, %rd3131, %rd3132;
	add.s64 	%rd3135, %rd3134, %rd3133;
	shr.u64 	%rd3136, %rd3135, 32;
	and.b64  	%rd3137, %rd3107, 4294967295;
	mul.wide.u32 	%rd3138, %r30, %r5504;
	add.s64 	%rd3139, %rd3136, %rd3137;
	add.s64 	%rd3140, %rd3139, %rd3138;
	shr.u64 	%rd3141, %rd3140, 32;
	and.b64  	%rd3142, %rd3111, 4294967295;
	mul.wide.u32 	%rd3143, %r29, %r5504;
	add.s64 	%rd3144, %rd3141, %rd3142;
	add.s64 	%rd3145, %rd3144, %rd3143;
	shr.u64 	%rd3146, %rd3145, 32;
	mul.wide.u32 	%rd3147, %r28, %r5504;
	add.s64 	%rd3148, %rd3146, %rd3112;
	add.s64 	%rd3149, %rd3148, %rd3147;
	shr.u64 	%rd3150, %rd3149, 32;
	{ .reg .b32 tmp; mov.b64 {tmp, %r2636}, %rd3149; }
	and.b64  	%rd3151, %rd3120, 4294967295;
	mul.lo.s64 	%rd3152, %rd3151, 977;
	and.b64  	%rd3153, %rd2862, 4294967295;
	and.b64  	%rd3154, %rd3152, 4294967295;
	add.s64 	%rd12895, %rd3154, %rd3153;
	shr.u64 	%rd3155, %rd3152, 32;
	shr.u64 	%rd3156, %rd12895, 32;
	add.s64 	%rd3157, %rd3156, %rd3155;
	and.b64  	%rd3158, %rd3125, 4294967295;
	mul.lo.s64 	%rd3159, %rd3158, 977;
	and.b64  	%rd3160, %rd2887, 4294967295;
	and.b64  	%rd3161, %rd3159, 4294967295;
	add.s64 	%rd3162, %rd3157, %rd3160;
	add.s64 	%rd3163, %rd3162, %rd3161;
	add.s64 	%rd12894, %rd3163, %rd3151;
	shr.u64 	%rd3164, %rd3159, 32;
	shr.u64 	%rd3165, %rd12894, 32;
	add.s64 	%rd3166, %rd3165, %rd3164;
	and.b64  	%rd3167, %rd3130, 4294967295;
	mul.lo.s64 	%rd3168, %rd3167, 977;
	and.b64  	%rd3169, %rd2925, 4294967295;
	and.b64  	%rd3170, %rd3168, 4294967295;
	add.s64 	%rd3171, %rd3166, %rd3169;
	add.s64 	%rd3172, %rd3171, %rd3170;
	add.s64 	%rd12893, %rd3172, %rd3158;
	shr.u64 	%rd3173, %rd3168, 32;
	shr.u64 	%rd3174, %rd12893, 32;
	add.s64 	%rd3175, %rd3174, %rd3173;
	and.b64  	%rd3176, %rd3135, 4294967295;
	mul.lo.s64 	%rd3177, %rd3176, 977;
	and.b64  	%rd3178, %rd2963, 4294967295;
	and.b64  	%rd3179, %rd3177, 4294967295;
	add.s64 	%rd3180, %rd3175, %rd3178;
	add.s64 	%rd3181, %rd3180, %rd3179;
	add.s64 	%rd12892, %rd3181, %rd3167;
	shr.u64 	%rd3182, %rd3177, 32;
	shr.u64 	%rd3183, %rd12892, 32;
	add.s64 	%rd3184, %rd3183, %rd3182;
	and.b64  	%rd3185, %rd3140, 4294967295;
	mul.lo.s64 	%rd3186, %rd3185, 977;
	and.b64  	%rd3187, %rd3001, 4294967295;
	and.b64  	%rd3188, %rd3186, 4294967295;
	add.s64 	%rd3189, %rd3184, %rd3187;
	add.s64 	%rd3190, %rd3189, %rd3188;
	add.s64 	%rd12891, %rd3190, %rd3176;
	shr.u64 	%rd3191, %rd3186, 32;
	shr.u64 	%rd3192, %rd12891, 32;
	add.s64 	%rd3193, %rd3192, %rd3191;
	and.b64  	%rd3194, %rd3145, 4294967295;
	mul.lo.s64 	%rd3195, %rd3194, 977;
	and.b64  	%rd3196, %rd3039, 4294967295;
	and.b64  	%rd3197, %rd3195, 4294967295;
	add.s64 	%rd3198, %rd3193, %rd3196;
	add.s64 	%rd3199, %rd3198, %rd3197;
	add.s64 	%rd12890, %rd3199, %rd3185;
	shr.u64 	%rd3200, %rd3195, 32;
	shr.u64 	%rd3201, %rd12890, 32;
	add.s64 	%rd3202, %rd3201, %rd3200;
	and.b64  	%rd3203, %rd3149, 4294967295;
	mul.lo.s64 	%rd3204, %rd3203, 977;
	and.b64  	%rd3205, %rd3077, 4294967295;
	and.b64  	%rd3206, %rd3204, 4294967295;
	add.s64 	%rd3207, %rd3202, %rd3205;
	add.s64 	%rd3208, %rd3207, %rd3206;
	add.s64 	%rd12889, %rd3208, %rd3194;
	shr.u64 	%rd3209, %rd3204, 32;
	shr.u64 	%rd3210, %rd12889, 32;
	add.s64 	%rd3211, %rd3210, %rd3209;
	mul.lo.s64 	%rd3212, %rd3150, 977;
	and.b64  	%rd3213, %rd3115, 4294967295;
	and.b64  	%rd3214, %rd3212, 4294967295;
	add.s64 	%rd3215, %rd3211, %rd3213;
	add.s64 	%rd3216, %rd3215, %rd3214;
	add.s64 	%rd12888, %rd3216, %rd3203;
	shr.u64 	%rd3217, %rd3212, 32;
	shr.u64 	%rd3218, %rd12888, 32;
	cvt.u32.u64 	%r2637, %rd3218;
	cvt.u32.u64 	%r2638, %rd3217;
	add.s32 	%r2639, %r2637, %r2638;
	add.s32 	%r322, %r2639, %r2636;
	setp.eq.s32 	%p304, %r322, 0;
	mov.pred 	%p2162, 0;
	@%p304 bra 	$L__BB0_206;
	cvt.u64.u32 	%rd3219, %r322;
	mul.wide.u32 	%rd3220, %r322, 977;
	shr.u64 	%rd3221, %rd3220, 32;
	and.b64  	%rd3222, %rd12895, 4294967295;
	and.b64  	%rd3223, %rd3220, 4294967295;
	add.s64 	%rd12895, %rd3223, %rd3222;
	shr.u64 	%rd3224, %rd12895, 32;
	and.b64  	%rd3225, %rd12894, 4294967295;
	add.s64 	%rd3226, %rd3221, %rd3225;
	add.s64 	%rd3227, %rd3226, %rd3219;
	add.s64 	%rd12894, %rd3227, %rd3224;
	setp.lt.u64 	%p306, %rd12894, 4294967296;
	@%p306 bra 	$L__BB0_206;
	shr.u64 	%rd3228, %rd12894, 32;
	and.b64  	%rd3229, %rd12893, 4294967295;
	add.s64 	%rd12893, %rd3228, %rd3229;
	setp.lt.u64 	%p308, %rd12893, 4294967296;
	@%p308 bra 	$L__BB0_206;
	shr.u64 	%rd3230, %rd12893, 32;
	and.b64  	%rd3231, %rd12892, 4294967295;
	add.s64 	%rd12892, %rd3230, %rd3231;
	setp.lt.u64 	%p310, %rd12892, 4294967296;
	@%p310 bra 	$L__BB0_206;
	shr.u64 	%rd3233, %rd12892, 32;
	and.b64  	%rd3234, %rd12891, 4294967295;
	add.s64 	%rd12891, %rd3233, %rd3234;
	setp.lt.u64 	%p312, %rd12891, 4294967296;
	mov.b64 	%rd12892, 4294967296;
	@%p312 bra 	$L__BB0_206;
	shr.u64 	%rd3236, %rd12891, 32;
	and.b64  	%rd3237, %rd12890, 4294967295;
	add.s64 	%rd12890, %rd3236, %rd3237;
	setp.lt.u64 	%p314, %rd12890, 4294967296;
	mov.b64 	%rd12891, 4294967296;
	mov.u64 	%rd12892, %rd12891;
	@%p314 bra 	$L__BB0_206;
	shr.u64 	%rd3239, %rd12890, 32;
	and.b64  	%rd3240, %rd12889, 4294967295;
	add.s64 	%rd12889, %rd3239, %rd3240;
	setp.lt.u64 	%p316, %rd12889, 4294967296;
	mov.b64 	%rd12890, 4294967296;
	mov.u64 	%rd12891, %rd12890;
	mov.u64 	%rd12892, %rd12890;
	@%p316 bra 	$L__BB0_206;
	shr.u64 	%rd3242, %rd12889, 32;
	and.b64  	%rd3243, %rd12888, 4294967295;
	add.s64 	%rd3244, %rd3242, %rd3243;
	setp.gt.u64 	%p2162, %rd3244, 4294967295;
	min.u64 	%rd12888, %rd3244, 4294967296;
	mov.b64 	%rd12889, 4294967296;
	mov.u64 	%rd12890, %rd12889;
	mov.u64 	%rd12891, %rd12889;
	mov.u64 	%rd12892, %rd12889;
$L__BB0_206:
	cvt.u32.u64 	%r5591, %rd12895;
	cvt.u32.u64 	%r5590, %rd12894;
	cvt.u32.u64 	%r5589, %rd12893;
	cvt.u32.u64 	%r5588, %rd12892;
	cvt.u32.u64 	%r5587, %rd12891;
	cvt.u32.u64 	%r5586, %rd12890;
	cvt.u32.u64 	%r5585, %rd12889;
	cvt.u32.u64 	%r5584, %rd12888;
	setp.lt.u32 	%p317, %r6022, %r5584;
	or.pred  	%p318, %p2162, %p317;
	@%p318 bra 	$L__BB0_220;
	setp.gt.u32 	%p319, %r6022, %r5584;
	@%p319 bra 	$L__BB0_221;
	setp.lt.u32 	%p320, %r81, %r5585;
	@%p320 bra 	$L__BB0_220;
	setp.gt.u32 	%p321, %r81, %r5585;
	@%p321 bra 	$L__BB0_221;
	setp.lt.u32 	%p322, %r180, %r5586;
	@%p322 bra 	$L__BB0_220;
	setp.gt.u32 	%p323, %r180, %r5586;
	@%p323 bra 	$L__BB0_221;
	setp.lt.u32 	%p324, %r279, %r5587;
	@%p324 bra 	$L__BB0_220;
	setp.gt.u32 	%p325, %r279, %r5587;
	@%p325 bra 	$L__BB0_221;
	setp.lt.u32 	%p326, %r280, %r5588;
	@%p326 bra 	$L__BB0_220;
	setp.gt.u32 	%p327, %r280, %r5588;
	@%p327 bra 	$L__BB0_221;
	setp.lt.u32 	%p328, %r79, %r5589;
	@%p328 bra 	$L__BB0_220;
	setp.gt.u32 	%p329, %r79, %r5589;
	@%p329 bra 	$L__BB0_221;
	setp.lt.u32 	%p330, %r80, %r5590;
	@%p330 bra 	$L__BB0_220;
	setp.gt.u32 	%p331, %r80, %r5590;
	setp.gt.u32 	%p332, %r281, %r5591;
	or.pred  	%p333, %p331, %p332;
	@%p333 bra 	$L__BB0_221;
$L__BB0_220:
	// begin inline asm
	sub.cc.u32 %r5591, %r5591, %r281;
	subc.cc.u32 %r5590, %r5590, %r80;
	subc.cc.u32 %r5589, %r5589, %r79;
	subc.cc.u32 %r5588, %r5588, %r280;
	subc.cc.u32 %r5587, %r5587, %r279;
	subc.cc.u32 %r5586, %r5586, %r180;
	subc.cc.u32 %r5585, %r5585, %r81;
	subc.u32 %r5584, %r5584, %r78;
	
	// end inline asm
$L__BB0_221:
	setp.gt.u32 	%p334, %r5584, %r6022;
	@%p334 bra 	$L__BB0_234;
	bra.uni 	$L__BB0_235;
$L__BB0_222:
	setp.gt.u32 	%p336, %r5585, %r81;
	@%p336 bra 	$L__BB0_234;
	setp.lt.u32 	%p337, %r5585, %r81;
	@%p337 bra 	$L__BB0_236;
	setp.gt.u32 	%p338, %r5586, %r180;
	@%p338 bra 	$L__BB0_234;
	setp.lt.u32 	%p339, %r5586, %r180;
	@%p339 bra 	$L__BB0_236;
	setp.gt.u32 	%p340, %r5587, %r279;
	@%p340 bra 	$L__BB0_234;
	setp.lt.u32 	%p341, %r5587, %r279;
	@%p341 bra 	$L__BB0_236;
	setp.gt.u32 	%p342, %r5588, %r280;
	@%p342 bra 	$L__BB0_234;
	setp.lt.u32 	%p343, %r5588, %r280;
	@%p343 bra 	$L__BB0_236;
	setp.gt.u32 	%p344, %r5589, %r79;
	@%p344 bra 	$L__BB0_234;
	setp.lt.u32 	%p345, %r5589, %r79;
	@%p345 bra 	$L__BB0_236;
	setp.gt.u32 	%p346, %r5590, %r80;
	@%p346 bra 	$L__BB0_234;
	setp.lt.u32 	%p347, %r5590, %r80;
	setp.lt.u32 	%p348, %r5591, %r281;
	or.pred  	%p349, %p347, %p348;
	@%p349 bra 	$L__BB0_236;
$L__BB0_234:
	// begin inline asm
	sub.cc.u32 %r5591, %r5591, %r281;
	subc.cc.u32 %r5590, %r5590, %r80;
	subc.cc.u32 %r5589, %r5589, %r79;
	subc.cc.u32 %r5588, %r5588, %r280;
	subc.cc.u32 %r5587, %r5587, %r279;
	subc.cc.u32 %r5586, %r5586, %r180;
	subc.cc.u32 %r5585, %r5585, %r81;
	subc.u32 %r5584, %r5584, %r78;
	
	// end inline asm
	bra.uni 	$L__BB0_236;
$L__BB0_235:
	setp.lt.u32 	%p335, %r5584, %r6022;
	@%p335 bra 	$L__BB0_236;
	bra.uni 	$L__BB0_222;
$L__BB0_236:
	mul.wide.u32 	%rd3246, %r5575, %r43;
	shr.u64 	%rd3247, %rd3246, 32;
	mul.wide.u32 	%rd3248, %r5574, %r43;
	add.s64 	%rd3249, %rd3247, %rd3248;
	shr.u64 	%rd3250, %rd3249, 32;
	mul.wide.u32 	%rd3251, %r5573, %r43;
	add.s64 	%rd3252, %rd3250, %rd3251;
	shr.u64 	%rd3253, %rd3252, 32;
	mul.wide.u32 	%rd3254, %r5572, %r43;
	add.s64 	%rd3255, %rd3253, %rd3254;
	shr.u64 	%rd3256, %rd3255, 32;
	mul.wide.u32 	%rd3257, %r5571, %r43;
	add.s64 	%rd3258, %rd3256, %rd3257;
	shr.u64 	%rd3259, %rd3258, 32;
	mul.wide.u32 	%rd3260, %r5570, %r43;
	add.s64 	%rd3261, %rd3259, %rd3260;
	shr.u64 	%rd3262, %rd3261, 32;
	mul.wide.u32 	%rd3263, %r5569, %r43;
	add.s64 	%rd3264, %rd3262, %rd3263;
	shr.u64 	%rd3265, %rd3264, 32;
	mul.wide.u32 	%rd3266, %r5568, %r43;
	add.s64 	%rd3267, %rd3265, %rd3266;
	shr.u64 	%rd3268, %rd3267, 32;
	and.b64  	%rd3269, %rd3249, 4294967295;
	mul.wide.u32 	%rd3270, %r5575, %r42;
	add.s64 	%rd3271, %rd3270, %rd3269;
	shr.u64 	%rd3272, %rd3271, 32;
	and.b64  	%rd3273, %rd3252, 4294967295;
	mul.wide.u32 	%rd3274, %r5574, %r42;
	add.s64 	%rd3275, %rd3272, %rd3273;
	add.s64 	%rd3276, %rd3275, %rd3274;
	shr.u64 	%rd3277, %rd3276, 32;
	and.b64  	%rd3278, %rd3255, 4294967295;
	mul.wide.u32 	%rd3279, %r5573, %r42;
	add.s64 	%rd3280, %rd3277, %rd3278;
	add.s64 	%rd3281, %rd3280, %rd3279;
	shr.u64 	%rd3282, %rd3281, 32;
	and.b64  	%rd3283, %rd3258, 4294967295;
	mul.wide.u32 	%rd3284, %r5572, %r42;
	add.s64 	%rd3285, %rd3282, %rd3283;
	add.s64 	%rd3286, %rd3285, %rd3284;
	shr.u64 	%rd3287, %rd3286, 32;
	and.b64  	%rd3288, %rd3261, 4294967295;
	mul.wide.u32 	%rd3289, %r5571, %r42;
	add.s64 	%rd3290, %rd3287, %rd3288;
	add.s64 	%rd3291, %rd3290, %rd3289;
	shr.u64 	%rd3292, %rd3291, 32;
	and.b64  	%rd3293, %rd3264, 4294967295;
	mul.wide.u32 	%rd3294, %r5570, %r42;
	add.s64 	%rd3295, %rd3292, %rd3293;
	add.s64 	%rd3296, %rd3295, %rd3294;
	shr.u64 	%rd3297, %rd3296, 32;
	and.b64  	%rd3298, %rd3267, 4294967295;
	mul.wide.u32 	%rd3299, %r5569, %r42;
	add.s64 	%rd3300, %rd3297, %rd3298;
	add.s64 	%rd3301, %rd3300, %rd3299;
	shr.u64 	%rd3302, %rd3301, 32;
	mul.wide.u32 	%rd3303, %r5568, %r42;
	add.s64 	%rd3304, %rd3302, %rd3268;
	add.s64 	%rd3305, %rd3304, %rd3303;
	shr.u64 	%rd3306, %rd3305, 32;
	and.b64  	%rd3307, %rd3276, 4294967295;
	mul.wide.u32 	%rd3308, %r5575, %r41;
	add.s64 	%rd3309, %rd3308, %rd3307;
	shr.u64 	%rd3310, %rd3309, 32;
	and.b64  	%rd3311, %rd3281, 4294967295;
	mul.wide.u32 	%rd3312, %r5574, %r41;
	add.s64 	%rd3313, %rd3310, %rd3311;
	add.s64 	%rd3314, %rd3313, %rd3312;
	shr.u64 	%rd3315, %rd3314, 32;
	and.b64  	%rd3316, %rd3286, 4294967295;
	mul.wide.u32 	%rd3317, %r5573, %r41;
	add.s64 	%rd3318, %rd3315, %rd3316;
	add.s64 	%rd3319, %rd3318, %rd3317;
	shr.u64 	%rd3320, %rd3319, 32;
	and.b64  	%rd3321, %rd3291, 4294967295;
	mul.wide.u32 	%rd3322, %r5572, %r41;
	add.s64 	%rd3323, %rd3320, %rd3321;
	add.s64 	%rd3324, %rd3323, %rd3322;
	shr.u64 	%rd3325, %rd3324, 32;
	and.b64  	%rd3326, %rd3296, 4294967295;
	mul.wide.u32 	%rd3327, %r5571, %r41;
	add.s64 	%rd3328, %rd3325, %rd3326;
	add.s64 	%rd3329, %rd3328, %rd3327;
	shr.u64 	%rd3330, %rd3329, 32;
	and.b64  	%rd3331, %rd3301, 4294967295;
	mul.wide.u32 	%rd3332, %r5570, %r41;
	add.s64 	%rd3333, %rd3330, %rd3331;
	add.s64 	%rd3334, %rd3333, %rd3332;
	shr.u64 	%rd3335, %rd3334, 32;
	and.b64  	%rd3336, %rd3305, 4294967295;
	mul.wide.u32 	%rd3337, %r5569, %r41;
	add.s64 	%rd3338, %rd3335, %rd3336;
	add.s64 	%rd3339, %rd3338, %rd3337;
	shr.u64 	%rd3340, %rd3339, 32;
	mul.wide.u32 	%rd3341, %r5568, %r41;
	add.s64 	%rd3342, %rd3340, %rd3306;
	add.s64 	%rd3343, %rd3342, %rd3341;
	shr.u64 	%rd3344, %rd3343, 32;
	and.b64  	%rd3345, %rd3314, 4294967295;
	mul.wide.u32 	%rd3346, %r5575, %r40;
	add.s64 	%rd3347, %rd3346, %rd3345;
	shr.u64 	%rd3348, %rd3347, 32;
	and.b64  	%rd3349, %rd3319, 4294967295;
	mul.wide.u32 	%rd3350, %r5574, %r40;
	add.s64 	%rd3351, %rd3348, %rd3349;
	add.s64 	%rd3352, %rd3351, %rd3350;
	shr.u64 	%rd3353, %rd3352, 32;
	and.b64  	%rd3354, %rd3324, 4294967295;
	mul.wide.u32 	%rd3355, %r5573, %r40;
	add.s64 	%rd3356, %rd3353, %rd3354;
	add.s64 	%rd3357, %rd3356, %rd3355;
	shr.u64 	%rd3358, %rd3357, 32;
	and.b64  	%rd3359, %rd3329, 4294967295;
	mul.wide.u32 	%rd3360, %r5572, %r40;
	add.s64 	%rd3361, %rd3358, %rd3359;
	add.s64 	%rd3362, %rd3361, %rd3360;
	shr.u64 	%rd3363, %rd3362, 32;
	and.b64  	%rd3364, %rd3334, 4294967295;
	mul.wide.u32 	%rd3365, %r5571, %r40;
	add.s64 	%rd3366, %rd3363, %rd3364;
	add.s64 	%rd3367, %rd3366, %rd3365;
	shr.u64 	%rd3368, %rd3367, 32;
	and.b64  	%rd3369, %rd3339, 4294967295;
	mul.wide.u32 	%rd3370, %r5570, %r40;
	add.s64 	%rd3371, %rd3368, %rd3369;
	add.s64 	%rd3372, %rd3371, %rd3370;
	shr.u64 	%rd3373, %rd3372, 32;
	and.b64  	%rd3374, %rd3343, 4294967295;
	mul.wide.u32 	%rd3375, %r5569, %r40;
	add.s64 	%rd3376, %rd3373, %rd3374;
	add.s64 	%rd3377, %rd3376, %rd3375;
	shr.u64 	%rd3378, %rd3377, 32;
	mul.wide.u32 	%rd3379, %r5568, %r40;
	add.s64 	%rd3380, %rd3378, %rd3344;
	add.s64 	%rd3381, %rd3380, %rd3379;
	shr.u64 	%rd3382, %rd3381, 32;
	and.b64  	%rd3383, %rd3352, 4294967295;
	mul.wide.u32 	%rd3384, %r5575, %r39;
	add.s64 	%rd3385, %rd3384, %rd3383;
	shr.u64 	%rd3386, %rd3385, 32;
	and.b64  	%rd3387, %rd3357, 4294967295;
	mul.wide.u32 	%rd3388, %r5574, %r39;
	add.s64 	%rd3389, %rd3386, %rd3387;
	add.s64 	%rd3390, %rd3389, %rd3388;
	shr.u64 	%rd3391, %rd3390, 32;
	and.b64  	%rd3392, %rd3362, 4294967295;
	mul.wide.u32 	%rd3393, %r5573, %r39;
	add.s64 	%rd3394, %rd3391, %rd3392;
	add.s64 	%rd3395, %rd3394, %rd3393;
	shr.u64 	%rd3396, %rd3395, 32;
	and.b64  	%rd3397, %rd3367, 4294967295;
	mul.wide.u32 	%rd3398, %r5572, %r39;
	add.s64 	%rd3399, %rd3396, %rd3397;
	add.s64 	%rd3400, %rd3399, %rd3398;
	shr.u64 	%rd3401, %rd3400, 32;
	and.b64  	%rd3402, %rd3372, 4294967295;
	mul.wide.u32 	%rd3403, %r5571, %r39;
	add.s64 	%rd3404, %rd3401, %rd3402;
	add.s64 	%rd3405, %rd3404, %rd3403;
	shr.u64 	%rd3406, %rd3405, 32;
	and.b64  	%rd3407, %rd3377, 4294967295;
	mul.wide.u32 	%rd3408, %r5570, %r39;
	add.s64 	%rd3409, %rd3406, %rd3407;
	add.s64 	%rd3410, %rd3409, %rd3408;
	shr.u64 	%rd3411, %rd3410, 32;
	and.b64  	%rd3412, %rd3381, 4294967295;
	mul.wide.u32 	%rd3413, %r5569, %r39;
	add.s64 	%rd3414, %rd3411, %rd3412;
	add.s64 	%rd3415, %rd3414, %rd3413;
	shr.u64 	%rd3416, %rd3415, 32;
	mul.wide.u32 	%rd3417, %r5568, %r39;
	add.s64 	%rd3418, %rd3416, %rd3382;
	add.s64 	%rd3419, %rd3418, %rd3417;
	shr.u64 	%rd3420, %rd3419, 32;
	and.b64  	%rd3421, %rd3390, 4294967295;
	mul.wide.u32 	%rd3422, %r5575, %r38;
	add.s64 	%rd3423, %rd3422, %rd3421;
	shr.u64 	%rd3424, %rd3423, 32;
	and.b64  	%rd3425, %rd3395, 4294967295;
	mul.wide.u32 	%rd3426, %r5574, %r38;
	add.s64 	%rd3427, %rd3424, %rd3425;
	add.s64 	%rd3428, %rd3427, %rd3426;
	shr.u64 	%rd3429, %rd3428, 32;
	and.b64  	%rd3430, %rd3400, 4294967295;
	mul.wide.u32 	%rd3431, %r5573, %r38;
	add.s64 	%rd3432, %rd3429, %rd3430;
	add.s64 	%rd3433, %rd3432, %rd3431;
	shr.u64 	%rd3434, %rd3433, 32;
	and.b64  	%rd3435, %rd3405, 4294967295;
	mul.wide.u32 	%rd3436, %r5572, %r38;
	add.s64 	%rd3437, %rd3434, %rd3435;
	add.s64 	%rd3438, %rd3437, %rd3436;
	shr.u64 	%rd3439, %rd3438, 32;
	and.b64  	%rd3440, %rd3410, 4294967295;
	mul.wide.u32 	%rd3441, %r5571, %r38;
	add.s64 	%rd3442, %rd3439, %rd3440;
	add.s64 	%rd3443, %rd3442, %rd3441;
	shr.u64 	%rd3444, %rd3443, 32;
	and.b64  	%rd3445, %rd3415, 4294967295;
	mul.wide.u32 	%rd3446, %r5570, %r38;
	add.s64 	%rd3447, %rd3444, %rd3445;
	add.s64 	%rd3448, %rd3447, %rd3446;
	shr.u64 	%rd3449, %rd3448, 32;
	and.b64  	%rd3450, %rd3419, 4294967295;
	mul.wide.u32 	%rd3451, %r5569, %r38;
	add.s64 	%rd3452, %rd3449, %rd3450;
	add.s64 	%rd3453, %rd3452, %rd3451;
	shr.u64 	%rd3454, %rd3453, 32;
	mul.wide.u32 	%rd3455, %r5568, %r38;
	add.s64 	%rd3456, %rd3454, %rd3420;
	add.s64 	%rd3457, %rd3456, %rd3455;
	shr.u64 	%rd3458, %rd3457, 32;
	and.b64  	%rd3459, %rd3428, 4294967295;
	mul.wide.u32 	%rd3460, %r5575, %r37;
	add.s64 	%rd3461, %rd3460, %rd3459;
	shr.u64 	%rd3462, %rd3461, 32;
	and.b64  	%rd3463, %rd3433, 4294967295;
	mul.wide.u32 	%rd3464, %r5574, %r37;
	add.s64 	%rd3465, %rd3462, %rd3463;
	add.s64 	%rd3466, %rd3465, %rd3464;
	shr.u64 	%rd3467, %rd3466, 32;
	and.b64  	%rd3468, %rd3438, 4294967295;
	mul.wide.u32 	%rd3469, %r5573, %r37;
	add.s64 	%rd3470, %rd3467, %rd3468;
	add.s64 	%rd3471, %rd3470, %rd3469;
	shr.u64 	%rd3472, %rd3471, 32;
	and.b64  	%rd3473, %rd3443, 4294967295;
	mul.wide.u32 	%rd3474, %r5572, %r37;
	add.s64 	%rd3475, %rd3472, %rd3473;
	add.s64 	%rd3476, %rd3475, %rd3474;
	shr.u64 	%rd3477, %rd3476, 32;
	and.b64  	%rd3478, %rd3448, 4294967295;
	mul.wide.u32 	%rd3479, %r5571, %r37;
	add.s64 	%rd3480, %rd3477, %rd3478;
	add.s64 	%rd3481, %rd3480, %rd3479;
	shr.u64 	%rd3482, %rd3481, 32;
	and.b64  	%rd3483, %rd3453, 4294967295;
	mul.wide.u32 	%rd3484, %r5570, %r37;
	add.s64 	%rd3485, %rd3482, %rd3483;
	add.s64 	%rd3486, %rd3485, %rd3484;
	shr.u64 	%rd3487, %rd3486, 32;
	and.b64  	%rd3488, %rd3457, 4294967295;
	mul.wide.u32 	%rd3489, %r5569, %r37;
	add.s64 	%rd3490, %rd3487, %rd3488;
	add.s64 	%rd3491, %rd3490, %rd3489;
	shr.u64 	%rd3492, %rd3491, 32;
	mul.wide.u32 	%rd3493, %r5568, %r37;
	add.s64 	%rd3494, %rd3492, %rd3458;
	add.s64 	%rd3495, %rd3494, %rd3493;
	shr.u64 	%rd3496, %rd3495, 32;
	and.b64  	%rd3497, %rd3466, 4294967295;
	mul.wide.u32 	%rd3498, %r5575, %r36;
	add.s64 	%rd3499, %rd3498, %rd3497;
	shr.u64 	%rd3500, %rd3499, 32;
	and.b64  	%rd3501, %rd3471, 4294967295;
	mul.wide.u32 	%rd3502, %r5574, %r36;
	add.s64 	%rd3503, %rd3500, %rd3501;
	add.s64 	%rd3504, %rd3503, %rd3502;
	shr.u64 	%rd3505, %rd3504, 32;
	and.b64  	%rd3506, %rd3476, 4294967295;
	mul.wide.u32 	%rd3507, %r5573, %r36;
	add.s64 	%rd3508, %rd3505, %rd3506;
	add.s64 	%rd3509, %rd3508, %rd3507;
	shr.u64 	%rd3510, %rd3509, 32;
	and.b64  	%rd3511, %rd3481, 4294967295;
	mul.wide.u32 	%rd3512, %r5572, %r36;
	add.s64 	%rd3513, %rd3510, %rd3511;
	add.s64 	%rd3514, %rd3513, %rd3512;
	shr.u64 	%rd3515, %rd3514, 32;
	and.b64  	%rd3516, %rd3486, 4294967295;
	mul.wide.u32 	%rd3517, %r5571, %r36;
	add.s64 	%rd3518, %rd3515, %rd3516;
	add.s64 	%rd3519, %rd3518, %rd3517;
	shr.u64 	%rd3520, %rd3519, 32;
	and.b64  	%rd3521, %rd3491, 4294967295;
	mul.wide.u32 	%rd3522, %r5570, %r36;
	add.s64 	%rd3523, %rd3520, %rd3521;
	add.s64 	%rd3524, %rd3523, %rd3522;
	shr.u64 	%rd3525, %rd3524, 32;
	and.b64  	%rd3526, %rd3495, 4294967295;
	mul.wide.u32 	%rd3527, %r5569, %r36;
	add.s64 	%rd3528, %rd3525, %rd3526;
	add.s64 	%rd3529, %rd3528, %rd3527;
	shr.u64 	%rd3530, %rd3529, 32;
	mul.wide.u32 	%rd3531, %r5568, %r36;
	add.s64 	%rd3532, %rd3530, %rd3496;
	add.s64 	%rd3533, %rd3532, %rd3531;
	shr.u64 	%rd3534, %rd3533, 32;
	{ .reg .b32 tmp; mov.b64 {tmp, %r2688}, %rd3533; }
	and.b64  	%rd3535, %rd3504, 4294967295;
	mul.lo.s64 	%rd3536, %rd3535, 977;
	and.b64  	%rd3537, %rd3246, 4294967295;
	and.b64  	%rd3538, %rd3536, 4294967295;
	add.s64 	%rd12903, %rd3538, %rd3537;
	shr.u64 	%rd3539, %rd3536, 32;
	shr.u64 	%rd3540, %rd12903, 32;
	add.s64 	%rd3541, %rd3540, %rd3539;
	and.b64  	%rd3542, %rd3509, 4294967295;
	mul.lo.s64 	%rd3543, %rd3542, 977;
	and.b64  	%rd3544, %rd3271, 4294967295;
	and.b64  	%rd3545, %rd3543, 4294967295;
	add.s64 	%rd3546, %rd3541, %rd3544;
	add.s64 	%rd3547, %rd3546, %rd3545;
	add.s64 	%rd12902, %rd3547, %rd3535;
	shr.u64 	%rd3548, %rd3543, 32;
	shr.u64 	%rd3549, %rd12902, 32;
	add.s64 	%rd3550, %rd3549, %rd3548;
	and.b64  	%rd3551, %rd3514, 4294967295;
	mul.lo.s64 	%rd3552, %rd3551, 977;
	and.b64  	%rd3553, %rd3309, 4294967295;
	and.b64  	%rd3554, %rd3552, 4294967295;
	add.s64 	%rd3555, %rd3550, %rd3553;
	add.s64 	%rd3556, %rd3555, %rd3554;
	add.s64 	%rd12901, %rd3556, %rd3542;
	shr.u64 	%rd3557, %rd3552, 32;
	shr.u64 	%rd3558, %rd12901, 32;
	add.s64 	%rd3559, %rd3558, %rd3557;
	and.b64  	%rd3560, %rd3519, 4294967295;
	mul.lo.s64 	%rd3561, %rd3560, 977;
	and.b64  	%rd3562, %rd3347, 4294967295;
	and.b64  	%rd3563, %rd3561, 4294967295;
	add.s64 	%rd3564, %rd3559, %rd3562;
	add.s64 	%rd3565, %rd3564, %rd3563;
	add.s64 	%rd12900, %rd3565, %rd3551;
	shr.u64 	%rd3566, %rd3561, 32;
	shr.u64 	%rd3567, %rd12900, 32;
	add.s64 	%rd3568, %rd3567, %rd3566;
	and.b64  	%rd3569, %rd3524, 4294967295;
	mul.lo.s64 	%rd3570, %rd3569, 977;
	and.b64  	%rd3571, %rd3385, 4294967295;
	and.b64  	%rd3572, %rd3570, 4294967295;
	add.s64 	%rd3573, %rd3568, %rd3571;
	add.s64 	%rd3574, %rd3573, %rd3572;
	add.s64 	%rd12899, %rd3574, %rd3560;
	shr.u64 	%rd3575, %rd3570, 32;
	shr.u64 	%rd3576, %rd12899, 32;
	add.s64 	%rd3577, %rd3576, %rd3575;
	and.b64  	%rd3578, %rd3529, 4294967295;
	mul.lo.s64 	%rd3579, %rd3578, 977;
	and.b64  	%rd3580, %rd3423, 4294967295;
	and.b64  	%rd3581, %rd3579, 4294967295;
	add.s64 	%rd3582, %rd3577, %rd3580;
	add.s64 	%rd3583, %rd3582, %rd3581;
	add.s64 	%rd12898, %rd3583, %rd3569;
	shr.u64 	%rd3584, %rd3579, 32;
	shr.u64 	%rd3585, %rd12898, 32;
	add.s64 	%rd3586, %rd3585, %rd3584;
	and.b64  	%rd3587, %rd3533, 4294967295;
	mul.lo.s64 	%rd3588, %rd3587, 977;
	and.b64  	%rd3589, %rd3461, 4294967295;
	and.b64  	%rd3590, %rd3588, 4294967295;
	add.s64 	%rd3591, %rd3586, %rd3589;
	add.s64 	%rd3592, %rd3591, %rd3590;
	add.s64 	%rd12897, %rd3592, %rd3578;
	shr.u64 	%rd3593, %rd3588, 32;
	shr.u64 	%rd3594, %rd12897, 32;
	add.s64 	%rd3595, %rd3594, %rd3593;
	mul.lo.s64 	%rd3596, %rd3534, 977;
	and.b64  	%rd3597, %rd3499, 4294967295;
	and.b64  	%rd3598, %rd3596, 4294967295;
	add.s64 	%rd3599, %rd3595, %rd3597;
	add.s64 	%rd3600, %rd3599, %rd3598;
	add.s64 	%rd12896, %rd3600, %rd3587;
	shr.u64 	%rd3601, %rd3596, 32;
	shr.u64 	%rd3602, %rd12896, 32;
	cvt.u32.u64 	%r2689, %rd3602;
	cvt.u32.u64 	%r2690, %rd3601;
	add.s32 	%r2691, %r2689, %r2690;
	add.s32 	%r371, %r2691, %r2688;
	setp.eq.s32 	%p351, %r371, 0;
	mov.pred 	%p2163, 0;
	@%p351 bra 	$L__BB0_244;
	cvt.u64.u32 	%rd3603, %r371;
	mul.wide.u32 	%rd3604, %r371, 977;
	shr.u64 	%rd3605, %rd3604, 32;
	and.b64  	%rd3606, %rd12903, 4294967295;
	and.b64  	%rd3607, %rd3604, 4294967295;
	add.s64 	%rd12903, %rd3607, %rd3606;
	shr.u64 	%rd3608, %rd12903, 32;
	and.b64  	%rd3609, %rd12902, 4294967295;
	add.s64 	%rd3610, %rd3605, %rd3609;
	add.s64 	%rd3611, %rd3610, %rd3603;
	add.s64 	%rd12902, %rd3611, %rd3608;
	setp.lt.u64 	%p353, %rd12902, 4294967296;
	@%p353 bra 	$L__BB0_244;
	shr.u64 	%rd3612, %rd12902, 32;
	and.b64  	%rd3613, %rd12901, 4294967295;
	add.s64 	%rd12901, %rd3612, %rd3613;
	setp.lt.u64 	%p355, %rd12901, 4294967296;
	@%p355 bra 	$L__BB0_244;
	shr.u64 	%rd3614, %rd12901, 32;
	and.b64  	%rd3615, %rd12900, 4294967295;
	add.s64 	%rd12900, %rd3614, %rd3615;
	setp.lt.u64 	%p357, %rd12900, 4294967296;
	@%p357 bra 	$L__BB0_244;
	shr.u64 	%rd3617, %rd12900, 32;
	and.b64  	%rd3618, %rd12899, 4294967295;
	add.s64 	%rd12899, %rd3617, %rd3618;
	setp.lt.u64 	%p359, %rd12899, 4294967296;
	mov.b64 	%rd12900, 4294967296;
	@%p359 bra 	$L__BB0_244;
	shr.u64 	%rd3620, %rd12899, 32;
	and.b64  	%rd3621, %rd12898, 4294967295;
	add.s64 	%rd12898, %rd3620, %rd3621;
	setp.lt.u64 	%p361, %rd12898, 4294967296;
	mov.b64 	%rd12899, 4294967296;
	mov.u64 	%rd12900, %rd12899;
	@%p361 bra 	$L__BB0_244;
	shr.u64 	%rd3623, %rd12898, 32;
	and.b64  	%rd3624, %rd12897, 4294967295;
	add.s64 	%rd12897, %rd3623, %rd3624;
	setp.lt.u64 	%p363, %rd12897, 4294967296;
	mov.b64 	%rd12898, 4294967296;
	mov.u64 	%rd12899, %rd12898;
	mov.u64 	%rd12900, %rd12898;
	@%p363 bra 	$L__BB0_244;
	shr.u64 	%rd3626, %rd12897, 32;
	and.b64  	%rd3627, %rd12896, 4294967295;
	add.s64 	%rd3628, %rd3626, %rd3627;
	setp.gt.u64 	%p2163, %rd3628, 4294967295;
	min.u64 	%rd12896, %rd3628, 4294967296;
	mov.b64 	%rd12897, 4294967296;
	mov.u64 	%rd12898, %rd12897;
	mov.u64 	%rd12899, %rd12897;
	mov.u64 	%rd12900, %rd12897;
$L__BB0_244:
	ld.const.u32 	%r377, [const_p+16];
	ld.const.u32 	%r378, [const_p+12];
	ld.const.u32 	%r379, [const_p];
	cvt.u32.u64 	%r5607, %rd12903;
	cvt.u32.u64 	%r5606, %rd12902;
	cvt.u32.u64 	%r5605, %rd12901;
	cvt.u32.u64 	%r5604, %rd12900;
	cvt.u32.u64 	%r5603, %rd12899;
	cvt.u32.u64 	%r5602, %rd12898;
	cvt.u32.u64 	%r5601, %rd12897;
	cvt.u32.u64 	%r5600, %rd12896;
	setp.lt.u32 	%p364, %r6022, %r5600;
	or.pred  	%p365, %p2163, %p364;
	@%p365 bra 	$L__BB0_258;
	setp.gt.u32 	%p366, %r6022, %r5600;
	@%p366 bra 	$L__BB0_259;
	setp.lt.u32 	%p367, %r81, %r5601;
	@%p367 bra 	$L__BB0_258;
	setp.gt.u32 	%p368, %r81, %r5601;
	@%p368 bra 	$L__BB0_259;
	setp.lt.u32 	%p369, %r180, %r5602;
	@%p369 bra 	$L__BB0_258;
	setp.gt.u32 	%p370, %r180, %r5602;
	@%p370 bra 	$L__BB0_259;
	setp.lt.u32 	%p371, %r377, %r5603;
	@%p371 bra 	$L__BB0_258;
	setp.gt.u32 	%p372, %r377, %r5603;
	@%p372 bra 	$L__BB0_259;
	setp.lt.u32 	%p373, %r378, %r5604;
	@%p373 bra 	$L__BB0_258;
	setp.gt.u32 	%p374, %r378, %r5604;
	@%p374 bra 	$L__BB0_259;
	setp.lt.u32 	%p375, %r79, %r5605;
	@%p375 bra 	$L__BB0_258;
	setp.gt.u32 	%p376, %r79, %r5605;
	@%p376 bra 	$L__BB0_259;
	setp.lt.u32 	%p377, %r80, %r5606;
	@%p377 bra 	$L__BB0_258;
	setp.gt.u32 	%p378, %r80, %r5606;
	setp.gt.u32 	%p379, %r379, %r5607;
	or.pred  	%p380, %p378, %p379;
	@%p380 bra 	$L__BB0_259;
$L__BB0_258:
	// begin inline asm
	sub.cc.u32 %r5607, %r5607, %r379;
	subc.cc.u32 %r5606, %r5606, %r80;
	subc.cc.u32 %r5605, %r5605, %r79;
	subc.cc.u32 %r5604, %r5604, %r378;
	subc.cc.u32 %r5603, %r5603, %r377;
	subc.cc.u32 %r5602, %r5602, %r180;
	subc.cc.u32 %r5601, %r5601, %r81;
	subc.u32 %r5600, %r5600, %r78;
	
	// end inline asm
$L__BB0_259:
	setp.gt.u32 	%p381, %r5600, %r78;
	@%p381 bra 	$L__BB0_272;
	bra.uni 	$L__BB0_273;
$L__BB0_260:
	setp.gt.u32 	%p383, %r5601, %r81;
	@%p383 bra 	$L__BB0_272;
	setp.lt.u32 	%p384, %r5601, %r81;
	@%p384 bra 	$L__BB0_274;
	setp.gt.u32 	%p385, %r5602, %r180;
	@%p385 bra 	$L__BB0_272;
	setp.lt.u32 	%p386, %r5602, %r180;
	@%p386 bra 	$L__BB0_274;
	setp.gt.u32 	%p387, %r5603, %r377;
	@%p387 bra 	$L__BB0_272;
	setp.lt.u32 	%p388, %r5603, %r377;
	@%p388 bra 	$L__BB0_274;
	setp.gt.u32 	%p389, %r5604, %r378;
	@%p389 bra 	$L__BB0_272;
	setp.lt.u32 	%p390, %r5604, %r378;
	@%p390 bra 	$L__BB0_274;
	setp.gt.u32 	%p391, %r5605, %r79;
	@%p391 bra 	$L__BB0_272;
	setp.lt.u32 	%p392, %r5605, %r79;
	@%p392 bra 	$L__BB0_274;
	setp.gt.u32 	%p393, %r5606, %r80;
	@%p393 bra 	$L__BB0_272;
	setp.lt.u32 	%p394, %r5606, %r80;
	setp.lt.u32 	%p395, %r5607, %r379;
	or.pred  	%p396, %p394, %p395;
	@%p396 bra 	$L__BB0_274;
$L__BB0_272:
	// begin inline asm
	sub.cc.u32 %r5607, %r5607, %r379;
	subc.cc.u32 %r5606, %r5606, %r80;
	subc.cc.u32 %r5605, %r5605, %r79;
	subc.cc.u32 %r5604, %r5604, %r378;
	subc.cc.u32 %r5603, %r5603, %r377;
	subc.cc.u32 %r5602, %r5602, %r180;
	subc.cc.u32 %r5601, %r5601, %r81;
	subc.u32 %r5600, %r5600, %r78;
	
	// end inline asm
	bra.uni 	$L__BB0_274;
$L__BB0_273:
	setp.lt.u32 	%p382, %r5600, %r78;
	@%p382 bra 	$L__BB0_274;
	bra.uni 	$L__BB0_260;
$L__BB0_274:
	mul.wide.u32 	%rd3630, %r5591, %r67;
	shr.u64 	%rd3631, %rd3630, 32;
	mul.wide.u32 	%rd3632, %r5590, %r67;
	add.s64 	%rd3633, %rd3631, %rd3632;
	shr.u64 	%rd3634, %rd3633, 32;
	mul.wide.u32 	%rd3635, %r5589, %r67;
	add.s64 	%rd3636, %rd3634, %rd3635;
	shr.u64 	%rd3637, %rd3636, 32;
	mul.wide.u32 	%rd3638, %r5588, %r67;
	add.s64 	%rd3639, %rd3637, %rd3638;
	shr.u64 	%rd3640, %rd3639, 32;
	mul.wide.u32 	%rd3641, %r5587, %r67;
	add.s64 	%rd3642, %rd3640, %rd3641;
	shr.u64 	%rd3643, %rd3642, 32;
	mul.wide.u32 	%rd3644, %r5586, %r67;
	add.s64 	%rd3645, %rd3643, %rd3644;
	shr.u64 	%rd3646, %rd3645, 32;
	mul.wide.u32 	%rd3647, %r5585, %r67;
	add.s64 	%rd3648, %rd3646, %rd3647;
	shr.u64 	%rd3649, %rd3648, 32;
	mul.wide.u32 	%rd3650, %r5584, %r67;
	add.s64 	%rd3651, %rd3649, %rd3650;
	shr.u64 	%rd3652, %rd3651, 32;
	and.b64  	%rd3653, %rd3633, 4294967295;
	mul.wide.u32 	%rd3654, %r5591, %r66;
	add.s64 	%rd3655, %rd3654, %rd3653;
	shr.u64 	%rd3656, %rd3655, 32;
	and.b64  	%rd3657, %rd3636, 4294967295;
	mul.wide.u32 	%rd3658, %r5590, %r66;
	add.s64 	%rd3659, %rd3656, %rd3657;
	add.s64 	%rd3660, %rd3659, %rd3658;
	shr.u64 	%rd3661, %rd3660, 32;
	and.b64  	%rd3662, %rd3639, 4294967295;
	mul.wide.u32 	%rd3663, %r5589, %r66;
	add.s64 	%rd3664, %rd3661, %rd3662;
	add.s64 	%rd3665, %rd3664, %rd3663;
	shr.u64 	%rd3666, %rd3665, 32;
	and.b64  	%rd3667, %rd3642, 4294967295;
	mul.wide.u32 	%rd3668, %r5588, %r66;
	add.s64 	%rd3669, %rd3666, %rd3667;
	add.s64 	%rd3670, %rd3669, %rd3668;
	shr.u64 	%rd3671, %rd3670, 32;
	and.b64  	%rd3672, %rd3645, 4294967295;
	mul.wide.u32 	%rd3673, %r5587, %r66;
	add.s64 	%rd3674, %rd3671, %rd3672;
	add.s64 	%rd3675, %rd3674, %rd3673;
	shr.u64 	%rd3676, %rd3675, 32;
	and.b64  	%rd3677, %rd3648, 4294967295;
	mul.wide.u32 	%rd3678, %r5586, %r66;
	add.s64 	%rd3679, %rd3676, %rd3677;
	add.s64 	%rd3680, %rd3679, %rd3678;
	shr.u64 	%rd3681, %rd3680, 32;
	and.b64  	%rd3682, %rd3651, 4294967295;
	mul.wide.u32 	%rd3683, %r5585, %r66;
	add.s64 	%rd3684, %rd3681, %rd3682;
	add.s64 	%rd3685, %rd3684, %rd3683;
	shr.u64 	%rd3686, %rd3685, 32;
	mul.wide.u32 	%rd3687, %r5584, %r66;
	add.s64 	%rd3688, %rd3686, %rd3652;
	add.s64 	%rd3689, %rd3688, %rd3687;
	shr.u64 	%rd3690, %rd3689, 32;
	and.b64  	%rd3691, %rd3660, 4294967295;
	mul.wide.u32 	%rd3692, %r5591, %r65;
	add.s64 	%rd3693, %rd3692, %rd3691;
	shr.u64 	%rd3694, %rd3693, 32;
	and.b64  	%rd3695, %rd3665, 4294967295;
	mul.wide.u32 	%rd3696, %r5590, %r65;
	add.s64 	%rd3697, %rd3694, %rd3695;
	add.s64 	%rd3698, %rd3697, %rd3696;
	shr.u64 	%rd3699, %rd3698, 32;
	and.b64  	%rd3700, %rd3670, 4294967295;
	mul.wide.u32 	%rd3701, %r5589, %r65;
	add.s64 	%rd3702, %rd3699, %rd3700;
	add.s64 	%rd3703, %rd3702, %rd3701;
	shr.u64 	%rd3704, %rd3703, 32;
	and.b64  	%rd3705, %rd3675, 4294967295;
	mul.wide.u32 	%rd3706, %r5588, %r65;
	add.s64 	%rd3707, %rd3704, %rd3705;
	add.s64 	%rd3708, %rd3707, %rd3706;
	shr.u64 	%rd3709, %rd3708, 32;
	and.b64  	%rd3710, %rd3680, 4294967295;
	mul.wide.u32 	%rd3711, %r5587, %r65;
	add.s64 	%rd3712, %rd3709, %rd3710;
	add.s64 	%rd3713, %rd3712, %rd3711;
	shr.u64 	%rd3714, %rd3713, 32;
	and.b64  	%rd3715, %rd3685, 4294967295;
	mul.wide.u32 	%rd3716, %r5586, %r65;
	add.s64 	%rd3717, %rd3714, %rd3715;
	add.s64 	%rd3718, %rd3717, %rd3716;
	shr.u64 	%rd3719, %rd3718, 32;
	and.b64  	%rd3720, %rd3689, 4294967295;
	mul.wide.u32 	%rd3721, %r5585, %r65;
	add.s64 	%rd3722, %rd3719, %rd3720;
	add.s64 	%rd3723, %rd3722, %rd3721;
	shr.u64 	%rd3724, %rd3723, 32;
	mul.wide.u32 	%rd3725, %r5584, %r65;
	add.s64 	%rd3726, %rd3724, %rd3690;
	add.s64 	%rd3727, %rd3726, %rd3725;
	shr.u64 	%rd3728, %rd3727, 32;
	and.b64  	%rd3729, %rd3698, 4294967295;
	mul.wide.u32 	%rd3730, %r5591, %r64;
	add.s64 	%rd3731, %rd3730, %rd3729;
	shr.u64 	%rd3732, %rd3731, 32;
	and.b64  	%rd3733, %rd3703, 4294967295;
	mul.wide.u32 	%rd3734, %r5590, %r64;
	add.s64 	%rd3735, %rd3732, %rd3733;
	add.s64 	%rd3736, %rd3735, %rd3734;
	shr.u64 	%rd3737, %rd3736, 32;
	and.b64  	%rd3738, %rd3708, 4294967295;
	mul.wide.u32 	%rd3739, %r5589, %r64;
	add.s64 	%rd3740, %rd3737, %rd3738;
	add.s64 	%rd3741, %rd3740, %rd3739;
	shr.u64 	%rd3742, %rd3741, 32;
	and.b64  	%rd3743, %rd3713, 4294967295;
	mul.wide.u32 	%rd3744, %r5588, %r64;
	add.s64 	%rd3745, %rd3742, %rd3743;
	add.s64 	%rd3746, %rd3745, %rd3744;
	shr.u64 	%rd3747, %rd3746, 32;
	and.b64  	%rd3748, %rd3718, 4294967295;
	mul.wide.u32 	%rd3749, %r5587, %r64;
	add.s64 	%rd3750, %rd3747, %rd3748;
	add.s64 	%rd3751, %rd3750, %rd3749;
	shr.u64 	%rd3752, %rd3751, 32;
	and.b64  	%rd3753, %rd3723, 4294967295;
	mul.wide.u32 	%rd3754, %r5586, %r64;
	add.s64 	%rd3755, %rd3752, %rd3753;
	add.s64 	%rd3756, %rd3755, %rd3754;
	shr.u64 	%rd3757, %rd3756, 32;
	and.b64  	%rd3758, %rd3727, 4294967295;
	mul.wide.u32 	%rd3759, %r5585, %r64;
	add.s64 	%rd3760, %rd3757, %rd3758;
	add.s64 	%rd3761, %rd3760, %rd3759;
	shr.u64 	%rd3762, %rd3761, 32;
	mul.wide.u32 	%rd3763, %r5584, %r64;
	add.s64 	%rd3764, %rd3762, %rd3728;
	add.s64 	%rd3765, %rd3764, %rd3763;
	shr.u64 	%rd3766, %rd3765, 32;
	and.b64  	%rd3767, %rd3736, 4294967295;
	mul.wide.u32 	%rd3768, %r5591, %r63;
	add.s64 	%rd3769, %rd3768, %rd3767;
	shr.u64 	%rd3770, %rd3769, 32;
	and.b64  	%rd3771, %rd3741, 4294967295;
	mul.wide.u32 	%rd3772, %r5590, %r63;
	add.s64 	%rd3773, %rd3770, %rd3771;
	add.s64 	%rd3774, %rd3773, %rd3772;
	shr.u64 	%rd3775, %rd3774, 32;
	and.b64  	%rd3776, %rd3746, 4294967295;
	mul.wide.u32 	%rd3777, %r5589, %r63;
	add.s64 	%rd3778, %rd3775, %rd3776;
	add.s64 	%rd3779, %rd3778, %rd3777;
	shr.u64 	%rd3780, %rd3779, 32;
	and.b64  	%rd3781, %rd3751, 4294967295;
	mul.wide.u32 	%rd3782, %r5588, %r63;
	add.s64 	%rd3783, %rd3780, %rd3781;
	add.s64 	%rd3784, %rd3783, %rd3782;
	shr.u64 	%rd3785, %rd3784, 32;
	and.b64  	%rd3786, %rd3756, 4294967295;
	mul.wide.u32 	%rd3787, %r5587, %r63;
	add.s64 	%rd3788, %rd3785, %rd3786;
	add.s64 	%rd3789, %rd3788, %rd3787;
	shr.u64 	%rd3790, %rd3789, 32;
	and.b64  	%rd3791, %rd3761, 4294967295;
	mul.wide.u32 	%rd3792, %r5586, %r63;
	add.s64 	%rd3793, %rd3790, %rd3791;
	add.s64 	%rd3794, %rd3793, %rd3792;
	shr.u64 	%rd3795, %rd3794, 32;
	and.b64  	%rd3796, %rd3765, 4294967295;
	mul.wide.u32 	%rd3797, %r5585, %r63;
	add.s64 	%rd3798, %rd3795, %rd3796;
	add.s64 	%rd3799, %rd3798, %rd3797;
	shr.u64 	%rd3800, %rd3799, 32;
	mul.wide.u32 	%rd3801, %r5584, %r63;
	add.s64 	%rd3802, %rd3800, %rd3766;
	add.s64 	%rd3803, %rd3802, %rd3801;
	shr.u64 	%rd3804, %rd3803, 32;
	and.b64  	%rd3805, %rd3774, 4294967295;
	mul.wide.u32 	%rd3806, %r5591, %r62;
	add.s64 	%rd3807, %rd3806, %rd3805;
	shr.u64 	%rd3808, %rd3807, 32;
	and.b64  	%rd3809, %rd3779, 4294967295;
	mul.wide.u32 	%rd3810, %r5590, %r62;
	add.s64 	%rd3811, %rd3808, %rd3809;
	add.s64 	%rd3812, %rd3811, %rd3810;
	shr.u64 	%rd3813, %rd3812, 32;
	and.b64  	%rd3814, %rd3784, 4294967295;
	mul.wide.u32 	%rd3815, %r5589, %r62;
	add.s64 	%rd3816, %rd3813, %rd3814;
	add.s64 	%rd3817, %rd3816, %rd3815;
	shr.u64 	%rd3818, %rd3817, 32;
	and.b64  	%rd3819, %rd3789, 4294967295;
	mul.wide.u32 	%rd3820, %r5588, %r62;
	add.s64 	%rd3821, %rd3818, %rd3819;
	add.s64 	%rd3822, %rd3821, %rd3820;
	shr.u64 	%rd3823, %rd3822, 32;
	and.b64  	%rd3824, %rd3794, 4294967295;
	mul.wide.u32 	%rd3825, %r5587, %r62;
	add.s64 	%rd3826, %rd3823, %rd3824;
	add.s64 	%rd3827, %rd3826, %rd3825;
	shr.u64 	%rd3828, %rd3827, 32;
	and.b64  	%rd3829, %rd3799, 4294967295;
	mul.wide.u32 	%rd3830, %r5586, %r62;
	add.s64 	%rd3831, %rd3828, %rd3829;
	add.s64 	%rd3832, %rd3831, %rd3830;
	shr.u64 	%rd3833, %rd3832, 32;
	and.b64  	%rd3834, %rd3803, 4294967295;
	mul.wide.u32 	%rd3835, %r5585, %r62;
	add.s64 	%rd3836, %rd3833, %rd3834;
	add.s64 	%rd3837, %rd3836, %rd3835;
	shr.u64 	%rd3838, %rd3837, 32;
	mul.wide.u32 	%rd3839, %r5584, %r62;
	add.s64 	%rd3840, %rd3838, %rd3804;
	add.s64 	%rd3841, %rd3840, %rd3839;
	shr.u64 	%rd3842, %rd3841, 32;
	and.b64  	%rd3843, %rd3812, 4294967295;
	mul.wide.u32 	%rd3844, %r5591, %r61;
	add.s64 	%rd3845, %rd3844, %rd3843;
	shr.u64 	%rd3846, %rd3845, 32;
	and.b64  	%rd3847, %rd3817, 4294967295;
	mul.wide.u32 	%rd3848, %r5590, %r61;
	add.s64 	%rd3849, %rd3846, %rd3847;
	add.s64 	%rd3850, %rd3849, %rd3848;
	shr.u64 	%rd3851, %rd3850, 32;
	and.b64  	%rd3852, %rd3822, 4294967295;
	mul.wide.u32 	%rd3853, %r5589, %r61;
	add.s64 	%rd3854, %rd3851, %rd3852;
	add.s64 	%rd3855, %rd3854, %rd3853;
	shr.u64 	%rd3856, %rd3855, 32;
	and.b64  	%rd3857, %rd3827, 4294967295;
	mul.wide.u32 	%rd3858, %r5588, %r61;
	add.s64 	%rd3859, %rd3856, %rd3857;
	add.s64 	%rd3860, %rd3859, %rd3858;
	shr.u64 	%rd3861, %rd3860, 32;
	and.b64  	%rd3862, %rd3832, 4294967295;
	mul.wide.u32 	%rd3863, %r5587, %r61;
	add.s64 	%rd3864, %rd3861, %rd3862;
	add.s64 	%rd3865, %rd3864, %rd3863;
	shr.u64 	%rd3866, %rd3865, 32;
	and.b64  	%rd3867, %rd3837, 4294967295;
	mul.wide.u32 	%rd3868, %r5586, %r61;
	add.s64 	%rd3869, %rd3866, %rd3867;
	add.s64 	%rd3870, %rd3869, %rd3868;
	shr.u64 	%rd3871, %rd3870, 32;
	and.b64  	%rd3872, %rd3841, 4294967295;
	mul.wide.u32 	%rd3873, %r5585, %r61;
	add.s64 	%rd3874, %rd3871, %rd3872;
	add.s64 	%rd3875, %rd3874, %rd3873;
	shr.u64 	%rd3876, %rd3875, 32;
	mul.wide.u32 	%rd3877, %r5584, %r61;
	add.s64 	%rd3878, %rd3876, %rd3842;
	add.s64 	%rd3879, %rd3878, %rd3877;
	shr.u64 	%rd3880, %rd3879, 32;
	and.b64  	%rd3881, %rd3850, 4294967295;
	mul.wide.u32 	%rd3882, %r5591, %r60;
	add.s64 	%rd3883, %rd3882, %rd3881;
	shr.u64 	%rd3884, %rd3883, 32;
	and.b64  	%rd3885, %rd3855, 4294967295;
	mul.wide.u32 	%rd3886, %r5590, %r60;
	add.s64 	%rd3887, %rd3884, %rd3885;
	add.s64 	%rd3888, %rd3887, %rd3886;
	shr.u64 	%rd3889, %rd3888, 32;
	and.b64  	%rd3890, %rd3860, 4294967295;
	mul.wide.u32 	%rd3891, %r5589, %r60;
	add.s64 	%rd3892, %rd3889, %rd3890;
	add.s64 	%rd3893, %rd3892, %rd3891;
	shr.u64 	%rd3894, %rd3893, 32;
	and.b64  	%rd3895, %rd3865, 4294967295;
	mul.wide.u32 	%rd3896, %r5588, %r60;
	add.s64 	%rd3897, %rd3894, %rd3895;
	add.s64 	%rd3898, %rd3897, %rd3896;
	shr.u64 	%rd3899, %rd3898, 32;
	and.b64  	%rd3900, %rd3870, 4294967295;
	mul.wide.u32 	%rd3901, %r5587, %r60;
	add.s64 	%rd3902, %rd3899, %rd3900;
	add.s64 	%rd3903, %rd3902, %rd3901;
	shr.u64 	%rd3904, %rd3903, 32;
	and.b64  	%rd3905, %rd3875, 4294967295;
	mul.wide.u32 	%rd3906, %r5586, %r60;
	add.s64 	%rd3907, %rd3904, %rd3905;
	add.s64 	%rd3908, %rd3907, %rd3906;
	shr.u64 	%rd3909, %rd3908, 32;
	and.b64  	%rd3910, %rd3879, 4294967295;
	mul.wide.u32 	%rd3911, %r5585, %r60;
	add.s64 	%rd3912, %rd3909, %rd3910;
	add.s64 	%rd3913, %rd3912, %rd3911;
	shr.u64 	%rd3914, %rd3913, 32;
	mul.wide.u32 	%rd3915, %r5584, %r60;
	add.s64 	%rd3916, %rd3914, %rd3880;
	add.s64 	%rd3917, %rd3916, %rd3915;
	shr.u64 	%rd3918, %rd3917, 32;
	{ .reg .b32 tmp; mov.b64 {tmp, %r2740}, %rd3917; }
	and.b64  	%rd3919, %rd3888, 4294967295;
	mul.lo.s64 	%rd3920, %rd3919, 977;
	and.b64  	%rd3921, %rd3630, 4294967295;
	and.b64  	%rd3922, %rd3920, 4294967295;
	add.s64 	%rd12911, %rd3922, %rd3921;
	shr.u64 	%rd3923, %rd3920, 32;
	shr.u64 	%rd3924, %rd12911, 32;
	add.s64 	%rd3925, %rd3924, %rd3923;
	and.b64  	%rd3926, %rd3893, 4294967295;
	mul.lo.s64 	%rd3927, %rd3926, 977;
	and.b64  	%rd3928, %rd3655, 4294967295;
	and.b64  	%rd3929, %rd3927, 4294967295;
	add.s64 	%rd3930, %rd3925, %rd3928;
	add.s64 	%rd3931, %rd3930, %rd3929;
	add.s64 	%rd12910, %rd3931, %rd3919;
	shr.u64 	%rd3932, %rd3927, 32;
	shr.u64 	%rd3933, %rd12910, 32;
	add.s64 	%rd3934, %rd3933, %rd3932;
	and.b64  	%rd3935, %rd3898, 4294967295;
	mul.lo.s64 	%rd3936, %rd3935, 977;
	and.b64  	%rd3937, %rd3693, 4294967295;
	and.b64  	%rd3938, %rd3936, 4294967295;
	add.s64 	%rd3939, %rd3934, %rd3937;
	add.s64 	%rd3940, %rd3939, %rd3938;
	add.s64 	%rd12909, %rd3940, %rd3926;
	shr.u64 	%rd3941, %rd3936, 32;
	shr.u64 	%rd3942, %rd12909, 32;
	add.s64 	%rd3943, %rd3942, %rd3941;
	and.b64  	%rd3944, %rd3903, 4294967295;
	mul.lo.s64 	%rd3945, %rd3944, 977;
	and.b64  	%rd3946, %rd3731, 4294967295;
	and.b64  	%rd3947, %rd3945, 4294967295;
	add.s64 	%rd3948, %rd3943, %rd3946;
	add.s64 	%rd3949, %rd3948, %rd3947;
	add.s64 	%rd12908, %rd3949, %rd3935;
	shr.u64 	%rd3950, %rd3945, 32;
	shr.u64 	%rd3951, %rd12908, 32;
	add.s64 	%rd3952, %rd3951, %rd3950;
	and.b64  	%rd3953, %rd3908, 4294967295;
	mul.lo.s64 	%rd3954, %rd3953, 977;
	and.b64  	%rd3955, %rd3769, 4294967295;
	and.b64  	%rd3956, %rd3954, 4294967295;
	add.s64 	%rd3957, %rd3952, %rd3955;
	add.s64 	%rd3958, %rd3957, %rd3956;
	add.s64 	%rd12907, %rd3958, %rd3944;
	shr.u64 	%rd3959, %rd3954, 32;
	shr.u64 	%rd3960, %rd12907, 32;
	add.s64 	%rd3961, %rd3960, %rd3959;
	and.b64  	%rd3962, %rd3913, 4294967295;
	mul.lo.s64 	%rd3963, %rd3962, 977;
	and.b64  	%rd3964, %rd3807, 4294967295;
	and.b64  	%rd3965, %rd3963, 4294967295;
	add.s64 	%rd3966, %rd3961, %rd3964;
	add.s64 	%rd3967, %rd3966, %rd3965;
	add.s64 	%rd12906, %rd3967, %rd3953;
	shr.u64 	%rd3968, %rd3963, 32;
	shr.u64 	%rd3969, %rd12906, 32;
	add.s64 	%rd3970, %rd3969, %rd3968;
	and.b64  	%rd3971, %rd3917, 4294967295;
	mul.lo.s64 	%rd3972, %rd3971, 977;
	and.b64  	%rd3973, %rd3845, 4294967295;
	and.b64  	%rd3974, %rd3972, 4294967295;
	add.s64 	%rd3975, %rd3970, %rd3973;
	add.s64 	%rd3976, %rd3975, %rd3974;
	add.s64 	%rd12905, %rd3976, %rd3962;
	shr.u64 	%rd3977, %rd3972, 32;
	shr.u64 	%rd3978, %rd12905, 32;
	add.s64 	%rd3979, %rd3978, %rd3977;
	mul.lo.s64 	%rd3980, %rd3918, 977;
	and.b64  	%rd3981, %rd3883, 4294967295;
	and.b64  	%rd3982, %rd3980, 4294967295;
	add.s64 	%rd3983, %rd3979, %rd3981;
	add.s64 	%rd3984, %rd3983, %rd3982;
	add.s64 	%rd12904, %rd3984, %rd3971;
	shr.u64 	%rd3985, %rd3980, 32;
	shr.u64 	%rd3986, %rd12904, 32;
	cvt.u32.u64 	%r2741, %rd3986;
	cvt.u32.u64 	%r2742, %rd3985;
	add.s32 	%r2743, %r2741, %r2742;
	add.s32 	%r420, %r2743, %r2740;
	setp.eq.s32 	%p398, %r420, 0;
	mov.pred 	%p2164, 0;
	@%p398 bra 	$L__BB0_282;
	cvt.u64.u32 	%rd3987, %r420;
	mul.wide.u32 	%rd3988, %r420, 977;
	shr.u64 	%rd3989, %rd3988, 32;
	and.b64  	%rd3990, %rd12911, 4294967295;
	and.b64  	%rd3991, %rd3988, 4294967295;
	add.s64 	%rd12911, %rd3991, %rd3990;
	shr.u64 	%rd3992, %rd12911, 32;
	and.b64  	%rd3993, %rd12910, 4294967295;
	add.s64 	%rd3994, %rd3989, %rd3993;
	add.s64 	%rd3995, %rd3994, %rd3987;
	add.s64 	%rd12910, %rd3995, %rd3992;
	setp.lt.u64 	%p400, %rd12910, 4294967296;
	@%p400 bra 	$L__BB0_282;
	shr.u64 	%rd3996, %rd12910, 32;
	and.b64  	%rd3997, %rd12909, 4294967295;
	add.s64 	%rd12909, %rd3996, %rd3997;
	setp.lt.u64 	%p402, %rd12909, 4294967296;
	@%p402 bra 	$L__BB0_282;
	shr.u64 	%rd3998, %rd12909, 32;
	and.b64  	%rd3999, %rd12908, 4294967295;
	add.s64 	%rd12908, %rd3998, %rd3999;
	setp.lt.u64 	%p404, %rd12908, 4294967296;
	@%p404 bra 	$L__BB0_282;
	shr.u64 	%rd4001, %rd12908, 32;
	and.b64  	%rd4002, %rd12907, 4294967295;
	add.s64 	%rd12907, %rd4001, %rd4002;
	setp.lt.u64 	%p406, %rd12907, 4294967296;
	mov.b64 	%rd12908, 4294967296;
	@%p406 bra 	$L__BB0_282;
	shr.u64 	%rd4004, %rd12907, 32;
	and.b64  	%rd4005, %rd12906, 4294967295;
	add.s64 	%rd12906, %rd4004, %rd4005;
	setp.lt.u64 	%p408, %rd12906, 4294967296;
	mov.b64 	%rd12907, 4294967296;
	mov.u64 	%rd12908, %rd12907;
	@%p408 bra 	$L__BB0_282;
	shr.u64 	%rd4007, %rd12906, 32;
	and.b64  	%rd4008, %rd12905, 4294967295;
	add.s64 	%rd12905, %rd4007, %rd4008;
	setp.lt.u64 	%p410, %rd12905, 4294967296;
	mov.b64 	%rd12906, 4294967296;
	mov.u64 	%rd12907, %rd12906;
	mov.u64 	%rd12908, %rd12906;
	@%p410 bra 	$L__BB0_282;
	shr.u64 	%rd4010, %rd12905, 32;
	and.b64  	%rd4011, %rd12904, 4294967295;
	add.s64 	%rd4012, %rd4010, %rd4011;
	setp.gt.u64 	%p2164, %rd4012, 4294967295;
	min.u64 	%rd12904, %rd4012, 4294967296;
	mov.b64 	%rd12905, 4294967296;
	mov.u64 	%rd12906, %rd12905;
	mov.u64 	%rd12907, %rd12905;
	mov.u64 	%rd12908, %rd12905;
$L__BB0_282:
	cvt.u32.u64 	%r5623, %rd12911;
	cvt.u32.u64 	%r5622, %rd12910;
	cvt.u32.u64 	%r5621, %rd12909;
	cvt.u32.u64 	%r5620, %rd12908;
	cvt.u32.u64 	%r5619, %rd12907;
	cvt.u32.u64 	%r5618, %rd12906;
	cvt.u32.u64 	%r5617, %rd12905;
	cvt.u32.u64 	%r5616, %rd12904;
	ld.const.u32 	%r6022, [const_p+28];
	setp.lt.u32 	%p411, %r6022, %r5616;
	or.pred  	%p412, %p2164, %p411;
	@%p412 bra 	$L__BB0_296;
	setp.gt.u32 	%p413, %r6022, %r5616;
	@%p413 bra 	$L__BB0_297;
	setp.lt.u32 	%p414, %r81, %r5617;
	@%p414 bra 	$L__BB0_296;
	setp.gt.u32 	%p415, %r81, %r5617;
	@%p415 bra 	$L__BB0_297;
	setp.lt.u32 	%p416, %r180, %r5618;
	@%p416 bra 	$L__BB0_296;
	setp.gt.u32 	%p417, %r180, %r5618;
	@%p417 bra 	$L__BB0_297;
	setp.lt.u32 	%p418, %r377, %r5619;
	@%p418 bra 	$L__BB0_296;
	setp.gt.u32 	%p419, %r377, %r5619;
	@%p419 bra 	$L__BB0_297;
	setp.lt.u32 	%p420, %r378, %r5620;
	@%p420 bra 	$L__BB0_296;
	setp.gt.u32 	%p421, %r378, %r5620;
	@%p421 bra 	$L__BB0_297;
	setp.lt.u32 	%p422, %r79, %r5621;
	@%p422 bra 	$L__BB0_296;
	setp.gt.u32 	%p423, %r79, %r5621;
	@%p423 bra 	$L__BB0_297;
	setp.lt.u32 	%p424, %r80, %r5622;
	@%p424 bra 	$L__BB0_296;
	setp.gt.u32 	%p425, %r80, %r5622;
	setp.gt.u32 	%p426, %r379, %r5623;
	or.pred  	%p427, %p425, %p426;
	@%p427 bra 	$L__BB0_297;
$L__BB0_296:
	// begin inline asm
	sub.cc.u32 %r5623, %r5623, %r379;
	subc.cc.u32 %r5622, %r5622, %r80;
	subc.cc.u32 %r5621, %r5621, %r79;
	subc.cc.u32 %r5620, %r5620, %r378;
	subc.cc.u32 %r5619, %r5619, %r377;
	subc.cc.u32 %r5618, %r5618, %r180;
	subc.cc.u32 %r5617, %r5617, %r81;
	subc.u32 %r5616, %r5616, %r6022;
	
	// end inline asm
$L__BB0_297:
	setp.gt.u32 	%p428, %r5616, %r6022;
	@%p428 bra 	$L__BB0_310;
	bra.uni 	$L__BB0_311;
$L__BB0_298:
	setp.gt.u32 	%p430, %r5617, %r81;
	@%p430 bra 	$L__BB0_310;
	setp.lt.u32 	%p431, %r5617, %r81;
	@%p431 bra 	$L__BB0_312;
	setp.gt.u32 	%p432, %r5618, %r180;
	@%p432 bra 	$L__BB0_310;
	setp.lt.u32 	%p433, %r5618, %r180;
	@%p433 bra 	$L__BB0_312;
	setp.gt.u32 	%p434, %r5619, %r377;
	@%p434 bra 	$L__BB0_310;
	setp.lt.u32 	%p435, %r5619, %r377;
	@%p435 bra 	$L__BB0_312;
	setp.gt.u32 	%p436, %r5620, %r378;
	@%p436 bra 	$L__BB0_310;
	setp.lt.u32 	%p437, %r5620, %r378;
	@%p437 bra 	$L__BB0_312;
	setp.gt.u32 	%p438, %r5621, %r79;
	@%p438 bra 	$L__BB0_310;
	setp.lt.u32 	%p439, %r5621, %r79;
	@%p439 bra 	$L__BB0_312;
	setp.gt.u32 	%p440, %r5622, %r80;
	@%p440 bra 	$L__BB0_310;
	setp.lt.u32 	%p441, %r5622, %r80;
	setp.lt.u32 	%p442, %r5623, %r379;
	or.pred  	%p443, %p441, %p442;
	@%p443 bra 	$L__BB0_312;
$L__BB0_310:
	// begin inline asm
	sub.cc.u32 %r5623, %r5623, %r379;
	subc.cc.u32 %r5622, %r5622, %r80;
	subc.cc.u32 %r5621, %r5621, %r79;
	subc.cc.u32 %r5620, %r5620, %r378;
	subc.cc.u32 %r5619, %r5619, %r377;
	subc.cc.u32 %r5618, %r5618, %r180;
	subc.cc.u32 %r5617, %r5617, %r81;
	subc.u32 %r5616, %r5616, %r6022;
	
	// end inline asm
	bra.uni 	$L__BB0_312;
$L__BB0_311:
	setp.lt.u32 	%p429, %r5616, %r6022;
	@%p429 bra 	$L__BB0_312;
	bra.uni 	$L__BB0_298;
$L__BB0_312:
	setp.gt.u32 	%p444, %r5536, %r5552;
	@%p444 bra 	$L__BB0_829;
	setp.lt.u32 	%p445, %r5536, %r5552;
	setp.ne.s32 	%p446, %r5537, %r5553;
	setp.ne.s32 	%p447, %r5538, %r5554;
	or.pred  	%p448, %p446, %p447;
	or.pred  	%p449, %p448, %p445;
	setp.ne.s32 	%p450, %r5539, %r5555;
	or.pred  	%p451, %p449, %p450;
	setp.ne.s32 	%p452, %r5540, %r5556;
	or.pred  	%p453, %p451, %p452;
	setp.ne.s32 	%p454, %r5541, %r5557;
	or.pred  	%p455, %p453, %p454;
	setp.ne.s32 	%p456, %r5542, %r5558;
	or.pred  	%p457, %p455, %p456;
	setp.ne.s32 	%p458, %r5543, %r5559;
	or.pred  	%p459, %p457, %p458;
	@%p459 bra 	$L__BB0_829;
	setp.gt.u32 	%p460, %r5600, %r5616;
	mov.b16 	%rs45, 1;
	mov.u32 	%r6023, %r28;
	mov.u32 	%r6024, %r29;
	mov.u32 	%r6025, %r30;
	mov.u32 	%r6026, %r31;
	mov.u32 	%r6027, %r32;
	mov.u32 	%r6028, %r33;
	mov.u32 	%r6029, %r34;
	mov.u32 	%r6030, %r35;
	mov.u32 	%r6031, %r36;
	mov.u32 	%r6032, %r37;
	mov.u32 	%r6033, %r38;
	mov.u32 	%r6034, %r39;
	mov.u32 	%r6035, %r40;
	mov.u32 	%r6036, %r41;
	mov.u32 	%r6037, %r42;
	mov.u32 	%r6038, %r43;
	mov.u32 	%r6039, %r44;
	mov.u32 	%r6040, %r45;
	mov.u32 	%r6041, %r46;
	mov.u32 	%r6042, %r47;
	mov.u32 	%r6043, %r48;
	mov.u32 	%r6044, %r49;
	mov.u32 	%r6045, %r50;
	mov.u32 	%r6046, %r51;
	@%p460 bra 	$L__BB0_1253;
	setp.lt.u32 	%p461, %r5600, %r5616;
	setp.ne.s32 	%p462, %r5601, %r5617;
	setp.ne.s32 	%p463, %r5602, %r5618;
	or.pred  	%p464, %p462, %p463;
	or.pred  	%p465, %p464, %p461;
	setp.ne.s32 	%p466, %r5603, %r5619;
	or.pred  	%p467, %p465, %p466;
	setp.ne.s32 	%p468, %r5604, %r5620;
	or.pred  	%p469, %p467, %p468;
	setp.ne.s32 	%p470, %r5605, %r5621;
	or.pred  	%p471, %p469, %p470;
	setp.ne.s32 	%p472, %r5606, %r5622;
	or.pred  	%p473, %p471, %p472;
	setp.ne.s32 	%p474, %r5607, %r5623;
	or.pred  	%p475, %p473, %p474;
	mov.u32 	%r6023, %r28;
	mov.u32 	%r6024, %r29;
	mov.u32 	%r6025, %r30;
	mov.u32 	%r6026, %r31;
	mov.u32 	%r6027, %r32;
	mov.u32 	%r6028, %r33;
	mov.u32 	%r6029, %r34;
	mov.u32 	%r6030, %r35;
	mov.u32 	%r6031, %r36;
	mov.u32 	%r6032, %r37;
	mov.u32 	%r6033, %r38;
	mov.u32 	%r6034, %r39;
	mov.u32 	%r6035, %r40;
	mov.u32 	%r6036, %r41;
	mov.u32 	%r6037, %r42;
	mov.u32 	%r6038, %r43;
	mov.u32 	%r6039, %r44;
	mov.u32 	%r6040, %r45;
	mov.u32 	%r6041, %r46;
	mov.u32 	%r6042, %r47;
	mov.u32 	%r6043, %r48;
	mov.u32 	%r6044, %r49;
	mov.u32 	%r6045, %r50;
	mov.u32 	%r6046, %r51;
	@%p475 bra 	$L__BB0_1253;
	or.b32  	%r2794, %r43, %r42;
	or.b32  	%r2795, %r2794, %r41;
	or.b32  	%r2796, %r2795, %r40;
	or.b32  	%r2797, %r2796, %r39;
	or.b32  	%r2798, %r2797, %r38;
	or.b32  	%r2799, %r2798, %r37;
	or.b32  	%r2800, %r2799, %r36;
	setp.eq.s32 	%p476, %r2800, 0;
	mov.b32 	%r6031, 0;
	mov.u32 	%r6023, %r28;
	mov.u32 	%r6024, %r29;
	mov.u32 	%r6025, %r30;
	mov.u32 	%r6026, %r31;
	mov.u32 	%r6027, %r32;
	mov.u32 	%r6028, %r33;
	mov.u32 	%r6029, %r34;
	mov.u32 	%r6030, %r35;
	mov.u32 	%r6032, %r6031;
	mov.u32 	%r6033, %r6031;
	mov.u32 	%r6034, %r6031;
	mov.u32 	%r6035, %r6031;
	mov.u32 	%r6036, %r6031;
	mov.u32 	%r6037, %r6031;
	mov.u32 	%r6038, %r6031;
	mov.u32 	%r6039, %r44;
	mov.u32 	%r6040, %r45;
	mov.u32 	%r6041, %r46;
	mov.u32 	%r6042, %r47;
	mov.u32 	%r6043, %r48;
	mov.u32 	%r6044, %r49;
	mov.u32 	%r6045, %r50;
	mov.u32 	%r6046, %r51;
	@%p476 bra 	$L__BB0_1253;
	mul.wide.u32 	%rd4014, %r43, %r43;
	shr.u64 	%rd4015, %rd4014, 32;
	mul.wide.u32 	%rd4016, %r42, %r43;
	add.s64 	%rd4017, %rd4015, %rd4016;
	shr.u64 	%rd4018, %rd4017, 32;
	mul.wide.u32 	%rd4019, %r41, %r43;
	add.s64 	%rd4020, %rd4018, %rd4019;
	shr.u64 	%rd4021, %rd4020, 32;
	mul.wide.u32 	%rd4022, %r40, %r43;
	add.s64 	%rd4023, %rd4021, %rd4022;
	shr.u64 	%rd4024, %rd4023, 32;
	mul.wide.u32 	%rd4025, %r39, %r43;
	add.s64 	%rd4026, %rd4024, %rd4025;
	shr.u64 	%rd4027, %rd4026, 32;
	mul.wide.u32 	%rd4028, %r38, %r43;
	add.s64 	%rd4029, %rd4027, %rd4028;
	shr.u64 	%rd4030, %rd4029, 32;
	mul.wide.u32 	%rd4031, %r37, %r43;
	add.s64 	%rd4032, %rd4030, %rd4031;
	shr.u64 	%rd4033, %rd4032, 32;
	mul.wide.u32 	%rd4034, %r36, %r43;
	add.s64 	%rd4035, %rd4033, %rd4034;
	shr.u64 	%rd4036, %rd4035, 32;
	and.b64  	%rd4037, %rd4017, 4294967295;
	add.s64 	%rd4038, %rd4016, %rd4037;
	shr.u64 	%rd4039, %rd4038, 32;
	and.b64  	%rd4040, %rd4020, 4294967295;
	mul.wide.u32 	%rd4041, %r42, %r42;
	add.s64 	%rd4042, %rd4039, %rd4040;
	add.s64 	%rd4043, %rd4042, %rd4041;
	shr.u64 	%rd4044, %rd4043, 32;
	and.b64  	%rd4045, %rd4023, 4294967295;
	mul.wide.u32 	%rd4046, %r41, %r42;
	add.s64 	%rd4047, %rd4044, %rd4045;
	add.s64 	%rd4048, %rd4047, %rd4046;
	shr.u64 	%rd4049, %rd4048, 32;
	and.b64  	%rd4050, %rd4026, 4294967295;
	mul.wide.u32 	%rd4051, %r40, %r42;
	add.s64 	%rd4052, %rd4049, %rd4050;
	add.s64 	%rd4053, %rd4052, %rd4051;
	shr.u64 	%rd4054, %rd4053, 32;
	and.b64  	%rd4055, %rd4029, 4294967295;
	mul.wide.u32 	%rd4056, %r39, %r42;
	add.s64 	%rd4057, %rd4054, %rd4055;
	add.s64 	%rd4058, %rd4057, %rd4056;
	shr.u64 	%rd4059, %rd4058, 32;
	and.b64  	%rd4060, %rd4032, 4294967295;
	mul.wide.u32 	%rd4061, %r38, %r42;
	add.s64 	%rd4062, %rd4059, %rd4060;
	add.s64 	%rd4063, %rd4062, %rd4061;
	shr.u64 	%rd4064, %rd4063, 32;
	and.b64  	%rd4065, %rd4035, 4294967295;
	mul.wide.u32 	%rd4066, %r37, %r42;
	add.s64 	%rd4067, %rd4064, %rd4065;
	add.s64 	%rd4068, %rd4067, %rd4066;
	shr.u64 	%rd4069, %rd4068, 32;
	mul.wide.u32 	%rd4070, %r36, %r42;
	add.s64 	%rd4071, %rd4069, %rd4036;
	add.s64 	%rd4072, %rd4071, %rd4070;
	shr.u64 	%rd4073, %rd4072, 32;
	and.b64  	%rd4074, %rd4043, 4294967295;
	add.s64 	%rd4075, %rd4019, %rd4074;
	shr.u64 	%rd4076, %rd4075, 32;
	and.b64  	%rd4077, %rd4048, 4294967295;
	add.s64 	%rd4078, %rd4076, %rd4077;
	add.s64 	%rd4079, %rd4078, %rd4046;
	shr.u64 	%rd4080, %rd4079, 32;
	and.b64  	%rd4081, %rd4053, 4294967295;
	mul.wide.u32 	%rd4082, %r41, %r41;
	add.s64 	%rd4083, %rd4080, %rd4081;
	add.s64 	%rd4084, %rd4083, %rd4082;
	shr.u64 	%rd4085, %rd4084, 32;
	and.b64  	%rd4086, %rd4058, 4294967295;
	mul.wide.u32 	%rd4087, %r40, %r41;
	add.s64 	%rd4088, %rd4085, %rd4086;
	add.s64 	%rd4089, %rd4088, %rd4087;
	shr.u64 	%rd4090, %rd4089, 32;
	and.b64  	%rd4091, %rd4063, 4294967295;
	mul.wide.u32 	%rd4092, %r39, %r41;
	add.s64 	%rd4093, %rd4090, %rd4091;
	add.s64 	%rd4094, %rd4093, %rd4092;
	shr.u64 	%rd4095, %rd4094, 32;
	and.b64  	%rd4096, %rd4068, 4294967295;
	mul.wide.u32 	%rd4097, %r38, %r41;
	add.s64 	%rd4098, %rd4095, %rd4096;
	add.s64 	%rd4099, %rd4098, %rd4097;
	shr.u64 	%rd4100, %rd4099, 32;
	and.b64  	%rd4101, %rd4072, 4294967295;
	mul.wide.u32 	%rd4102, %r37, %r41;
	add.s64 	%rd4103, %rd4100, %rd4101;
	add.s64 	%rd4104, %rd4103, %rd4102;
	shr.u64 	%rd4105, %rd4104, 32;
	mul.wide.u32 	%rd4106, %r36, %r41;
	add.s64 	%rd4107, %rd4105, %rd4073;
	add.s64 	%rd4108, %rd4107, %rd4106;
	shr.u64 	%rd4109, %rd4108, 32;
	and.b64  	%rd4110, %rd4079, 4294967295;
	add.s64 	%rd4111, %rd4022, %rd4110;
	shr.u64 	%rd4112, %rd4111, 32;
	and.b64  	%rd4113, %rd4084, 4294967295;
	add.s64 	%rd4114, %rd4112, %rd4113;
	add.s64 	%rd4115, %rd4114, %rd4051;
	shr.u64 	%rd4116, %rd4115, 32;
	and.b64  	%rd4117, %rd4089, 4294967295;
	add.s64 	%rd4118, %rd4116, %rd4117;
	add.s64 	%rd4119, %rd4118, %rd4087;
	shr.u64 	%rd4120, %rd4119, 32;
	and.b64  	%rd4121, %rd4094, 4294967295;
	mul.wide.u32 	%rd4122, %r40, %r40;
	add.s64 	%rd4123, %rd4120, %rd4121;
	add.s64 	%rd4124, %rd4123, %rd4122;
	shr.u64 	%rd4125, %rd4124, 32;
	and.b64  	%rd4126, %rd4099, 4294967295;
	mul.wide.u32 	%rd4127, %r39, %r40;
	add.s64 	%rd4128, %rd4125, %rd4126;
	add.s64 	%rd4129, %rd4128, %rd4127;
	shr.u64 	%rd4130, %rd4129, 32;
	and.b64  	%rd4131, %rd4104, 4294967295;
	mul.wide.u32 	%rd4132, %r38, %r40;
	add.s64 	%rd4133, %rd4130, %rd4131;
	add.s64 	%rd4134, %rd4133, %rd4132;
	shr.u64 	%rd4135, %rd4134, 32;
	and.b64  	%rd4136, %rd4108, 4294967295;
	mul.wide.u32 	%rd4137, %r37, %r40;
	add.s64 	%rd4138, %rd4135, %rd4136;
	add.s64 	%rd4139, %rd4138, %rd4137;
	shr.u64 	%rd4140, %rd4139, 32;
	mul.wide.u32 	%rd4141, %r36, %r40;
	add.s64 	%rd4142, %rd4140, %rd4109;
	add.s64 	%rd4143, %rd4142, %rd4141;
	shr.u64 	%rd4144, %rd4143, 32;
	and.b64  	%rd4145, %rd4115, 4294967295;
	add.s64 	%rd4146, %rd4025, %rd4145;
	shr.u64 	%rd4147, %rd4146, 32;
	and.b64  	%rd4148, %rd4119, 4294967295;
	add.s64 	%rd4149, %rd4147, %rd4148;
	add.s64 	%rd4150, %rd4149, %rd4056;
	shr.u64 	%rd4151, %rd4150, 32;
	and.b64  	%rd4152, %rd4124, 4294967295;
	add.s64 	%rd4153, %rd4151, %rd4152;
	add.s64 	%rd4154, %rd4153, %rd4092;
	shr.u64 	%rd4155, %rd4154, 32;
	and.b64  	%rd4156, %rd4129, 4294967295;
	add.s64 	%rd4157, %rd4155, %rd4156;
	add.s64 	%rd4158, %rd4157, %rd4127;
	shr.u64 	%rd4159, %rd4158, 32;
	and.b64  	%rd4160, %rd4134, 4294967295;
	mul.wide.u32 	%rd4161, %r39, %r39;
	add.s64 	%rd4162, %rd4159, %rd4160;
	add.s64 	%rd4163, %rd4162, %rd4161;
	shr.u64 	%rd4164, %rd4163, 32;
	and.b64  	%rd4165, %rd4139, 4294967295;
	mul.wide.u32 	%rd4166, %r38, %r39;
	add.s64 	%rd4167, %rd4164, %rd4165;
	add.s64 	%rd4168, %rd4167, %rd4166;
	shr.u64 	%rd4169, %rd4168, 32;
	and.b64  	%rd4170, %rd4143, 4294967295;
	mul.wide.u32 	%rd4171, %r37, %r39;
	add.s64 	%rd4172, %rd4169, %rd4170;
	add.s64 	%rd4173, %rd4172, %rd4171;
	shr.u64 	%rd4174, %rd4173, 32;
	mul.wide.u32 	%rd4175, %r36, %r39;
	add.s64 	%rd4176, %rd4174, %rd4144;
	add.s64 	%rd4177, %rd4176, %rd4175;
	shr.u64 	%rd4178, %rd4177, 32;
	and.b64  	%rd4179, %rd4150, 4294967295;
	add.s64 	%rd4180, %rd4028, %rd4179;
	shr.u64 	%rd4181, %rd4180, 32;
	and.b64  	%rd4182, %rd4154, 4294967295;
	add.s64 	%rd4183, %rd4181, %rd4182;
	add.s64 	%rd4184, %rd4183, %rd4061;
	shr.u64 	%rd4185, %rd4184, 32;
	and.b64  	%rd4186, %rd4158, 4294967295;
	add.s64 	%rd4187, %rd4185, %rd4186;
	add.s64 	%rd4188, %rd4187, %rd4097;
	shr.u64 	%rd4189, %rd4188, 32;
	and.b64  	%rd4190, %rd4163, 4294967295;
	add.s64 	%rd4191, %rd4189, %rd4190;
	add.s64 	%rd4192, %rd4191, %rd4132;
	shr.u64 	%rd4193, %rd4192, 32;
	and.b64  	%rd4194, %rd4168, 4294967295;
	add.s64 	%rd4195, %rd4193, %rd4194;
	add.s64 	%rd4196, %rd4195, %rd4166;
	shr.u64 	%rd4197, %rd4196, 32;
	and.b64  	%rd4198, %rd4173, 4294967295;
	mul.wide.u32 	%rd4199, %r38, %r38;
	add.s64 	%rd4200, %rd4197, %rd4198;
	add.s64 	%rd4201, %rd4200, %rd4199;
	shr.u64 	%rd4202, %rd4201, 32;
	and.b64  	%rd4203, %rd4177, 4294967295;
	mul.wide.u32 	%rd4204, %r37, %r38;
	add.s64 	%rd4205, %rd4202, %rd4203;
	add.s64 	%rd4206, %rd4205, %rd4204;
	shr.u64 	%rd4207, %rd4206, 32;
	mul.wide.u32 	%rd4208, %r36, %r38;
	add.s64 	%rd4209, %rd4207, %rd4178;
	add.s64 	%rd4210, %rd4209, %rd4208;
	shr.u64 	%rd4211, %rd4210, 32;
	and.b64  	%rd4212, %rd4184, 4294967295;
	add.s64 	%rd4213, %rd4031, %rd4212;
	shr.u64 	%rd4214, %rd4213, 32;
	and.b64  	%rd4215, %rd4188, 4294967295;
	add.s64 	%rd4216, %rd4214, %rd4215;
	add.s64 	%rd4217, %rd4216, %rd4066;
	shr.u64 	%rd4218, %rd4217, 32;
	and.b64  	%rd4219, %rd4192, 4294967295;
	add.s64 	%rd4220, %rd4218, %rd4219;
	add.s64 	%rd4221, %rd4220, %rd4102;
	shr.u64 	%rd4222, %rd4221, 32;
	and.b64  	%rd4223, %rd4196, 4294967295;
	add.s64 	%rd4224, %rd4222, %rd4223;
	add.s64 	%rd4225, %rd4224, %rd4137;
	shr.u64 	%rd4226, %rd4225, 32;
	and.b64  	%rd4227, %rd4201, 4294967295;
	add.s64 	%rd4228, %rd4226, %rd4227;
	add.s64 	%rd4229, %rd4228, %rd4171;
	shr.u64 	%rd4230, %rd4229, 32;
	and.b64  	%rd4231, %rd4206, 4294967295;
	add.s64 	%rd4232, %rd4230, %rd4231;
	add.s64 	%rd4233, %rd4232, %rd4204;
	shr.u64 	%rd4234, %rd4233, 32;
	and.b64  	%rd4235, %rd4210, 4294967295;
	mul.wide.u32 	%rd4236, %r37, %r37;
	add.s64 	%rd4237, %rd4234, %rd4235;
	add.s64 	%rd4238, %rd4237, %rd4236;
	shr.u64 	%rd4239, %rd4238, 32;
	mul.wide.u32 	%rd4240, %r36, %r37;
	add.s64 	%rd4241, %rd4239, %rd4211;
	add.s64 	%rd4242, %rd4241, %rd4240;
	shr.u64 	%rd4243, %rd4242, 32;
	and.b64  	%rd4244, %rd4217, 4294967295;
	add.s64 	%rd4245, %rd4034, %rd4244;
	shr.u64 	%rd4246, %rd4245, 32;
	and.b64  	%rd4247, %rd4221, 4294967295;
	add.s64 	%rd4248, %rd4246, %rd4247;
	add.s64 	%rd4249, %rd4248, %rd4070;
	shr.u64 	%rd4250, %rd4249, 32;
	and.b64  	%rd4251, %rd4225, 4294967295;
	add.s64 	%rd4252, %rd4250, %rd4251;
	add.s64 	%rd4253, %rd4252, %rd4106;
	shr.u64 	%rd4254, %rd4253, 32;
	and.b64  	%rd4255, %rd4229, 4294967295;
	add.s64 	%rd4256, %rd4254, %rd4255;
	add.s64 	%rd4257, %rd4256, %rd4141;
	shr.u64 	%rd4258, %rd4257, 32;
	and.b64  	%rd4259, %rd4233, 4294967295;
	add.s64 	%rd4260, %rd4258, %rd4259;
	add.s64 	%rd4261, %rd4260, %rd4175;
	shr.u64 	%rd4262, %rd4261, 32;
	and.b64  	%rd4263, %rd4238, 4294967295;
	add.s64 	%rd4264, %rd4262, %rd4263;
	add.s64 	%rd4265, %rd4264, %rd4208;
	shr.u64 	%rd4266, %rd4265, 32;
	and.b64  	%rd4267, %rd4242, 4294967295;
	add.s64 	%rd4268, %rd4266, %rd4267;
	add.s64 	%rd4269, %rd4268, %rd4240;
	shr.u64 	%rd4270, %rd4269, 32;
	mul.wide.u32 	%rd4271, %r36, %r36;
	add.s64 	%rd4272, %rd4270, %rd4243;
	add.s64 	%rd4273, %rd4272, %rd4271;
	shr.u64 	%rd4274, %rd4273, 32;
	{ .reg .b32 tmp; mov.b64 {tmp, %r2801}, %rd4273; }
	and.b64  	%rd4275, %rd4249, 4294967295;
	mul.lo.s64 	%rd4276, %rd4275, 977;
	and.b64  	%rd4277, %rd4014, 4294967293;
	and.b64  	%rd4278, %rd4276, 4294967295;
	add.s64 	%rd12919, %rd4278, %rd4277;
	shr.u64 	%rd4279, %rd4276, 32;
	shr.u64 	%rd4280, %rd12919, 32;
	add.s64 	%rd4281, %rd4280, %rd4279;
	and.b64  	%rd4282, %rd4253, 4294967295;
	mul.lo.s64 	%rd4283, %rd4282, 977;
	and.b64  	%rd4284, %rd4038, 4294967295;
	and.b64  	%rd4285, %rd4283, 4294967295;
	add.s64 	%rd4286, %rd4281, %rd4284;
	add.s64 	%rd4287, %rd4286, %rd4285;
	add.s64 	%rd12918, %rd4287, %rd4275;
	shr.u64 	%rd4288, %rd4283, 32;
	shr.u64 	%rd4289, %rd12918, 32;
	add.s64 	%rd4290, %rd4289, %rd4288;
	and.b64  	%rd4291, %rd4257, 4294967295;
	mul.lo.s64 	%rd4292, %rd4291, 977;
	and.b64  	%rd4293, %rd4075, 4294967295;
	and.b64  	%rd4294, %rd4292, 4294967295;
	add.s64 	%rd4295, %rd4290, %rd4293;
	add.s64 	%rd4296, %rd4295, %rd4294;
	add.s64 	%rd12917, %rd4296, %rd4282;
	shr.u64 	%rd4297, %rd4292, 32;
	shr.u64 	%rd4298, %rd12917, 32;
	add.s64 	%rd4299, %rd4298, %rd4297;
	and.b64  	%rd4300, %rd4261, 4294967295;
	mul.lo.s64 	%rd4301, %rd4300, 977;
	and.b64  	%rd4302, %rd4111, 4294967295;
	and.b64  	%rd4303, %rd4301, 4294967295;
	add.s64 	%rd4304, %rd4299, %rd4302;
	add.s64 	%rd4305, %rd4304, %rd4303;
	add.s64 	%rd12916, %rd4305, %rd4291;
	shr.u64 	%rd4306, %rd4301, 32;
	shr.u64 	%rd4307, %rd12916, 32;
	add.s64 	%rd4308, %rd4307, %rd4306;
	and.b64  	%rd4309, %rd4265, 4294967295;
	mul.lo.s64 	%rd4310, %rd4309, 977;
	and.b64  	%rd4311, %rd4146, 4294967295;
	and.b64  	%rd4312, %rd4310, 4294967295;
	add.s64 	%rd4313, %rd4308, %rd4311;
	add.s64 	%rd4314, %rd4313, %rd4312;
	add.s64 	%rd12915, %rd4314, %rd4300;
	shr.u64 	%rd4315, %rd4310, 32;
	shr.u64 	%rd4316, %rd12915, 32;
	add.s64 	%rd4317, %rd4316, %rd4315;
	and.b64  	%rd4318, %rd4269, 4294967295;
	mul.lo.s64 	%rd4319, %rd4318, 977;
	and.b64  	%rd4320, %rd4180, 4294967295;
	and.b64  	%rd4321, %rd4319, 4294967295;
	add.s64 	%rd4322, %rd4317, %rd4320;
	add.s64 	%rd4323, %rd4322, %rd4321;
	add.s64 	%rd12914, %rd4323, %rd4309;
	shr.u64 	%rd4324, %rd4319, 32;
	shr.u64 	%rd4325, %rd12914, 32;
	add.s64 	%rd4326, %rd4325, %rd4324;
	and.b64  	%rd4327, %rd4273, 4294967295;
	mul.lo.s64 	%rd4328, %rd4327, 977;
	and.b64  	%rd4329, %rd4213, 4294967295;
	and.b64  	%rd4330, %rd4328, 4294967295;
	add.s64 	%rd4331, %rd4326, %rd4329;
	add.s64 	%rd4332, %rd4331, %rd4330;
	add.s64 	%rd12913, %rd4332, %rd4318;
	shr.u64 	%rd4333, %rd4328, 32;
	shr.u64 	%rd4334, %rd12913, 32;
	add.s64 	%rd4335, %rd4334, %rd4333;
	mul.lo.s64 	%rd4336, %rd4274, 977;
	and.b64  	%rd4337, %rd4245, 4294967295;
	and.b64  	%rd4338, %rd4336, 4294967295;
	add.s64 	%rd4339, %rd4335, %rd4337;
	add.s64 	%rd4340, %rd4339, %rd4338;
	add.s64 	%rd12912, %rd4340, %rd4327;
	shr.u64 	%rd4341, %rd4336, 32;
	shr.u64 	%rd4342, %rd12912, 32;
	cvt.u32.u64 	%r2802, %rd4342;
	cvt.u32.u64 	%r2803, %rd4341;
	add.s32 	%r2804, %r2802, %r2803;
	add.s32 	%r469, %r2804, %r2801;
	setp.eq.s32 	%p478, %r469, 0;
	mov.pred 	%p2165, 0;
	@%p478 bra 	$L__BB0_325;
	cvt.u64.u32 	%rd4343, %r469;
	mul.wide.u32 	%rd4344, %r469, 977;
	shr.u64 	%rd4345, %rd4344, 32;
	and.b64  	%rd4346, %rd12919, 4294967295;
	and.b64  	%rd4347, %rd4344, 4294967295;
	add.s64 	%rd12919, %rd4347, %rd4346;
	shr.u64 	%rd4348, %rd12919, 32;
	and.b64  	%rd4349, %rd12918, 4294967295;
	add.s64 	%rd4350, %rd4345, %rd4349;
	add.s64 	%rd4351, %rd4350, %rd4343;
	add.s64 	%rd12918, %rd4351, %rd4348;
	setp.lt.u64 	%p480, %rd12918, 4294967296;
	@%p480 bra 	$L__BB0_325;
	shr.u64 	%rd4352, %rd12918, 32;
	and.b64  	%rd4353, %rd12917, 4294967295;
	add.s64 	%rd12917, %rd4352, %rd4353;
	setp.lt.u64 	%p482, %rd12917, 4294967296;
	@%p482 bra 	$L__BB0_325;
	shr.u64 	%rd4354, %rd12917, 32;
	and.b64  	%rd4355, %rd12916, 4294967295;
	add.s64 	%rd12916, %rd4354, %rd4355;
	setp.lt.u64 	%p484, %rd12916, 4294967296;
	@%p484 bra 	$L__BB0_325;
	shr.u64 	%rd4357, %rd12916, 32;
	and.b64  	%rd4358, %rd12915, 4294967295;
	add.s64 	%rd12915, %rd4357, %rd4358;
	setp.lt.u64 	%p486, %rd12915, 4294967296;
	mov.b64 	%rd12916, 4294967296;
	@%p486 bra 	$L__BB0_325;
	shr.u64 	%rd4360, %rd12915, 32;
	and.b64  	%rd4361, %rd12914, 4294967295;
	add.s64 	%rd12914, %rd4360, %rd4361;
	setp.lt.u64 	%p488, %rd12914, 4294967296;
	mov.b64 	%rd12915, 4294967296;
	mov.u64 	%rd12916, %rd12915;
	@%p488 bra 	$L__BB0_325;
	shr.u64 	%rd4363, %rd12914, 32;
	and.b64  	%rd4364, %rd12913, 4294967295;
	add.s64 	%rd12913, %rd4363, %rd4364;
	setp.lt.u64 	%p490, %rd12913, 4294967296;
	mov.b64 	%rd12914, 4294967296;
	mov.u64 	%rd12915, %rd12914;
	mov.u64 	%rd12916, %rd12914;
	@%p490 bra 	$L__BB0_325;
	shr.u64 	%rd4366, %rd12913, 32;
	and.b64  	%rd4367, %rd12912, 4294967295;
	add.s64 	%rd4368, %rd4366, %rd4367;
	setp.gt.u64 	%p2165, %rd4368, 4294967295;
	min.u64 	%rd12912, %rd4368, 4294967296;
	mov.b64 	%rd12913, 4294967296;
	mov.u64 	%rd12914, %rd12913;
	mov.u64 	%rd12915, %rd12913;
	mov.u64 	%rd12916, %rd12913;
$L__BB0_325:
	ld.const.u32 	%r476, [const_p];
	cvt.u32.u64 	%r5639, %rd12919;
	cvt.u32.u64 	%r5638, %rd12918;
	cvt.u32.u64 	%r5637, %rd12917;
	cvt.u32.u64 	%r5636, %rd12916;
	cvt.u32.u64 	%r5635, %rd12915;
	cvt.u32.u64 	%r5634, %rd12914;
	cvt.u32.u64 	%r5633, %rd12913;
	cvt.u32.u64 	%r5632, %rd12912;
	ld.const.u32 	%r2805, [const_p+28];
	setp.lt.u32 	%p491, %r2805, %r5632;
	or.pred  	%p492, %p2165, %p491;
	@%p492 bra 	$L__BB0_339;
	setp.gt.u32 	%p493, %r2805, %r5632;
	@%p493 bra 	$L__BB0_340;
	setp.lt.u32 	%p494, %r81, %r5633;
	@%p494 bra 	$L__BB0_339;
	setp.gt.u32 	%p495, %r81, %r5633;
	@%p495 bra 	$L__BB0_340;
	setp.lt.u32 	%p496, %r180, %r5634;
	@%p496 bra 	$L__BB0_339;
	setp.gt.u32 	%p497, %r180, %r5634;
	@%p497 bra 	$L__BB0_340;
	setp.lt.u32 	%p498, %r377, %r5635;
	@%p498 bra 	$L__BB0_339;
	setp.gt.u32 	%p499, %r377, %r5635;
	@%p499 bra 	$L__BB0_340;
	setp.lt.u32 	%p500, %r378, %r5636;
	@%p500 bra 	$L__BB0_339;
	setp.gt.u32 	%p501, %r378, %r5636;
	@%p501 bra 	$L__BB0_340;
	setp.lt.u32 	%p502, %r79, %r5637;
	@%p502 bra 	$L__BB0_339;
	setp.gt.u32 	%p503, %r79, %r5637;
	@%p503 bra 	$L__BB0_340;
	setp.lt.u32 	%p504, %r80, %r5638;
	@%p504 bra 	$L__BB0_339;
	setp.gt.u32 	%p505, %r80, %r5638;
	setp.gt.u32 	%p506, %r476, %r5639;
	or.pred  	%p507, %p505, %p506;
	@%p507 bra 	$L__BB0_340;
$L__BB0_339:
	// begin inline asm
	sub.cc.u32 %r5639, %r5639, %r476;
	subc.cc.u32 %r5638, %r5638, %r80;
	subc.cc.u32 %r5637, %r5637, %r79;
	subc.cc.u32 %r5636, %r5636, %r378;
	subc.cc.u32 %r5635, %r5635, %r377;
	subc.cc.u32 %r5634, %r5634, %r180;
	subc.cc.u32 %r5633, %r5633, %r81;
	subc.u32 %r5632, %r5632, %r2805;
	
	// end inline asm
$L__BB0_340:
	setp.gt.u32 	%p508, %r5632, %r2805;
	@%p508 bra 	$L__BB0_353;
	bra.uni 	$L__BB0_354;
$L__BB0_341:
	setp.gt.u32 	%p510, %r5633, %r81;
	@%p510 bra 	$L__BB0_353;
	setp.lt.u32 	%p511, %r5633, %r81;
	@%p511 bra 	$L__BB0_355;
	setp.gt.u32 	%p512, %r5634, %r180;
	@%p512 bra 	$L__BB0_353;
	setp.lt.u32 	%p513, %r5634, %r180;
	@%p513 bra 	$L__BB0_355;
	setp.gt.u32 	%p514, %r5635, %r377;
	@%p514 bra 	$L__BB0_353;
	setp.lt.u32 	%p515, %r5635, %r377;
	@%p515 bra 	$L__BB0_355;
	setp.gt.u32 	%p516, %r5636, %r378;
	@%p516 bra 	$L__BB0_353;
	setp.lt.u32 	%p517, %r5636, %r378;
	@%p517 bra 	$L__BB0_355;
	setp.gt.u32 	%p518, %r5637, %r79;
	@%p518 bra 	$L__BB0_353;
	setp.lt.u32 	%p519, %r5637, %r79;
	@%p519 bra 	$L__BB0_355;
	setp.gt.u32 	%p520, %r5638, %r80;
	@%p520 bra 	$L__BB0_353;
	setp.lt.u32 	%p521, %r5638, %r80;
	setp.lt.u32 	%p522, %r5639, %r476;
	or.pred  	%p523, %p521, %p522;
	@%p523 bra 	$L__BB0_355;
$L__BB0_353:
	// begin inline asm
	sub.cc.u32 %r5639, %r5639, %r476;
	subc.cc.u32 %r5638, %r5638, %r80;
	subc.cc.u32 %r5637, %r5637, %r79;
	subc.cc.u32 %r5636, %r5636, %r378;
	subc.cc.u32 %r5635, %r5635, %r377;
	subc.cc.u32 %r5634, %r5634, %r180;
	subc.cc.u32 %r5633, %r5633, %r81;
	subc.u32 %r5632, %r5632, %r2805;
	
	// end inline asm
	bra.uni 	$L__BB0_355;
$L__BB0_354:
	setp.lt.u32 	%p509, %r5632, %r2805;
	@%p509 bra 	$L__BB0_355;
	bra.uni 	$L__BB0_341;
$L__BB0_355:
	mul.wide.u32 	%rd4370, %r5639, %r51;
	shr.u64 	%rd4371, %rd4370, 32;
	mul.wide.u32 	%rd4372, %r5638, %r51;
	add.s64 	%rd4373, %rd4371, %rd4372;
	shr.u64 	%rd4374, %rd4373, 32;
	mul.wide.u32 	%rd4375, %r5637, %r51;
	add.s64 	%rd4376, %rd4374, %rd4375;
	shr.u64 	%rd4377, %rd4376, 32;
	mul.wide.u32 	%rd4378, %r5636, %r51;
	add.s64 	%rd4379, %rd4377, %rd4378;
	shr.u64 	%rd4380, %rd4379, 32;
	mul.wide.u32 	%rd4381, %r5635, %r51;
	add.s64 	%rd4382, %rd4380, %rd4381;
	shr.u64 	%rd4383, %rd4382, 32;
	mul.wide.u32 	%rd4384, %r5634, %r51;
	add.s64 	%rd4385, %rd4383, %rd4384;
	shr.u64 	%rd4386, %rd4385, 32;
	mul.wide.u32 	%rd4387, %r5633, %r51;
	add.s64 	%rd4388, %rd4386, %rd4387;
	shr.u64 	%rd4389, %rd4388, 32;
	mul.wide.u32 	%rd4390, %r5632, %r51;
	add.s64 	%rd4391, %rd4389, %rd4390;
	shr.u64 	%rd4392, %rd4391, 32;
	and.b64  	%rd4393, %rd4373, 4294967295;
	mul.wide.u32 	%rd4394, %r5639, %r50;
	add.s64 	%rd4395, %rd4394, %rd4393;
	shr.u64 	%rd4396, %rd4395, 32;
	and.b64  	%rd4397, %rd4376, 4294967295;
	mul.wide.u32 	%rd4398, %r5638, %r50;
	add.s64 	%rd4399, %rd4396, %rd4397;
	add.s64 	%rd4400, %rd4399, %rd4398;
	shr.u64 	%rd4401, %rd4400, 32;
	and.b64  	%rd4402, %rd4379, 4294967295;
	mul.wide.u32 	%rd4403, %r5637, %r50;
	add.s64 	%rd4404, %rd4401, %rd4402;
	add.s64 	%rd4405, %rd4404, %rd4403;
	shr.u64 	%rd4406, %rd4405, 32;
	and.b64  	%rd4407, %rd4382, 4294967295;
	mul.wide.u32 	%rd4408, %r5636, %r50;
	add.s64 	%rd4409, %rd4406, %rd4407;
	add.s64 	%rd4410, %rd4409, %rd4408;
	shr.u64 	%rd4411, %rd4410, 32;
	and.b64  	%rd4412, %rd4385, 4294967295;
	mul.wide.u32 	%rd4413, %r5635, %r50;
	add.s64 	%rd4414, %rd4411, %rd4412;
	add.s64 	%rd4415, %rd4414, %rd4413;
	shr.u64 	%rd4416, %rd4415, 32;
	and.b64  	%rd4417, %rd4388, 4294967295;
	mul.wide.u32 	%rd4418, %r5634, %r50;
	add.s64 	%rd4419, %rd4416, %rd4417;
	add.s64 	%rd4420, %rd4419, %rd4418;
	shr.u64 	%rd4421, %rd4420, 32;
	and.b64  	%rd4422, %rd4391, 4294967295;
	mul.wide.u32 	%rd4423, %r5633, %r50;
	add.s64 	%rd4424, %rd4421, %rd4422;
	add.s64 	%rd4425, %rd4424, %rd4423;
	shr.u64 	%rd4426, %rd4425, 32;
	mul.wide.u32 	%rd4427, %r5632, %r50;
	add.s64 	%rd4428, %rd4426, %rd4392;
	add.s64 	%rd4429, %rd4428, %rd4427;
	shr.u64 	%rd4430, %rd4429, 32;
	and.b64  	%rd4431, %rd4400, 4294967295;
	mul.wide.u32 	%rd4432, %r5639, %r49;
	add.s64 	%rd4433, %rd4432, %rd4431;
	shr.u64 	%rd4434, %rd4433, 32;
	and.b64  	%rd4435, %rd4405, 4294967295;
	mul.wide.u32 	%rd4436, %r5638, %r49;
	add.s64 	%rd4437, %rd4434, %rd4435;
	add.s64 	%rd4438, %rd4437, %rd4436;
	shr.u64 	%rd4439, %rd4438, 32;
	and.b64  	%rd4440, %rd4410, 4294967295;
	mul.wide.u32 	%rd4441, %r5637, %r49;
	add.s64 	%rd4442, %rd4439, %rd4440;
	add.s64 	%rd4443, %rd4442, %rd4441;
	shr.u64 	%rd4444, %rd4443, 32;
	and.b64  	%rd4445, %rd4415, 4294967295;
	mul.wide.u32 	%rd4446, %r5636, %r49;
	add.s64 	%rd4447, %rd4444, %rd4445;
	add.s64 	%rd4448, %rd4447, %rd4446;
	shr.u64 	%rd4449, %rd4448, 32;
	and.b64  	%rd4450, %rd4420, 4294967295;
	mul.wide.u32 	%rd4451, %r5635, %r49;
	add.s64 	%rd4452, %rd4449, %rd4450;
	add.s64 	%rd4453, %rd4452, %rd4451;
	shr.u64 	%rd4454, %rd4453, 32;
	and.b64  	%rd4455, %rd4425, 4294967295;
	mul.wide.u32 	%rd4456, %r5634, %r49;
	add.s64 	%rd4457, %rd4454, %rd4455;
	add.s64 	%rd4458, %rd4457, %rd4456;
	shr.u64 	%rd4459, %rd4458, 32;
	and.b64  	%rd4460, %rd4429, 4294967295;
	mul.wide.u32 	%rd4461, %r5633, %r49;
	add.s64 	%rd4462, %rd4459, %rd4460;
	add.s64 	%rd4463, %rd4462, %rd4461;
	shr.u64 	%rd4464, %rd4463, 32;
	mul.wide.u32 	%rd4465, %r5632, %r49;
	add.s64 	%rd4466, %rd4464, %rd4430;
	add.s64 	%rd4467, %rd4466, %rd4465;
	shr.u64 	%rd4468, %rd4467, 32;
	and.b64  	%rd4469, %rd4438, 4294967295;
	mul.wide.u32 	%rd4470, %r5639, %r48;
	add.s64 	%rd4471, %rd4470, %rd4469;
	shr.u64 	%rd4472, %rd4471, 32;
	and.b64  	%rd4473, %rd4443, 4294967295;
	mul.wide.u32 	%rd4474, %r5638, %r48;
	add.s64 	%rd4475, %rd4472, %rd4473;
	add.s64 	%rd4476, %rd4475, %rd4474;
	shr.u64 	%rd4477, %rd4476, 32;
	and.b64  	%rd4478, %rd4448, 4294967295;
	mul.wide.u32 	%rd4479, %r5637, %r48;
	add.s64 	%rd4480, %rd4477, %rd4478;
	add.s64 	%rd4481, %rd4480, %rd4479;
	shr.u64 	%rd4482, %rd4481, 32;
	and.b64  	%rd4483, %rd4453, 4294967295;
	mul.wide.u32 	%rd4484, %r5636, %r48;
	add.s64 	%rd4485, %rd4482, %rd4483;
	add.s64 	%rd4486, %rd4485, %rd4484;
	shr.u64 	%rd4487, %rd4486, 32;
	and.b64  	%rd4488, %rd4458, 4294967295;
	mul.wide.u32 	%rd4489, %r5635, %r48;
	add.s64 	%rd4490, %rd4487, %rd4488;
	add.s64 	%rd4491, %rd4490, %rd4489;
	shr.u64 	%rd4492, %rd4491, 32;
	and.b64  	%rd4493, %rd4463, 4294967295;
	mul.wide.u32 	%rd4494, %r5634, %r48;
	add.s64 	%rd4495, %rd4492, %rd4493;
	add.s64 	%rd4496, %rd4495, %rd4494;
	shr.u64 	%rd4497, %rd4496, 32;
	and.b64  	%rd4498, %rd4467, 4294967295;
	mul.wide.u32 	%rd4499, %r5633, %r48;
	add.s64 	%rd4500, %rd4497, %rd4498;
	add.s64 	%rd4501, %rd4500, %rd4499;
	shr.u64 	%rd4502, %rd4501, 32;
	mul.wide.u32 	%rd4503, %r5632, %r48;
	add.s64 	%rd4504, %rd4502, %rd4468;
	add.s64 	%rd4505, %rd4504, %rd4503;
	shr.u64 	%rd4506, %rd4505, 32;
	and.b64  	%rd4507, %rd4476, 4294967295;
	mul.wide.u32 	%rd4508, %r5639, %r47;
	add.s64 	%rd4509, %rd4508, %rd4507;
	shr.u64 	%rd4510, %rd4509, 32;
	and.b64  	%rd4511, %rd4481, 4294967295;
	mul.wide.u32 	%rd4512, %r5638, %r47;
	add.s64 	%rd4513, %rd4510, %rd4511;
	add.s64 	%rd4514, %rd4513, %rd4512;
	shr.u64 	%rd4515, %rd4514, 32;
	and.b64  	%rd4516, %rd4486, 4294967295;
	mul.wide.u32 	%rd4517, %r5637, %r47;
	add.s64 	%rd4518, %rd4515, %rd4516;
	add.s64 	%rd4519, %rd4518, %rd4517;
	shr.u64 	%rd4520, %rd4519, 32;
	and.b64  	%rd4521, %rd4491, 4294967295;
	mul.wide.u32 	%rd4522, %r5636, %r47;
	add.s64 	%rd4523, %rd4520, %rd4521;
	add.s64 	%rd4524, %rd4523, %rd4522;
	shr.u64 	%rd4525, %rd4524, 32;
	and.b64  	%rd4526, %rd4496, 4294967295;
	mul.wide.u32 	%rd4527, %r5635, %r47;
	add.s64 	%rd4528, %rd4525, %rd4526;
	add.s64 	%rd4529, %rd4528, %rd4527;
	shr.u64 	%rd4530, %rd4529, 32;
	and.b64  	%rd4531, %rd4501, 4294967295;
	mul.wide.u32 	%rd4532, %r5634, %r47;
	add.s64 	%rd4533, %rd4530, %rd4531;
	add.s64 	%rd4534, %rd4533, %rd4532;
	shr.u64 	%rd4535, %rd4534, 32;
	and.b64  	%rd4536, %rd4505, 4294967295;
	mul.wide.u32 	%rd4537, %r5633, %r47;
	add.s64 	%rd4538, %rd4535, %rd4536;
	add.s64 	%rd4539, %rd4538, %rd4537;
	shr.u64 	%rd4540, %rd4539, 32;
	mul.wide.u32 	%rd4541, %r5632, %r47;
	add.s64 	%rd4542, %rd4540, %rd4506;
	add.s64 	%rd4543, %rd4542, %rd4541;
	shr.u64 	%rd4544, %rd4543, 32;
	and.b64  	%rd4545, %rd4514, 4294967295;
	mul.wide.u32 	%rd4546, %r5639, %r46;
	add.s64 	%rd4547, %rd4546, %rd4545;
	shr.u64 	%rd4548, %rd4547, 32;
	and.b64  	%rd4549, %rd4519, 4294967295;
	mul.wide.u32 	%rd4550, %r5638, %r46;
	add.s64 	%rd4551, %rd4548, %rd4549;
	add.s64 	%rd4552, %rd4551, %rd4550;
	shr.u64 	%rd4553, %rd4552, 32;
	and.b64  	%rd4554, %rd4524, 4294967295;
	mul.wide.u32 	%rd4555, %r5637, %r46;
	add.s64 	%rd4556, %rd4553, %rd4554;
	add.s64 	%rd4557, %rd4556, %rd4555;
	shr.u64 	%rd4558, %rd4557, 32;
	and.b64  	%rd4559, %rd4529, 4294967295;
	mul.wide.u32 	%rd4560, %r5636, %r46;
	add.s64 	%rd4561, %rd4558, %rd4559;
	add.s64 	%rd4562, %rd4561, %rd4560;
	shr.u64 	%rd4563, %rd4562, 32;
	and.b64  	%rd4564, %rd4534, 4294967295;
	mul.wide.u32 	%rd4565, %r5635, %r46;
	add.s64 	%rd4566, %rd4563, %rd4564;
	add.s64 	%rd4567, %rd4566, %rd4565;
	shr.u64 	%rd4568, %rd4567, 32;
	and.b64  	%rd4569, %rd4539, 4294967295;
	mul.wide.u32 	%rd4570, %r5634, %r46;
	add.s64 	%rd4571, %rd4568, %rd4569;
	add.s64 	%rd4572, %rd4571, %rd4570;
	shr.u64 	%rd4573, %rd4572, 32;
	and.b64  	%rd4574, %rd4543, 4294967295;
	mul.wide.u32 	%rd4575, %r5633, %r46;
	add.s64 	%rd4576, %rd4573, %rd4574;
	add.s64 	%rd4577, %rd4576, %rd4575;
	shr.u64 	%rd4578, %rd4577, 32;
	mul.wide.u32 	%rd4579, %r5632, %r46;
	add.s64 	%rd4580, %rd4578, %rd4544;
	add.s64 	%rd4581, %rd4580, %rd4579;
	shr.u64 	%rd4582, %rd4581, 32;
	and.b64  	%rd4583, %rd4552, 4294967295;
	mul.wide.u32 	%rd4584, %r5639, %r45;
	add.s64 	%rd4585, %rd4584, %rd4583;
	shr.u64 	%rd4586, %rd4585, 32;
	and.b64  	%rd4587, %rd4557, 4294967295;
	mul.wide.u32 	%rd4588, %r5638, %r45;
	add.s64 	%rd4589, %rd4586, %rd4587;
	add.s64 	%rd4590, %rd4589, %rd4588;
	shr.u64 	%rd4591, %rd4590, 32;
	and.b64  	%rd4592, %rd4562, 4294967295;
	mul.wide.u32 	%rd4593, %r5637, %r45;
	add.s64 	%rd4594, %rd4591, %rd4592;
	add.s64 	%rd4595, %rd4594, %rd4593;
	shr.u64 	%rd4596, %rd4595, 32;
	and.b64  	%rd4597, %rd4567, 4294967295;
	mul.wide.u32 	%rd4598, %r5636, %r45;
	add.s64 	%rd4599, %rd4596, %rd4597;
	add.s64 	%rd4600, %rd4599, %rd4598;
	shr.u64 	%rd4601, %rd4600, 32;
	and.b64  	%rd4602, %rd4572, 4294967295;
	mul.wide.u32 	%rd4603, %r5635, %r45;
	add.s64 	%rd4604, %rd4601, %rd4602;
	add.s64 	%rd4605, %rd4604, %rd4603;
	shr.u64 	%rd4606, %rd4605, 32;
	and.b64  	%rd4607, %rd4577, 4294967295;
	mul.wide.u32 	%rd4608, %r5634, %r45;
	add.s64 	%rd4609, %rd4606, %rd4607;
	add.s64 	%rd4610, %rd4609, %rd4608;
	shr.u64 	%rd4611, %rd4610, 32;
	and.b64  	%rd4612, %rd4581, 4294967295;
	mul.wide.u32 	%rd4613, %r5633, %r45;
	add.s64 	%rd4614, %rd4611, %rd4612;
	add.s64 	%rd4615, %rd4614, %rd4613;
	shr.u64 	%rd4616, %rd4615, 32;
	mul.wide.u32 	%rd4617, %r5632, %r45;
	add.s64 	%rd4618, %rd4616, %rd4582;
	add.s64 	%rd4619, %rd4618, %rd4617;
	shr.u64 	%rd4620, %rd4619, 32;
	and.b64  	%rd4621, %rd4590, 4294967295;
	mul.wide.u32 	%rd4622, %r5639, %r44;
	add.s64 	%rd4623, %rd4622, %rd4621;
	shr.u64 	%rd4624, %rd4623, 32;
	and.b64  	%rd4625, %rd4595, 4294967295;
	mul.wide.u32 	%rd4626, %r5638, %r44;
	add.s64 	%rd4627, %rd4624, %rd4625;
	add.s64 	%rd4628, %rd4627, %rd4626;
	shr.u64 	%rd4629, %rd4628, 32;
	and.b64  	%rd4630, %rd4600, 4294967295;
	mul.wide.u32 	%rd4631, %r5637, %r44;
	add.s64 	%rd4632, %rd4629, %rd4630;
	add.s64 	%rd4633, %rd4632, %rd4631;
	shr.u64 	%rd4634, %rd4633, 32;
	and.b64  	%rd4635, %rd4605, 4294967295;
	mul.wide.u32 	%rd4636, %r5636, %r44;
	add.s64 	%rd4637, %rd4634, %rd4635;
	add.s64 	%rd4638, %rd4637, %rd4636;
	shr.u64 	%rd4639, %rd4638, 32;
	and.b64  	%rd4640, %rd4610, 4294967295;
	mul.wide.u32 	%rd4641, %r5635, %r44;
	add.s64 	%rd4642, %rd4639, %rd4640;
	add.s64 	%rd4643, %rd4642, %rd4641;
	shr.u64 	%rd4644, %rd4643, 32;
	and.b64  	%rd4645, %rd4615, 4294967295;
	mul.wide.u32 	%rd4646, %r5634, %r44;
	add.s64 	%rd4647, %rd4644, %rd4645;
	add.s64 	%rd4648, %rd4647, %rd4646;
	shr.u64 	%rd4649, %rd4648, 32;
	and.b64  	%rd4650, %rd4619, 4294967295;
	mul.wide.u32 	%rd4651, %r5633, %r44;
	add.s64 	%rd4652, %rd4649, %rd4650;
	add.s64 	%rd4653, %rd4652, %rd4651;
	shr.u64 	%rd4654, %rd4653, 32;
	mul.wide.u32 	%rd4655, %r5632, %r44;
	add.s64 	%rd4656, %rd4654, %rd4620;
	add.s64 	%rd4657, %rd4656, %rd4655;
	shr.u64 	%rd4658, %rd4657, 32;
	{ .reg .b32 tmp; mov.b64 {tmp, %r2854}, %rd4657; }
	and.b64  	%rd4659, %rd4628, 4294967295;
	mul.lo.s64 	%rd4660, %rd4659, 977;
	and.b64  	%rd4661, %rd4370, 4294967295;
	and.b64  	%rd4662, %rd4660, 4294967295;
	add.s64 	%rd12927, %rd4662, %rd4661;
	shr.u64 	%rd4663, %rd4660, 32;
	shr.u64 	%rd4664, %rd12927, 32;
	add.s64 	%rd4665, %rd4664, %rd4663;
	and.b64  	%rd4666, %rd4633, 4294967295;
	mul.lo.s64 	%rd4667, %rd4666, 977;
	and.b64  	%rd4668, %rd4395, 4294967295;
	and.b64  	%rd4669, %rd4667, 4294967295;
	add.s64 	%rd4670, %rd4665, %rd4668;
	add.s64 	%rd4671, %rd4670, %rd4669;
	add.s64 	%rd12926, %rd4671, %rd4659;
	shr.u64 	%rd4672, %rd4667, 32;
	shr.u64 	%rd4673, %rd12926, 32;
	add.s64 	%rd4674, %rd4673, %rd4672;
	and.b64  	%rd4675, %rd4638, 4294967295;
	mul.lo.s64 	%rd4676, %rd4675, 977;
	and.b64  	%rd4677, %rd4433, 4294967295;
	and.b64  	%rd4678, %rd4676, 4294967295;
	add.s64 	%rd4679, %rd4674, %rd4677;
	add.s64 	%rd4680, %rd4679, %rd4678;
	add.s64 	%rd12925, %rd4680, %rd4666;
	shr.u64 	%rd4681, %rd4676, 32;
	shr.u64 	%rd4682, %rd12925, 32;
	add.s64 	%rd4683, %rd4682, %rd4681;
	and.b64  	%rd4684, %rd4643, 4294967295;
	mul.lo.s64 	%rd4685, %rd4684, 977;
	and.b64  	%rd4686, %rd4471, 4294967295;
	and.b64  	%rd4687, %rd4685, 4294967295;
	add.s64 	%rd4688, %rd4683, %rd4686;
	add.s64 	%rd4689, %rd4688, %rd4687;
	add.s64 	%rd12924, %rd4689, %rd4675;
	shr.u64 	%rd4690, %rd4685, 32;
	shr.u64 	%rd4691, %rd12924, 32;
	add.s64 	%rd4692, %rd4691, %rd4690;
	and.b64  	%rd4693, %rd4648, 4294967295;
	mul.lo.s64 	%rd4694, %rd4693, 977;
	and.b64  	%rd4695, %rd4509, 4294967295;
	and.b64  	%rd4696, %rd4694, 4294967295;
	add.s64 	%rd4697, %rd4692, %rd4695;
	add.s64 	%rd4698, %rd4697, %rd4696;
	add.s64 	%rd12923, %rd4698, %rd4684;
	shr.u64 	%rd4699, %rd4694, 32;
	shr.u64 	%rd4700, %rd12923, 32;
	add.s64 	%rd4701, %rd4700, %rd4699;
	and.b64  	%rd4702, %rd4653, 4294967295;
	mul.lo.s64 	%rd4703, %rd4702, 977;
	and.b64  	%rd4704, %rd4547, 4294967295;
	and.b64  	%rd4705, %rd4703, 4294967295;
	add.s64 	%rd4706, %rd4701, %rd4704;
	add.s64 	%rd4707, %rd4706, %rd4705;
	add.s64 	%rd12922, %rd4707, %rd4693;
	shr.u64 	%rd4708, %rd4703, 32;
	shr.u64 	%rd4709, %rd12922, 32;
	add.s64 	%rd4710, %rd4709, %rd4708;
	and.b64  	%rd4711, %rd4657, 4294967295;
	mul.lo.s64 	%rd4712, %rd4711, 977;
	and.b64  	%rd4713, %rd4585, 4294967295;
	and.b64  	%rd4714, %rd4712, 4294967295;
	add.s64 	%rd4715, %rd4710, %rd4713;
	add.s64 	%rd4716, %rd4715, %rd4714;
	add.s64 	%rd12921, %rd4716, %rd4702;
	shr.u64 	%rd4717, %rd4712, 32;
	shr.u64 	%rd4718, %rd12921, 32;
	add.s64 	%rd4719, %rd4718, %rd4717;
	mul.lo.s64 	%rd4720, %rd4658, 977;
	and.b64  	%rd4721, %rd4623, 4294967295;
	and.b64  	%rd4722, %rd4720, 4294967295;
	add.s64 	%rd4723, %rd4719, %rd4721;
	add.s64 	%rd4724, %rd4723, %rd4722;
	add.s64 	%rd12920, %rd4724, %rd4711;
	shr.u64 	%rd4725, %rd4720, 32;
	shr.u64 	%rd4726, %rd12920, 32;
	cvt.u32.u64 	%r2855, %rd4726;
	cvt.u32.u64 	%r2856, %rd4725;
	add.s32 	%r2857, %r2855, %r2856;
	add.s32 	%r518, %r2857, %r2854;
	setp.eq.s32 	%p525, %r518, 0;
	mov.pred 	%p2166, 0;
	@%p525 bra 	$L__BB0_363;
	cvt.u64.u32 	%rd4727, %r518;
	mul.wide.u32 	%rd4728, %r518, 977;
	shr.u64 	%rd4729, %rd4728, 32;
	and.b64  	%rd4730, %rd12927, 4294967295;
	and.b64  	%rd4731, %rd4728, 4294967295;
	add.s64 	%rd12927, %rd4731, %rd4730;
	shr.u64 	%rd4732, %rd12927, 32;
	and.b64  	%rd4733, %rd12926, 4294967295;
	add.s64 	%rd4734, %rd4729, %rd4733;
	add.s64 	%rd4735, %rd4734, %rd4727;
	add.s64 	%rd12926, %rd4735, %rd4732;
	setp.lt.u64 	%p527, %rd12926, 4294967296;
	@%p527 bra 	$L__BB0_363;
	shr.u64 	%rd4736, %rd12926, 32;
	and.b64  	%rd4737, %rd12925, 4294967295;
	add.s64 	%rd12925, %rd4736, %rd4737;
	setp.lt.u64 	%p529, %rd12925, 4294967296;
	@%p529 bra 	$L__BB0_363;
	shr.u64 	%rd4738, %rd12925, 32;
	and.b64  	%rd4739, %rd12924, 4294967295;
	add.s64 	%rd12924, %rd4738, %rd4739;
	setp.lt.u64 	%p531, %rd12924, 4294967296;
	@%p531 bra 	$L__BB0_363;
	shr.u64 	%rd4741, %rd12924, 32;
	and.b64  	%rd4742, %rd12923, 4294967295;
	add.s64 	%rd12923, %rd4741, %rd4742;
	setp.lt.u64 	%p533, %rd12923, 4294967296;
	mov.b64 	%rd12924, 4294967296;
	@%p533 bra 	$L__BB0_363;
	shr.u64 	%rd4744, %rd12923, 32;
	and.b64  	%rd4745, %rd12922, 4294967295;
	add.s64 	%rd12922, %rd4744, %rd4745;
	setp.lt.u64 	%p535, %rd12922, 4294967296;
	mov.b64 	%rd12923, 4294967296;
	mov.u64 	%rd12924, %rd12923;
	@%p535 bra 	$L__BB0_363;
	shr.u64 	%rd4747, %rd12922, 32;
	and.b64  	%rd4748, %rd12921, 4294967295;
	add.s64 	%rd12921, %rd4747, %rd4748;
	setp.lt.u64 	%p537, %rd12921, 4294967296;
	mov.b64 	%rd12922, 4294967296;
	mov.u64 	%rd12923, %rd12922;
	mov.u64 	%rd12924, %rd12922;
	@%p537 bra 	$L__BB0_363;
	shr.u64 	%rd4750, %rd12921, 32;
	and.b64  	%rd4751, %rd12920, 4294967295;
	add.s64 	%rd4752, %rd4750, %rd4751;
	setp.gt.u64 	%p2166, %rd4752, 4294967295;
	min.u64 	%rd12920, %rd4752, 4294967296;
	mov.b64 	%rd12921, 4294967296;
	mov.u64 	%rd12922, %rd12921;
	mov.u64 	%rd12923, %rd12921;
	mov.u64 	%rd12924, %rd12921;
$L__BB0_363:
	cvt.u32.u64 	%r5655, %rd12927;
	cvt.u32.u64 	%r5654, %rd12926;
	cvt.u32.u64 	%r5653, %rd12925;
	cvt.u32.u64 	%r5652, %rd12924;
	cvt.u32.u64 	%r5651, %rd12923;
	cvt.u32.u64 	%r5650, %rd12922;
	cvt.u32.u64 	%r5649, %rd12921;
	cvt.u32.u64 	%r5648, %rd12920;
	setp.lt.u32 	%p538, %r2805, %r5648;
	or.pred  	%p539, %p2166, %p538;
	@%p539 bra 	$L__BB0_377;
	setp.gt.u32 	%p540, %r2805, %r5648;
	@%p540 bra 	$L__BB0_378;
	setp.lt.u32 	%p541, %r81, %r5649;
	@%p541 bra 	$L__BB0_377;
	setp.gt.u32 	%p542, %r81, %r5649;
	@%p542 bra 	$L__BB0_378;
	setp.lt.u32 	%p543, %r180, %r5650;
	@%p543 bra 	$L__BB0_377;
	setp.gt.u32 	%p544, %r180, %r5650;
	@%p544 bra 	$L__BB0_378;
	setp.lt.u32 	%p545, %r377, %r5651;
	@%p545 bra 	$L__BB0_377;
	setp.gt.u32 	%p546, %r377, %r5651;
	@%p546 bra 	$L__BB0_378;
	setp.lt.u32 	%p547, %r378, %r5652;
	@%p547 bra 	$L__BB0_377;
	setp.gt.u32 	%p548, %r378, %r5652;
	@%p548 bra 	$L__BB0_378;
	setp.lt.u32 	%p549, %r79, %r5653;
	@%p549 bra 	$L__BB0_377;
	setp.gt.u32 	%p550, %r79, %r5653;
	@%p550 bra 	$L__BB0_378;
	setp.lt.u32 	%p551, %r80, %r5654;
	@%p551 bra 	$L__BB0_377;
	setp.gt.u32 	%p552, %r80, %r5654;
	setp.gt.u32 	%p553, %r476, %r5655;
	or.pred  	%p554, %p552, %p553;
	@%p554 bra 	$L__BB0_378;
$L__BB0_377:
	// begin inline asm
	sub.cc.u32 %r5655, %r5655, %r476;
	subc.cc.u32 %r5654, %r5654, %r80;
	subc.cc.u32 %r5653, %r5653, %r79;
	subc.cc.u32 %r5652, %r5652, %r378;
	subc.cc.u32 %r5651, %r5651, %r377;
	subc.cc.u32 %r5650, %r5650, %r180;
	subc.cc.u32 %r5649, %r5649, %r81;
	subc.u32 %r5648, %r5648, %r2805;
	
	// end inline asm
$L__BB0_378:
	setp.gt.u32 	%p555, %r5648, %r2805;
	@%p555 bra 	$L__BB0_391;
	bra.uni 	$L__BB0_392;
$L__BB0_379:
	setp.gt.u32 	%p557, %r5649, %r81;
	@%p557 bra 	$L__BB0_391;
	setp.lt.u32 	%p558, %r5649, %r81;
	@%p558 bra 	$L__BB0_393;
	setp.gt.u32 	%p559, %r5650, %r180;
	@%p559 bra 	$L__BB0_391;
	setp.lt.u32 	%p560, %r5650, %r180;
	@%p560 bra 	$L__BB0_393;
	setp.gt.u32 	%p561, %r5651, %r377;
	@%p561 bra 	$L__BB0_391;
	setp.lt.u32 	%p562, %r5651, %r377;
	@%p562 bra 	$L__BB0_393;
	setp.gt.u32 	%p563, %r5652, %r378;
	@%p563 bra 	$L__BB0_391;
	setp.lt.u32 	%p564, %r5652, %r378;
	@%p564 bra 	$L__BB0_393;
	setp.gt.u32 	%p565, %r5653, %r79;
	@%p565 bra 	$L__BB0_391;
	setp.lt.u32 	%p566, %r5653, %r79;
	@%p566 bra 	$L__BB0_393;
	setp.gt.u32 	%p567, %r5654, %r80;
	@%p567 bra 	$L__BB0_391;
	setp.lt.u32 	%p568, %r5654, %r80;
	setp.lt.u32 	%p569, %r5655, %r476;
	or.pred  	%p570, %p568, %p569;
	@%p570 bra 	$L__BB0_393;
$L__BB0_391:
	// begin inline asm
	sub.cc.u32 %r5655, %r5655, %r476;
	subc.cc.u32 %r5654, %r5654, %r80;
	subc.cc.u32 %r5653, %r5653, %r79;
	subc.cc.u32 %r5652, %r5652, %r378;
	subc.cc.u32 %r5651, %r5651, %r377;
	subc.cc.u32 %r5650, %r5650, %r180;
	subc.cc.u32 %r5649, %r5649, %r81;
	subc.u32 %r5648, %r5648, %r2805;
	
	// end inline asm
	bra.uni 	$L__BB0_393;
$L__BB0_392:
	setp.lt.u32 	%p556, %r5648, %r2805;
	@%p556 bra 	$L__BB0_393;
	bra.uni 	$L__BB0_379;
$L__BB0_393:
	shl.b32 	%r2906, %r5655, 2;
	shr.u32 	%r2907, %r5655, 30;
	cvt.u64.u32 	%rd4754, %r2907;
	mul.wide.u32 	%rd4755, %r5654, 4;
	or.b64  	%rd4756, %rd4755, %rd4754;
	shr.u64 	%rd4757, %rd4755, 32;
	mul.wide.u32 	%rd4758, %r5653, 4;
	or.b64  	%rd4759, %rd4758, %rd4757;
	shr.u64 	%rd4760, %rd4758, 32;
	mul.wide.u32 	%rd4761, %r5652, 4;
	or.b64  	%rd4762, %rd4761, %rd4760;
	shr.u64 	%rd4763, %rd4761, 32;
	mul.wide.u32 	%rd4764, %r5651, 4;
	add.s64 	%rd4765, %rd4764, %rd4763;
	shr.u64 	%rd4766, %rd4765, 32;
	mul.wide.u32 	%rd4767, %r5650, 4;
	add.s64 	%rd4768, %rd4767, %rd4766;
	shr.u64 	%rd4769, %rd4768, 32;
	mul.wide.u32 	%rd4770, %r5649, 4;
	add.s64 	%rd4771, %rd4770, %rd4769;
	shr.u64 	%rd4772, %rd4771, 32;
	mul.wide.u32 	%rd4773, %r5648, 4;
	add.s64 	%rd4774, %rd4773, %rd4772;
	shr.u64 	%rd4775, %rd4774, 32;
	cvt.u64.u32 	%rd4776, %r2906;
	mad.lo.s64 	%rd12928, %rd4775, 977, %rd4776;
	shr.u64 	%rd4777, %rd12928, 32;
	and.b64  	%rd4778, %rd4756, 4294967295;
	add.s64 	%rd4779, %rd4777, %rd4778;
	add.s64 	%rd12929, %rd4779, %rd4775;
	shr.u64 	%rd4780, %rd12929, 32;
	and.b64  	%rd4781, %rd4759, 4294967295;
	add.s64 	%rd12930, %rd4780, %rd4781;
	shr.u64 	%rd4782, %rd12930, 32;
	and.b64  	%rd4783, %rd4762, 4294967295;
	add.s64 	%rd12931, %rd4782, %rd4783;
	shr.u64 	%rd4784, %rd12931, 32;
	and.b64  	%rd4785, %rd4765, 4294967295;
	add.s64 	%rd12932, %rd4784, %rd4785;
	shr.u64 	%rd4786, %rd12932, 32;
	and.b64  	%rd4787, %rd4768, 4294967295;
	add.s64 	%rd12933, %rd4786, %rd4787;
	shr.u64 	%rd4788, %rd12933, 32;
	and.b64  	%rd4789, %rd4771, 4294967295;
	add.s64 	%rd12934, %rd4788, %rd4789;
	shr.u64 	%rd4790, %rd12934, 32;
	and.b64  	%rd4791, %rd4774, 4294967295;
	add.s64 	%rd12935, %rd4790, %rd4791;
	shr.u64 	%rd250, %rd12935, 32;
	{ .reg .b32 tmp; mov.b64 {tmp, %r5656}, %rd12935; }
	setp.lt.u64 	%p571, %rd12935, 4294967296;
	@%p571 bra 	$L__BB0_400;
	and.b64  	%rd4793, %rd12928, 4294967295;
	mad.lo.s64 	%rd12928, %rd250, 977, %rd4793;
	shr.u64 	%rd4794, %rd12928, 32;
	and.b64  	%rd4795, %rd12929, 4294967295;
	add.s64 	%rd4796, %rd4795, %rd250;
	add.s64 	%rd12929, %rd4796, %rd4794;
	setp.lt.u64 	%p572, %rd12929, 4294967296;
	mov.b32 	%r5656, 0;
	mov.b64 	%rd12935, 4294967296;
	@%p572 bra 	$L__BB0_400;
	shr.u64 	%rd4798, %rd12929, 32;
	and.b64  	%rd4799, %rd12930, 4294967295;
	add.s64 	%rd12930, %rd4798, %rd4799;
	setp.lt.u64 	%p573, %rd12930, 4294967296;
	@%p573 bra 	$L__BB0_400;
	shr.u64 	%rd4801, %rd12930, 32;
	and.b64  	%rd4802, %rd12931, 4294967295;
	add.s64 	%rd12931, %rd4801, %rd4802;
	setp.lt.u64 	%p574, %rd12931, 4294967296;
	mov.b64 	%rd12930, 4294967296;
	mov.u64 	%rd12935, %rd12930;
	@%p574 bra 	$L__BB0_400;
	shr.u64 	%rd4804, %rd12931, 32;
	and.b64  	%rd4805, %rd12932, 4294967295;
	add.s64 	%rd12932, %rd4804, %rd4805;
	setp.lt.u64 	%p575, %rd12932, 4294967296;
	mov.b64 	%rd12930, 4294967296;
	mov.u64 	%rd12931, %rd12930;
	@%p575 bra 	$L__BB0_400;
	shr.u64 	%rd4807, %rd12932, 32;
	and.b64  	%rd4808, %rd12933, 4294967295;
	add.s64 	%rd12933, %rd4807, %rd4808;
	setp.lt.u64 	%p576, %rd12933, 4294967296;
	mov.b64 	%rd12930, 4294967296;
	mov.u64 	%rd12932, %rd12930;
	mov.u64 	%rd12935, %rd12930;
	@%p576 bra 	$L__BB0_400;
	shr.u64 	%rd4810, %rd12933, 32;
	and.b64  	%rd4811, %rd12934, 4294967295;
	add.s64 	%rd4812, %rd4810, %rd4811;
	setp.gt.u64 	%p577, %rd4812, 4294967295;
	selp.b64 	%rd12934, 4294967296, %rd4812, %p577;
	selp.b64 	%rd12935, 1, 4294967296, %p577;
	mov.b64 	%rd12930, 4294967296;
	mov.u64 	%rd12931, %rd12930;
	mov.u64 	%rd12933, %rd12930;
$L__BB0_400:
	cvt.u32.u64 	%r5672, %rd12935;
	cvt.u32.u64 	%r5665, %rd12934;
	cvt.u32.u64 	%r5666, %rd12933;
	cvt.u32.u64 	%r5667, %rd12932;
	cvt.u32.u64 	%r5668, %rd12931;
	cvt.u32.u64 	%r5669, %rd12930;
	cvt.u32.u64 	%r5670, %rd12929;
	cvt.u32.u64 	%r5671, %rd12928;
	setp.ne.s32 	%p578, %r5656, 0;
	setp.lt.u32 	%p579, %r2805, %r5672;
	or.pred  	%p580, %p578, %p579;
	@%p580 bra 	$L__BB0_414;
	setp.gt.u32 	%p581, %r2805, %r5672;
	@%p581 bra 	$L__BB0_415;
	setp.lt.u32 	%p582, %r81, %r5665;
	@%p582 bra 	$L__BB0_414;
	setp.gt.u32 	%p583, %r81, %r5665;
	@%p583 bra 	$L__BB0_415;
	setp.lt.u32 	%p584, %r180, %r5666;
	@%p584 bra 	$L__BB0_414;
	setp.gt.u32 	%p585, %r180, %r5666;
	@%p585 bra 	$L__BB0_415;
	setp.lt.u32 	%p586, %r377, %r5667;
	@%p586 bra 	$L__BB0_414;
	setp.gt.u32 	%p587, %r377, %r5667;
	@%p587 bra 	$L__BB0_415;
	setp.lt.u32 	%p588, %r378, %r5668;
	@%p588 bra 	$L__BB0_414;
	setp.gt.u32 	%p589, %r378, %r5668;
	@%p589 bra 	$L__BB0_415;
	setp.lt.u32 	%p590, %r79, %r5669;
	@%p590 bra 	$L__BB0_414;
	setp.gt.u32 	%p591, %r79, %r5669;
	@%p591 bra 	$L__BB0_415;
	setp.lt.u32 	%p592, %r80, %r5670;
	@%p592 bra 	$L__BB0_414;
	setp.gt.u32 	%p593, %r80, %r5670;
	setp.gt.u32 	%p594, %r476, %r5671;
	or.pred  	%p595, %p593, %p594;
	@%p595 bra 	$L__BB0_415;
$L__BB0_414:
	// begin inline asm
	sub.cc.u32 %r5671, %r5671, %r476;
	subc.cc.u32 %r5670, %r5670, %r80;
	subc.cc.u32 %r5669, %r5669, %r79;
	subc.cc.u32 %r5668, %r5668, %r378;
	subc.cc.u32 %r5667, %r5667, %r377;
	subc.cc.u32 %r5666, %r5666, %r180;
	subc.cc.u32 %r5665, %r5665, %r81;
	subc.u32 %r5672, %r5672, %r2805;
	
	// end inline asm
$L__BB0_415:
	setp.gt.u32 	%p596, %r5672, %r2805;
	@%p596 bra 	$L__BB0_428;
	bra.uni 	$L__BB0_429;
$L__BB0_416:
	setp.gt.u32 	%p598, %r5665, %r81;
	@%p598 bra 	$L__BB0_428;
	setp.lt.u32 	%p599, %r5665, %r81;
	@%p599 bra 	$L__BB0_430;
	setp.gt.u32 	%p600, %r5666, %r180;
	@%p600 bra 	$L__BB0_428;
	setp.lt.u32 	%p601, %r5666, %r180;
	@%p601 bra 	$L__BB0_430;
	setp.gt.u32 	%p602, %r5667, %r377;
	@%p602 bra 	$L__BB0_428;
	setp.lt.u32 	%p603, %r5667, %r377;
	@%p603 bra 	$L__BB0_430;
	setp.gt.u32 	%p604, %r5668, %r378;
	@%p604 bra 	$L__BB0_428;
	setp.lt.u32 	%p605, %r5668, %r378;
	@%p605 bra 	$L__BB0_430;
	setp.gt.u32 	%p606, %r5669, %r79;
	@%p606 bra 	$L__BB0_428;
	setp.lt.u32 	%p607, %r5669, %r79;
	@%p607 bra 	$L__BB0_430;
	setp.gt.u32 	%p608, %r5670, %r80;
	@%p608 bra 	$L__BB0_428;
	setp.lt.u32 	%p609, %r5670, %r80;
	setp.lt.u32 	%p610, %r5671, %r476;
	or.pred  	%p611, %p609, %p610;
	@%p611 bra 	$L__BB0_430;
$L__BB0_428:
	// begin inline asm
	sub.cc.u32 %r5671, %r5671, %r476;
	subc.cc.u32 %r5670, %r5670, %r80;
	subc.cc.u32 %r5669, %r5669, %r79;
	subc.cc.u32 %r5668, %r5668, %r378;
	subc.cc.u32 %r5667, %r5667, %r377;
	subc.cc.u32 %r5666, %r5666, %r180;
	subc.cc.u32 %r5665, %r5665, %r81;
	subc.u32 %r5672, %r5672, %r2805;
	
	// end inline asm
	bra.uni 	$L__BB0_430;
$L__BB0_429:
	setp.lt.u32 	%p597, %r5672, %r2805;
	@%p597 bra 	$L__BB0_430;
	bra.uni 	$L__BB0_416;
$L__BB0_430:
	mul.wide.u32 	%rd4814, %r5639, %r5639;
	shr.u64 	%rd4815, %rd4814, 32;
	mul.wide.u32 	%rd4816, %r5638, %r5639;
	add.s64 	%rd4817, %rd4815, %rd4816;
	shr.u64 	%rd4818, %rd4817, 32;
	mul.wide.u32 	%rd4819, %r5637, %r5639;
	add.s64 	%rd4820, %rd4818, %rd4819;
	shr.u64 	%rd4821, %rd4820, 32;
	mul.wide.u32 	%rd4822, %r5636, %r5639;
	add.s64 	%rd4823, %rd4821, %rd4822;
	shr.u64 	%rd4824, %rd4823, 32;
	mul.wide.u32 	%rd4825, %r5635, %r5639;
	add.s64 	%rd4826, %rd4824, %rd4825;
	shr.u64 	%rd4827, %rd4826, 32;
	mul.wide.u32 	%rd4828, %r5634, %r5639;
	add.s64 	%rd4829, %rd4827, %rd4828;
	shr.u64 	%rd4830, %rd4829, 32;
	mul.wide.u32 	%rd4831, %r5633, %r5639;
	add.s64 	%rd4832, %rd4830, %rd4831;
	shr.u64 	%rd4833, %rd4832, 32;
	mul.wide.u32 	%rd4834, %r5632, %r5639;
	add.s64 	%rd4835, %rd4833, %rd4834;
	shr.u64 	%rd4836, %rd4835, 32;
	and.b64  	%rd4837, %rd4817, 4294967295;
	add.s64 	%rd4838, %rd4816, %rd4837;
	shr.u64 	%rd4839, %rd4838, 32;
	and.b64  	%rd4840, %rd4820, 4294967295;
	mul.wide.u32 	%rd4841, %r5638, %r5638;
	add.s64 	%rd4842, %rd4839, %rd4840;
	add.s64 	%rd4843, %rd4842, %rd4841;
	shr.u64 	%rd4844, %rd4843, 32;
	and.b64  	%rd4845, %rd4823, 4294967295;
	mul.wide.u32 	%rd4846, %r5637, %r5638;
	add.s64 	%rd4847, %rd4844, %rd4845;
	add.s64 	%rd4848, %rd4847, %rd4846;
	shr.u64 	%rd4849, %rd4848, 32;
	and.b64  	%rd4850, %rd4826, 4294967295;
	mul.wide.u32 	%rd4851, %r5636, %r5638;
	add.s64 	%rd4852, %rd4849, %rd4850;
	add.s64 	%rd4853, %rd4852, %rd4851;
	shr.u64 	%rd4854, %rd4853, 32;
	and.b64  	%rd4855, %rd4829, 4294967295;
	mul.wide.u32 	%rd4856, %r5635, %r5638;
	add.s64 	%rd4857, %rd4854, %rd4855;
	add.s64 	%rd4858, %rd4857, %rd4856;
	shr.u64 	%rd4859, %rd4858, 32;
	and.b64  	%rd4860, %rd4832, 4294967295;
	mul.wide.u32 	%rd4861, %r5634, %r5638;
	add.s64 	%rd4862, %rd4859, %rd4860;
	add.s64 	%rd4863, %rd4862, %rd4861;
	shr.u64 	%rd4864, %rd4863, 32;
	and.b64  	%rd4865, %rd4835, 4294967295;
	mul.wide.u32 	%rd4866, %r5633, %r5638;
	add.s64 	%rd4867, %rd4864, %rd4865;
	add.s64 	%rd4868, %rd4867, %rd4866;
	shr.u64 	%rd4869, %rd4868, 32;
	mul.wide.u32 	%rd4870, %r5632, %r5638;
	add.s64 	%rd4871, %rd4869, %rd4836;
	add.s64 	%rd4872, %rd4871, %rd4870;
	shr.u64 	%rd4873, %rd4872, 32;
	and.b64  	%rd4874, %rd4843, 4294967295;
	add.s64 	%rd4875, %rd4819, %rd4874;
	shr.u64 	%rd4876, %rd4875, 32;
	and.b64  	%rd4877, %rd4848, 4294967295;
	add.s64 	%rd4878, %rd4876, %rd4877;
	add.s64 	%rd4879, %rd4878, %rd4846;
	shr.u64 	%rd4880, %rd4879, 32;
	and.b64  	%rd4881, %rd4853, 4294967295;
	mul.wide.u32 	%rd4882, %r5637, %r5637;
	add.s64 	%rd4883, %rd4880, %rd4881;
	add.s64 	%rd4884, %rd4883, %rd4882;
	shr.u64 	%rd4885, %rd4884, 32;
	and.b64  	%rd4886, %rd4858, 4294967295;
	mul.wide.u32 	%rd4887, %r5636, %r5637;
	add.s64 	%rd4888, %rd4885, %rd4886;
	add.s64 	%rd4889, %rd4888, %rd4887;
	shr.u64 	%rd4890, %rd4889, 32;
	and.b64  	%rd4891, %rd4863, 4294967295;
	mul.wide.u32 	%rd4892, %r5635, %r5637;
	add.s64 	%rd4893, %rd4890, %rd4891;
	add.s64 	%rd4894, %rd4893, %rd4892;
	shr.u64 	%rd4895, %rd4894, 32;
	and.b64  	%rd4896, %rd4868, 4294967295;
	mul.wide.u32 	%rd4897, %r5634, %r5637;
	add.s64 	%rd4898, %rd4895, %rd4896;
	add.s64 	%rd4899, %rd4898, %rd4897;
	shr.u64 	%rd4900, %rd4899, 32;
	and.b64  	%rd4901, %rd4872, 4294967295;
	mul.wide.u32 	%rd4902, %r5633, %r5637;
	add.s64 	%rd4903, %rd4900, %rd4901;
	add.s64 	%rd4904, %rd4903, %rd4902;
	shr.u64 	%rd4905, %rd4904, 32;
	mul.wide.u32 	%rd4906, %r5632, %r5637;
	add.s64 	%rd4907, %rd4905, %rd4873;
	add.s64 	%rd4908, %rd4907, %rd4906;
	shr.u64 	%rd4909, %rd4908, 32;
	and.b64  	%rd4910, %rd4879, 4294967295;
	add.s64 	%rd4911, %rd4822, %rd4910;
	shr.u64 	%rd4912, %rd4911, 32;
	and.b64  	%rd4913, %rd4884, 4294967295;
	add.s64 	%rd4914, %rd4912, %rd4913;
	add.s64 	%rd4915, %rd4914, %rd4851;
	shr.u64 	%rd4916, %rd4915, 32;
	and.b64  	%rd4917, %rd4889, 4294967295;
	add.s64 	%rd4918, %rd4916, %rd4917;
	add.s64 	%rd4919, %rd4918, %rd4887;
	shr.u64 	%rd4920, %rd4919, 32;
	and.b64  	%rd4921, %rd4894, 4294967295;
	mul.wide.u32 	%rd4922, %r5636, %r5636;
	add.s64 	%rd4923, %rd4920, %rd4921;
	add.s64 	%rd4924, %rd4923, %rd4922;
	shr.u64 	%rd4925, %rd4924, 32;
	and.b64  	%rd4926, %rd4899, 4294967295;
	mul.wide.u32 	%rd4927, %r5635, %r5636;
	add.s64 	%rd4928, %rd4925, %rd4926;
	add.s64 	%rd4929, %rd4928, %rd4927;
	shr.u64 	%rd4930, %rd4929, 32;
	and.b64  	%rd4931, %rd4904, 4294967295;
	mul.wide.u32 	%rd4932, %r5634, %r5636;
	add.s64 	%rd4933, %rd4930, %rd4931;
	add.s64 	%rd4934, %rd4933, %rd4932;
	shr.u64 	%rd4935, %rd4934, 32;
	and.b64  	%rd4936, %rd4908, 4294967295;
	mul.wide.u32 	%rd4937, %r5633, %r5636;
	add.s64 	%rd4938, %rd4935, %rd4936;
	add.s64 	%rd4939, %rd4938, %rd4937;
	shr.u64 	%rd4940, %rd4939, 32;
	mul.wide.u32 	%rd4941, %r5632, %r5636;
	add.s64 	%rd4942, %rd4940, %rd4909;
	add.s64 	%rd4943, %rd4942, %rd4941;
	shr.u64 	%rd4944, %rd4943, 32;
	and.b64  	%rd4945, %rd4915, 4294967295;
	add.s64 	%rd4946, %rd4825, %rd4945;
	shr.u64 	%rd4947, %rd4946, 32;
	and.b64  	%rd4948, %rd4919, 4294967295;
	add.s64 	%rd4949, %rd4947, %rd4948;
	add.s64 	%rd4950, %rd4949, %rd4856;
	shr.u64 	%rd4951, %rd4950, 32;
	and.b64  	%rd4952, %rd4924, 4294967295;
	add.s64 	%rd4953, %rd4951, %rd4952;
	add.s64 	%rd4954, %rd4953, %rd4892;
	shr.u64 	%rd4955, %rd4954, 32;
	and.b64  	%rd4956, %rd4929, 4294967295;
	add.s64 	%rd4957, %rd4955, %rd4956;
	add.s64 	%rd4958, %rd4957, %rd4927;
	shr.u64 	%rd4959, %rd4958, 32;
	and.b64  	%rd4960, %rd4934, 4294967295;
	mul.wide.u32 	%rd4961, %r5635, %r5635;
	add.s64 	%rd4962, %rd4959, %rd4960;
	add.s64 	%rd4963, %rd4962, %rd4961;
	shr.u64 	%rd4964, %rd4963, 32;
	and.b64  	%rd4965, %rd4939, 4294967295;
	mul.wide.u32 	%rd4966, %r5634, %r5635;
	add.s64 	%rd4967, %rd4964, %rd4965;
	add.s64 	%rd4968, %rd4967, %rd4966;
	shr.u64 	%rd4969, %rd4968, 32;
	and.b64  	%rd4970, %rd4943, 4294967295;
	mul.wide.u32 	%rd4971, %r5633, %r5635;
	add.s64 	%rd4972, %rd4969, %rd4970;
	add.s64 	%rd4973, %rd4972, %rd4971;
	shr.u64 	%rd4974, %rd4973, 32;
	mul.wide.u32 	%rd4975, %r5632, %r5635;
	add.s64 	%rd4976, %rd4974, %rd4944;
	add.s64 	%rd4977, %rd4976, %rd4975;
	shr.u64 	%rd4978, %rd4977, 32;
	and.b64  	%rd4979, %rd4950, 4294967295;
	add.s64 	%rd4980, %rd4828, %rd4979;
	shr.u64 	%rd4981, %rd4980, 32;
	and.b64  	%rd4982, %rd4954, 4294967295;
	add.s64 	%rd4983, %rd4981, %rd4982;
	add.s64 	%rd4984, %rd4983, %rd4861;
	shr.u64 	%rd4985, %rd4984, 32;
	and.b64  	%rd4986, %rd4958, 4294967295;
	add.s64 	%rd4987, %rd4985, %rd4986;
	add.s64 	%rd4988, %rd4987, %rd4897;
	shr.u64 	%rd4989, %rd4988, 32;
	and.b64  	%rd4990, %rd4963, 4294967295;
	add.s64 	%rd4991, %rd4989, %rd4990;
	add.s64 	%rd4992, %rd4991, %rd4932;
	shr.u64 	%rd4993, %rd4992, 32;
	and.b64  	%rd4994, %rd4968, 4294967295;
	add.s64 	%rd4995, %rd4993, %rd4994;
	add.s64 	%rd4996, %rd4995, %rd4966;
	shr.u64 	%rd4997, %rd4996, 32;
	and.b64  	%rd4998, %rd4973, 4294967295;
	mul.wide.u32 	%rd4999, %r5634, %r5634;
	add.s64 	%rd5000, %rd4997, %rd4998;
	add.s64 	%rd5001, %rd5000, %rd4999;
	shr.u64 	%rd5002, %rd5001, 32;
	and.b64  	%rd5003, %rd4977, 4294967295;
	mul.wide.u32 	%rd5004, %r5633, %r5634;
	add.s64 	%rd5005, %rd5002, %rd5003;
	add.s64 	%rd5006, %rd5005, %rd5004;
	shr.u64 	%rd5007, %rd5006, 32;
	mul.wide.u32 	%rd5008, %r5632, %r5634;
	add.s64 	%rd5009, %rd5007, %rd4978;
	add.s64 	%rd5010, %rd5009, %rd5008;
	shr.u64 	%rd5011, %rd5010, 32;
	and.b64  	%rd5012, %rd4984, 4294967295;
	add.s64 	%rd5013, %rd4831, %rd5012;
	shr.u64 	%rd5014, %rd5013, 32;
	and.b64  	%rd5015, %rd4988, 4294967295;
	add.s64 	%rd5016, %rd5014, %rd5015;
	add.s64 	%rd5017, %rd5016, %rd4866;
	shr.u64 	%rd5018, %rd5017, 32;
	and.b64  	%rd5019, %rd4992, 4294967295;
	add.s64 	%rd5020, %rd5018, %rd5019;
	add.s64 	%rd5021, %rd5020, %rd4902;
	shr.u64 	%rd5022, %rd5021, 32;
	and.b64  	%rd5023, %rd4996, 4294967295;
	add.s64 	%rd5024, %rd5022, %rd5023;
	add.s64 	%rd5025, %rd5024, %rd4937;
	shr.u64 	%rd5026, %rd5025, 32;
	and.b64  	%rd5027, %rd5001, 4294967295;
	add.s64 	%rd5028, %rd5026, %rd5027;
	add.s64 	%rd5029, %rd5028, %rd4971;
	shr.u64 	%rd5030, %rd5029, 32;
	and.b64  	%rd5031, %rd5006, 4294967295;
	add.s64 	%rd5032, %rd5030, %rd5031;
	add.s64 	%rd5033, %rd5032, %rd5004;
	shr.u64 	%rd5034, %rd5033, 32;
	and.b64  	%rd5035, %rd5010, 4294967295;
	mul.wide.u32 	%rd5036, %r5633, %r5633;
	add.s64 	%rd5037, %rd5034, %rd5035;
	add.s64 	%rd5038, %rd5037, %rd5036;
	shr.u64 	%rd5039, %rd5038, 32;
	mul.wide.u32 	%rd5040, %r5632, %r5633;
	add.s64 	%rd5041, %rd5039, %rd5011;
	add.s64 	%rd5042, %rd5041, %rd5040;
	shr.u64 	%rd5043, %rd5042, 32;
	and.b64  	%rd5044, %rd5017, 4294967295;
	add.s64 	%rd5045, %rd4834, %rd5044;
	shr.u64 	%rd5046, %rd5045, 32;
	and.b64  	%rd5047, %rd5021, 4294967295;
	add.s64 	%rd5048, %rd5046, %rd5047;
	add.s64 	%rd5049, %rd5048, %rd4870;
	shr.u64 	%rd5050, %rd5049, 32;
	and.b64  	%rd5051, %rd5025, 4294967295;
	add.s64 	%rd5052, %rd5050, %rd5051;
	add.s64 	%rd5053, %rd5052, %rd4906;
	shr.u64 	%rd5054, %rd5053, 32;
	and.b64  	%rd5055, %rd5029, 4294967295;
	add.s64 	%rd5056, %rd5054, %rd5055;
	add.s64 	%rd5057, %rd5056, %rd4941;
	shr.u64 	%rd5058, %rd5057, 32;
	and.b64  	%rd5059, %rd5033, 4294967295;
	add.s64 	%rd5060, %rd5058, %rd5059;
	add.s64 	%rd5061, %rd5060, %rd4975;
	shr.u64 	%rd5062, %rd5061, 32;
	and.b64  	%rd5063, %rd5038, 4294967295;
	add.s64 	%rd5064, %rd5062, %rd5063;
	add.s64 	%rd5065, %rd5064, %rd5008;
	shr.u64 	%rd5066, %rd5065, 32;
	and.b64  	%rd5067, %rd5042, 4294967295;
	add.s64 	%rd5068, %rd5066, %rd5067;
	add.s64 	%rd5069, %rd5068, %rd5040;
	shr.u64 	%rd5070, %rd5069, 32;
	mul.wide.u32 	%rd5071, %r5632, %r5632;
	add.s64 	%rd5072, %rd5070, %rd5043;
	add.s64 	%rd5073, %rd5072, %rd5071;
	shr.u64 	%rd5074, %rd5073, 32;
	{ .reg .b32 tmp; mov.b64 {tmp, %r2962}, %rd5073; }
	and.b64  	%rd5075, %rd5049, 4294967295;
	mul.lo.s64 	%rd5076, %rd5075, 977;
	and.b64  	%rd5077, %rd4814, 4294967293;
	and.b64  	%rd5078, %rd5076, 4294967295;
	add.s64 	%rd12936, %rd5078, %rd5077;
	shr.u64 	%rd5079, %rd5076, 32;
	shr.u64 	%rd5080, %rd12936, 32;
	add.s64 	%rd5081, %rd5080, %rd5079;
	and.b64  	%rd5082, %rd5053, 4294967295;
	mul.lo.s64 	%rd5083, %rd5082, 977;
	and.b64  	%rd5084, %rd4838, 4294967295;
	and.b64  	%rd5085, %rd5083, 4294967295;
	add.s64 	%rd5086, %rd5081, %rd5084;
	add.s64 	%rd5087, %rd5086, %rd5085;
	add.s64 	%rd12937, %rd5087, %rd5075;
	shr.u64 	%rd5088, %rd5083, 32;
	shr.u64 	%rd5089, %rd12937, 32;
	add.s64 	%rd5090, %rd5089, %rd5088;
	and.b64  	%rd5091, %rd5057, 4294967295;
	mul.lo.s64 	%rd5092, %rd5091, 977;
	and.b64  	%rd5093, %rd4875, 4294967295;
	and.b64  	%rd5094, %rd5092, 4294967295;
	add.s64 	%rd5095, %rd5090, %rd5093;
	add.s64 	%rd5096, %rd5095, %rd5094;
	add.s64 	%rd12938, %rd5096, %rd5082;
	shr.u64 	%rd5097, %rd5092, 32;
	shr.u64 	%rd5098, %rd12938, 32;
	add.s64 	%rd5099, %rd5098, %rd5097;
	and.b64  	%rd5100, %rd5061, 4294967295;
	mul.lo.s64 	%rd5101, %rd5100, 977;
	and.b64  	%rd5102, %rd4911, 4294967295;
	and.b64  	%rd5103, %rd5101, 4294967295;
	add.s64 	%rd5104, %rd5099, %rd5102;
	add.s64 	%rd5105, %rd5104, %rd5103;
	add.s64 	%rd12939, %rd5105, %rd5091;
	shr.u64 	%rd5106, %rd5101, 32;
	shr.u64 	%rd5107, %rd12939, 32;
	add.s64 	%rd5108, %rd5107, %rd5106;
	and.b64  	%rd5109, %rd5065, 4294967295;
	mul.lo.s64 	%rd5110, %rd5109, 977;
	and.b64  	%rd5111, %rd4946, 4294967295;
	and.b64  	%rd5112, %rd5110, 4294967295;
	add.s64 	%rd5113, %rd5108, %rd5111;
	add.s64 	%rd5114, %rd5113, %rd5112;
	add.s64 	%rd12940, %rd5114, %rd5100;
	shr.u64 	%rd5115, %rd5110, 32;
	shr.u64 	%rd5116, %rd12940, 32;
	add.s64 	%rd5117, %rd5116, %rd5115;
	and.b64  	%rd5118, %rd5069, 4294967295;
	mul.lo.s64 	%rd5119, %rd5118, 977;
	and.b64  	%rd5120, %rd4980, 4294967295;
	and.b64  	%rd5121, %rd5119, 4294967295;
	add.s64 	%rd5122, %rd5117, %rd5120;
	add.s64 	%rd5123, %rd5122, %rd5121;
	add.s64 	%rd12941, %rd5123, %rd5109;
	shr.u64 	%rd5124, %rd5119, 32;
	shr.u64 	%rd5125, %rd12941, 32;
	add.s64 	%rd5126, %rd5125, %rd5124;
	and.b64  	%rd5127, %rd5073, 4294967295;
	mul.lo.s64 	%rd5128, %rd5127, 977;
	and.b64  	%rd5129, %rd5013, 4294967295;
	and.b64  	%rd5130, %rd5128, 4294967295;
	add.s64 	%rd5131, %rd5126, %rd5129;
	add.s64 	%rd5132, %rd5131, %rd5130;
	add.s64 	%rd12942, %rd5132, %rd5118;
	shr.u64 	%rd5133, %rd5128, 32;
	shr.u64 	%rd5134, %rd12942, 32;
	add.s64 	%rd5135, %rd5134, %rd5133;
	mul.lo.s64 	%rd5136, %rd5074, 977;
	and.b64  	%rd5137, %rd5045, 4294967295;
	and.b64  	%rd5138, %rd5136, 4294967295;
	add.s64 	%rd5139, %rd5135, %rd5137;
	add.s64 	%rd5140, %rd5139, %rd5138;
	add.s64 	%rd12943, %rd5140, %rd5127;
	shr.u64 	%rd5141, %rd5136, 32;
	shr.u64 	%rd5142, %rd12943, 32;
	cvt.u32.u64 	%r2963, %rd5142;
	cvt.u32.u64 	%r2964, %rd5141;
	add.s32 	%r2965, %r2963, %r2964;
	add.s32 	%r606, %r2965, %r2962;
	setp.eq.s32 	%p613, %r606, 0;
	mov.pred 	%p2167, 0;
	@%p613 bra 	$L__BB0_438;
	cvt.u64.u32 	%rd5143, %r606;
	mul.wide.u32 	%rd5144, %r606, 977;
	shr.u64 	%rd5145, %rd5144, 32;
	and.b64  	%rd5146, %rd12936, 4294967295;
	and.b64  	%rd5147, %rd5144, 4294967295;
	add.s64 	%rd12936, %rd5147, %rd5146;
	shr.u64 	%rd5148, %rd12936, 32;
	and.b64  	%rd5149, %rd12937, 4294967295;
	add.s64 	%rd5150, %rd5145, %rd5149;
	add.s64 	%rd5151, %rd5150, %rd5143;
	add.s64 	%rd12937, %rd5151, %rd5148;
	setp.lt.u64 	%p615, %rd12937, 4294967296;
	@%p615 bra 	$L__BB0_438;
	shr.u64 	%rd5152, %rd12937, 32;
	and.b64  	%rd5153, %rd12938, 4294967295;
	add.s64 	%rd12938, %rd5152, %rd5153;
	setp.lt.u64 	%p617, %rd12938, 4294967296;
	@%p617 bra 	$L__BB0_438;
	shr.u64 	%rd5154, %rd12938, 32;
	and.b64  	%rd5155, %rd12939, 4294967295;
	add.s64 	%rd12939, %rd5154, %rd5155;
	setp.lt.u64 	%p619, %rd12939, 4294967296;
	@%p619 bra 	$L__BB0_438;
	shr.u64 	%rd5157, %rd12939, 32;
	and.b64  	%rd5158, %rd12940, 4294967295;
	add.s64 	%rd12940, %rd5157, %rd5158;
	setp.lt.u64 	%p621, %rd12940, 4294967296;
	mov.b64 	%rd12939, 4294967296;
	@%p621 bra 	$L__BB0_438;
	shr.u64 	%rd5160, %rd12940, 32;
	and.b64  	%rd5161, %rd12941, 4294967295;
	add.s64 	%rd12941, %rd5160, %rd5161;
	setp.lt.u64 	%p623, %rd12941, 4294967296;
	mov.b64 	%rd12939, 4294967296;
	mov.u64 	%rd12940, %rd12939;
	@%p623 bra 	$L__BB0_438;
	shr.u64 	%rd5163, %rd12941, 32;
	and.b64  	%rd5164, %rd12942, 4294967295;
	add.s64 	%rd12942, %rd5163, %rd5164;
	setp.lt.u64 	%p625, %rd12942, 4294967296;
	mov.b64 	%rd12939, 4294967296;
	mov.u64 	%rd12941, %rd12939;
	@%p625 bra 	$L__BB0_438;
	shr.u64 	%rd5166, %rd12942, 32;
	and.b64  	%rd5167, %rd12943, 4294967295;
	add.s64 	%rd5168, %rd5166, %rd5167;
	setp.gt.u64 	%p2167, %rd5168, 4294967295;
	min.u64 	%rd12943, %rd5168, 4294967296;
	mov.b64 	%rd12939, 4294967296;
	mov.u64 	%rd12940, %rd12939;
	mov.u64 	%rd12942, %rd12939;
$L__BB0_438:
	cvt.u32.u64 	%r5688, %rd12943;
	cvt.u32.u64 	%r5687, %rd12942;
	cvt.u32.u64 	%r5686, %rd12941;
	cvt.u32.u64 	%r5685, %rd12940;
	cvt.u32.u64 	%r5684, %rd12939;
	cvt.u32.u64 	%r5683, %rd12938;
	cvt.u32.u64 	%r5682, %rd12937;
	cvt.u32.u64 	%r5681, %rd12936;
	setp.lt.u32 	%p626, %r2805, %r5688;
	or.pred  	%p627, %p2167, %p626;
	@%p627 bra 	$L__BB0_452;
	setp.gt.u32 	%p628, %r2805, %r5688;
	@%p628 bra 	$L__BB0_453;
	setp.lt.u32 	%p629, %r81, %r5687;
	@%p629 bra 	$L__BB0_452;
	setp.gt.u32 	%p630, %r81, %r5687;
	@%p630 bra 	$L__BB0_453;
	setp.lt.u32 	%p631, %r180, %r5686;
	@%p631 bra 	$L__BB0_452;
	setp.gt.u32 	%p632, %r180, %r5686;
	@%p632 bra 	$L__BB0_453;
	setp.lt.u32 	%p633, %r377, %r5685;
	@%p633 bra 	$L__BB0_452;
	setp.gt.u32 	%p634, %r377, %r5685;
	@%p634 bra 	$L__BB0_453;
	setp.lt.u32 	%p635, %r378, %r5684;
	@%p635 bra 	$L__BB0_452;
	setp.gt.u32 	%p636, %r378, %r5684;
	@%p636 bra 	$L__BB0_453;
	setp.lt.u32 	%p637, %r79, %r5683;
	@%p637 bra 	$L__BB0_452;
	setp.gt.u32 	%p638, %r79, %r5683;
	@%p638 bra 	$L__BB0_453;
	setp.lt.u32 	%p639, %r80, %r5682;
	@%p639 bra 	$L__BB0_452;
	setp.gt.u32 	%p640, %r80, %r5682;
	setp.gt.u32 	%p641, %r476, %r5681;
	or.pred  	%p642, %p640, %p641;
	@%p642 bra 	$L__BB0_453;
$L__BB0_452:
	// begin inline asm
	sub.cc.u32 %r5681, %r5681, %r476;
	subc.cc.u32 %r5682, %r5682, %r80;
	subc.cc.u32 %r5683, %r5683, %r79;
	subc.cc.u32 %r5684, %r5684, %r378;
	subc.cc.u32 %r5685, %r5685, %r377;
	subc.cc.u32 %r5686, %r5686, %r180;
	subc.cc.u32 %r5687, %r5687, %r81;
	subc.u32 %r5688, %r5688, %r2805;
	
	// end inline asm
$L__BB0_453:
	setp.gt.u32 	%p643, %r5688, %r2805;
	@%p643 bra 	$L__BB0_466;
	bra.uni 	$L__BB0_467;
$L__BB0_454:
	setp.gt.u32 	%p645, %r5687, %r81;
	@%p645 bra 	$L__BB0_466;
	setp.lt.u32 	%p646, %r5687, %r81;
	@%p646 bra 	$L__BB0_468;
	setp.gt.u32 	%p647, %r5686, %r180;
	@%p647 bra 	$L__BB0_466;
	setp.lt.u32 	%p648, %r5686, %r180;
	@%p648 bra 	$L__BB0_468;
	setp.gt.u32 	%p649, %r5685, %r377;
	@%p649 bra 	$L__BB0_466;
	setp.lt.u32 	%p650, %r5685, %r377;
	@%p650 bra 	$L__BB0_468;
	setp.gt.u32 	%p651, %r5684, %r378;
	@%p651 bra 	$L__BB0_466;
	setp.lt.u32 	%p652, %r5684, %r378;
	@%p652 bra 	$L__BB0_468;
	setp.gt.u32 	%p653, %r5683, %r79;
	@%p653 bra 	$L__BB0_466;
	setp.lt.u32 	%p654, %r5683, %r79;
	@%p654 bra 	$L__BB0_468;
	setp.gt.u32 	%p655, %r5682, %r80;
	@%p655 bra 	$L__BB0_466;
	setp.lt.u32 	%p656, %r5682, %r80;
	setp.lt.u32 	%p657, %r5681, %r476;
	or.pred  	%p658, %p656, %p657;
	@%p658 bra 	$L__BB0_468;
$L__BB0_466:
	// begin inline asm
	sub.cc.u32 %r5681, %r5681, %r476;
	subc.cc.u32 %r5682, %r5682, %r80;
	subc.cc.u32 %r5683, %r5683, %r79;
	subc.cc.u32 %r5684, %r5684, %r378;
	subc.cc.u32 %r5685, %r5685, %r377;
	subc.cc.u32 %r5686, %r5686, %r180;
	subc.cc.u32 %r5687, %r5687, %r81;
	subc.u32 %r5688, %r5688, %r2805;
	
	// end inline asm
	bra.uni 	$L__BB0_468;
$L__BB0_467:
	setp.lt.u32 	%p644, %r5688, %r2805;
	@%p644 bra 	$L__BB0_468;
	bra.uni 	$L__BB0_454;
$L__BB0_468:
	shl.b32 	%r3015, %r5681, 3;
	shr.u32 	%r3016, %r5681, 29;
	cvt.u64.u32 	%rd5170, %r3016;
	mul.wide.u32 	%rd5171, %r5682, 8;
	or.b64  	%rd5172, %rd5171, %rd5170;
	shr.u64 	%rd5173, %rd5171, 32;
	mul.wide.u32 	%rd5174, %r5683, 8;
	or.b64  	%rd5175, %rd5174, %rd5173;
	shr.u64 	%rd5176, %rd5174, 32;
	mul.wide.u32 	%rd5177, %r5684, 8;
	or.b64  	%rd5178, %rd5177, %rd5176;
	shr.u64 	%rd5179, %rd5177, 32;
	mul.wide.u32 	%rd5180, %r5685, 8;
	add.s64 	%rd5181, %rd5180, %rd5179;
	shr.u64 	%rd5182, %rd5181, 32;
	mul.wide.u32 	%rd5183, %r5686, 8;
	add.s64 	%rd5184, %rd5183, %rd5182;
	shr.u64 	%rd5185, %rd5184, 32;
	mul.wide.u32 	%rd5186, %r5687, 8;
	add.s64 	%rd5187, %rd5186, %rd5185;
	shr.u64 	%rd5188, %rd5187, 32;
	mul.wide.u32 	%rd5189, %r5688, 8;
	add.s64 	%rd5190, %rd5189, %rd5188;
	shr.u64 	%rd5191, %rd5190, 32;
	cvt.u64.u32 	%rd5192, %r3015;
	mad.lo.s64 	%rd12944, %rd5191, 977, %rd5192;
	shr.u64 	%rd5193, %rd12944, 32;
	and.b64  	%rd5194, %rd5172, 4294967295;
	add.s64 	%rd5195, %rd5193, %rd5194;
	add.s64 	%rd12945, %rd5195, %rd5191;
	shr.u64 	%rd5196, %rd12945, 32;
	and.b64  	%rd5197, %rd5175, 4294967295;
	add.s64 	%rd12946, %rd5196, %rd5197;
	shr.u64 	%rd5198, %rd12946, 32;
	and.b64  	%rd5199, %rd5178, 4294967295;
	add.s64 	%rd12947, %rd5198, %rd5199;
	shr.u64 	%rd5200, %rd12947, 32;
	and.b64  	%rd5201, %rd5181, 4294967295;
	add.s64 	%rd12948, %rd5200, %rd5201;
	shr.u64 	%rd5202, %rd12948, 32;
	and.b64  	%rd5203, %rd5184, 4294967295;
	add.s64 	%rd12949, %rd5202, %rd5203;
	shr.u64 	%rd5204, %rd12949, 32;
	and.b64  	%rd5205, %rd5187, 4294967295;
	add.s64 	%rd12950, %rd5204, %rd5205;
	shr.u64 	%rd5206, %rd12950, 32;
	and.b64  	%rd5207, %rd5190, 4294967295;
	add.s64 	%rd12951, %rd5206, %rd5207;
	shr.u64 	%rd299, %rd12951, 32;
	{ .reg .b32 tmp; mov.b64 {tmp, %r5689}, %rd12951; }
	setp.lt.u64 	%p659, %rd12951, 4294967296;
	@%p659 bra 	$L__BB0_475;
	and.b64  	%rd5209, %rd12944, 4294967295;
	mad.lo.s64 	%rd12944, %rd299, 977, %rd5209;
	shr.u64 	%rd5210, %rd12944, 32;
	and.b64  	%rd5211, %rd12945, 4294967295;
	add.s64 	%rd5212, %rd5211, %rd299;
	add.s64 	%rd12945, %rd5212, %rd5210;
	setp.lt.u64 	%p660, %rd12945, 4294967296;
	mov.b32 	%r5689, 0;
	mov.b64 	%rd12951, 4294967296;
	@%p660 bra 	$L__BB0_475;
	shr.u64 	%rd5214, %rd12945, 32;
	and.b64  	%rd5215, %rd12946, 4294967295;
	add.s64 	%rd12946, %rd5214, %rd5215;
	setp.lt.u64 	%p661, %rd12946, 4294967296;
	@%p661 bra 	$L__BB0_475;
	shr.u64 	%rd5217, %rd12946, 32;
	and.b64  	%rd5218, %rd12947, 4294967295;
	add.s64 	%rd12947, %rd5217, %rd5218;
	setp.lt.u64 	%p662, %rd12947, 4294967296;
	mov.b64 	%rd12946, 4294967296;
	mov.u64 	%rd12951, %rd12946;
	@%p662 bra 	$L__BB0_475;
	shr.u64 	%rd5220, %rd12947, 32;
	and.b64  	%rd5221, %rd12948, 4294967295;
	add.s64 	%rd12948, %rd5220, %rd5221;
	setp.lt.u64 	%p663, %rd12948, 4294967296;
	mov.b64 	%rd12946, 4294967296;
	mov.u64 	%rd12947, %rd12946;
	@%p663 bra 	$L__BB0_475;
	shr.u64 	%rd5223, %rd12948, 32;
	and.b64  	%rd5224, %rd12949, 4294967295;
	add.s64 	%rd12949, %rd5223, %rd5224;
	setp.lt.u64 	%p664, %rd12949, 4294967296;
	mov.b64 	%rd12946, 4294967296;
	mov.u64 	%rd12948, %rd12946;
	mov.u64 	%rd12951, %rd12946;
	@%p664 bra 	$L__BB0_475;
	shr.u64 	%rd5226, %rd12949, 32;
	and.b64  	%rd5227, %rd12950, 4294967295;
	add.s64 	%rd5228, %rd5226, %rd5227;
	setp.gt.u64 	%p665, %rd5228, 4294967295;
	selp.b64 	%rd12950, 4294967296, %rd5228, %p665;
	selp.b64 	%rd12951, 1, 4294967296, %p665;
	mov.b64 	%rd12946, 4294967296;
	mov.u64 	%rd12947, %rd12946;
	mov.u64 	%rd12949, %rd12946;
$L__BB0_475:
	cvt.u32.u64 	%r5705, %rd12951;
	cvt.u32.u64 	%r5704, %rd12950;
	cvt.u32.u64 	%r5703, %rd12949;
	cvt.u32.u64 	%r5702, %rd12948;
	cvt.u32.u64 	%r5701, %rd12947;
	cvt.u32.u64 	%r5700, %rd12946;
	cvt.u32.u64 	%r5699, %rd12945;
	cvt.u32.u64 	%r5698, %rd12944;
	setp.ne.s32 	%p666, %r5689, 0;
	setp.lt.u32 	%p667, %r2805, %r5705;
	or.pred  	%p668, %p666, %p667;
	@%p668 bra 	$L__BB0_489;
	setp.gt.u32 	%p669, %r2805, %r5705;
	@%p669 bra 	$L__BB0_490;
	setp.lt.u32 	%p670, %r81, %r5704;
	@%p670 bra 	$L__BB0_489;
	setp.gt.u32 	%p671, %r81, %r5704;
	@%p671 bra 	$L__BB0_490;
	setp.lt.u32 	%p672, %r180, %r5703;
	@%p672 bra 	$L__BB0_489;
	setp.gt.u32 	%p673, %r180, %r5703;
	@%p673 bra 	$L__BB0_490;
	setp.lt.u32 	%p674, %r377, %r5702;
	@%p674 bra 	$L__BB0_489;
	setp.gt.u32 	%p675, %r377, %r5702;
	@%p675 bra 	$L__BB0_490;
	setp.lt.u32 	%p676, %r378, %r5701;
	@%p676 bra 	$L__BB0_489;
	setp.gt.u32 	%p677, %r378, %r5701;
	@%p677 bra 	$L__BB0_490;
	setp.lt.u32 	%p678, %r79, %r5700;
	@%p678 bra 	$L__BB0_489;
	setp.gt.u32 	%p679, %r79, %r5700;
	@%p679 bra 	$L__BB0_490;
	setp.lt.u32 	%p680, %r80, %r5699;
	@%p680 bra 	$L__BB0_489;
	setp.gt.u32 	%p681, %r80, %r5699;
	setp.gt.u32 	%p682, %r476, %r5698;
	or.pred  	%p683, %p681, %p682;
	@%p683 bra 	$L__BB0_490;
$L__BB0_489:
	// begin inline asm
	sub.cc.u32 %r5698, %r5698, %r476;
	subc.cc.u32 %r5699, %r5699, %r80;
	subc.cc.u32 %r5700, %r5700, %r79;
	subc.cc.u32 %r5701, %r5701, %r378;
	subc.cc.u32 %r5702, %r5702, %r377;
	subc.cc.u32 %r5703, %r5703, %r180;
	subc.cc.u32 %r5704, %r5704, %r81;
	subc.u32 %r5705, %r5705, %r2805;
	
	// end inline asm
$L__BB0_490:
	setp.gt.u32 	%p684, %r5705, %r2805;
	@%p684 bra 	$L__BB0_503;
	bra.uni 	$L__BB0_504;
$L__BB0_491:
	setp.gt.u32 	%p686, %r5704, %r81;
	@%p686 bra 	$L__BB0_503;
	setp.lt.u32 	%p687, %r5704, %r81;
	@%p687 bra 	$L__BB0_505;
	setp.gt.u32 	%p688, %r5703, %r180;
	@%p688 bra 	$L__BB0_503;
	setp.lt.u32 	%p689, %r5703, %r180;
	@%p689 bra 	$L__BB0_505;
	setp.gt.u32 	%p690, %r5702, %r377;
	@%p690 bra 	$L__BB0_503;
	setp.lt.u32 	%p691, %r5702, %r377;
	@%p691 bra 	$L__BB0_505;
	setp.gt.u32 	%p692, %r5701, %r378;
	@%p692 bra 	$L__BB0_503;
	setp.lt.u32 	%p693, %r5701, %r378;
	@%p693 bra 	$L__BB0_505;
	setp.gt.u32 	%p694, %r5700, %r79;
	@%p694 bra 	$L__BB0_503;
	setp.lt.u32 	%p695, %r5700, %r79;
	@%p695 bra 	$L__BB0_505;
	setp.gt.u32 	%p696, %r5699, %r80;
	@%p696 bra 	$L__BB0_503;
	setp.lt.u32 	%p697, %r5699, %r80;
	setp.lt.u32 	%p698, %r5698, %r476;
	or.pred  	%p699, %p697, %p698;
	@%p699 bra 	$L__BB0_505;
$L__BB0_503:
	// begin inline asm
	sub.cc.u32 %r5698, %r5698, %r476;
	subc.cc.u32 %r5699, %r5699, %r80;
	subc.cc.u32 %r5700, %r5700, %r79;
	subc.cc.u32 %r5701, %r5701, %r378;
	subc.cc.u32 %r5702, %r5702, %r377;
	subc.cc.u32 %r5703, %r5703, %r180;
	subc.cc.u32 %r5704, %r5704, %r81;
	subc.u32 %r5705, %r5705, %r2805;
	
	// end inline asm
	bra.uni 	$L__BB0_505;
$L__BB0_504:
	setp.lt.u32 	%p685, %r5705, %r2805;
	@%p685 bra 	$L__BB0_505;
	bra.uni 	$L__BB0_491;
$L__BB0_505:
	mul.wide.u32 	%rd5230, %r51, %r51;
	shr.u64 	%rd5231, %rd5230, 32;
	mul.wide.u32 	%rd5232, %r50, %r51;
	add.s64 	%rd5233, %rd5231, %rd5232;
	shr.u64 	%rd5234, %rd5233, 32;
	mul.wide.u32 	%rd5235, %r49, %r51;
	add.s64 	%rd5236, %rd5234, %rd5235;
	shr.u64 	%rd5237, %rd5236, 32;
	mul.wide.u32 	%rd5238, %r48, %r51;
	add.s64 	%rd5239, %rd5237, %rd5238;
	shr.u64 	%rd5240, %rd5239, 32;
	mul.wide.u32 	%rd5241, %r47, %r51;
	add.s64 	%rd5242, %rd5240, %rd5241;
	shr.u64 	%rd5243, %rd5242, 32;
	mul.wide.u32 	%rd5244, %r46, %r51;
	add.s64 	%rd5245, %rd5243, %rd5244;
	shr.u64 	%rd5246, %rd5245, 32;
	mul.wide.u32 	%rd5247, %r45, %r51;
	add.s64 	%rd5248, %rd5246, %rd5247;
	shr.u64 	%rd5249, %rd5248, 32;
	mul.wide.u32 	%rd5250, %r44, %r51;
	add.s64 	%rd5251, %rd5249, %rd5250;
	shr.u64 	%rd5252, %rd5251, 32;
	and.b64  	%rd5253, %rd5233, 4294967295;
	add.s64 	%rd5254, %rd5232, %rd5253;
	shr.u64 	%rd5255, %rd5254, 32;
	and.b64  	%rd5256, %rd5236, 4294967295;
	mul.wide.u32 	%rd5257, %r50, %r50;
	add.s64 	%rd5258, %rd5255, %rd5256;
	add.s64 	%rd5259, %rd5258, %rd5257;
	shr.u64 	%rd5260, %rd5259, 32;
	and.b64  	%rd5261, %rd5239, 4294967295;
	mul.wide.u32 	%rd5262, %r49, %r50;
	add.s64 	%rd5263, %rd5260, %rd5261;
	add.s64 	%rd5264, %rd5263, %rd5262;
	shr.u64 	%rd5265, %rd5264, 32;
	and.b64  	%rd5266, %rd5242, 4294967295;
	mul.wide.u32 	%rd5267, %r48, %r50;
	add.s64 	%rd5268, %rd5265, %rd5266;
	add.s64 	%rd5269, %rd5268, %rd5267;
	shr.u64 	%rd5270, %rd5269, 32;
	and.b64  	%rd5271, %rd5245, 4294967295;
	mul.wide.u32 	%rd5272, %r47, %r50;
	add.s64 	%rd5273, %rd5270, %rd5271;
	add.s64 	%rd5274, %rd5273, %rd5272;
	shr.u64 	%rd5275, %rd5274, 32;
	and.b64  	%rd5276, %rd5248, 4294967295;
	mul.wide.u32 	%rd5277, %r46, %r50;
	add.s64 	%rd5278, %rd5275, %rd5276;
	add.s64 	%rd5279, %rd5278, %rd5277;
	shr.u64 	%rd5280, %rd5279, 32;
	and.b64  	%rd5281, %rd5251, 4294967295;
	mul.wide.u32 	%rd5282, %r45, %r50;
	add.s64 	%rd5283, %rd5280, %rd5281;
	add.s64 	%rd5284, %rd5283, %rd5282;
	shr.u64 	%rd5285, %rd5284, 32;
	mul.wide.u32 	%rd5286, %r44, %r50;
	add.s64 	%rd5287, %rd5285, %rd5252;
	add.s64 	%rd5288, %rd5287, %rd5286;
	shr.u64 	%rd5289, %rd5288, 32;
	and.b64  	%rd5290, %rd5259, 4294967295;
	add.s64 	%rd5291, %rd5235, %rd5290;
	shr.u64 	%rd5292, %rd5291, 32;
	and.b64  	%rd5293, %rd5264, 4294967295;
	add.s64 	%rd5294, %rd5292, %rd5293;
	add.s64 	%rd5295, %rd5294, %rd5262;
	shr.u64 	%rd5296, %rd5295, 32;
	and.b64  	%rd5297, %rd5269, 4294967295;
	mul.wide.u32 	%rd5298, %r49, %r49;
	add.s64 	%rd5299, %rd5296, %rd5297;
	add.s64 	%rd5300, %rd5299, %rd5298;
	shr.u64 	%rd5301, %rd5300, 32;
	and.b64  	%rd5302, %rd5274, 4294967295;
	mul.wide.u32 	%rd5303, %r48, %r49;
	add.s64 	%rd5304, %rd5301, %rd5302;
	add.s64 	%rd5305, %rd5304, %rd5303;
	shr.u64 	%rd5306, %rd5305, 32;
	and.b64  	%rd5307, %rd5279, 4294967295;
	mul.wide.u32 	%rd5308, %r47, %r49;
	add.s64 	%rd5309, %rd5306, %rd5307;
	add.s64 	%rd5310, %rd5309, %rd5308;
	shr.u64 	%rd5311, %rd5310, 32;
	and.b64  	%rd5312, %rd5284, 4294967295;
	mul.wide.u32 	%rd5313, %r46, %r49;
	add.s64 	%rd5314, %rd5311, %rd5312;
	add.s64 	%rd5315, %rd5314, %rd5313;
	shr.u64 	%rd5316, %rd5315, 32;
	and.b64  	%rd5317, %rd5288, 4294967295;
	mul.wide.u32 	%rd5318, %r45, %r49;
	add.s64 	%rd5319, %rd5316, %rd5317;
	add.s64 	%rd5320, %rd5319, %rd5318;
	shr.u64 	%rd5321, %rd5320, 32;
	mul.wide.u32 	%rd5322, %r44, %r49;
	add.s64 	%rd5323, %rd5321, %rd5289;
	add.s64 	%rd5324, %rd5323, %rd5322;
	shr.u64 	%rd5325, %rd5324, 32;
	and.b64  	%rd5326, %rd5295, 4294967295;
	add.s64 	%rd5327, %rd5238, %rd5326;
	shr.u64 	%rd5328, %rd5327, 32;
	and.b64  	%rd5329, %rd5300, 4294967295;
	add.s64 	%rd5330, %rd5328, %rd5329;
	add.s64 	%rd5331, %rd5330, %rd5267;
	shr.u64 	%rd5332, %rd5331, 32;
	and.b64  	%rd5333, %rd5305, 4294967295;
	add.s64 	%rd5334, %rd5332, %rd5333;
	add.s64 	%rd5335, %rd5334, %rd5303;
	shr.u64 	%rd5336, %rd5335, 32;
	and.b64  	%rd5337, %rd5310, 4294967295;
	mul.wide.u32 	%rd5338, %r48, %r48;
	add.s64 	%rd5339, %rd5336, %rd5337;
	add.s64 	%rd5340, %rd5339, %rd5338;
	shr.u64 	%rd5341, %rd5340, 32;
	and.b64  	%rd5342, %rd5315, 4294967295;
	mul.wide.u32 	%rd5343, %r47, %r48;
	add.s64 	%rd5344, %rd5341, %rd5342;
	add.s64 	%rd5345, %rd5344, %rd5343;
	shr.u64 	%rd5346, %rd5345, 32;
	and.b64  	%rd5347, %rd5320, 4294967295;
	mul.wide.u32 	%rd5348, %r46, %r48;
	add.s64 	%rd5349, %rd5346, %rd5347;
	add.s64 	%rd5350, %rd5349, %rd5348;
	shr.u64 	%rd5351, %rd5350, 32;
	and.b64  	%rd5352, %rd5324, 4294967295;
	mul.wide.u32 	%rd5353, %r45, %r48;
	add.s64 	%rd5354, %rd5351, %rd5352;
	add.s64 	%rd5355, %rd5354, %rd5353;
	shr.u64 	%rd5356, %rd5355, 32;
	mul.wide.u32 	%rd5357, %r44, %r48;
	add.s64 	%rd5358, %rd5356, %rd5325;
	add.s64 	%rd5359, %rd5358, %rd5357;
	shr.u64 	%rd5360, %rd5359, 32;
	and.b64  	%rd5361, %rd5331, 4294967295;
	add.s64 	%rd5362, %rd5241, %rd5361;
	shr.u64 	%rd5363, %rd5362, 32;
	and.b64  	%rd5364, %rd5335, 4294967295;
	add.s64 	%rd5365, %rd5363, %rd5364;
	add.s64 	%rd5366, %rd5365, %rd5272;
	shr.u64 	%rd5367, %rd5366, 32;
	and.b64  	%rd5368, %rd5340, 4294967295;
	add.s64 	%rd5369, %rd5367, %rd5368;
	add.s64 	%rd5370, %rd5369, %rd5308;
	shr.u64 	%rd5371, %rd5370, 32;
	and.b64  	%rd5372, %rd5345, 4294967295;
	add.s64 	%rd5373, %rd5371, %rd5372;
	add.s64 	%rd5374, %rd5373, %rd5343;
	shr.u64 	%rd5375, %rd5374, 32;
	and.b64  	%rd5376, %rd5350, 4294967295;
	mul.wide.u32 	%rd5377, %r47, %r47;
	add.s64 	%rd5378, %rd5375, %rd5376;
	add.s64 	%rd5379, %rd5378, %rd5377;
	shr.u64 	%rd5380, %rd5379, 32;
	and.b64  	%rd5381, %rd5355, 4294967295;
	mul.wide.u32 	%rd5382, %r46, %r47;
	add.s64 	%rd5383, %rd5380, %rd5381;
	add.s64 	%rd5384, %rd5383, %rd5382;
	shr.u64 	%rd5385, %rd5384, 32;
	and.b64  	%rd5386, %rd5359, 4294967295;
	mul.wide.u32 	%rd5387, %r45, %r47;
	add.s64 	%rd5388, %rd5385, %rd5386;
	add.s64 	%rd5389, %rd5388, %rd5387;
	shr.u64 	%rd5390, %rd5389, 32;
	mul.wide.u32 	%rd5391, %r44, %r47;
	add.s64 	%rd5392, %rd5390, %rd5360;
	add.s64 	%rd5393, %rd5392, %rd5391;
	shr.u64 	%rd5394, %rd5393, 32;
	and.b64  	%rd5395, %rd5366, 4294967295;
	add.s64 	%rd5396, %rd5244, %rd5395;
	shr.u64 	%rd5397, %rd5396, 32;
	and.b64  	%rd5398, %rd5370, 4294967295;
	add.s64 	%rd5399, %rd5397, %rd5398;
	add.s64 	%rd5400, %rd5399, %rd5277;
	shr.u64 	%rd5401, %rd5400, 32;
	and.b64  	%rd5402, %rd5374, 4294967295;
	add.s64 	%rd5403, %rd5401, %rd5402;
	add.s64 	%rd5404, %rd5403, %rd5313;
	shr.u64 	%rd5405, %rd5404, 32;
	and.b64  	%rd5406, %rd5379, 4294967295;
	add.s64 	%rd5407, %rd5405, %rd5406;
	add.s64 	%rd5408, %rd5407, %rd5348;
	shr.u64 	%rd5409, %rd5408, 32;
	and.b64  	%rd5410, %rd5384, 4294967295;
	add.s64 	%rd5411, %rd5409, %rd5410;
	add.s64 	%rd5412, %rd5411, %rd5382;
	shr.u64 	%rd5413, %rd5412, 32;
	and.b64  	%rd5414, %rd5389, 4294967295;
	mul.wide.u32 	%rd5415, %r46, %r46;
	add.s64 	%rd5416, %rd5413, %rd5414;
	add.s64 	%rd5417, %rd5416, %rd5415;
	shr.u64 	%rd5418, %rd5417, 32;
	and.b64  	%rd5419, %rd5393, 4294967295;
	mul.wide.u32 	%rd5420, %r45, %r46;
	add.s64 	%rd5421, %rd5418, %rd5419;
	add.s64 	%rd5422, %rd5421, %rd5420;
	shr.u64 	%rd5423, %rd5422, 32;
	mul.wide.u32 	%rd5424, %r44, %r46;
	add.s64 	%rd5425, %rd5423, %rd5394;
	add.s64 	%rd5426, %rd5425, %rd5424;
	shr.u64 	%rd5427, %rd5426, 32;
	and.b64  	%rd5428, %rd5400, 4294967295;
	add.s64 	%rd5429, %rd5247, %rd5428;
	shr.u64 	%rd5430, %rd5429, 32;
	and.b64  	%rd5431, %rd5404, 4294967295;
	add.s64 	%rd5432, %rd5430, %rd5431;
	add.s64 	%rd5433, %rd5432, %rd5282;
	shr.u64 	%rd5434, %rd5433, 32;
	and.b64  	%rd5435, %rd5408, 4294967295;
	add.s64 	%rd5436, %rd5434, %rd5435;
	add.s64 	%rd5437, %rd5436, %rd5318;
	shr.u64 	%rd5438, %rd5437, 32;
	and.b64  	%rd5439, %rd5412, 4294967295;
	add.s64 	%rd5440, %rd5438, %rd5439;
	add.s64 	%rd5441, %rd5440, %rd5353;
	shr.u64 	%rd5442, %rd5441, 32;
	and.b64  	%rd5443, %rd5417, 4294967295;
	add.s64 	%rd5444, %rd5442, %rd5443;
	add.s64 	%rd5445, %rd5444, %rd5387;
	shr.u64 	%rd5446, %rd5445, 32;
	and.b64  	%rd5447, %rd5422, 4294967295;
	add.s64 	%rd5448, %rd5446, %rd5447;
	add.s64 	%rd5449, %rd5448, %rd5420;
	shr.u64 	%rd5450, %rd5449, 32;
	and.b64  	%rd5451, %rd5426, 4294967295;
	mul.wide.u32 	%rd5452, %r45, %r45;
	add.s64 	%rd5453, %rd5450, %rd5451;
	add.s64 	%rd5454, %rd5453, %rd5452;
	shr.u64 	%rd5455, %rd5454, 32;
	mul.wide.u32 	%rd5456, %r44, %r45;
	add.s64 	%rd5457, %rd5455, %rd5427;
	add.s64 	%rd5458, %rd5457, %rd5456;
	shr.u64 	%rd5459, %rd5458, 32;
	and.b64  	%rd5460, %rd5433, 4294967295;
	add.s64 	%rd5461, %rd5250, %rd5460;
	shr.u64 	%rd5462, %rd5461, 32;
	and.b64  	%rd5463, %rd5437, 4294967295;
	add.s64 	%rd5464, %rd5462, %rd5463;
	add.s64 	%rd5465, %rd5464, %rd5286;
	shr.u64 	%rd5466, %rd5465, 32;
	and.b64  	%rd5467, %rd5441, 4294967295;
	add.s64 	%rd5468, %rd5466, %rd5467;
	add.s64 	%rd5469, %rd5468, %rd5322;
	shr.u64 	%rd5470, %rd5469, 32;
	and.b64  	%rd5471, %rd5445, 4294967295;
	add.s64 	%rd5472, %rd5470, %rd5471;
	add.s64 	%rd5473, %rd5472, %rd5357;
	shr.u64 	%rd5474, %rd5473, 32;
	and.b64  	%rd5475, %rd5449, 4294967295;
	add.s64 	%rd5476, %rd5474, %rd5475;
	add.s64 	%rd5477, %rd5476, %rd5391;
	shr.u64 	%rd5478, %rd5477, 32;
	and.b64  	%rd5479, %rd5454, 4294967295;
	add.s64 	%rd5480, %rd5478, %rd5479;
	add.s64 	%rd5481, %rd5480, %rd5424;
	shr.u64 	%rd5482, %rd5481, 32;
	and.b64  	%rd5483, %rd5458, 4294967295;
	add.s64 	%rd5484, %rd5482, %rd5483;
	add.s64 	%rd5485, %rd5484, %rd5456;
	shr.u64 	%rd5486, %rd5485, 32;
	mul.wide.u32 	%rd5487, %r44, %r44;
	add.s64 	%rd5488, %rd5486, %rd5459;
	add.s64 	%rd5489, %rd5488, %rd5487;
	shr.u64 	%rd5490, %rd5489, 32;
	{ .reg .b32 tmp; mov.b64 {tmp, %r3071}, %rd5489; }
	and.b64  	%rd5491, %rd5465, 4294967295;
	mul.lo.s64 	%rd5492, %rd5491, 977;
	and.b64  	%rd5493, %rd5230, 4294967293;
	and.b64  	%rd5494, %rd5492, 4294967295;
	add.s64 	%rd12952, %rd5494, %rd5493;
	shr.u64 	%rd5495, %rd5492, 32;
	shr.u64 	%rd5496, %rd12952, 32;
	add.s64 	%rd5497, %rd5496, %rd5495;
	and.b64  	%rd5498, %rd5469, 4294967295;
	mul.lo.s64 	%rd5499, %rd5498, 977;
	and.b64  	%rd5500, %rd5254, 4294967295;
	and.b64  	%rd5501, %rd5499, 4294967295;
	add.s64 	%rd5502, %rd5497, %rd5500;
	add.s64 	%rd5503, %rd5502, %rd5501;
	add.s64 	%rd12953, %rd5503, %rd5491;
	shr.u64 	%rd5504, %rd5499, 32;
	shr.u64 	%rd5505, %rd12953, 32;
	add.s64 	%rd5506, %rd5505, %rd5504;
	and.b64  	%rd5507, %rd5473, 4294967295;
	mul.lo.s64 	%rd5508, %rd5507, 977;
	and.b64  	%rd5509, %rd5291, 4294967295;
	and.b64  	%rd5510, %rd5508, 4294967295;
	add.s64 	%rd5511, %rd5506, %rd5509;
	add.s64 	%rd5512, %rd5511, %rd5510;
	add.s64 	%rd12954, %rd5512, %rd5498;
	shr.u64 	%rd5513, %rd5508, 32;
	shr.u64 	%rd5514, %rd12954, 32;
	add.s64 	%rd5515, %rd5514, %rd5513;
	and.b64  	%rd5516, %rd5477, 4294967295;
	mul.lo.s64 	%rd5517, %rd5516, 977;
	and.b64  	%rd5518, %rd5327, 4294967295;
	and.b64  	%rd5519, %rd5517, 4294967295;
	add.s64 	%rd5520, %rd5515, %rd5518;
	add.s64 	%rd5521, %rd5520, %rd5519;
	add.s64 	%rd12955, %rd5521, %rd5507;
	shr.u64 	%rd5522, %rd5517, 32;
	shr.u64 	%rd5523, %rd12955, 32;
	add.s64 	%rd5524, %rd5523, %rd5522;
	and.b64  	%rd5525, %rd5481, 4294967295;
	mul.lo.s64 	%rd5526, %rd5525, 977;
	and.b64  	%rd5527, %rd5362, 4294967295;
	and.b64  	%rd5528, %rd5526, 4294967295;
	add.s64 	%rd5529, %rd5524, %rd5527;
	add.s64 	%rd5530, %rd5529, %rd5528;
	add.s64 	%rd12956, %rd5530, %rd5516;
	shr.u64 	%rd5531, %rd5526, 32;
	shr.u64 	%rd5532, %rd12956, 32;
	add.s64 	%rd5533, %rd5532, %rd5531;
	and.b64  	%rd5534, %rd5485, 4294967295;
	mul.lo.s64 	%rd5535, %rd5534, 977;
	and.b64  	%rd5536, %rd5396, 4294967295;
	and.b64  	%rd5537, %rd5535, 4294967295;
	add.s64 	%rd5538, %rd5533, %rd5536;
	add.s64 	%rd5539, %rd5538, %rd5537;
	add.s64 	%rd12957, %rd5539, %rd5525;
	shr.u64 	%rd5540, %rd5535, 32;
	shr.u64 	%rd5541, %rd12957, 32;
	add.s64 	%rd5542, %rd5541, %rd5540;
	and.b64  	%rd5543, %rd5489, 4294967295;
	mul.lo.s64 	%rd5544, %rd5543, 977;
	and.b64  	%rd5545, %rd5429, 4294967295;
	and.b64  	%rd5546, %rd5544, 4294967295;
	add.s64 	%rd5547, %rd5542, %rd5545;
	add.s64 	%rd5548, %rd5547, %rd5546;
	add.s64 	%rd12958, %rd5548, %rd5534;
	shr.u64 	%rd5549, %rd5544, 32;
	shr.u64 	%rd5550, %rd12958, 32;
	add.s64 	%rd5551, %rd5550, %rd5549;
	mul.lo.s64 	%rd5552, %rd5490, 977;
	and.b64  	%rd5553, %rd5461, 4294967295;
	and.b64  	%rd5554, %rd5552, 4294967295;
	add.s64 	%rd5555, %rd5551, %rd5553;
	add.s64 	%rd5556, %rd5555, %rd5554;
	add.s64 	%rd12959, %rd5556, %rd5543;
	shr.u64 	%rd5557, %rd5552, 32;
	shr.u64 	%rd5558, %rd12959, 32;
	cvt.u32.u64 	%r3072, %rd5558;
	cvt.u32.u64 	%r3073, %rd5557;
	add.s32 	%r3074, %r3072, %r3073;
	add.s32 	%r697, %r3074, %r3071;
	setp.eq.s32 	%p701, %r697, 0;
	mov.pred 	%p2168, 0;
	@%p701 bra 	$L__BB0_513;
	cvt.u64.u32 	%rd5559, %r697;
	mul.wide.u32 	%rd5560, %r697, 977;
	shr.u64 	%rd5561, %rd5560, 32;
	and.b64  	%rd5562, %rd12952, 4294967295;
	and.b64  	%rd5563, %rd5560, 4294967295;
	add.s64 	%rd12952, %rd5563, %rd5562;
	shr.u64 	%rd5564, %rd12952, 32;
	and.b64  	%rd5565, %rd12953, 4294967295;
	add.s64 	%rd5566, %rd5561, %rd5565;
	add.s64 	%rd5567, %rd5566, %rd5559;
	add.s64 	%rd12953, %rd5567, %rd5564;
	setp.lt.u64 	%p703, %rd12953, 4294967296;
	@%p703 bra 	$L__BB0_513;
	shr.u64 	%rd5568, %rd12953, 32;
	and.b64  	%rd5569, %rd12954, 4294967295;
	add.s64 	%rd12954, %rd5568, %rd5569;
	setp.lt.u64 	%p705, %rd12954, 4294967296;
	@%p705 bra 	$L__BB0_513;
	shr.u64 	%rd5570, %rd12954, 32;
	and.b64  	%rd5571, %rd12955, 4294967295;
	add.s64 	%rd12955, %rd5570, %rd5571;
	setp.lt.u64 	%p707, %rd12955, 4294967296;
	@%p707 bra 	$L__BB0_513;
	shr.u64 	%rd5573, %rd12955, 32;
	and.b64  	%rd5574, %rd12956, 4294967295;
	add.s64 	%rd12956, %rd5573, %rd5574;
	setp.lt.u64 	%p709, %rd12956, 4294967296;
	mov.b64 	%rd12955, 4294967296;
	@%p709 bra 	$L__BB0_513;
	shr.u64 	%rd5576, %rd12956, 32;
	and.b64  	%rd5577, %rd12957, 4294967295;
	add.s64 	%rd12957, %rd5576, %rd5577;
	setp.lt.u64 	%p711, %rd12957, 4294967296;
	mov.b64 	%rd12955, 4294967296;
	mov.u64 	%rd12956, %rd12955;
	@%p711 bra 	$L__BB0_513;
	shr.u64 	%rd5579, %rd12957, 32;
	and.b64  	%rd5580, %rd12958, 4294967295;
	add.s64 	%rd12958, %rd5579, %rd5580;
	setp.lt.u64 	%p713, %rd12958, 4294967296;
	mov.b64 	%rd12955, 4294967296;
	mov.u64 	%rd12957, %rd12955;
	@%p713 bra 	$L__BB0_513;
	shr.u64 	%rd5582, %rd12958, 32;
	and.b64  	%rd5583, %rd12959, 4294967295;
	add.s64 	%rd5584, %rd5582, %rd5583;
	setp.gt.u64 	%p2168, %rd5584, 4294967295;
	min.u64 	%rd12959, %rd5584, 4294967296;
	mov.b64 	%rd12955, 4294967296;
	mov.u64 	%rd12956, %rd12955;
	mov.u64 	%rd12958, %rd12955;
$L__BB0_513:
	ld.const.u32 	%r699, [const_p+4];
	ld.const.u32 	%r700, [const_p+24];
	ld.const.u32 	%r701, [const_p+20];
	ld.const.u32 	%r702, [const_p+16];
	ld.const.u32 	%r703, [const_p+12];
	ld.const.u32 	%r704, [const_p];
	cvt.u32.u64 	%r5721, %rd12959;
	cvt.u32.u64 	%r5720, %rd12958;
	cvt.u32.u64 	%r5719, %rd12957;
	cvt.u32.u64 	%r5718, %rd12956;
	cvt.u32.u64 	%r5717, %rd12955;
	cvt.u32.u64 	%r5716, %rd12954;
	cvt.u32.u64 	%r5715, %rd12953;
	cvt.u32.u64 	%r5714, %rd12952;
	ld.const.u32 	%r3075, [const_p+28];
	setp.lt.u32 	%p714, %r3075, %r5721;
	or.pred  	%p715, %p2168, %p714;
	@%p715 bra 	$L__BB0_527;
	setp.gt.u32 	%p716, %r3075, %r5721;
	@%p716 bra 	$L__BB0_528;
	setp.lt.u32 	%p717, %r700, %r5720;
	@%p717 bra 	$L__BB0_527;
	setp.gt.u32 	%p718, %r700, %r5720;
	@%p718 bra 	$L__BB0_528;
	setp.lt.u32 	%p719, %r701, %r5719;
	@%p719 bra 	$L__BB0_527;
	setp.gt.u32 	%p720, %r701, %r5719;
	@%p720 bra 	$L__BB0_528;
	setp.lt.u32 	%p721, %r702, %r5718;
	@%p721 bra 	$L__BB0_527;
	setp.gt.u32 	%p722, %r702, %r5718;
	@%p722 bra 	$L__BB0_528;
	setp.lt.u32 	%p723, %r703, %r5717;
	@%p723 bra 	$L__BB0_527;
	setp.gt.u32 	%p724, %r703, %r5717;
	@%p724 bra 	$L__BB0_528;
	setp.lt.u32 	%p725, %r79, %r5716;
	@%p725 bra 	$L__BB0_527;
	setp.gt.u32 	%p726, %r79, %r5716;
	@%p726 bra 	$L__BB0_528;
	setp.lt.u32 	%p727, %r699, %r5715;
	@%p727 bra 	$L__BB0_527;
	setp.gt.u32 	%p728, %r699, %r5715;
	setp.gt.u32 	%p729, %r704, %r5714;
	or.pred  	%p730, %p728, %p729;
	@%p730 bra 	$L__BB0_528;
$L__BB0_527:
	// begin inline asm
	sub.cc.u32 %r5714, %r5714, %r704;
	subc.cc.u32 %r5715, %r5715, %r699;
	subc.cc.u32 %r5716, %r5716, %r79;
	subc.cc.u32 %r5717, %r5717, %r703;
	subc.cc.u32 %r5718, %r5718, %r702;
	subc.cc.u32 %r5719, %r5719, %r701;
	subc.cc.u32 %r5720, %r5720, %r700;
	subc.u32 %r5721, %r5721, %r3075;
	
	// end inline asm
$L__BB0_528:
	setp.gt.u32 	%p731, %r5721, %r3075;
	@%p731 bra 	$L__BB0_541;
	bra.uni 	$L__BB0_542;
$L__BB0_529:
	setp.gt.u32 	%p733, %r5720, %r700;
	@%p733 bra 	$L__BB0_541;
	setp.lt.u32 	%p734, %r5720, %r700;
	@%p734 bra 	$L__BB0_543;
	setp.gt.u32 	%p735, %r5719, %r701;
	@%p735 bra 	$L__BB0_541;
	setp.lt.u32 	%p736, %r5719, %r701;
	@%p736 bra 	$L__BB0_543;
	setp.gt.u32 	%p737, %r5718, %r702;
	@%p737 bra 	$L__BB0_541;
	setp.lt.u32 	%p738, %r5718, %r702;
	@%p738 bra 	$L__BB0_543;
	setp.gt.u32 	%p739, %r5717, %r703;
	@%p739 bra 	$L__BB0_541;
	setp.lt.u32 	%p740, %r5717, %r703;
	@%p740 bra 	$L__BB0_543;
	setp.gt.u32 	%p741, %r5716, %r79;
	@%p741 bra 	$L__BB0_541;
	setp.lt.u32 	%p742, %r5716, %r79;
	@%p742 bra 	$L__BB0_543;
	setp.gt.u32 	%p743, %r5715, %r699;
	@%p743 bra 	$L__BB0_541;
	setp.lt.u32 	%p744, %r5715, %r699;
	setp.lt.u32 	%p745, %r5714, %r704;
	or.pred  	%p746, %p744, %p745;
	@%p746 bra 	$L__BB0_543;
$L__BB0_541:
	// begin inline asm
	sub.cc.u32 %r5714, %r5714, %r704;
	subc.cc.u32 %r5715, %r5715, %r699;
	subc.cc.u32 %r5716, %r5716, %r79;
	subc.cc.u32 %r5717, %r5717, %r703;
	subc.cc.u32 %r5718, %r5718, %r702;
	subc.cc.u32 %r5719, %r5719, %r701;
	subc.cc.u32 %r5720, %r5720, %r700;
	subc.u32 %r5721, %r5721, %r3075;
	
	// end inline asm
	bra.uni 	$L__BB0_543;
$L__BB0_542:
	setp.lt.u32 	%p732, %r5721, %r3075;
	@%p732 bra 	$L__BB0_543;
	bra.uni 	$L__BB0_529;
$L__BB0_543:
	mul.wide.u32 	%rd5586, %r5714, 3;
	shr.u64 	%rd5587, %rd5586, 32;
	mul.wide.u32 	%rd5588, %r5715, 3;
	add.s64 	%rd5589, %rd5588, %rd5587;
	shr.u64 	%rd5590, %rd5589, 32;
	mul.wide.u32 	%rd5591, %r5716, 3;
	add.s64 	%rd5592, %rd5591, %rd5590;
	shr.u64 	%rd5593, %rd5592, 32;
	mul.wide.u32 	%rd5594, %r5717, 3;
	add.s64 	%rd5595, %rd5594, %rd5593;
	shr.u64 	%rd5596, %rd5595, 32;
	mul.wide.u32 	%rd5597, %r5718, 3;
	add.s64 	%rd5598, %rd5597, %rd5596;
	shr.u64 	%rd5599, %rd5598, 32;
	mul.wide.u32 	%rd5600, %r5719, 3;
	add.s64 	%rd5601, %rd5600, %rd5599;
	shr.u64 	%rd5602, %rd5601, 32;
	mul.wide.u32 	%rd5603, %r5720, 3;
	add.s64 	%rd5604, %rd5603, %rd5602;
	shr.u64 	%rd5605, %rd5604, 32;
	mul.wide.u32 	%rd5606, %r5721, 3;
	add.s64 	%rd5607, %rd5606, %rd5605;
	shr.u64 	%rd5608, %rd5607, 32;
	and.b64  	%rd5609, %rd5586, 4294967295;
	mad.lo.s64 	%rd12960, %rd5608, 977, %rd5609;
	shr.u64 	%rd5610, %rd12960, 32;
	and.b64  	%rd5611, %rd5589, 4294967295;
	add.s64 	%rd5612, %rd5610, %rd5611;
	add.s64 	%rd12961, %rd5612, %rd5608;
	shr.u64 	%rd5613, %rd12961, 32;
	and.b64  	%rd5614, %rd5592, 4294967295;
	add.s64 	%rd12962, %rd5613, %rd5614;
	shr.u64 	%rd5615, %rd12962, 32;
	and.b64  	%rd5616, %rd5595, 4294967295;
	add.s64 	%rd12963, %rd5615, %rd5616;
	shr.u64 	%rd5617, %rd12963, 32;
	and.b64  	%rd5618, %rd5598, 4294967295;
	add.s64 	%rd12964, %rd5617, %rd5618;
	shr.u64 	%rd5619, %rd12964, 32;
	and.b64  	%rd5620, %rd5601, 4294967295;
	add.s64 	%rd12965, %rd5619, %rd5620;
	shr.u64 	%rd5621, %rd12965, 32;
	and.b64  	%rd5622, %rd5604, 4294967295;
	add.s64 	%rd12966, %rd5621, %rd5622;
	shr.u64 	%rd5623, %rd12966, 32;
	and.b64  	%rd5624, %rd5607, 4294967295;
	add.s64 	%rd12967, %rd5623, %rd5624;
	shr.u64 	%rd348, %rd12967, 32;
	{ .reg .b32 tmp; mov.b64 {tmp, %r5722}, %rd12967; }
	setp.lt.u64 	%p747, %rd12967, 4294967296;
	@%p747 bra 	$L__BB0_550;
	and.b64  	%rd5626, %rd12960, 4294967295;
	mad.lo.s64 	%rd12960, %rd348, 977, %rd5626;
	shr.u64 	%rd5627, %rd12960, 32;
	and.b64  	%rd5628, %rd12961, 4294967295;
	add.s64 	%rd5629, %rd5628, %rd348;
	add.s64 	%rd12961, %rd5629, %rd5627;
	setp.lt.u64 	%p748, %rd12961, 4294967296;
	mov.b32 	%r5722, 0;
	mov.b64 	%rd12967, 4294967296;
	@%p748 bra 	$L__BB0_550;
	shr.u64 	%rd5631, %rd12961, 32;
	and.b64  	%rd5632, %rd12962, 4294967295;
	add.s64 	%rd12962, %rd5631, %rd5632;
	setp.lt.u64 	%p749, %rd12962, 4294967296;
	@%p749 bra 	$L__BB0_550;
	shr.u64 	%rd5634, %rd12962, 32;
	and.b64  	%rd5635, %rd12963, 4294967295;
	add.s64 	%rd12963, %rd5634, %rd5635;
	setp.lt.u64 	%p750, %rd12963, 4294967296;
	mov.b64 	%rd12962, 4294967296;
	mov.u64 	%rd12967, %rd12962;
	@%p750 bra 	$L__BB0_550;
	shr.u64 	%rd5637, %rd12963, 32;
	and.b64  	%rd5638, %rd12964, 4294967295;
	add.s64 	%rd12964, %rd5637, %rd5638;
	setp.lt.u64 	%p751, %rd12964, 4294967296;
	mov.b64 	%rd12962, 4294967296;
	mov.u64 	%rd12963, %rd12962;
	@%p751 bra 	$L__BB0_550;
	shr.u64 	%rd5640, %rd12964, 32;
	and.b64  	%rd5641, %rd12965, 4294967295;
	add.s64 	%rd12965, %rd5640, %rd5641;
	setp.lt.u64 	%p752, %rd12965, 4294967296;
	mov.b64 	%rd12962, 4294967296;
	mov.u64 	%rd12964, %rd12962;
	mov.u64 	%rd12967, %rd12962;
	@%p752 bra 	$L__BB0_550;
	shr.u64 	%rd5643, %rd12965, 32;
	and.b64  	%rd5644, %rd12966, 4294967295;
	add.s64 	%rd5645, %rd5643, %rd5644;
	setp.gt.u64 	%p753, %rd5645, 4294967295;
	selp.b64 	%rd12966, 4294967296, %rd5645, %p753;
	selp.b64 	%rd12967, 1, 4294967296, %p753;
	mov.b64 	%rd12962, 4294967296;
	mov.u64 	%rd12963, %rd12962;
	mov.u64 	%rd12965, %rd12962;
$L__BB0_550:
	cvt.u32.u64 	%r5738, %rd12967;
	cvt.u32.u64 	%r5737, %rd12966;
	cvt.u32.u64 	%r5736, %rd12965;
	cvt.u32.u64 	%r5735, %rd12964;
	cvt.u32.u64 	%r5734, %rd12963;
	cvt.u32.u64 	%r5733, %rd12962;
	cvt.u32.u64 	%r5732, %rd12961;
	cvt.u32.u64 	%r5731, %rd12960;
	setp.ne.s32 	%p754, %r5722, 0;
	setp.lt.u32 	%p755, %r3075, %r5738;
	or.pred  	%p756, %p754, %p755;
	@%p756 bra 	$L__BB0_564;
	setp.gt.u32 	%p757, %r3075, %r5738;
	@%p757 bra 	$L__BB0_565;
	setp.lt.u32 	%p758, %r700, %r5737;
	@%p758 bra 	$L__BB0_564;
	setp.gt.u32 	%p759, %r700, %r5737;
	@%p759 bra 	$L__BB0_565;
	setp.lt.u32 	%p760, %r701, %r5736;
	@%p760 bra 	$L__BB0_564;
	setp.gt.u32 	%p761, %r701, %r5736;
	@%p761 bra 	$L__BB0_565;
	setp.lt.u32 	%p762, %r702, %r5735;
	@%p762 bra 	$L__BB0_564;
	setp.gt.u32 	%p763, %r702, %r5735;
	@%p763 bra 	$L__BB0_565;
	setp.lt.u32 	%p764, %r703, %r5734;
	@%p764 bra 	$L__BB0_564;
	setp.gt.u32 	%p765, %r703, %r5734;
	@%p765 bra 	$L__BB0_565;
	setp.lt.u32 	%p766, %r79, %r5733;
	@%p766 bra 	$L__BB0_564;
	setp.gt.u32 	%p767, %r79, %r5733;
	@%p767 bra 	$L__BB0_565;
	setp.lt.u32 	%p768, %r699, %r5732;
	@%p768 bra 	$L__BB0_564;
	setp.gt.u32 	%p769, %r699, %r5732;
	setp.gt.u32 	%p770, %r704, %r5731;
	or.pred  	%p771, %p769, %p770;
	@%p771 bra 	$L__BB0_565;
$L__BB0_564:
	// begin inline asm
	sub.cc.u32 %r5731, %r5731, %r704;
	subc.cc.u32 %r5732, %r5732, %r699;
	subc.cc.u32 %r5733, %r5733, %r79;
	subc.cc.u32 %r5734, %r5734, %r703;
	subc.cc.u32 %r5735, %r5735, %r702;
	subc.cc.u32 %r5736, %r5736, %r701;
	subc.cc.u32 %r5737, %r5737, %r700;
	subc.u32 %r5738, %r5738, %r3075;
	
	// end inline asm
$L__BB0_565:
	setp.gt.u32 	%p772, %r5738, %r3075;
	@%p772 bra 	$L__BB0_578;
	bra.uni 	$L__BB0_579;
$L__BB0_566:
	setp.gt.u32 	%p774, %r5737, %r700;
	@%p774 bra 	$L__BB0_578;
	setp.lt.u32 	%p775, %r5737, %r700;
	@%p775 bra 	$L__BB0_580;
	setp.gt.u32 	%p776, %r5736, %r701;
	@%p776 bra 	$L__BB0_578;
	setp.lt.u32 	%p777, %r5736, %r701;
	@%p777 bra 	$L__BB0_580;
	setp.gt.u32 	%p778, %r5735, %r702;
	@%p778 bra 	$L__BB0_578;
	setp.lt.u32 	%p779, %r5735, %r702;
	@%p779 bra 	$L__BB0_580;
	setp.gt.u32 	%p780, %r5734, %r703;
	@%p780 bra 	$L__BB0_578;
	setp.lt.u32 	%p781, %r5734, %r703;
	@%p781 bra 	$L__BB0_580;
	setp.gt.u32 	%p782, %r5733, %r79;
	@%p782 bra 	$L__BB0_578;
	setp.lt.u32 	%p783, %r5733, %r79;
	@%p783 bra 	$L__BB0_580;
	setp.gt.u32 	%p784, %r5732, %r699;
	@%p784 bra 	$L__BB0_578;
	setp.lt.u32 	%p785, %r5732, %r699;
	setp.lt.u32 	%p786, %r5731, %r704;
	or.pred  	%p787, %p785, %p786;
	@%p787 bra 	$L__BB0_580;
$L__BB0_578:
	// begin inline asm
	sub.cc.u32 %r5731, %r5731, %r704;
	subc.cc.u32 %r5732, %r5732, %r699;
	subc.cc.u32 %r5733, %r5733, %r79;
	subc.cc.u32 %r5734, %r5734, %r703;
	subc.cc.u32 %r5735, %r5735, %r702;
	subc.cc.u32 %r5736, %r5736, %r701;
	subc.cc.u32 %r5737, %r5737, %r700;
	subc.u32 %r5738, %r5738, %r3075;
	
	// end inline asm
	bra.uni 	$L__BB0_580;
$L__BB0_579:
	setp.lt.u32 	%p773, %r5738, %r3075;
	@%p773 bra 	$L__BB0_580;
	bra.uni 	$L__BB0_566;
$L__BB0_580:
	mul.wide.u32 	%rd5647, %r5731, %r5731;
	shr.u64 	%rd5648, %rd5647, 32;
	mul.wide.u32 	%rd5649, %r5732, %r5731;
	add.s64 	%rd5650, %rd5648, %rd5649;
	shr.u64 	%rd5651, %rd5650, 32;
	mul.wide.u32 	%rd5652, %r5733, %r5731;
	add.s64 	%rd5653, %rd5651, %rd5652;
	shr.u64 	%rd5654, %rd5653, 32;
	mul.wide.u32 	%rd5655, %r5734, %r5731;
	add.s64 	%rd5656, %rd5654, %rd5655;
	shr.u64 	%rd5657, %rd5656, 32;
	mul.wide.u32 	%rd5658, %r5735, %r5731;
	add.s64 	%rd5659, %rd5657, %rd5658;
	shr.u64 	%rd5660, %rd5659, 32;
	mul.wide.u32 	%rd5661, %r5736, %r5731;
	add.s64 	%rd5662, %rd5660, %rd5661;
	shr.u64 	%rd5663, %rd5662, 32;
	mul.wide.u32 	%rd5664, %r5737, %r5731;
	add.s64 	%rd5665, %rd5663, %rd5664;
	shr.u64 	%rd5666, %rd5665, 32;
	mul.wide.u32 	%rd5667, %r5738, %r5731;
	add.s64 	%rd5668, %rd5666, %rd5667;
	shr.u64 	%rd5669, %rd5668, 32;
	and.b64  	%rd5670, %rd5650, 4294967295;
	add.s64 	%rd5671, %rd5649, %rd5670;
	shr.u64 	%rd5672, %rd5671, 32;
	and.b64  	%rd5673, %rd5653, 4294967295;
	mul.wide.u32 	%rd5674, %r5732, %r5732;
	add.s64 	%rd5675, %rd5672, %rd5673;
	add.s64 	%rd5676, %rd5675, %rd5674;
	shr.u64 	%rd5677, %rd5676, 32;
	and.b64  	%rd5678, %rd5656, 4294967295;
	mul.wide.u32 	%rd5679, %r5733, %r5732;
	add.s64 	%rd5680, %rd5677, %rd5678;
	add.s64 	%rd5681, %rd5680, %rd5679;
	shr.u64 	%rd5682, %rd5681, 32;
	and.b64  	%rd5683, %rd5659, 4294967295;
	mul.wide.u32 	%rd5684, %r5734, %r5732;
	add.s64 	%rd5685, %rd5682, %rd5683;
	add.s64 	%rd5686, %rd5685, %rd5684;
	shr.u64 	%rd5687, %rd5686, 32;
	and.b64  	%rd5688, %rd5662, 4294967295;
	mul.wide.u32 	%rd5689, %r5735, %r5732;
	add.s64 	%rd5690, %rd5687, %rd5688;
	add.s64 	%rd5691, %rd5690, %rd5689;
	shr.u64 	%rd5692, %rd5691, 32;
	and.b64  	%rd5693, %rd5665, 4294967295;
	mul.wide.u32 	%rd5694, %r5736, %r5732;
	add.s64 	%rd5695, %rd5692, %rd5693;
	add.s64 	%rd5696, %rd5695, %rd5694;
	shr.u64 	%rd5697, %rd5696, 32;
	and.b64  	%rd5698, %rd5668, 4294967295;
	mul.wide.u32 	%rd5699, %r5737, %r5732;
	add.s64 	%rd5700, %rd5697, %rd5698;
	add.s64 	%rd5701, %rd5700, %rd5699;
	shr.u64 	%rd5702, %rd5701, 32;
	mul.wide.u32 	%rd5703, %r5738, %r5732;
	add.s64 	%rd5704, %rd5702, %rd5669;
	add.s64 	%rd5705, %rd5704, %rd5703;
	shr.u64 	%rd5706, %rd5705, 32;
	and.b64  	%rd5707, %rd5676, 4294967295;
	add.s64 	%rd5708, %rd5652, %rd5707;
	shr.u64 	%rd5709, %rd5708, 32;
	and.b64  	%rd5710, %rd5681, 4294967295;
	add.s64 	%rd5711, %rd5709, %rd5710;
	add.s64 	%rd5712, %rd5711, %rd5679;
	shr.u64 	%rd5713, %rd5712, 32;
	and.b64  	%rd5714, %rd5686, 4294967295;
	mul.wide.u32 	%rd5715, %r5733, %r5733;
	add.s64 	%rd5716, %rd5713, %rd5714;
	add.s64 	%rd5717, %rd5716, %rd5715;
	shr.u64 	%rd5718, %rd5717, 32;
	and.b64  	%rd5719, %rd5691, 4294967295;
	mul.wide.u32 	%rd5720, %r5734, %r5733;
	add.s64 	%rd5721, %rd5718, %rd5719;
	add.s64 	%rd5722, %rd5721, %rd5720;
	shr.u64 	%rd5723, %rd5722, 32;
	and.b64  	%rd5724, %rd5696, 4294967295;
	mul.wide.u32 	%rd5725, %r5735, %r5733;
	add.s64 	%rd5726, %rd5723, %rd5724;
	add.s64 	%rd5727, %rd5726, %rd5725;
	shr.u64 	%rd5728, %rd5727, 32;
	and.b64  	%rd5729, %rd5701, 4294967295;
	mul.wide.u32 	%rd5730, %r5736, %r5733;
	add.s64 	%rd5731, %rd5728, %rd5729;
	add.s64 	%rd5732, %rd5731, %rd5730;
	shr.u64 	%rd5733, %rd5732, 32;
	and.b64  	%rd5734, %rd5705, 4294967295;
	mul.wide.u32 	%rd5735, %r5737, %r5733;
	add.s64 	%rd5736, %rd5733, %rd5734;
	add.s64 	%rd5737, %rd5736, %rd5735;
	shr.u64 	%rd5738, %rd5737, 32;
	mul.wide.u32 	%rd5739, %r5738, %r5733;
	add.s64 	%rd5740, %rd5738, %rd5706;
	add.s64 	%rd5741, %rd5740, %rd5739;
	shr.u64 	%rd5742, %rd5741, 32;
	and.b64  	%rd5743, %rd5712, 4294967295;
	add.s64 	%rd5744, %rd5655, %rd5743;
	shr.u64 	%rd5745, %rd5744, 32;
	and.b64  	%rd5746, %rd5717, 4294967295;
	add.s64 	%rd5747, %rd5745, %rd5746;
	add.s64 	%rd5748, %rd5747, %rd5684;
	shr.u64 	%rd5749, %rd5748, 32;
	and.b64  	%rd5750, %rd5722, 4294967295;
	add.s64 	%rd5751, %rd5749, %rd5750;
	add.s64 	%rd5752, %rd5751, %rd5720;
	shr.u64 	%rd5753, %rd5752, 32;
	and.b64  	%rd5754, %rd5727, 4294967295;
	mul.wide.u32 	%rd5755, %r5734, %r5734;
	add.s64 	%rd5756, %rd5753, %rd5754;
	add.s64 	%rd5757, %rd5756, %rd5755;
	shr.u64 	%rd5758, %rd5757, 32;
	and.b64  	%rd5759, %rd5732, 4294967295;
	mul.wide.u32 	%rd5760, %r5735, %r5734;
	add.s64 	%rd5761, %rd5758, %rd5759;
	add.s64 	%rd5762, %rd5761, %rd5760;
	shr.u64 	%rd5763, %rd5762, 32;
	and.b64  	%rd5764, %rd5737, 4294967295;
	mul.wide.u32 	%rd5765, %r5736, %r5734;
	add.s64 	%rd5766, %rd5763, %rd5764;
	add.s64 	%rd5767, %rd5766, %rd5765;
	shr.u64 	%rd5768, %rd5767, 32;
	and.b64  	%rd5769, %rd5741, 4294967295;
	mul.wide.u32 	%rd5770, %r5737, %r5734;
	add.s64 	%rd5771, %rd5768, %rd5769;
	add.s64 	%rd5772, %rd5771, %rd5770;
	shr.u64 	%rd5773, %rd5772, 32;
	mul.wide.u32 	%rd5774, %r5738, %r5734;
	add.s64 	%rd5775, %rd5773, %rd5742;
	add.s64 	%rd5776, %rd5775, %rd5774;
	shr.u64 	%rd5777, %rd5776, 32;
	and.b64  	%rd5778, %rd5748, 4294967295;
	add.s64 	%rd5779, %rd5658, %rd5778;
	shr.u64 	%rd5780, %rd5779, 32;
	and.b64  	%rd5781, %rd5752, 4294967295;
	add.s64 	%rd5782, %rd5780, %rd5781;
	add.s64 	%rd5783, %rd5782, %rd5689;
	shr.u64 	%rd5784, %rd5783, 32;
	and.b64  	%rd5785, %rd5757, 4294967295;
	add.s64 	%rd5786, %rd5784, %rd5785;
	add.s64 	%rd5787, %rd5786, %rd5725;
	shr.u64 	%rd5788, %rd5787, 32;
	and.b64  	%rd5789, %rd5762, 4294967295;
	add.s64 	%rd5790, %rd5788, %rd5789;
	add.s64 	%rd5791, %rd5790, %rd5760;
	shr.u64 	%rd5792, %rd5791, 32;
	and.b64  	%rd5793, %rd5767, 4294967295;
	mul.wide.u32 	%rd5794, %r5735, %r5735;
	add.s64 	%rd5795, %rd5792, %rd5793;
	add.s64 	%rd5796, %rd5795, %rd5794;
	shr.u64 	%rd5797, %rd5796, 32;
	and.b64  	%rd5798, %rd5772, 4294967295;
	mul.wide.u32 	%rd5799, %r5736, %r5735;
	add.s64 	%rd5800, %rd5797, %rd5798;
	add.s64 	%rd5801, %rd5800, %rd5799;
	shr.u64 	%rd5802, %rd5801, 32;
	and.b64  	%rd5803, %rd5776, 4294967295;
	mul.wide.u32 	%rd5804, %r5737, %r5735;
	add.s64 	%rd5805, %rd5802, %rd5803;
	add.s64 	%rd5806, %rd5805, %rd5804;
	shr.u64 	%rd5807, %rd5806, 32;
	mul.wide.u32 	%rd5808, %r5738, %r5735;
	add.s64 	%rd5809, %rd5807, %rd5777;
	add.s64 	%rd5810, %rd5809, %rd5808;
	shr.u64 	%rd5811, %rd5810, 32;
	and.b64  	%rd5812, %rd5783, 4294967295;
	add.s64 	%rd5813, %rd5661, %rd5812;
	shr.u64 	%rd5814, %rd5813, 32;
	and.b64  	%rd5815, %rd5787, 4294967295;
	add.s64 	%rd5816, %rd5814, %rd5815;
	add.s64 	%rd5817, %rd5816, %rd5694;
	shr.u64 	%rd5818, %rd5817, 32;
	and.b64  	%rd5819, %rd5791, 4294967295;
	add.s64 	%rd5820, %rd5818, %rd5819;
	add.s64 	%rd5821, %rd5820, %rd5730;
	shr.u64 	%rd5822, %rd5821, 32;
	and.b64  	%rd5823, %rd5796, 4294967295;
	add.s64 	%rd5824, %rd5822, %rd5823;
	add.s64 	%rd5825, %rd5824, %rd5765;
	shr.u64 	%rd5826, %rd5825, 32;
	and.b64  	%rd5827, %rd5801, 4294967295;
	add.s64 	%rd5828, %rd5826, %rd5827;
	add.s64 	%rd5829, %rd5828, %rd5799;
	shr.u64 	%rd5830, %rd5829, 32;
	and.b64  	%rd5831, %rd5806, 4294967295;
	mul.wide.u32 	%rd5832, %r5736, %r5736;
	add.s64 	%rd5833, %rd5830, %rd5831;
	add.s64 	%rd5834, %rd5833, %rd5832;
	shr.u64 	%rd5835, %rd5834, 32;
	and.b64  	%rd5836, %rd5810, 4294967295;
	mul.wide.u32 	%rd5837, %r5737, %r5736;
	add.s64 	%rd5838, %rd5835, %rd5836;
	add.s64 	%rd5839, %rd5838, %rd5837;
	shr.u64 	%rd5840, %rd5839, 32;
	mul.wide.u32 	%rd5841, %r5738, %r5736;
	add.s64 	%rd5842, %rd5840, %rd5811;
	add.s64 	%rd5843, %rd5842, %rd5841;
	shr.u64 	%rd5844, %rd5843, 32;
	and.b64  	%rd5845, %rd5817, 4294967295;
	add.s64 	%rd5846, %rd5664, %rd5845;
	shr.u64 	%rd5847, %rd5846, 32;
	and.b64  	%rd5848, %rd5821, 4294967295;
	add.s64 	%rd5849, %rd5847, %rd5848;
	add.s64 	%rd5850, %rd5849, %rd5699;
	shr.u64 	%rd5851, %rd5850, 32;
	and.b64  	%rd5852, %rd5825, 4294967295;
	add.s64 	%rd5853, %rd5851, %rd5852;
	add.s64 	%rd5854, %rd5853, %rd5735;
	shr.u64 	%rd5855, %rd5854, 32;
	and.b64  	%rd5856, %rd5829, 4294967295;
	add.s64 	%rd5857, %rd5855, %rd5856;
	add.s64 	%rd5858, %rd5857, %rd5770;
	shr.u64 	%rd5859, %rd5858, 32;
	and.b64  	%rd5860, %rd5834, 4294967295;
	add.s64 	%rd5861, %rd5859, %rd5860;
	add.s64 	%rd5862, %rd5861, %rd5804;
	shr.u64 	%rd5863, %rd5862, 32;
	and.b64  	%rd5864, %rd5839, 4294967295;
	add.s64 	%rd5865, %rd5863, %rd5864;
	add.s64 	%rd5866, %rd5865, %rd5837;
	shr.u64 	%rd5867, %rd5866, 32;
	and.b64  	%rd5868, %rd5843, 4294967295;
	mul.wide.u32 	%rd5869, %r5737, %r5737;
	add.s64 	%rd5870, %rd5867, %rd5868;
	add.s64 	%rd5871, %rd5870, %rd5869;
	shr.u64 	%rd5872, %rd5871, 32;
	mul.wide.u32 	%rd5873, %r5738, %r5737;
	add.s64 	%rd5874, %rd5872, %rd5844;
	add.s64 	%rd5875, %rd5874, %rd5873;
	shr.u64 	%rd5876, %rd5875, 32;
	and.b64  	%rd5877, %rd5850, 4294967295;
	add.s64 	%rd5878, %rd5667, %rd5877;
	shr.u64 	%rd5879, %rd5878, 32;
	and.b64  	%rd5880, %rd5854, 4294967295;
	add.s64 	%rd5881, %rd5879, %rd5880;
	add.s64 	%rd5882, %rd5881, %rd5703;
	shr.u64 	%rd5883, %rd5882, 32;
	and.b64  	%rd5884, %rd5858, 4294967295;
	add.s64 	%rd5885, %rd5883, %rd5884;
	add.s64 	%rd5886, %rd5885, %rd5739;
	shr.u64 	%rd5887, %rd5886, 32;
	and.b64  	%rd5888, %rd5862, 4294967295;
	add.s64 	%rd5889, %rd5887, %rd5888;
	add.s64 	%rd5890, %rd5889, %rd5774;
	shr.u64 	%rd5891, %rd5890, 32;
	and.b64  	%rd5892, %rd5866, 4294967295;
	add.s64 	%rd5893, %rd5891, %rd5892;
	add.s64 	%rd5894, %rd5893, %rd5808;
	shr.u64 	%rd5895, %rd5894, 32;
	and.b64  	%rd5896, %rd5871, 4294967295;
	add.s64 	%rd5897, %rd5895, %rd5896;
	add.s64 	%rd5898, %rd5897, %rd5841;
	shr.u64 	%rd5899, %rd5898, 32;
	and.b64  	%rd5900, %rd5875, 4294967295;
	add.s64 	%rd5901, %rd5899, %rd5900;
	add.s64 	%rd5902, %rd5901, %rd5873;
	shr.u64 	%rd5903, %rd5902, 32;
	mul.wide.u32 	%rd5904, %r5738, %r5738;
	add.s64 	%rd5905, %rd5903, %rd5876;
	add.s64 	%rd5906, %rd5905, %rd5904;
	shr.u64 	%rd5907, %rd5906, 32;
	{ .reg .b32 tmp; mov.b64 {tmp, %r3178}, %rd5906; }
	and.b64  	%rd5908, %rd5882, 4294967295;
	mul.lo.s64 	%rd5909, %rd5908, 977;
	and.b64  	%rd5910, %rd5647, 4294967293;
	and.b64  	%rd5911, %rd5909, 4294967295;
	add.s64 	%rd12968, %rd5911, %rd5910;
	shr.u64 	%rd5912, %rd5909, 32;
	shr.u64 	%rd5913, %rd12968, 32;
	add.s64 	%rd5914, %rd5913, %rd5912;
	and.b64  	%rd5915, %rd5886, 4294967295;
	mul.lo.s64 	%rd5916, %rd5915, 977;
	and.b64  	%rd5917, %rd5671, 4294967295;
	and.b64  	%rd5918, %rd5916, 4294967295;
	add.s64 	%rd5919, %rd5914, %rd5917;
	add.s64 	%rd5920, %rd5919, %rd5918;
	add.s64 	%rd12969, %rd5920, %rd5908;
	shr.u64 	%rd5921, %rd5916, 32;
	shr.u64 	%rd5922, %rd12969, 32;
	add.s64 	%rd5923, %rd5922, %rd5921;
	and.b64  	%rd5924, %rd5890, 4294967295;
	mul.lo.s64 	%rd5925, %rd5924, 977;
	and.b64  	%rd5926, %rd5708, 4294967295;
	and.b64  	%rd5927, %rd5925, 4294967295;
	add.s64 	%rd5928, %rd5923, %rd5926;
	add.s64 	%rd5929, %rd5928, %rd5927;
	add.s64 	%rd12970, %rd5929, %rd5915;
	shr.u64 	%rd5930, %rd5925, 32;
	shr.u64 	%rd5931, %rd12970, 32;
	add.s64 	%rd5932, %rd5931, %rd5930;
	and.b64  	%rd5933, %rd5894, 4294967295;
	mul.lo.s64 	%rd5934, %rd5933, 977;
	and.b64  	%rd5935, %rd5744, 4294967295;
	and.b64  	%rd5936, %rd5934, 4294967295;
	add.s64 	%rd5937, %rd5932, %rd5935;
	add.s64 	%rd5938, %rd5937, %rd5936;
	add.s64 	%rd12971, %rd5938, %rd5924;
	shr.u64 	%rd5939, %rd5934, 32;
	shr.u64 	%rd5940, %rd12971, 32;
	add.s64 	%rd5941, %rd5940, %rd5939;
	and.b64  	%rd5942, %rd5898, 4294967295;
	mul.lo.s64 	%rd5943, %rd5942, 977;
	and.b64  	%rd5944, %rd5779, 4294967295;
	and.b64  	%rd5945, %rd5943, 4294967295;
	add.s64 	%rd5946, %rd5941, %rd5944;
	add.s64 	%rd5947, %rd5946, %rd5945;
	add.s64 	%rd12972, %rd5947, %rd5933;
	shr.u64 	%rd5948, %rd5943, 32;
	shr.u64 	%rd5949, %rd12972, 32;
	add.s64 	%rd5950, %rd5949, %rd5948;
	and.b64  	%rd5951, %rd5902, 4294967295;
	mul.lo.s64 	%rd5952, %rd5951, 977;
	and.b64  	%rd5953, %rd5813, 4294967295;
	and.b64  	%rd5954, %rd5952, 4294967295;
	add.s64 	%rd5955, %rd5950, %rd5953;
	add.s64 	%rd5956, %rd5955, %rd5954;
	add.s64 	%rd12973, %rd5956, %rd5942;
	shr.u64 	%rd5957, %rd5952, 32;
	shr.u64 	%rd5958, %rd12973, 32;
	add.s64 	%rd5959, %rd5958, %rd5957;
	and.b64  	%rd5960, %rd5906, 4294967295;
	mul.lo.s64 	%rd5961, %rd5960, 977;
	and.b64  	%rd5962, %rd5846, 4294967295;
	and.b64  	%rd5963, %rd5961, 4294967295;
	add.s64 	%rd5964, %rd5959, %rd5962;
	add.s64 	%rd5965, %rd5964, %rd5963;
	add.s64 	%rd12974, %rd5965, %rd5951;
	shr.u64 	%rd5966, %rd5961, 32;
	shr.u64 	%rd5967, %rd12974, 32;
	add.s64 	%rd5968, %rd5967, %rd5966;
	mul.lo.s64 	%rd5969, %rd5907, 977;
	and.b64  	%rd5970, %rd5878, 4294967295;
	and.b64  	%rd5971, %rd5969, 4294967295;
	add.s64 	%rd5972, %rd5968, %rd5970;
	add.s64 	%rd5973, %rd5972, %rd5971;
	add.s64 	%rd12975, %rd5973, %rd5960;
	shr.u64 	%rd5974, %rd5969, 32;
	shr.u64 	%rd5975, %rd12975, 32;
	cvt.u32.u64 	%r3179, %rd5975;
	cvt.u32.u64 	%r3180, %rd5974;
	add.s32 	%r3181, %r3179, %r3180;
	add.s32 	%r788, %r3181, %r3178;
	setp.eq.s32 	%p789, %r788, 0;
	mov.pred 	%p2169, 0;
	@%p789 bra 	$L__BB0_588;
	cvt.u64.u32 	%rd5976, %r788;
	mul.wide.u32 	%rd5977, %r788, 977;
	shr.u64 	%rd5978, %rd5977, 32;
	and.b64  	%rd5979, %rd12968, 4294967295;
	and.b64  	%rd5980, %rd5977, 4294967295;
	add.s64 	%rd12968, %rd5980, %rd5979;
	shr.u64 	%rd5981, %rd12968, 32;
	and.b64  	%rd5982, %rd12969, 4294967295;
	add.s64 	%rd5983, %rd5978, %rd5982;
	add.s64 	%rd5984, %rd5983, %rd5976;
	add.s64 	%rd12969, %rd5984, %rd5981;
	setp.lt.u64 	%p791, %rd12969, 4294967296;
	@%p791 bra 	$L__BB0_588;
	shr.u64 	%rd5985, %rd12969, 32;
	and.b64  	%rd5986, %rd12970, 4294967295;
	add.s64 	%rd12970, %rd5985, %rd5986;
	setp.lt.u64 	%p793, %rd12970, 4294967296;
	@%p793 bra 	$L__BB0_588;
	shr.u64 	%rd5987, %rd12970, 32;
	and.b64  	%rd5988, %rd12971, 4294967295;
	add.s64 	%rd12971, %rd5987, %rd5988;
	setp.lt.u64 	%p795, %rd12971, 4294967296;
	@%p795 bra 	$L__BB0_588;
	shr.u64 	%rd5990, %rd12971, 32;
	and.b64  	%rd5991, %rd12972, 4294967295;
	add.s64 	%rd12972, %rd5990, %rd5991;
	setp.lt.u64 	%p797, %rd12972, 4294967296;
	mov.b64 	%rd12971, 4294967296;
	@%p797 bra 	$L__BB0_588;
	shr.u64 	%rd5993, %rd12972, 32;
	and.b64  	%rd5994, %rd12973, 4294967295;
	add.s64 	%rd12973, %rd5993, %rd5994;
	setp.lt.u64 	%p799, %rd12973, 4294967296;
	mov.b64 	%rd12971, 4294967296;
	mov.u64 	%rd12972, %rd12971;
	@%p799 bra 	$L__BB0_588;
	shr.u64 	%rd5996, %rd12973, 32;
	and.b64  	%rd5997, %rd12974, 4294967295;
	add.s64 	%rd12974, %rd5996, %rd5997;
	setp.lt.u64 	%p801, %rd12974, 4294967296;
	mov.b64 	%rd12971, 4294967296;
	mov.u64 	%rd12973, %rd12971;
	@%p801 bra 	$L__BB0_588;
	shr.u64 	%rd5999, %rd12974, 32;
	and.b64  	%rd6000, %rd12975, 4294967295;
	add.s64 	%rd6001, %rd5999, %rd6000;
	setp.gt.u64 	%p2169, %rd6001, 4294967295;
	min.u64 	%rd12975, %rd6001, 4294967296;
	mov.b64 	%rd12971, 4294967296;
	mov.u64 	%rd12972, %rd12971;
	mov.u64 	%rd12974, %rd12971;
$L__BB0_588:
	ld.const.u32 	%r793, [const_p+16];
	ld.const.u32 	%r794, [const_p+12];
	ld.const.u32 	%r795, [const_p];
	cvt.u32.u64 	%r5754, %rd12975;
	cvt.u32.u64 	%r5753, %rd12974;
	cvt.u32.u64 	%r5752, %rd12973;
	cvt.u32.u64 	%r5751, %rd12972;
	cvt.u32.u64 	%r5750, %rd12971;
	cvt.u32.u64 	%r5749, %rd12970;
	cvt.u32.u64 	%r5748, %rd12969;
	cvt.u32.u64 	%r5747, %rd12968;
	ld.const.u32 	%r6022, [const_p+28];
	setp.lt.u32 	%p802, %r6022, %r5754;
	or.pred  	%p803, %p2169, %p802;
	@%p803 bra 	$L__BB0_602;
	setp.gt.u32 	%p804, %r6022, %r5754;
	@%p804 bra 	$L__BB0_603;
	setp.lt.u32 	%p805, %r700, %r5753;
	@%p805 bra 	$L__BB0_602;
	setp.gt.u32 	%p806, %r700, %r5753;
	@%p806 bra 	$L__BB0_603;
	setp.lt.u32 	%p807, %r701, %r5752;
	@%p807 bra 	$L__BB0_602;
	setp.gt.u32 	%p808, %r701, %r5752;
	@%p808 bra 	$L__BB0_603;
	setp.lt.u32 	%p809, %r793, %r5751;
	@%p809 bra 	$L__BB0_602;
	setp.gt.u32 	%p810, %r793, %r5751;
	@%p810 bra 	$L__BB0_603;
	setp.lt.u32 	%p811, %r794, %r5750;
	@%p811 bra 	$L__BB0_602;
	setp.gt.u32 	%p812, %r794, %r5750;
	@%p812 bra 	$L__BB0_603;
	setp.lt.u32 	%p813, %r79, %r5749;
	@%p813 bra 	$L__BB0_602;
	setp.gt.u32 	%p814, %r79, %r5749;
	@%p814 bra 	$L__BB0_603;
	setp.lt.u32 	%p815, %r699, %r5748;
	@%p815 bra 	$L__BB0_602;
	setp.gt.u32 	%p816, %r699, %r5748;
	setp.gt.u32 	%p817, %r795, %r5747;
	or.pred  	%p818, %p816, %p817;
	@%p818 bra 	$L__BB0_603;
$L__BB0_602:
	// begin inline asm
	sub.cc.u32 %r5747, %r5747, %r795;
	subc.cc.u32 %r5748, %r5748, %r699;
	subc.cc.u32 %r5749, %r5749, %r79;
	subc.cc.u32 %r5750, %r5750, %r794;
	subc.cc.u32 %r5751, %r5751, %r793;
	subc.cc.u32 %r5752, %r5752, %r701;
	subc.cc.u32 %r5753, %r5753, %r700;
	subc.u32 %r5754, %r5754, %r6022;
	
	// end inline asm
$L__BB0_603:
	setp.gt.u32 	%p819, %r5754, %r6022;
	@%p819 bra 	$L__BB0_616;
	bra.uni 	$L__BB0_617;
$L__BB0_604:
	setp.gt.u32 	%p821, %r5753, %r700;
	@%p821 bra 	$L__BB0_616;
	setp.lt.u32 	%p822, %r5753, %r700;
	@%p822 bra 	$L__BB0_618;
	setp.gt.u32 	%p823, %r5752, %r701;
	@%p823 bra 	$L__BB0_616;
	setp.lt.u32 	%p824, %r5752, %r701;
	@%p824 bra 	$L__BB0_618;
	setp.gt.u32 	%p825, %r5751, %r793;
	@%p825 bra 	$L__BB0_616;
	setp.lt.u32 	%p826, %r5751, %r793;
	@%p826 bra 	$L__BB0_618;
	setp.gt.u32 	%p827, %r5750, %r794;
	@%p827 bra 	$L__BB0_616;
	setp.lt.u32 	%p828, %r5750, %r794;
	@%p828 bra 	$L__BB0_618;
	setp.gt.u32 	%p829, %r5749, %r79;
	@%p829 bra 	$L__BB0_616;
	setp.lt.u32 	%p830, %r5749, %r79;
	@%p830 bra 	$L__BB0_618;
	setp.gt.u32 	%p831, %r5748, %r699;
	@%p831 bra 	$L__BB0_616;
	setp.lt.u32 	%p832, %r5748, %r699;
	setp.lt.u32 	%p833, %r5747, %r795;
	or.pred  	%p834, %p832, %p833;
	@%p834 bra 	$L__BB0_618;
$L__BB0_616:
	// begin inline asm
	sub.cc.u32 %r5747, %r5747, %r795;
	subc.cc.u32 %r5748, %r5748, %r699;
	subc.cc.u32 %r5749, %r5749, %r79;
	subc.cc.u32 %r5750, %r5750, %r794;
	subc.cc.u32 %r5751, %r5751, %r793;
	subc.cc.u32 %r5752, %r5752, %r701;
	subc.cc.u32 %r5753, %r5753, %r700;
	subc.u32 %r5754, %r5754, %r6022;
	
	// end inline asm
	bra.uni 	$L__BB0_618;
$L__BB0_617:
	setp.lt.u32 	%p820, %r5754, %r6022;
	@%p820 bra 	$L__BB0_618;
	bra.uni 	$L__BB0_604;
$L__BB0_618:
	shl.b32 	%r3231, %r5671, 1;
	shr.u32 	%r3232, %r5671, 31;
	cvt.u64.u32 	%rd6003, %r3232;
	mul.wide.u32 	%rd6004, %r5670, 2;
	or.b64  	%rd6005, %rd6004, %rd6003;
	shr.u64 	%rd6006, %rd6004, 32;
	mul.wide.u32 	%rd6007, %r5669, 2;
	or.b64  	%rd6008, %rd6007, %rd6006;
	shr.u64 	%rd6009, %rd6007, 32;
	mul.wide.u32 	%rd6010, %r5668, 2;
	or.b64  	%rd6011, %rd6010, %rd6009;
	shr.u64 	%rd6012, %rd6010, 32;
	mul.wide.u32 	%rd6013, %r5667, 2;
	add.s64 	%rd6014, %rd6013, %rd6012;
	shr.u64 	%rd6015, %rd6014, 32;
	mul.wide.u32 	%rd6016, %r5666, 2;
	add.s64 	%rd6017, %rd6016, %rd6015;
	shr.u64 	%rd6018, %rd6017, 32;
	mul.wide.u32 	%rd6019, %r5665, 2;
	add.s64 	%rd6020, %rd6019, %rd6018;
	shr.u64 	%rd6021, %rd6020, 32;
	mul.wide.u32 	%rd6022, %r5672, 2;
	add.s64 	%rd6023, %rd6022, %rd6021;
	shr.u64 	%rd6024, %rd6023, 32;
	cvt.u64.u32 	%rd6025, %r3231;
	mad.lo.s64 	%rd12976, %rd6024, 977, %rd6025;
	shr.u64 	%rd6026, %rd12976, 32;
	and.b64  	%rd6027, %rd6005, 4294967295;
	add.s64 	%rd6028, %rd6026, %rd6027;
	add.s64 	%rd12977, %rd6028, %rd6024;
	shr.u64 	%rd6029, %rd12977, 32;
	and.b64  	%rd6030, %rd6008, 4294967295;
	add.s64 	%rd12978, %rd6029, %rd6030;
	shr.u64 	%rd6031, %rd12978, 32;
	and.b64  	%rd6032, %rd6011, 4294967295;
	add.s64 	%rd12979, %rd6031, %rd6032;
	shr.u64 	%rd6033, %rd12979, 32;
	and.b64  	%rd6034, %rd6014, 4294967295;
	add.s64 	%rd12980, %rd6033, %rd6034;
	shr.u64 	%rd6035, %rd12980, 32;
	and.b64  	%rd6036, %rd6017, 4294967295;
	add.s64 	%rd12981, %rd6035, %rd6036;
	shr.u64 	%rd6037, %rd12981, 32;
	and.b64  	%rd6038, %rd6020, 4294967295;
	add.s64 	%rd12982, %rd6037, %rd6038;
	shr.u64 	%rd6039, %rd12982, 32;
	and.b64  	%rd6040, %rd6023, 4294967295;
	add.s64 	%rd12983, %rd6039, %rd6040;
	shr.u64 	%rd397, %rd12983, 32;
	{ .reg .b32 tmp; mov.b64 {tmp, %r5755}, %rd12983; }
	setp.lt.u64 	%p835, %rd12983, 4294967296;
	@%p835 bra 	$L__BB0_625;
	and.b64  	%rd6042, %rd12976, 4294967295;
	mad.lo.s64 	%rd12976, %rd397, 977, %rd6042;
	shr.u64 	%rd6043, %rd12976, 32;
	and.b64  	%rd6044, %rd12977, 4294967295;
	add.s64 	%rd6045, %rd6044, %rd397;
	add.s64 	%rd12977, %rd6045, %rd6043;
	setp.lt.u64 	%p836, %rd12977, 4294967296;
	mov.b32 	%r5755, 0;
	mov.b64 	%rd12983, 4294967296;
	@%p836 bra 	$L__BB0_625;
	shr.u64 	%rd6047, %rd12977, 32;
	and.b64  	%rd6048, %rd12978, 4294967295;
	add.s64 	%rd12978, %rd6047, %rd6048;
	setp.lt.u64 	%p837, %rd12978, 4294967296;
	@%p837 bra 	$L__BB0_625;
	shr.u64 	%rd6050, %rd12978, 32;
	and.b64  	%rd6051, %rd12979, 4294967295;
	add.s64 	%rd12979, %rd6050, %rd6051;
	setp.lt.u64 	%p838, %rd12979, 4294967296;
	mov.b64 	%rd12978, 4294967296;
	mov.u64 	%rd12983, %rd12978;
	@%p838 bra 	$L__BB0_625;
	shr.u64 	%rd6053, %rd12979, 32;
	and.b64  	%rd6054, %rd12980, 4294967295;
	add.s64 	%rd12980, %rd6053, %rd6054;
	setp.lt.u64 	%p839, %rd12980, 4294967296;
	mov.b64 	%rd12978, 4294967296;
	mov.u64 	%rd12979, %rd12978;
	@%p839 bra 	$L__BB0_625;
	shr.u64 	%rd6056, %rd12980, 32;
	and.b64  	%rd6057, %rd12981, 4294967295;
	add.s64 	%rd12981, %rd6056, %rd6057;
	setp.lt.u64 	%p840, %rd12981, 4294967296;
	mov.b64 	%rd12978, 4294967296;
	mov.u64 	%rd12980, %rd12978;
	mov.u64 	%rd12983, %rd12978;
	@%p840 bra 	$L__BB0_625;
	shr.u64 	%rd6059, %rd12981, 32;
	and.b64  	%rd6060, %rd12982, 4294967295;
	add.s64 	%rd6061, %rd6059, %rd6060;
	setp.gt.u64 	%p841, %rd6061, 4294967295;
	selp.b64 	%rd12982, 4294967296, %rd6061, %p841;
	selp.b64 	%rd12983, 1, 4294967296, %p841;
	mov.b64 	%rd12978, 4294967296;
	mov.u64 	%rd12979, %rd12978;
	mov.u64 	%rd12981, %rd12978;
$L__BB0_625:
	cvt.u32.u64 	%r5771, %rd12983;
	cvt.u32.u64 	%r5770, %rd12982;
	cvt.u32.u64 	%r5769, %rd12981;
	cvt.u32.u64 	%r5768, %rd12980;
	cvt.u32.u64 	%r5767, %rd12979;
	cvt.u32.u64 	%r5766, %rd12978;
	cvt.u32.u64 	%r5765, %rd12977;
	cvt.u32.u64 	%r5764, %rd12976;
	setp.ne.s32 	%p842, %r5755, 0;
	setp.lt.u32 	%p843, %r6022, %r5771;
	or.pred  	%p844, %p842, %p843;
	@%p844 bra 	$L__BB0_639;
	setp.gt.u32 	%p845, %r6022, %r5771;
	@%p845 bra 	$L__BB0_640;
	setp.lt.u32 	%p846, %r700, %r5770;
	@%p846 bra 	$L__BB0_639;
	setp.gt.u32 	%p847, %r700, %r5770;
	@%p847 bra 	$L__BB0_640;
	setp.lt.u32 	%p848, %r701, %r5769;
	@%p848 bra 	$L__BB0_639;
	setp.gt.u32 	%p849, %r701, %r5769;
	@%p849 bra 	$L__BB0_640;
	setp.lt.u32 	%p850, %r793, %r5768;
	@%p850 bra 	$L__BB0_639;
	setp.gt.u32 	%p851, %r793, %r5768;
	@%p851 bra 	$L__BB0_640;
	setp.lt.u32 	%p852, %r794, %r5767;
	@%p852 bra 	$L__BB0_639;
	setp.gt.u32 	%p853, %r794, %r5767;
	@%p853 bra 	$L__BB0_640;
	setp.lt.u32 	%p854, %r79, %r5766;
	@%p854 bra 	$L__BB0_639;
	setp.gt.u32 	%p855, %r79, %r5766;
	@%p855 bra 	$L__BB0_640;
	setp.lt.u32 	%p856, %r699, %r5765;
	@%p856 bra 	$L__BB0_639;
	setp.gt.u32 	%p857, %r699, %r5765;
	setp.gt.u32 	%p858, %r795, %r5764;
	or.pred  	%p859, %p857, %p858;
	@%p859 bra 	$L__BB0_640;
$L__BB0_639:
	// begin inline asm
	sub.cc.u32 %r5764, %r5764, %r795;
	subc.cc.u32 %r5765, %r5765, %r699;
	subc.cc.u32 %r5766, %r5766, %r79;
	subc.cc.u32 %r5767, %r5767, %r794;
	subc.cc.u32 %r5768, %r5768, %r793;
	subc.cc.u32 %r5769, %r5769, %r701;
	subc.cc.u32 %r5770, %r5770, %r700;
	subc.u32 %r5771, %r5771, %r6022;
	
	// end inline asm
$L__BB0_640:
	setp.gt.u32 	%p860, %r5771, %r6022;
	@%p860 bra 	$L__BB0_653;
	bra.uni 	$L__BB0_654;
$L__BB0_641:
	setp.gt.u32 	%p862, %r5770, %r700;
	@%p862 bra 	$L__BB0_653;
	setp.lt.u32 	%p863, %r5770, %r700;
	@%p863 bra 	$L__BB0_655;
	setp.gt.u32 	%p864, %r5769, %r701;
	@%p864 bra 	$L__BB0_653;
	setp.lt.u32 	%p865, %r5769, %r701;
	@%p865 bra 	$L__BB0_655;
	setp.gt.u32 	%p866, %r5768, %r793;
	@%p866 bra 	$L__BB0_653;
	setp.lt.u32 	%p867, %r5768, %r793;
	@%p867 bra 	$L__BB0_655;
	setp.gt.u32 	%p868, %r5767, %r794;
	@%p868 bra 	$L__BB0_653;
	setp.lt.u32 	%p869, %r5767, %r794;
	@%p869 bra 	$L__BB0_655;
	setp.gt.u32 	%p870, %r5766, %r79;
	@%p870 bra 	$L__BB0_653;
	setp.lt.u32 	%p871, %r5766, %r79;
	@%p871 bra 	$L__BB0_655;
	setp.gt.u32 	%p872, %r5765, %r699;
	@%p872 bra 	$L__BB0_653;
	setp.lt.u32 	%p873, %r5765, %r699;
	setp.lt.u32 	%p874, %r5764, %r795;
	or.pred  	%p875, %p873, %p874;
	@%p875 bra 	$L__BB0_655;
$L__BB0_653:
	// begin inline asm
	sub.cc.u32 %r5764, %r5764, %r795;
	subc.cc.u32 %r5765, %r5765, %r699;
	subc.cc.u32 %r5766, %r5766, %r79;
	subc.cc.u32 %r5767, %r5767, %r794;
	subc.cc.u32 %r5768, %r5768, %r793;
	subc.cc.u32 %r5769, %r5769, %r701;
	subc.cc.u32 %r5770, %r5770, %r700;
	subc.u32 %r5771, %r5771, %r6022;
	
	// end inline asm
	bra.uni 	$L__BB0_655;
$L__BB0_654:
	setp.lt.u32 	%p861, %r5771, %r6022;
	@%p861 bra 	$L__BB0_655;
	bra.uni 	$L__BB0_641;
$L__BB0_655:
	setp.gt.u32 	%p876, %r5754, %r5771;
	@%p876 bra 	$L__BB0_656;
	bra.uni 	$L__BB0_669;
$L__BB0_656:
	// begin inline asm
	sub.cc.u32 %r6046, %r5747, %r5764;
	subc.cc.u32 %r6045, %r5748, %r5765;
	subc.cc.u32 %r6044, %r5749, %r5766;
	subc.cc.u32 %r6043, %r5750, %r5767;
	subc.cc.u32 %r6042, %r5751, %r5768;
	subc.cc.u32 %r6041, %r5752, %r5769;
	subc.cc.u32 %r6040, %r5753, %r5770;
	subc.u32 %r6039, %r5754, %r5771;
	
	// end inline asm
	bra.uni 	$L__BB0_671;
$L__BB0_657:
	setp.gt.u32 	%p878, %r5753, %r5770;
	@%p878 bra 	$L__BB0_656;
	setp.lt.u32 	%p879, %r5753, %r5770;
	@%p879 bra 	$L__BB0_670;
	setp.gt.u32 	%p880, %r5752, %r5769;
	@%p880 bra 	$L__BB0_656;
	setp.lt.u32 	%p881, %r5752, %r5769;
	@%p881 bra 	$L__BB0_670;
	setp.gt.u32 	%p882, %r5751, %r5768;
	@%p882 bra 	$L__BB0_656;
	setp.lt.u32 	%p883, %r5751, %r5768;
	@%p883 bra 	$L__BB0_670;
	setp.gt.u32 	%p884, %r5750, %r5767;
	@%p884 bra 	$L__BB0_656;
	setp.lt.u32 	%p885, %r5750, %r5767;
	@%p885 bra 	$L__BB0_670;
	setp.gt.u32 	%p886, %r5749, %r5766;
	@%p886 bra 	$L__BB0_656;
	setp.lt.u32 	%p887, %r5749, %r5766;
	@%p887 bra 	$L__BB0_670;
	setp.gt.u32 	%p888, %r5748, %r5765;
	@%p888 bra 	$L__BB0_656;
	setp.lt.u32 	%p889, %r5748, %r5765;
	setp.lt.u32 	%p890, %r5747, %r5764;
	or.pred  	%p891, %p889, %p890;
	@%p891 bra 	$L__BB0_670;
	bra.uni 	$L__BB0_656;
$L__BB0_669:
	setp.ge.u32 	%p877, %r5754, %r5771;
	@%p877 bra 	$L__BB0_657;
$L__BB0_670:
	// begin inline asm
	add.cc.u32 %r3287, %r5747, %r795;
	addc.cc.u32 %r3288, %r5748, %r699;
	addc.cc.u32 %r3289, %r5749, %r79;
	addc.cc.u32 %r3290, %r5750, %r794;
	addc.cc.u32 %r3291, %r5751, %r793;
	addc.cc.u32 %r3292, %r5752, %r701;
	addc.cc.u32 %r3293, %r5753, %r700;
	addc.u32 %r3294, %r5754, %r6022;
	
	// end inline asm
	// begin inline asm
	sub.cc.u32 %r6046, %r3287, %r5764;
	subc.cc.u32 %r6045, %r3288, %r5765;
	subc.cc.u32 %r6044, %r3289, %r5766;
	subc.cc.u32 %r6043, %r3290, %r5767;
	subc.cc.u32 %r6042, %r3291, %r5768;
	subc.cc.u32 %r6041, %r3292, %r5769;
	subc.cc.u32 %r6040, %r3293, %r5770;
	subc.u32 %r6039, %r3294, %r5771;
	
	// end inline asm
$L__BB0_671:
	setp.gt.u32 	%p892, %r5672, %r6039;
	@%p892 bra 	$L__BB0_672;
	bra.uni 	$L__BB0_685;
$L__BB0_672:
	// begin inline asm
	sub.cc.u32 %r5780, %r5671, %r6046;
	subc.cc.u32 %r5781, %r5670, %r6045;
	subc.cc.u32 %r5782, %r5669, %r6044;
	subc.cc.u32 %r5783, %r5668, %r6043;
	subc.cc.u32 %r5784, %r5667, %r6042;
	subc.cc.u32 %r5785, %r5666, %r6041;
	subc.cc.u32 %r5786, %r5665, %r6040;
	subc.u32 %r5787, %r5672, %r6039;
	
	// end inline asm
	bra.uni 	$L__BB0_687;
$L__BB0_673:
	setp.gt.u32 	%p894, %r5665, %r6040;
	@%p894 bra 	$L__BB0_672;
	setp.lt.u32 	%p895, %r5665, %r6040;
	@%p895 bra 	$L__BB0_686;
	setp.gt.u32 	%p896, %r5666, %r6041;
	@%p896 bra 	$L__BB0_672;
	setp.lt.u32 	%p897, %r5666, %r6041;
	@%p897 bra 	$L__BB0_686;
	setp.gt.u32 	%p898, %r5667, %r6042;
	@%p898 bra 	$L__BB0_672;
	setp.lt.u32 	%p899, %r5667, %r6042;
	@%p899 bra 	$L__BB0_686;
	setp.gt.u32 	%p900, %r5668, %r6043;
	@%p900 bra 	$L__BB0_672;
	setp.lt.u32 	%p901, %r5668, %r6043;
	@%p901 bra 	$L__BB0_686;
	setp.gt.u32 	%p902, %r5669, %r6044;
	@%p902 bra 	$L__BB0_672;
	setp.lt.u32 	%p903, %r5669, %r6044;
	@%p903 bra 	$L__BB0_686;
	setp.gt.u32 	%p904, %r5670, %r6045;
	@%p904 bra 	$L__BB0_672;
	setp.lt.u32 	%p905, %r5670, %r6045;
	setp.lt.u32 	%p906, %r5671, %r6046;
	or.pred  	%p907, %p905, %p906;
	@%p907 bra 	$L__BB0_686;
	bra.uni 	$L__BB0_672;
$L__BB0_685:
	setp.ge.u32 	%p893, %r5672, %r6039;
	@%p893 bra 	$L__BB0_673;
$L__BB0_686:
	// begin inline asm
	add.cc.u32 %r3359, %r5671, %r795;
	addc.cc.u32 %r3360, %r5670, %r699;
	addc.cc.u32 %r3361, %r5669, %r79;
	addc.cc.u32 %r3362, %r5668, %r794;
	addc.cc.u32 %r3363, %r5667, %r793;
	addc.cc.u32 %r3364, %r5666, %r701;
	addc.cc.u32 %r3365, %r5665, %r700;
	addc.u32 %r3366, %r5672, %r6022;
	
	// end inline asm
	// begin inline asm
	sub.cc.u32 %r5780, %r3359, %r6046;
	subc.cc.u32 %r5781, %r3360, %r6045;
	subc.cc.u32 %r5782, %r3361, %r6044;
	subc.cc.u32 %r5783, %r3362, %r6043;
	subc.cc.u32 %r5784, %r3363, %r6042;
	subc.cc.u32 %r5785, %r3364, %r6041;
	subc.cc.u32 %r5786, %r3365, %r6040;
	subc.u32 %r5787, %r3366, %r6039;
	
	// end inline asm
$L__BB0_687:
	mul.wide.u32 	%rd6063, %r5780, %r5731;
	shr.u64 	%rd6064, %rd6063, 32;
	mul.wide.u32 	%rd6065, %r5781, %r5731;
	add.s64 	%rd6066, %rd6064, %rd6065;
	shr.u64 	%rd6067, %rd6066, 32;
	mul.wide.u32 	%rd6068, %r5782, %r5731;
	add.s64 	%rd6069, %rd6067, %rd6068;
	shr.u64 	%rd6070, %rd6069, 32;
	mul.wide.u32 	%rd6071, %r5783, %r5731;
	add.s64 	%rd6072, %rd6070, %rd6071;
	shr.u64 	%rd6073, %rd6072, 32;
	mul.wide.u32 	%rd6074, %r5784, %r5731;
	add.s64 	%rd6075, %rd6073, %rd6074;
	shr.u64 	%rd6076, %rd6075, 32;
	mul.wide.u32 	%rd6077, %r5785, %r5731;
	add.s64 	%rd6078, %rd6076, %rd6077;
	shr.u64 	%rd6079, %rd6078, 32;
	mul.wide.u32 	%rd6080, %r5786, %r5731;
	add.s64 	%rd6081, %rd6079, %rd6080;
	shr.u64 	%rd6082, %rd6081, 32;
	mul.wide.u32 	%rd6083, %r5787, %r5731;
	add.s64 	%rd6084, %rd6082, %rd6083;
	shr.u64 	%rd6085, %rd6084, 32;
	and.b64  	%rd6086, %rd6066, 4294967295;
	mul.wide.u32 	%rd6087, %r5780, %r5732;
	add.s64 	%rd6088, %rd6087, %rd6086;
	shr.u64 	%rd6089, %rd6088, 32;
	and.b64  	%rd6090, %rd6069, 4294967295;
	mul.wide.u32 	%rd6091, %r5781, %r5732;
	add.s64 	%rd6092, %rd6089, %rd6090;
	add.s64 	%rd6093, %rd6092, %rd6091;
	shr.u64 	%rd6094, %rd6093, 32;
	and.b64  	%rd6095, %rd6072, 4294967295;
	mul.wide.u32 	%rd6096, %r5782, %r5732;
	add.s64 	%rd6097, %rd6094, %rd6095;
	add.s64 	%rd6098, %rd6097, %rd6096;
	shr.u64 	%rd6099, %rd6098, 32;
	and.b64  	%rd6100, %rd6075, 4294967295;
	mul.wide.u32 	%rd6101, %r5783, %r5732;
	add.s64 	%rd6102, %rd6099, %rd6100;
	add.s64 	%rd6103, %rd6102, %rd6101;
	shr.u64 	%rd6104, %rd6103, 32;
	and.b64  	%rd6105, %rd6078, 4294967295;
	mul.wide.u32 	%rd6106, %r5784, %r5732;
	add.s64 	%rd6107, %rd6104, %rd6105;
	add.s64 	%rd6108, %rd6107, %rd6106;
	shr.u64 	%rd6109, %rd6108, 32;
	and.b64  	%rd6110, %rd6081, 4294967295;
	mul.wide.u32 	%rd6111, %r5785, %r5732;
	add.s64 	%rd6112, %rd6109, %rd6110;
	add.s64 	%rd6113, %rd6112, %rd6111;
	shr.u64 	%rd6114, %rd6113, 32;
	and.b64  	%rd6115, %rd6084, 4294967295;
	mul.wide.u32 	%rd6116, %r5786, %r5732;
	add.s64 	%rd6117, %rd6114, %rd6115;
	add.s64 	%rd6118, %rd6117, %rd6116;
	shr.u64 	%rd6119, %rd6118, 32;
	mul.wide.u32 	%rd6120, %r5787, %r5732;
	add.s64 	%rd6121, %rd6119, %rd6085;
	add.s64 	%rd6122, %rd6121, %rd6120;
	shr.u64 	%rd6123, %rd6122, 32;
	and.b64  	%rd6124, %rd6093, 4294967295;
	mul.wide.u32 	%rd6125, %r5780, %r5733;
	add.s64 	%rd6126, %rd6125, %rd6124;
	shr.u64 	%rd6127, %rd6126, 32;
	and.b64  	%rd6128, %rd6098, 4294967295;
	mul.wide.u32 	%rd6129, %r5781, %r5733;
	add.s64 	%rd6130, %rd6127, %rd6128;
	add.s64 	%rd6131, %rd6130, %rd6129;
	shr.u64 	%rd6132, %rd6131, 32;
	and.b64  	%rd6133, %rd6103, 4294967295;
	mul.wide.u32 	%rd6134, %r5782, %r5733;
	add.s64 	%rd6135, %rd6132, %rd6133;
	add.s64 	%rd6136, %rd6135, %rd6134;
	shr.u64 	%rd6137, %rd6136, 32;
	and.b64  	%rd6138, %rd6108, 4294967295;
	mul.wide.u32 	%rd6139, %r5783, %r5733;
	add.s64 	%rd6140, %rd6137, %rd6138;
	add.s64 	%rd6141, %rd6140, %rd6139;
	shr.u64 	%rd6142, %rd6141, 32;
	and.b64  	%rd6143, %rd6113, 4294967295;
	mul.wide.u32 	%rd6144, %r5784, %r5733;
	add.s64 	%rd6145, %rd6142, %rd6143;
	add.s64 	%rd6146, %rd6145, %rd6144;
	shr.u64 	%rd6147, %rd6146, 32;
	and.b64  	%rd6148, %rd6118, 4294967295;
	mul.wide.u32 	%rd6149, %r5785, %r5733;
	add.s64 	%rd6150, %rd6147, %rd6148;
	add.s64 	%rd6151, %rd6150, %rd6149;
	shr.u64 	%rd6152, %rd6151, 32;
	and.b64  	%rd6153, %rd6122, 4294967295;
	mul.wide.u32 	%rd6154, %r5786, %r5733;
	add.s64 	%rd6155, %rd6152, %rd6153;
	add.s64 	%rd6156, %rd6155, %rd6154;
	shr.u64 	%rd6157, %rd6156, 32;
	mul.wide.u32 	%rd6158, %r5787, %r5733;
	add.s64 	%rd6159, %rd6157, %rd6123;
	add.s64 	%rd6160, %rd6159, %rd6158;
	shr.u64 	%rd6161, %rd6160, 32;
	and.b64  	%rd6162, %rd6131, 4294967295;
	mul.wide.u32 	%rd6163, %r5780, %r5734;
	add.s64 	%rd6164, %rd6163, %rd6162;
	shr.u64 	%rd6165, %rd6164, 32;
	and.b64  	%rd6166, %rd6136, 4294967295;
	mul.wide.u32 	%rd6167, %r5781, %r5734;
	add.s64 	%rd6168, %rd6165, %rd6166;
	add.s64 	%rd6169, %rd6168, %rd6167;
	shr.u64 	%rd6170, %rd6169, 32;
	and.b64  	%rd6171, %rd6141, 4294967295;
	mul.wide.u32 	%rd6172, %r5782, %r5734;
	add.s64 	%rd6173, %rd6170, %rd6171;
	add.s64 	%rd6174, %rd6173, %rd6172;
	shr.u64 	%rd6175, %rd6174, 32;
	and.b64  	%rd6176, %rd6146, 4294967295;
	mul.wide.u32 	%rd6177, %r5783, %r5734;
	add.s64 	%rd6178, %rd6175, %rd6176;
	add.s64 	%rd6179, %rd6178, %rd6177;
	shr.u64 	%rd6180, %rd6179, 32;
	and.b64  	%rd6181, %rd6151, 4294967295;
	mul.wide.u32 	%rd6182, %r5784, %r5734;
	add.s64 	%rd6183, %rd6180, %rd6181;
	add.s64 	%rd6184, %rd6183, %rd6182;
	shr.u64 	%rd6185, %rd6184, 32;
	and.b64  	%rd6186, %rd6156, 4294967295;
	mul.wide.u32 	%rd6187, %r5785, %r5734;
	add.s64 	%rd6188, %rd6185, %rd6186;
	add.s64 	%rd6189, %rd6188, %rd6187;
	shr.u64 	%rd6190, %rd6189, 32;
	and.b64  	%rd6191, %rd6160, 4294967295;
	mul.wide.u32 	%rd6192, %r5786, %r5734;
	add.s64 	%rd6193, %rd6190, %rd6191;
	add.s64 	%rd6194, %rd6193, %rd6192;
	shr.u64 	%rd6195, %rd6194, 32;
	mul.wide.u32 	%rd6196, %r5787, %r5734;
	add.s64 	%rd6197, %rd6195, %rd6161;
	add.s64 	%rd6198, %rd6197, %rd6196;
	shr.u64 	%rd6199, %rd6198, 32;
	and.b64  	%rd6200, %rd6169, 4294967295;
	mul.wide.u32 	%rd6201, %r5780, %r5735;
	add.s64 	%rd6202, %rd6201, %rd6200;
	shr.u64 	%rd6203, %rd6202, 32;
	and.b64  	%rd6204, %rd6174, 4294967295;
	mul.wide.u32 	%rd6205, %r5781, %r5735;
	add.s64 	%rd6206, %rd6203, %rd6204;
	add.s64 	%rd6207, %rd6206, %rd6205;
	shr.u64 	%rd6208, %rd6207, 32;
	and.b64  	%rd6209, %rd6179, 4294967295;
	mul.wide.u32 	%rd6210, %r5782, %r5735;
	add.s64 	%rd6211, %rd6208, %rd6209;
	add.s64 	%rd6212, %rd6211, %rd6210;
	shr.u64 	%rd6213, %rd6212, 32;
	and.b64  	%rd6214, %rd6184, 4294967295;
	mul.wide.u32 	%rd6215, %r5783, %r5735;
	add.s64 	%rd6216, %rd6213, %rd6214;
	add.s64 	%rd6217, %rd6216, %rd6215;
	shr.u64 	%rd6218, %rd6217, 32;
	and.b64  	%rd6219, %rd6189, 4294967295;
	mul.wide.u32 	%rd6220, %r5784, %r5735;
	add.s64 	%rd6221, %rd6218, %rd6219;
	add.s64 	%rd6222, %rd6221, %rd6220;
	shr.u64 	%rd6223, %rd6222, 32;
	and.b64  	%rd6224, %rd6194, 4294967295;
	mul.wide.u32 	%rd6225, %r5785, %r5735;
	add.s64 	%rd6226, %rd6223, %rd6224;
	add.s64 	%rd6227, %rd6226, %rd6225;
	shr.u64 	%rd6228, %rd6227, 32;
	and.b64  	%rd6229, %rd6198, 4294967295;
	mul.wide.u32 	%rd6230, %r5786, %r5735;
	add.s64 	%rd6231, %rd6228, %rd6229;
	add.s64 	%rd6232, %rd6231, %rd6230;
	shr.u64 	%rd6233, %rd6232, 32;
	mul.wide.u32 	%rd6234, %r5787, %r5735;
	add.s64 	%rd6235, %rd6233, %rd6199;
	add.s64 	%rd6236, %rd6235, %rd6234;
	shr.u64 	%rd6237, %rd6236, 32;
	and.b64  	%rd6238, %rd6207, 4294967295;
	mul.wide.u32 	%rd6239, %r5780, %r5736;
	add.s64 	%rd6240, %rd6239, %rd6238;
	shr.u64 	%rd6241, %rd6240, 32;
	and.b64  	%rd6242, %rd6212, 4294967295;
	mul.wide.u32 	%rd6243, %r5781, %r5736;
	add.s64 	%rd6244, %rd6241, %rd6242;
	add.s64 	%rd6245, %rd6244, %rd6243;
	shr.u64 	%rd6246, %rd6245, 32;
	and.b64  	%rd6247, %rd6217, 4294967295;
	mul.wide.u32 	%rd6248, %r5782, %r5736;
	add.s64 	%rd6249, %rd6246, %rd6247;
	add.s64 	%rd6250, %rd6249, %rd6248;
	shr.u64 	%rd6251, %rd6250, 32;
	and.b64  	%rd6252, %rd6222, 4294967295;
	mul.wide.u32 	%rd6253, %r5783, %r5736;
	add.s64 	%rd6254, %rd6251, %rd6252;
	add.s64 	%rd6255, %rd6254, %rd6253;
	shr.u64 	%rd6256, %rd6255, 32;
	and.b64  	%rd6257, %rd6227, 4294967295;
	mul.wide.u32 	%rd6258, %r5784, %r5736;
	add.s64 	%rd6259, %rd6256, %rd6257;
	add.s64 	%rd6260, %rd6259, %rd6258;
	shr.u64 	%rd6261, %rd6260, 32;
	and.b64  	%rd6262, %rd6232, 4294967295;
	mul.wide.u32 	%rd6263, %r5785, %r5736;
	add.s64 	%rd6264, %rd6261, %rd6262;
	add.s64 	%rd6265, %rd6264, %rd6263;
	shr.u64 	%rd6266, %rd6265, 32;
	and.b64  	%rd6267, %rd6236, 4294967295;
	mul.wide.u32 	%rd6268, %r5786, %r5736;
	add.s64 	%rd6269, %rd6266, %rd6267;
	add.s64 	%rd6270, %rd6269, %rd6268;
	shr.u64 	%rd6271, %rd6270, 32;
	mul.wide.u32 	%rd6272, %r5787, %r5736;
	add.s64 	%rd6273, %rd6271, %rd6237;
	add.s64 	%rd6274, %rd6273, %rd6272;
	shr.u64 	%rd6275, %rd6274, 32;
	and.b64  	%rd6276, %rd6245, 4294967295;
	mul.wide.u32 	%rd6277, %r5780, %r5737;
	add.s64 	%rd6278, %rd6277, %rd6276;
	shr.u64 	%rd6279, %rd6278, 32;
	and.b64  	%rd6280, %rd6250, 4294967295;
	mul.wide.u32 	%rd6281, %r5781, %r5737;
	add.s64 	%rd6282, %rd6279, %rd6280;
	add.s64 	%rd6283, %rd6282, %rd6281;
	shr.u64 	%rd6284, %rd6283, 32;
	and.b64  	%rd6285, %rd6255, 4294967295;
	mul.wide.u32 	%rd6286, %r5782, %r5737;
	add.s64 	%rd6287, %rd6284, %rd6285;
	add.s64 	%rd6288, %rd6287, %rd6286;
	shr.u64 	%rd6289, %rd6288, 32;
	and.b64  	%rd6290, %rd6260, 4294967295;
	mul.wide.u32 	%rd6291, %r5783, %r5737;
	add.s64 	%rd6292, %rd6289, %rd6290;
	add.s64 	%rd6293, %rd6292, %rd6291;
	shr.u64 	%rd6294, %rd6293, 32;
	and.b64  	%rd6295, %rd6265, 4294967295;
	mul.wide.u32 	%rd6296, %r5784, %r5737;
	add.s64 	%rd6297, %rd6294, %rd6295;
	add.s64 	%rd6298, %rd6297, %rd6296;
	shr.u64 	%rd6299, %rd6298, 32;
	and.b64  	%rd6300, %rd6270, 4294967295;
	mul.wide.u32 	%rd6301, %r5785, %r5737;
	add.s64 	%rd6302, %rd6299, %rd6300;
	add.s64 	%rd6303, %rd6302, %rd6301;
	shr.u64 	%rd6304, %rd6303, 32;
	and.b64  	%rd6305, %rd6274, 4294967295;
	mul.wide.u32 	%rd6306, %r5786, %r5737;
	add.s64 	%rd6307, %rd6304, %rd6305;
	add.s64 	%rd6308, %rd6307, %rd6306;
	shr.u64 	%rd6309, %rd6308, 32;
	mul.wide.u32 	%rd6310, %r5787, %r5737;
	add.s64 	%rd6311, %rd6309, %rd6275;
	add.s64 	%rd6312, %rd6311, %rd6310;
	shr.u64 	%rd6313, %rd6312, 32;
	and.b64  	%rd6314, %rd6283, 4294967295;
	mul.wide.u32 	%rd6315, %r5780, %r5738;
	add.s64 	%rd6316, %rd6315, %rd6314;
	shr.u64 	%rd6317, %rd6316, 32;
	and.b64  	%rd6318, %rd6288, 4294967295;
	mul.wide.u32 	%rd6319, %r5781, %r5738;
	add.s64 	%rd6320, %rd6317, %rd6318;
	add.s64 	%rd6321, %rd6320, %rd6319;
	shr.u64 	%rd6322, %rd6321, 32;
	and.b64  	%rd6323, %rd6293, 4294967295;
	mul.wide.u32 	%rd6324, %r5782, %r5738;
	add.s64 	%rd6325, %rd6322, %rd6323;
	add.s64 	%rd6326, %rd6325, %rd6324;
	shr.u64 	%rd6327, %rd6326, 32;
	and.b64  	%rd6328, %rd6298, 4294967295;
	mul.wide.u32 	%rd6329, %r5783, %r5738;
	add.s64 	%rd6330, %rd6327, %rd6328;
	add.s64 	%rd6331, %rd6330, %rd6329;
	shr.u64 	%rd6332, %rd6331, 32;
	and.b64  	%rd6333, %rd6303, 4294967295;
	mul.wide.u32 	%rd6334, %r5784, %r5738;
	add.s64 	%rd6335, %rd6332, %rd6333;
	add.s64 	%rd6336, %rd6335, %rd6334;
	shr.u64 	%rd6337, %rd6336, 32;
	and.b64  	%rd6338, %rd6308, 4294967295;
	mul.wide.u32 	%rd6339, %r5785, %r5738;
	add.s64 	%rd6340, %rd6337, %rd6338;
	add.s64 	%rd6341, %rd6340, %rd6339;
	shr.u64 	%rd6342, %rd6341, 32;
	and.b64  	%rd6343, %rd6312, 4294967295;
	mul.wide.u32 	%rd6344, %r5786, %r5738;
	add.s64 	%rd6345, %rd6342, %rd6343;
	add.s64 	%rd6346, %rd6345, %rd6344;
	shr.u64 	%rd6347, %rd6346, 32;
	mul.wide.u32 	%rd6348, %r5787, %r5738;
	add.s64 	%rd6349, %rd6347, %rd6313;
	add.s64 	%rd6350, %rd6349, %rd6348;
	shr.u64 	%rd6351, %rd6350, 32;
	{ .reg .b32 tmp; mov.b64 {tmp, %r3431}, %rd6350; }
	and.b64  	%rd6352, %rd6321, 4294967295;
	mul.lo.s64 	%rd6353, %rd6352, 977;
	and.b64  	%rd6354, %rd6063, 4294967295;
	and.b64  	%rd6355, %rd6353, 4294967295;
	add.s64 	%rd12984, %rd6355, %rd6354;
	shr.u64 	%rd6356, %rd6353, 32;
	shr.u64 	%rd6357, %rd12984, 32;
	add.s64 	%rd6358, %rd6357, %rd6356;
	and.b64  	%rd6359, %rd6326, 4294967295;
	mul.lo.s64 	%rd6360, %rd6359, 977;
	and.b64  	%rd6361, %rd6088, 4294967295;
	and.b64  	%rd6362, %rd6360, 4294967295;
	add.s64 	%rd6363, %rd6358, %rd6361;
	add.s64 	%rd6364, %rd6363, %rd6362;
	add.s64 	%rd12985, %rd6364, %rd6352;
	shr.u64 	%rd6365, %rd6360, 32;
	shr.u64 	%rd6366, %rd12985, 32;
	add.s64 	%rd6367, %rd6366, %rd6365;
	and.b64  	%rd6368, %rd6331, 4294967295;
	mul.lo.s64 	%rd6369, %rd6368, 977;
	and.b64  	%rd6370, %rd6126, 4294967295;
	and.b64  	%rd6371, %rd6369, 4294967295;
	add.s64 	%rd6372, %rd6367, %rd6370;
	add.s64 	%rd6373, %rd6372, %rd6371;
	add.s64 	%rd12986, %rd6373, %rd6359;
	shr.u64 	%rd6374, %rd6369, 32;
	shr.u64 	%rd6375, %rd12986, 32;
	add.s64 	%rd6376, %rd6375, %rd6374;
	and.b64  	%rd6377, %rd6336, 4294967295;
	mul.lo.s64 	%rd6378, %rd6377, 977;
	and.b64  	%rd6379, %rd6164, 4294967295;
	and.b64  	%rd6380, %rd6378, 4294967295;
	add.s64 	%rd6381, %rd6376, %rd6379;
	add.s64 	%rd6382, %rd6381, %rd6380;
	add.s64 	%rd12987, %rd6382, %rd6368;
	shr.u64 	%rd6383, %rd6378, 32;
	shr.u64 	%rd6384, %rd12987, 32;
	add.s64 	%rd6385, %rd6384, %rd6383;
	and.b64  	%rd6386, %rd6341, 4294967295;
	mul.lo.s64 	%rd6387, %rd6386, 977;
	and.b64  	%rd6388, %rd6202, 4294967295;
	and.b64  	%rd6389, %rd6387, 4294967295;
	add.s64 	%rd6390, %rd6385, %rd6388;
	add.s64 	%rd6391, %rd6390, %rd6389;
	add.s64 	%rd12988, %rd6391, %rd6377;
	shr.u64 	%rd6392, %rd6387, 32;
	shr.u64 	%rd6393, %rd12988, 32;
	add.s64 	%rd6394, %rd6393, %rd6392;
	and.b64  	%rd6395, %rd6346, 4294967295;
	mul.lo.s64 	%rd6396, %rd6395, 977;
	and.b64  	%rd6397, %rd6240, 4294967295;
	and.b64  	%rd6398, %rd6396, 4294967295;
	add.s64 	%rd6399, %rd6394, %rd6397;
	add.s64 	%rd6400, %rd6399, %rd6398;
	add.s64 	%rd12989, %rd6400, %rd6386;
	shr.u64 	%rd6401, %rd6396, 32;
	shr.u64 	%rd6402, %rd12989, 32;
	add.s64 	%rd6403, %rd6402, %rd6401;
	and.b64  	%rd6404, %rd6350, 4294967295;
	mul.lo.s64 	%rd6405, %rd6404, 977;
	and.b64  	%rd6406, %rd6278, 4294967295;
	and.b64  	%rd6407, %rd6405, 4294967295;
	add.s64 	%rd6408, %rd6403, %rd6406;
	add.s64 	%rd6409, %rd6408, %rd6407;
	add.s64 	%rd12990, %rd6409, %rd6395;
	shr.u64 	%rd6410, %rd6405, 32;
	shr.u64 	%rd6411, %rd12990, 32;
	add.s64 	%rd6412, %rd6411, %rd6410;
	mul.lo.s64 	%rd6413, %rd6351, 977;
	and.b64  	%rd6414, %rd6316, 4294967295;
	and.b64  	%rd6415, %rd6413, 4294967295;
	add.s64 	%rd6416, %rd6412, %rd6414;
	add.s64 	%rd6417, %rd6416, %rd6415;
	add.s64 	%rd12991, %rd6417, %rd6404;
	shr.u64 	%rd6418, %rd6413, 32;
	shr.u64 	%rd6419, %rd12991, 32;
	cvt.u32.u64 	%r3432, %rd6419;
	cvt.u32.u64 	%r3433, %rd6418;
	add.s32 	%r3434, %r3432, %r3433;
	add.s32 	%r935, %r3434, %r3431;
	setp.eq.s32 	%p909, %r935, 0;
	mov.pred 	%p2170, 0;
	@%p909 bra 	$L__BB0_695;
	cvt.u64.u32 	%rd6420, %r935;
	mul.wide.u32 	%rd6421, %r935, 977;
	shr.u64 	%rd6422, %rd6421, 32;
	and.b64  	%rd6423, %rd12984, 4294967295;
	and.b64  	%rd6424, %rd6421, 4294967295;
	add.s64 	%rd12984, %rd6424, %rd6423;
	shr.u64 	%rd6425, %rd12984, 32;
	and.b64  	%rd6426, %rd12985, 4294967295;
	add.s64 	%rd6427, %rd6422, %rd6426;
	add.s64 	%rd6428, %rd6427, %rd6420;
	add.s64 	%rd12985, %rd6428, %rd6425;
	setp.lt.u64 	%p911, %rd12985, 4294967296;
	@%p911 bra 	$L__BB0_695;
	shr.u64 	%rd6429, %rd12985, 32;
	and.b64  	%rd6430, %rd12986, 4294967295;
	add.s64 	%rd12986, %rd6429, %rd6430;
	setp.lt.u64 	%p913, %rd12986, 4294967296;
	@%p913 bra 	$L__BB0_695;
	shr.u64 	%rd6431, %rd12986, 32;
	and.b64  	%rd6432, %rd12987, 4294967295;
	add.s64 	%rd12987, %rd6431, %rd6432;
	setp.lt.u64 	%p915, %rd12987, 4294967296;
	@%p915 bra 	$L__BB0_695;
	shr.u64 	%rd6434, %rd12987, 32;
	and.b64  	%rd6435, %rd12988, 4294967295;
	add.s64 	%rd12988, %rd6434, %rd6435;
	setp.lt.u64 	%p917, %rd12988, 4294967296;
	mov.b64 	%rd12987, 4294967296;
	@%p917 bra 	$L__BB0_695;
	shr.u64 	%rd6437, %rd12988, 32;
	and.b64  	%rd6438, %rd12989, 4294967295;
	add.s64 	%rd12989, %rd6437, %rd6438;
	setp.lt.u64 	%p919, %rd12989, 4294967296;
	mov.b64 	%rd12987, 4294967296;
	mov.u64 	%rd12988, %rd12987;
	@%p919 bra 	$L__BB0_695;
	shr.u64 	%rd6440, %rd12989, 32;
	and.b64  	%rd6441, %rd12990, 4294967295;
	add.s64 	%rd12990, %rd6440, %rd6441;
	setp.lt.u64 	%p921, %rd12990, 4294967296;
	mov.b64 	%rd12987, 4294967296;
	mov.u64 	%rd12989, %rd12987;
	@%p921 bra 	$L__BB0_695;
	shr.u64 	%rd6443, %rd12990, 32;
	and.b64  	%rd6444, %rd12991, 4294967295;
	add.s64 	%rd6445, %rd6443, %rd6444;
	setp.gt.u64 	%p2170, %rd6445, 4294967295;
	min.u64 	%rd12991, %rd6445, 4294967296;
	mov.b64 	%rd12987, 4294967296;
	mov.u64 	%rd12988, %rd12987;
	mov.u64 	%rd12990, %rd12987;
$L__BB0_695:
	ld.const.u32 	%r937, [const_p+20];
	cvt.u32.u64 	%r5803, %rd12991;
	cvt.u32.u64 	%r5802, %rd12990;
	cvt.u32.u64 	%r5801, %rd12989;
	cvt.u32.u64 	%r5800, %rd12988;
	cvt.u32.u64 	%r5799, %rd12987;
	cvt.u32.u64 	%r5798, %rd12986;
	cvt.u32.u64 	%r5797, %rd12985;
	cvt.u32.u64 	%r5796, %rd12984;
	setp.lt.u32 	%p922, %r6022, %r5803;
	or.pred  	%p923, %p2170, %p922;
	@%p923 bra 	$L__BB0_709;
	setp.gt.u32 	%p924, %r6022, %r5803;
	@%p924 bra 	$L__BB0_710;
	setp.lt.u32 	%p925, %r700, %r5802;
	@%p925 bra 	$L__BB0_709;
	setp.gt.u32 	%p926, %r700, %r5802;
	@%p926 bra 	$L__BB0_710;
	setp.lt.u32 	%p927, %r937, %r5801;
	@%p927 bra 	$L__BB0_709;
	setp.gt.u32 	%p928, %r937, %r5801;
	@%p928 bra 	$L__BB0_710;
	setp.lt.u32 	%p929, %r793, %r5800;
	@%p929 bra 	$L__BB0_709;
	setp.gt.u32 	%p930, %r793, %r5800;
	@%p930 bra 	$L__BB0_710;
	setp.lt.u32 	%p931, %r794, %r5799;
	@%p931 bra 	$L__BB0_709;
	setp.gt.u32 	%p932, %r794, %r5799;
	@%p932 bra 	$L__BB0_710;
	setp.lt.u32 	%p933, %r79, %r5798;
	@%p933 bra 	$L__BB0_709;
	setp.gt.u32 	%p934, %r79, %r5798;
	@%p934 bra 	$L__BB0_710;
	setp.lt.u32 	%p935, %r699, %r5797;
	@%p935 bra 	$L__BB0_709;
	setp.gt.u32 	%p936, %r699, %r5797;
	setp.gt.u32 	%p937, %r795, %r5796;
	or.pred  	%p938, %p936, %p937;
	@%p938 bra 	$L__BB0_710;
$L__BB0_709:
	// begin inline asm
	sub.cc.u32 %r5796, %r5796, %r795;
	subc.cc.u32 %r5797, %r5797, %r699;
	subc.cc.u32 %r5798, %r5798, %r79;
	subc.cc.u32 %r5799, %r5799, %r794;
	subc.cc.u32 %r5800, %r5800, %r793;
	subc.cc.u32 %r5801, %r5801, %r937;
	subc.cc.u32 %r5802, %r5802, %r700;
	subc.u32 %r5803, %r5803, %r6022;
	
	// end inline asm
$L__BB0_710:
	setp.gt.u32 	%p939, %r5803, %r6022;
	@%p939 bra 	$L__BB0_723;
	bra.uni 	$L__BB0_724;
$L__BB0_711:
	setp.gt.u32 	%p941, %r5802, %r700;
	@%p941 bra 	$L__BB0_723;
	setp.lt.u32 	%p942, %r5802, %r700;
	@%p942 bra 	$L__BB0_725;
	setp.gt.u32 	%p943, %r5801, %r937;
	@%p943 bra 	$L__BB0_723;
	setp.lt.u32 	%p944, %r5801, %r937;
	@%p944 bra 	$L__BB0_725;
	setp.gt.u32 	%p945, %r5800, %r793;
	@%p945 bra 	$L__BB0_723;
	setp.lt.u32 	%p946, %r5800, %r793;
	@%p946 bra 	$L__BB0_725;
	setp.gt.u32 	%p947, %r5799, %r794;
	@%p947 bra 	$L__BB0_723;
	setp.lt.u32 	%p948, %r5799, %r794;
	@%p948 bra 	$L__BB0_725;
	setp.gt.u32 	%p949, %r5798, %r79;
	@%p949 bra 	$L__BB0_723;
	setp.lt.u32 	%p950, %r5798, %r79;
	@%p950 bra 	$L__BB0_725;
	setp.gt.u32 	%p951, %r5797, %r699;
	@%p951 bra 	$L__BB0_723;
	setp.lt.u32 	%p952, %r5797, %r699;
	setp.lt.u32 	%p953, %r5796, %r795;
	or.pred  	%p954, %p952, %p953;
	@%p954 bra 	$L__BB0_725;
$L__BB0_723:
	// begin inline asm
	sub.cc.u32 %r5796, %r5796, %r795;
	subc.cc.u32 %r5797, %r5797, %r699;
	subc.cc.u32 %r5798, %r5798, %r79;
	subc.cc.u32 %r5799, %r5799, %r794;
	subc.cc.u32 %r5800, %r5800, %r793;
	subc.cc.u32 %r5801, %r5801, %r937;
	subc.cc.u32 %r5802, %r5802, %r700;
	subc.u32 %r5803, %r5803, %r6022;
	
	// end inline asm
	bra.uni 	$L__BB0_725;
$L__BB0_724:
	setp.lt.u32 	%p940, %r5803, %r6022;
	@%p940 bra 	$L__BB0_725;
	bra.uni 	$L__BB0_711;
$L__BB0_725:
	setp.gt.u32 	%p955, %r5803, %r5705;
	@%p955 bra 	$L__BB0_726;
	bra.uni 	$L__BB0_739;
$L__BB0_726:
	// begin inline asm
	sub.cc.u32 %r6038, %r5796, %r5698;
	subc.cc.u32 %r6037, %r5797, %r5699;
	subc.cc.u32 %r6036, %r5798, %r5700;
	subc.cc.u32 %r6035, %r5799, %r5701;
	subc.cc.u32 %r6034, %r5800, %r5702;
	subc.cc.u32 %r6033, %r5801, %r5703;
	subc.cc.u32 %r6032, %r5802, %r5704;
	subc.u32 %r6031, %r5803, %r5705;
	
	// end inline asm
	bra.uni 	$L__BB0_741;
$L__BB0_727:
	setp.gt.u32 	%p957, %r5802, %r5704;
	@%p957 bra 	$L__BB0_726;
	setp.lt.u32 	%p958, %r5802, %r5704;
	@%p958 bra 	$L__BB0_740;
	setp.gt.u32 	%p959, %r5801, %r5703;
	@%p959 bra 	$L__BB0_726;
	setp.lt.u32 	%p960, %r5801, %r5703;
	@%p960 bra 	$L__BB0_740;
	setp.gt.u32 	%p961, %r5800, %r5702;
	@%p961 bra 	$L__BB0_726;
	setp.lt.u32 	%p962, %r5800, %r5702;
	@%p962 bra 	$L__BB0_740;
	setp.gt.u32 	%p963, %r5799, %r5701;
	@%p963 bra 	$L__BB0_726;
	setp.lt.u32 	%p964, %r5799, %r5701;
	@%p964 bra 	$L__BB0_740;
	setp.gt.u32 	%p965, %r5798, %r5700;
	@%p965 bra 	$L__BB0_726;
	setp.lt.u32 	%p966, %r5798, %r5700;
	@%p966 bra 	$L__BB0_740;
	setp.gt.u32 	%p967, %r5797, %r5699;
	@%p967 bra 	$L__BB0_726;
	setp.lt.u32 	%p968, %r5797, %r5699;
	setp.lt.u32 	%p969, %r5796, %r5698;
	or.pred  	%p970, %p968, %p969;
	@%p970 bra 	$L__BB0_740;
	bra.uni 	$L__BB0_726;
$L__BB0_739:
	setp.ge.u32 	%p956, %r5803, %r5705;
	@%p956 bra 	$L__BB0_727;
$L__BB0_740:
	// begin inline asm
	add.cc.u32 %r3483, %r5796, %r795;
	addc.cc.u32 %r3484, %r5797, %r699;
	addc.cc.u32 %r3485, %r5798, %r79;
	addc.cc.u32 %r3486, %r5799, %r794;
	addc.cc.u32 %r3487, %r5800, %r793;
	addc.cc.u32 %r3488, %r5801, %r937;
	addc.cc.u32 %r3489, %r5802, %r700;
	addc.u32 %r3490, %r5803, %r6022;
	
	// end inline asm
	// begin inline asm
	sub.cc.u32 %r6038, %r3483, %r5698;
	subc.cc.u32 %r6037, %r3484, %r5699;
	subc.cc.u32 %r6036, %r3485, %r5700;
	subc.cc.u32 %r6035, %r3486, %r5701;
	subc.cc.u32 %r6034, %r3487, %r5702;
	subc.cc.u32 %r6033, %r3488, %r5703;
	subc.cc.u32 %r6032, %r3489, %r5704;
	subc.u32 %r6031, %r3490, %r5705;
	
	// end inline asm
$L__BB0_741:
	shl.b32 	%r3555, %r43, 1;
	shr.u32 	%r3556, %r43, 31;
	cvt.u64.u32 	%rd6447, %r3556;
	mul.wide.u32 	%rd6448, %r42, 2;
	or.b64  	%rd6449, %rd6448, %rd6447;
	shr.u64 	%rd6450, %rd6448, 32;
	mul.wide.u32 	%rd6451, %r41, 2;
	or.b64  	%rd6452, %rd6450, %rd6451;
	shr.u64 	%rd6453, %rd6451, 32;
	mul.wide.u32 	%rd6454, %r40, 2;
	or.b64  	%rd6455, %rd6453, %rd6454;
	shr.u64 	%rd6456, %rd6454, 32;
	mul.wide.u32 	%rd6457, %r39, 2;
	add.s64 	%rd6458, %rd6456, %rd6457;
	shr.u64 	%rd6459, %rd6458, 32;
	mul.wide.u32 	%rd6460, %r38, 2;
	add.s64 	%rd6461, %rd6459, %rd6460;
	shr.u64 	%rd6462, %rd6461, 32;
	mul.wide.u32 	%rd6463, %r37, 2;
	add.s64 	%rd6464, %rd6462, %rd6463;
	shr.u64 	%rd6465, %rd6464, 32;
	mul.wide.u32 	%rd6466, %r36, 2;
	add.s64 	%rd6467, %rd6465, %rd6466;
	shr.u64 	%rd6468, %rd6467, 32;
	cvt.u64.u32 	%rd6469, %r3555;
	mad.lo.s64 	%rd12992, %rd6468, 977, %rd6469;
	shr.u64 	%rd6470, %rd12992, 32;
	and.b64  	%rd6471, %rd6449, 4294967295;
	add.s64 	%rd6472, %rd6470, %rd6471;
	add.s64 	%rd12993, %rd6472, %rd6468;
	shr.u64 	%rd6473, %rd12993, 32;
	and.b64  	%rd6474, %rd6452, 4294967295;
	add.s64 	%rd12994, %rd6473, %rd6474;
	shr.u64 	%rd6475, %rd12994, 32;
	and.b64  	%rd6476, %rd6455, 4294967295;
	add.s64 	%rd12995, %rd6475, %rd6476;
	shr.u64 	%rd6477, %rd12995, 32;
	and.b64  	%rd6478, %rd6458, 4294967295;
	add.s64 	%rd12996, %rd6477, %rd6478;
	shr.u64 	%rd6479, %rd12996, 32;
	and.b64  	%rd6480, %rd6461, 4294967295;
	add.s64 	%rd12997, %rd6479, %rd6480;
	shr.u64 	%rd6481, %rd12997, 32;
	and.b64  	%rd6482, %rd6464, 4294967295;
	add.s64 	%rd12998, %rd6481, %rd6482;
	shr.u64 	%rd6483, %rd12998, 32;
	and.b64  	%rd6484, %rd6467, 4294967295;
	add.s64 	%rd12999, %rd6483, %rd6484;
	shr.u64 	%rd446, %rd12999, 32;
	{ .reg .b32 tmp; mov.b64 {tmp, %r5812}, %rd12999; }
	setp.lt.u64 	%p971, %rd12999, 4294967296;
	@%p971 bra 	$L__BB0_748;
	and.b64  	%rd6486, %rd12992, 4294967295;
	mad.lo.s64 	%rd12992, %rd446, 977, %rd6486;
	shr.u64 	%rd6487, %rd12992, 32;
	and.b64  	%rd6488, %rd12993, 4294967295;
	add.s64 	%rd6489, %rd6488, %rd446;
	add.s64 	%rd12993, %rd6489, %rd6487;
	setp.lt.u64 	%p972, %rd12993, 4294967296;
	mov.b32 	%r5812, 0;
	mov.b64 	%rd12999, 4294967296;
	@%p972 bra 	$L__BB0_748;
	shr.u64 	%rd6491, %rd12993, 32;
	and.b64  	%rd6492, %rd12994, 4294967295;
	add.s64 	%rd12994, %rd6491, %rd6492;
	setp.lt.u64 	%p973, %rd12994, 4294967296;
	@%p973 bra 	$L__BB0_748;
	shr.u64 	%rd6494, %rd12994, 32;
	and.b64  	%rd6495, %rd12995, 4294967295;
	add.s64 	%rd12995, %rd6494, %rd6495;
	setp.lt.u64 	%p974, %rd12995, 4294967296;
	mov.b64 	%rd12994, 4294967296;
	mov.u64 	%rd12999, %rd12994;
	@%p974 bra 	$L__BB0_748;
	shr.u64 	%rd6497, %rd12995, 32;
	and.b64  	%rd6498, %rd12996, 4294967295;
	add.s64 	%rd12996, %rd6497, %rd6498;
	setp.lt.u64 	%p975, %rd12996, 4294967296;
	mov.b64 	%rd12994, 4294967296;
	mov.u64 	%rd12995, %rd12994;
	@%p975 bra 	$L__BB0_748;
	shr.u64 	%rd6500, %rd12996, 32;
	and.b64  	%rd6501, %rd12997, 4294967295;
	add.s64 	%rd12997, %rd6500, %rd6501;
	setp.lt.u64 	%p976, %rd12997, 4294967296;
	mov.b64 	%rd12994, 4294967296;
	mov.u64 	%rd12996, %rd12994;
	mov.u64 	%rd12999, %rd12994;
	@%p976 bra 	$L__BB0_748;
	shr.u64 	%rd6503, %rd12997, 32;
	and.b64  	%rd6504, %rd12998, 4294967295;
	add.s64 	%rd6505, %rd6503, %rd6504;
	setp.gt.u64 	%p977, %rd6505, 4294967295;
	selp.b64 	%rd12998, 4294967296, %rd6505, %p977;
	selp.b64 	%rd12999, 1, 4294967296, %p977;
	mov.b64 	%rd12994, 4294967296;
	mov.u64 	%rd12995, %rd12994;
	mov.u64 	%rd12997, %rd12994;
$L__BB0_748:
	cvt.u32.u64 	%r5828, %rd12999;
	cvt.u32.u64 	%r5827, %rd12998;
	cvt.u32.u64 	%r5826, %rd12997;
	cvt.u32.u64 	%r5825, %rd12996;
	cvt.u32.u64 	%r5824, %rd12995;
	cvt.u32.u64 	%r5823, %rd12994;
	cvt.u32.u64 	%r5822, %rd12993;
	cvt.u32.u64 	%r5821, %rd12992;
	setp.ne.s32 	%p978, %r5812, 0;
	setp.lt.u32 	%p979, %r6022, %r5828;
	or.pred  	%p980, %p978, %p979;
	@%p980 bra 	$L__BB0_762;
	setp.gt.u32 	%p981, %r6022, %r5828;
	@%p981 bra 	$L__BB0_763;
	setp.lt.u32 	%p982, %r700, %r5827;
	@%p982 bra 	$L__BB0_762;
	setp.gt.u32 	%p983, %r700, %r5827;
	@%p983 bra 	$L__BB0_763;
	setp.lt.u32 	%p984, %r937, %r5826;
	@%p984 bra 	$L__BB0_762;
	setp.gt.u32 	%p985, %r937, %r5826;
	@%p985 bra 	$L__BB0_763;
	setp.lt.u32 	%p986, %r793, %r5825;
	@%p986 bra 	$L__BB0_762;
	setp.gt.u32 	%p987, %r793, %r5825;
	@%p987 bra 	$L__BB0_763;
	setp.lt.u32 	%p988, %r794, %r5824;
	@%p988 bra 	$L__BB0_762;
	setp.gt.u32 	%p989, %r794, %r5824;
	@%p989 bra 	$L__BB0_763;
	setp.lt.u32 	%p990, %r79, %r5823;
	@%p990 bra 	$L__BB0_762;
	setp.gt.u32 	%p991, %r79, %r5823;
	@%p991 bra 	$L__BB0_763;
	setp.lt.u32 	%p992, %r699, %r5822;
	@%p992 bra 	$L__BB0_762;
	setp.gt.u32 	%p993, %r699, %r5822;
	setp.gt.u32 	%p994, %r795, %r5821;
	or.pred  	%p995, %p993, %p994;
	@%p995 bra 	$L__BB0_763;
$L__BB0_762:
	// begin inline asm
	sub.cc.u32 %r5821, %r5821, %r795;
	subc.cc.u32 %r5822, %r5822, %r699;
	subc.cc.u32 %r5823, %r5823, %r79;
	subc.cc.u32 %r5824, %r5824, %r794;
	subc.cc.u32 %r5825, %r5825, %r793;
	subc.cc.u32 %r5826, %r5826, %r937;
	subc.cc.u32 %r5827, %r5827, %r700;
	subc.u32 %r5828, %r5828, %r6022;
	
	// end inline asm
$L__BB0_763:
	setp.gt.u32 	%p996, %r5828, %r6022;
	@%p996 bra 	$L__BB0_776;
	bra.uni 	$L__BB0_777;
$L__BB0_764:
	setp.gt.u32 	%p998, %r5827, %r700;
	@%p998 bra 	$L__BB0_776;
	setp.lt.u32 	%p999, %r5827, %r700;
	@%p999 bra 	$L__BB0_778;
	setp.gt.u32 	%p1000, %r5826, %r937;
	@%p1000 bra 	$L__BB0_776;
	setp.lt.u32 	%p1001, %r5826, %r937;
	@%p1001 bra 	$L__BB0_778;
	setp.gt.u32 	%p1002, %r5825, %r793;
	@%p1002 bra 	$L__BB0_776;
	setp.lt.u32 	%p1003, %r5825, %r793;
	@%p1003 bra 	$L__BB0_778;
	setp.gt.u32 	%p1004, %r5824, %r794;
	@%p1004 bra 	$L__BB0_776;
	setp.lt.u32 	%p1005, %r5824, %r794;
	@%p1005 bra 	$L__BB0_778;
	setp.gt.u32 	%p1006, %r5823, %r79;
	@%p1006 bra 	$L__BB0_776;
	setp.lt.u32 	%p1007, %r5823, %r79;
	@%p1007 bra 	$L__BB0_778;
	setp.gt.u32 	%p1008, %r5822, %r699;
	@%p1008 bra 	$L__BB0_776;
	setp.lt.u32 	%p1009, %r5822, %r699;
	setp.lt.u32 	%p1010, %r5821, %r795;
	or.pred  	%p1011, %p1009, %p1010;
	@%p1011 bra 	$L__BB0_778;
$L__BB0_776:
	// begin inline asm
	sub.cc.u32 %r5821, %r5821, %r795;
	subc.cc.u32 %r5822, %r5822, %r699;
	subc.cc.u32 %r5823, %r5823, %r79;
	subc.cc.u32 %r5824, %r5824, %r794;
	subc.cc.u32 %r5825, %r5825, %r793;
	subc.cc.u32 %r5826, %r5826, %r937;
	subc.cc.u32 %r5827, %r5827, %r700;
	subc.u32 %r5828, %r5828, %r6022;
	
	// end inline asm
	bra.uni 	$L__BB0_778;
$L__BB0_777:
	setp.lt.u32 	%p997, %r5828, %r6022;
	@%p997 bra 	$L__BB0_778;
	bra.uni 	$L__BB0_764;
$L__BB0_778:
	mul.wide.u32 	%rd6507, %r35, %r5821;
	shr.u64 	%rd6508, %rd6507, 32;
	mul.wide.u32 	%rd6509, %r34, %r5821;
	add.s64 	%rd6510, %rd6508, %rd6509;
	shr.u64 	%rd6511, %rd6510, 32;
	mul.wide.u32 	%rd6512, %r33, %r5821;
	add.s64 	%rd6513, %rd6511, %rd6512;
	shr.u64 	%rd6514, %rd6513, 32;
	mul.wide.u32 	%rd6515, %r32, %r5821;
	add.s64 	%rd6516, %rd6514, %rd6515;
	shr.u64 	%rd6517, %rd6516, 32;
	mul.wide.u32 	%rd6518, %r31, %r5821;
	add.s64 	%rd6519, %rd6517, %rd6518;
	shr.u64 	%rd6520, %rd6519, 32;
	mul.wide.u32 	%rd6521, %r30, %r5821;
	add.s64 	%rd6522, %rd6520, %rd6521;
	shr.u64 	%rd6523, %rd6522, 32;
	mul.wide.u32 	%rd6524, %r29, %r5821;
	add.s64 	%rd6525, %rd6523, %rd6524;
	shr.u64 	%rd6526, %rd6525, 32;
	mul.wide.u32 	%rd6527, %r28, %r5821;
	add.s64 	%rd6528, %rd6526, %rd6527;
	shr.u64 	%rd6529, %rd6528, 32;
	and.b64  	%rd6530, %rd6510, 4294967295;
	mul.wide.u32 	%rd6531, %r35, %r5822;
	add.s64 	%rd6532, %rd6531, %rd6530;
	shr.u64 	%rd6533, %rd6532, 32;
	and.b64  	%rd6534, %rd6513, 4294967295;
	mul.wide.u32 	%rd6535, %r34, %r5822;
	add.s64 	%rd6536, %rd6533, %rd6534;
	add.s64 	%rd6537, %rd6536, %rd6535;
	shr.u64 	%rd6538, %rd6537, 32;
	and.b64  	%rd6539, %rd6516, 4294967295;
	mul.wide.u32 	%rd6540, %r33, %r5822;
	add.s64 	%rd6541, %rd6538, %rd6539;
	add.s64 	%rd6542, %rd6541, %rd6540;
	shr.u64 	%rd6543, %rd6542, 32;
	and.b64  	%rd6544, %rd6519, 4294967295;
	mul.wide.u32 	%rd6545, %r32, %r5822;
	add.s64 	%rd6546, %rd6543, %rd6544;
	add.s64 	%rd6547, %rd6546, %rd6545;
	shr.u64 	%rd6548, %rd6547, 32;
	and.b64  	%rd6549, %rd6522, 4294967295;
	mul.wide.u32 	%rd6550, %r31, %r5822;
	add.s64 	%rd6551, %rd6548, %rd6549;
	add.s64 	%rd6552, %rd6551, %rd6550;
	shr.u64 	%rd6553, %rd6552, 32;
	and.b64  	%rd6554, %rd6525, 4294967295;
	mul.wide.u32 	%rd6555, %r30, %r5822;
	add.s64 	%rd6556, %rd6553, %rd6554;
	add.s64 	%rd6557, %rd6556, %rd6555;
	shr.u64 	%rd6558, %rd6557, 32;
	and.b64  	%rd6559, %rd6528, 4294967295;
	mul.wide.u32 	%rd6560, %r29, %r5822;
	add.s64 	%rd6561, %rd6558, %rd6559;
	add.s64 	%rd6562, %rd6561, %rd6560;
	shr.u64 	%rd6563, %rd6562, 32;
	mul.wide.u32 	%rd6564, %r28, %r5822;
	add.s64 	%rd6565, %rd6563, %rd6529;
	add.s64 	%rd6566, %rd6565, %rd6564;
	shr.u64 	%rd6567, %rd6566, 32;
	and.b64  	%rd6568, %rd6537, 4294967295;
	mul.wide.u32 	%rd6569, %r35, %r5823;
	add.s64 	%rd6570, %rd6569, %rd6568;
	shr.u64 	%rd6571, %rd6570, 32;
	and.b64  	%rd6572, %rd6542, 4294967295;
	mul.wide.u32 	%rd6573, %r34, %r5823;
	add.s64 	%rd6574, %rd6571, %rd6572;
	add.s64 	%rd6575, %rd6574, %rd6573;
	shr.u64 	%rd6576, %rd6575, 32;
	and.b64  	%rd6577, %rd6547, 4294967295;
	mul.wide.u32 	%rd6578, %r33, %r5823;
	add.s64 	%rd6579, %rd6576, %rd6577;
	add.s64 	%rd6580, %rd6579, %rd6578;
	shr.u64 	%rd6581, %rd6580, 32;
	and.b64  	%rd6582, %rd6552, 4294967295;
	mul.wide.u32 	%rd6583, %r32, %r5823;
	add.s64 	%rd6584, %rd6581, %rd6582;
	add.s64 	%rd6585, %rd6584, %rd6583;
	shr.u64 	%rd6586, %rd6585, 32;
	and.b64  	%rd6587, %rd6557, 4294967295;
	mul.wide.u32 	%rd6588, %r31, %r5823;
	add.s64 	%rd6589, %rd6586, %rd6587;
	add.s64 	%rd6590, %rd6589, %rd6588;
	shr.u64 	%rd6591, %rd6590, 32;
	and.b64  	%rd6592, %rd6562, 4294967295;
	mul.wide.u32 	%rd6593, %r30, %r5823;
	add.s64 	%rd6594, %rd6591, %rd6592;
	add.s64 	%rd6595, %rd6594, %rd6593;
	shr.u64 	%rd6596, %rd6595, 32;
	and.b64  	%rd6597, %rd6566, 4294967295;
	mul.wide.u32 	%rd6598, %r29, %r5823;
	add.s64 	%rd6599, %rd6596, %rd6597;
	add.s64 	%rd6600, %rd6599, %rd6598;
	shr.u64 	%rd6601, %rd6600, 32;
	mul.wide.u32 	%rd6602, %r28, %r5823;
	add.s64 	%rd6603, %rd6601, %rd6567;
	add.s64 	%rd6604, %rd6603, %rd6602;
	shr.u64 	%rd6605, %rd6604, 32;
	and.b64  	%rd6606, %rd6575, 4294967295;
	mul.wide.u32 	%rd6607, %r35, %r5824;
	add.s64 	%rd6608, %rd6607, %rd6606;
	shr.u64 	%rd6609, %rd6608, 32;
	and.b64  	%rd6610, %rd6580, 4294967295;
	mul.wide.u32 	%rd6611, %r34, %r5824;
	add.s64 	%rd6612, %rd6609, %rd6610;
	add.s64 	%rd6613, %rd6612, %rd6611;
	shr.u64 	%rd6614, %rd6613, 32;
	and.b64  	%rd6615, %rd6585, 4294967295;
	mul.wide.u32 	%rd6616, %r33, %r5824;
	add.s64 	%rd6617, %rd6614, %rd6615;
	add.s64 	%rd6618, %rd6617, %rd6616;
	shr.u64 	%rd6619, %rd6618, 32;
	and.b64  	%rd6620, %rd6590, 4294967295;
	mul.wide.u32 	%rd6621, %r32, %r5824;
	add.s64 	%rd6622, %rd6619, %rd6620;
	add.s64 	%rd6623, %rd6622, %rd6621;
	shr.u64 	%rd6624, %rd6623, 32;
	and.b64  	%rd6625, %rd6595, 4294967295;
	mul.wide.u32 	%rd6626, %r31, %r5824;
	add.s64 	%rd6627, %rd6624, %rd6625;
	add.s64 	%rd6628, %rd6627, %rd6626;
	shr.u64 	%rd6629, %rd6628, 32;
	and.b64  	%rd6630, %rd6600, 4294967295;
	mul.wide.u32 	%rd6631, %r30, %r5824;
	add.s64 	%rd6632, %rd6629, %rd6630;
	add.s64 	%rd6633, %rd6632, %rd6631;
	shr.u64 	%rd6634, %rd6633, 32;
	and.b64  	%rd6635, %rd6604, 4294967295;
	mul.wide.u32 	%rd6636, %r29, %r5824;
	add.s64 	%rd6637, %rd6634, %rd6635;
	add.s64 	%rd6638, %rd6637, %rd6636;
	shr.u64 	%rd6639, %rd6638, 32;
	mul.wide.u32 	%rd6640, %r28, %r5824;
	add.s64 	%rd6641, %rd6639, %rd6605;
	add.s64 	%rd6642, %rd6641, %rd6640;
	shr.u64 	%rd6643, %rd6642, 32;
	and.b64  	%rd6644, %rd6613, 4294967295;
	mul.wide.u32 	%rd6645, %r35, %r5825;
	add.s64 	%rd6646, %rd6645, %rd6644;
	shr.u64 	%rd6647, %rd6646, 32;
	and.b64  	%rd6648, %rd6618, 4294967295;
	mul.wide.u32 	%rd6649, %r34, %r5825;
	add.s64 	%rd6650, %rd6647, %rd6648;
	add.s64 	%rd6651, %rd6650, %rd6649;
	shr.u64 	%rd6652, %rd6651, 32;
	and.b64  	%rd6653, %rd6623, 4294967295;
	mul.wide.u32 	%rd6654, %r33, %r5825;
	add.s64 	%rd6655, %rd6652, %rd6653;
	add.s64 	%rd6656, %rd6655, %rd6654;
	shr.u64 	%rd6657, %rd6656, 32;
	and.b64  	%rd6658, %rd6628, 4294967295;
	mul.wide.u32 	%rd6659, %r32, %r5825;
	add.s64 	%rd6660, %rd6657, %rd6658;
	add.s64 	%rd6661, %rd6660, %rd6659;
	shr.u64 	%rd6662, %rd6661, 32;
	and.b64  	%rd6663, %rd6633, 4294967295;
	mul.wide.u32 	%rd6664, %r31, %r5825;
	add.s64 	%rd6665, %rd6662, %rd6663;
	add.s64 	%rd6666, %rd6665, %rd6664;
	shr.u64 	%rd6667, %rd6666, 32;
	and.b64  	%rd6668, %rd6638, 4294967295;
	mul.wide.u32 	%rd6669, %r30, %r5825;
	add.s64 	%rd6670, %rd6667, %rd6668;
	add.s64 	%rd6671, %rd6670, %rd6669;
	shr.u64 	%rd6672, %rd6671, 32;
	and.b64  	%rd6673, %rd6642, 4294967295;
	mul.wide.u32 	%rd6674, %r29, %r5825;
	add.s64 	%rd6675, %rd6672, %rd6673;
	add.s64 	%rd6676, %rd6675, %rd6674;
	shr.u64 	%rd6677, %rd6676, 32;
	mul.wide.u32 	%rd6678, %r28, %r5825;
	add.s64 	%rd6679, %rd6677, %rd6643;
	add.s64 	%rd6680, %rd6679, %rd6678;
	shr.u64 	%rd6681, %rd6680, 32;
	and.b64  	%rd6682, %rd6651, 4294967295;
	mul.wide.u32 	%rd6683, %r35, %r5826;
	add.s64 	%rd6684, %rd6683, %rd6682;
	shr.u64 	%rd6685, %rd6684, 32;
	and.b64  	%rd6686, %rd6656, 4294967295;
	mul.wide.u32 	%rd6687, %r34, %r5826;
	add.s64 	%rd6688, %rd6685, %rd6686;
	add.s64 	%rd6689, %rd6688, %rd6687;
	shr.u64 	%rd6690, %rd6689, 32;
	and.b64  	%rd6691, %rd6661, 4294967295;
	mul.wide.u32 	%rd6692, %r33, %r5826;
	add.s64 	%rd6693, %rd6690, %rd6691;
	add.s64 	%rd6694, %rd6693, %rd6692;
	shr.u64 	%rd6695, %rd6694, 32;
	and.b64  	%rd6696, %rd6666, 4294967295;
	mul.wide.u32 	%rd6697, %r32, %r5826;
	add.s64 	%rd6698, %rd6695, %rd6696;
	add.s64 	%rd6699, %rd6698, %rd6697;
	shr.u64 	%rd6700, %rd6699, 32;
	and.b64  	%rd6701, %rd6671, 4294967295;
	mul.wide.u32 	%rd6702, %r31, %r5826;
	add.s64 	%rd6703, %rd6700, %rd6701;
	add.s64 	%rd6704, %rd6703, %rd6702;
	shr.u64 	%rd6705, %rd6704, 32;
	and.b64  	%rd6706, %rd6676, 4294967295;
	mul.wide.u32 	%rd6707, %r30, %r5826;
	add.s64 	%rd6708, %rd6705, %rd6706;
	add.s64 	%rd6709, %rd6708, %rd6707;
	shr.u64 	%rd6710, %rd6709, 32;
	and.b64  	%rd6711, %rd6680, 4294967295;
	mul.wide.u32 	%rd6712, %r29, %r5826;
	add.s64 	%rd6713, %rd6710, %rd6711;
	add.s64 	%rd6714, %rd6713, %rd6712;
	shr.u64 	%rd6715, %rd6714, 32;
	mul.wide.u32 	%rd6716, %r28, %r5826;
	add.s64 	%rd6717, %rd6715, %rd6681;
	add.s64 	%rd6718, %rd6717, %rd6716;
	shr.u64 	%rd6719, %rd6718, 32;
	and.b64  	%rd6720, %rd6689, 4294967295;
	mul.wide.u32 	%rd6721, %r35, %r5827;
	add.s64 	%rd6722, %rd6721, %rd6720;
	shr.u64 	%rd6723, %rd6722, 32;
	and.b64  	%rd6724, %rd6694, 4294967295;
	mul.wide.u32 	%rd6725, %r34, %r5827;
	add.s64 	%rd6726, %rd6723, %rd6724;
	add.s64 	%rd6727, %rd6726, %rd6725;
	shr.u64 	%rd6728, %rd6727, 32;
	and.b64  	%rd6729, %rd6699, 4294967295;
	mul.wide.u32 	%rd6730, %r33, %r5827;
	add.s64 	%rd6731, %rd6728, %rd6729;
	add.s64 	%rd6732, %rd6731, %rd6730;
	shr.u64 	%rd6733, %rd6732, 32;
	and.b64  	%rd6734, %rd6704, 4294967295;
	mul.wide.u32 	%rd6735, %r32, %r5827;
	add.s64 	%rd6736, %rd6733, %rd6734;
	add.s64 	%rd6737, %rd6736, %rd6735;
	shr.u64 	%rd6738, %rd6737, 32;
	and.b64  	%rd6739, %rd6709, 4294967295;
	mul.wide.u32 	%rd6740, %r31, %r5827;
	add.s64 	%rd6741, %rd6738, %rd6739;
	add.s64 	%rd6742, %rd6741, %rd6740;
	shr.u64 	%rd6743, %rd6742, 32;
	and.b64  	%rd6744, %rd6714, 4294967295;
	mul.wide.u32 	%rd6745, %r30, %r5827;
	add.s64 	%rd6746, %rd6743, %rd6744;
	add.s64 	%rd6747, %rd6746, %rd6745;
	shr.u64 	%rd6748, %rd6747, 32;
	and.b64  	%rd6749, %rd6718, 4294967295;
	mul.wide.u32 	%rd6750, %r29, %r5827;
	add.s64 	%rd6751, %rd6748, %rd6749;
	add.s64 	%rd6752, %rd6751, %rd6750;
	shr.u64 	%rd6753, %rd6752, 32;
	mul.wide.u32 	%rd6754, %r28, %r5827;
	add.s64 	%rd6755, %rd6753, %rd6719;
	add.s64 	%rd6756, %rd6755, %rd6754;
	shr.u64 	%rd6757, %rd6756, 32;
	and.b64  	%rd6758, %rd6727, 4294967295;
	mul.wide.u32 	%rd6759, %r35, %r5828;
	add.s64 	%rd6760, %rd6759, %rd6758;
	shr.u64 	%rd6761, %rd6760, 32;
	and.b64  	%rd6762, %rd6732, 4294967295;
	mul.wide.u32 	%rd6763, %r34, %r5828;
	add.s64 	%rd6764, %rd6761, %rd6762;
	add.s64 	%rd6765, %rd6764, %rd6763;
	shr.u64 	%rd6766, %rd6765, 32;
	and.b64  	%rd6767, %rd6737, 4294967295;
	mul.wide.u32 	%rd6768, %r33, %r5828;
	add.s64 	%rd6769, %rd6766, %rd6767;
	add.s64 	%rd6770, %rd6769, %rd6768;
	shr.u64 	%rd6771, %rd6770, 32;
	and.b64  	%rd6772, %rd6742, 4294967295;
	mul.wide.u32 	%rd6773, %r32, %r5828;
	add.s64 	%rd6774, %rd6771, %rd6772;
	add.s64 	%rd6775, %rd6774, %rd6773;
	shr.u64 	%rd6776, %rd6775, 32;
	and.b64  	%rd6777, %rd6747, 4294967295;
	mul.wide.u32 	%rd6778, %r31, %r5828;
	add.s64 	%rd6779, %rd6776, %rd6777;
	add.s64 	%rd6780, %rd6779, %rd6778;
	shr.u64 	%rd6781, %rd6780, 32;
	and.b64  	%rd6782, %rd6752, 4294967295;
	mul.wide.u32 	%rd6783, %r30, %r5828;
	add.s64 	%rd6784, %rd6781, %rd6782;
	add.s64 	%rd6785, %rd6784, %rd6783;
	shr.u64 	%rd6786, %rd6785, 32;
	and.b64  	%rd6787, %rd6756, 4294967295;
	mul.wide.u32 	%rd6788, %r29, %r5828;
	add.s64 	%rd6789, %rd6786, %rd6787;
	add.s64 	%rd6790, %rd6789, %rd6788;
	shr.u64 	%rd6791, %rd6790, 32;
	mul.wide.u32 	%rd6792, %r28, %r5828;
	add.s64 	%rd6793, %rd6791, %rd6757;
	add.s64 	%rd6794, %rd6793, %rd6792;
	shr.u64 	%rd6795, %rd6794, 32;
	{ .reg .b32 tmp; mov.b64 {tmp, %r3611}, %rd6794; }
	and.b64  	%rd6796, %rd6765, 4294967295;
	mul.lo.s64 	%rd6797, %rd6796, 977;
	and.b64  	%rd6798, %rd6507, 4294967295;
	and.b64  	%rd6799, %rd6797, 4294967295;
	add.s64 	%rd13000, %rd6799, %rd6798;
	shr.u64 	%rd6800, %rd6797, 32;
	shr.u64 	%rd6801, %rd13000, 32;
	add.s64 	%rd6802, %rd6801, %rd6800;
	and.b64  	%rd6803, %rd6770, 4294967295;
	mul.lo.s64 	%rd6804, %rd6803, 977;
	and.b64  	%rd6805, %rd6532, 4294967295;
	and.b64  	%rd6806, %rd6804, 4294967295;
	add.s64 	%rd6807, %rd6802, %rd6805;
	add.s64 	%rd6808, %rd6807, %rd6806;
	add.s64 	%rd13001, %rd6808, %rd6796;
	shr.u64 	%rd6809, %rd6804, 32;
	shr.u64 	%rd6810, %rd13001, 32;
	add.s64 	%rd6811, %rd6810, %rd6809;
	and.b64  	%rd6812, %rd6775, 4294967295;
	mul.lo.s64 	%rd6813, %rd6812, 977;
	and.b64  	%rd6814, %rd6570, 4294967295;
	and.b64  	%rd6815, %rd6813, 4294967295;
	add.s64 	%rd6816, %rd6811, %rd6814;
	add.s64 	%rd6817, %rd6816, %rd6815;
	add.s64 	%rd13002, %rd6817, %rd6803;
	shr.u64 	%rd6818, %rd6813, 32;
	shr.u64 	%rd6819, %rd13002, 32;
	add.s64 	%rd6820, %rd6819, %rd6818;
	and.b64  	%rd6821, %rd6780, 4294967295;
	mul.lo.s64 	%rd6822, %rd6821, 977;
	and.b64  	%rd6823, %rd6608, 4294967295;
	and.b64  	%rd6824, %rd6822, 4294967295;
	add.s64 	%rd6825, %rd6820, %rd6823;
	add.s64 	%rd6826, %rd6825, %rd6824;
	add.s64 	%rd13003, %rd6826, %rd6812;
	shr.u64 	%rd6827, %rd6822, 32;
	shr.u64 	%rd6828, %rd13003, 32;
	add.s64 	%rd6829, %rd6828, %rd6827;
	and.b64  	%rd6830, %rd6785, 4294967295;
	mul.lo.s64 	%rd6831, %rd6830, 977;
	and.b64  	%rd6832, %rd6646, 4294967295;
	and.b64  	%rd6833, %rd6831, 4294967295;
	add.s64 	%rd6834, %rd6829, %rd6832;
	add.s64 	%rd6835, %rd6834, %rd6833;
	add.s64 	%rd13004, %rd6835, %rd6821;
	shr.u64 	%rd6836, %rd6831, 32;
	shr.u64 	%rd6837, %rd13004, 32;
	add.s64 	%rd6838, %rd6837, %rd6836;
	and.b64  	%rd6839, %rd6790, 4294967295;
	mul.lo.s64 	%rd6840, %rd6839, 977;
	and.b64  	%rd6841, %rd6684, 4294967295;
	and.b64  	%rd6842, %rd6840, 4294967295;
	add.s64 	%rd6843, %rd6838, %rd6841;
	add.s64 	%rd6844, %rd6843, %rd6842;
	add.s64 	%rd13005, %rd6844, %rd6830;
	shr.u64 	%rd6845, %rd6840, 32;
	shr.u64 	%rd6846, %rd13005, 32;
	add.s64 	%rd6847, %rd6846, %rd6845;
	and.b64  	%rd6848, %rd6794, 4294967295;
	mul.lo.s64 	%rd6849, %rd6848, 977;
	and.b64  	%rd6850, %rd6722, 4294967295;
	and.b64  	%rd6851, %rd6849, 4294967295;
	add.s64 	%rd6852, %rd6847, %rd6850;
	add.s64 	%rd6853, %rd6852, %rd6851;
	add.s64 	%rd13006, %rd6853, %rd6839;
	shr.u64 	%rd6854, %rd6849, 32;
	shr.u64 	%rd6855, %rd13006, 32;
	add.s64 	%rd6856, %rd6855, %rd6854;
	mul.lo.s64 	%rd6857, %rd6795, 977;
	and.b64  	%rd6858, %rd6760, 4294967295;
	and.b64  	%rd6859, %rd6857, 4294967295;
	add.s64 	%rd6860, %rd6856, %rd6858;
	add.s64 	%rd6861, %rd6860, %rd6859;
	add.s64 	%rd13007, %rd6861, %rd6848;
	shr.u64 	%rd6862, %rd6857, 32;
	shr.u64 	%rd6863, %rd13007, 32;
	cvt.u32.u64 	%r3612, %rd6863;
	cvt.u32.u64 	%r3613, %rd6862;
	add.s32 	%r3614, %r3612, %r3613;
	add.s32 	%r1055, %r3614, %r3611;
	setp.eq.s32 	%p1013, %r1055, 0;
	mov.pred 	%p2171, 0;
	@%p1013 bra 	$L__BB0_786;
	cvt.u64.u32 	%rd6864, %r1055;
	mul.wide.u32 	%rd6865, %r1055, 977;
	shr.u64 	%rd6866, %rd6865, 32;
	and.b64  	%rd6867, %rd13000, 4294967295;
	and.b64  	%rd6868, %rd6865, 4294967295;
	add.s64 	%rd13000, %rd6868, %rd6867;
	shr.u64 	%rd6869, %rd13000, 32;
	and.b64  	%rd6870, %rd13001, 4294967295;
	add.s64 	%rd6871, %rd6866, %rd6870;
	add.s64 	%rd6872, %rd6871, %rd6864;
	add.s64 	%rd13001, %rd6872, %rd6869;
	setp.lt.u64 	%p1015, %rd13001, 4294967296;
	@%p1015 bra 	$L__BB0_786;
	shr.u64 	%rd6873, %rd13001, 32;
	and.b64  	%rd6874, %rd13002, 4294967295;
	add.s64 	%rd13002, %rd6873, %rd6874;
	setp.lt.u64 	%p1017, %rd13002, 4294967296;
	@%p1017 bra 	$L__BB0_786;
	shr.u64 	%rd6875, %rd13002, 32;
	and.b64  	%rd6876, %rd13003, 4294967295;
	add.s64 	%rd13003, %rd6875, %rd6876;
	setp.lt.u64 	%p1019, %rd13003, 4294967296;
	@%p1019 bra 	$L__BB0_786;
	shr.u64 	%rd6878, %rd13003, 32;
	and.b64  	%rd6879, %rd13004, 4294967295;
	add.s64 	%rd13004, %rd6878, %rd6879;
	setp.lt.u64 	%p1021, %rd13004, 4294967296;
	mov.b64 	%rd13003, 4294967296;
	@%p1021 bra 	$L__BB0_786;
	shr.u64 	%rd6881, %rd13004, 32;
	and.b64  	%rd6882, %rd13005, 4294967295;
	add.s64 	%rd13005, %rd6881, %rd6882;
	setp.lt.u64 	%p1023, %rd13005, 4294967296;
	mov.b64 	%rd13003, 4294967296;
	mov.u64 	%rd13004, %rd13003;
	@%p1023 bra 	$L__BB0_786;
	shr.u64 	%rd6884, %rd13005, 32;
	and.b64  	%rd6885, %rd13006, 4294967295;
	add.s64 	%rd13006, %rd6884, %rd6885;
	setp.lt.u64 	%p1025, %rd13006, 4294967296;
	mov.b64 	%rd13003, 4294967296;
	mov.u64 	%rd13005, %rd13003;
	@%p1025 bra 	$L__BB0_786;
	shr.u64 	%rd6887, %rd13006, 32;
	and.b64  	%rd6888, %rd13007, 4294967295;
	add.s64 	%rd6889, %rd6887, %rd6888;
	setp.gt.u64 	%p2171, %rd6889, 4294967295;
	min.u64 	%rd13007, %rd6889, 4294967296;
	mov.b64 	%rd13003, 4294967296;
	mov.u64 	%rd13004, %rd13003;
	mov.u64 	%rd13006, %rd13003;
$L__BB0_786:
	cvt.u32.u64 	%r6023, %rd13007;
	cvt.u32.u64 	%r6024, %rd13006;
	cvt.u32.u64 	%r6025, %rd13005;
	cvt.u32.u64 	%r6026, %rd13004;
	cvt.u32.u64 	%r6027, %rd13003;
	cvt.u32.u64 	%r6028, %rd13002;
	cvt.u32.u64 	%r6029, %rd13001;
	cvt.u32.u64 	%r6030, %rd13000;
	setp.lt.u32 	%p1026, %r6022, %r6023;
	or.pred  	%p1027, %p2171, %p1026;
	@%p1027 bra 	$L__BB0_800;
	setp.gt.u32 	%p1028, %r6022, %r6023;
	@%p1028 bra 	$L__BB0_801;
	setp.lt.u32 	%p1029, %r700, %r6024;
	@%p1029 bra 	$L__BB0_800;
	setp.gt.u32 	%p1030, %r700, %r6024;
	@%p1030 bra 	$L__BB0_801;
	setp.lt.u32 	%p1031, %r937, %r6025;
	@%p1031 bra 	$L__BB0_800;
	setp.gt.u32 	%p1032, %r937, %r6025;
	@%p1032 bra 	$L__BB0_801;
	setp.lt.u32 	%p1033, %r793, %r6026;
	@%p1033 bra 	$L__BB0_800;
	setp.gt.u32 	%p1034, %r793, %r6026;
	@%p1034 bra 	$L__BB0_801;
	setp.lt.u32 	%p1035, %r794, %r6027;
	@%p1035 bra 	$L__BB0_800;
	setp.gt.u32 	%p1036, %r794, %r6027;
	@%p1036 bra 	$L__BB0_801;
	setp.lt.u32 	%p1037, %r79, %r6028;
	@%p1037 bra 	$L__BB0_800;
	setp.gt.u32 	%p1038, %r79, %r6028;
	@%p1038 bra 	$L__BB0_801;
	setp.lt.u32 	%p1039, %r699, %r6029;
	@%p1039 bra 	$L__BB0_800;
	setp.gt.u32 	%p1040, %r699, %r6029;
	setp.gt.u32 	%p1041, %r795, %r6030;
	or.pred  	%p1042, %p1040, %p1041;
	@%p1042 bra 	$L__BB0_801;
$L__BB0_800:
	// begin inline asm
	sub.cc.u32 %r6030, %r6030, %r795;
	subc.cc.u32 %r6029, %r6029, %r699;
	subc.cc.u32 %r6028, %r6028, %r79;
	subc.cc.u32 %r6027, %r6027, %r794;
	subc.cc.u32 %r6026, %r6026, %r793;
	subc.cc.u32 %r6025, %r6025, %r937;
	subc.cc.u32 %r6024, %r6024, %r700;
	subc.u32 %r6023, %r6023, %r6022;
	
	// end inline asm
$L__BB0_801:
	setp.gt.u32 	%p1043, %r6023, %r6022;
	@%p1043 bra 	$L__BB0_815;
	setp.lt.u32 	%p1044, %r6023, %r6022;
	mov.u16 	%rs45, %rs10;
	@%p1044 bra 	$L__BB0_1253;
	setp.gt.u32 	%p1045, %r6024, %r700;
	@%p1045 bra 	$L__BB0_815;
	setp.lt.u32 	%p1046, %r6024, %r700;
	mov.u16 	%rs45, %rs10;
	@%p1046 bra 	$L__BB0_1253;
	setp.gt.u32 	%p1047, %r6025, %r937;
	@%p1047 bra 	$L__BB0_815;
	setp.lt.u32 	%p1048, %r6025, %r937;
	mov.u16 	%rs45, %rs10;
	@%p1048 bra 	$L__BB0_1253;
	setp.gt.u32 	%p1049, %r6026, %r793;
	@%p1049 bra 	$L__BB0_815;
	setp.lt.u32 	%p1050, %r6026, %r793;
	mov.u16 	%rs45, %rs10;
	@%p1050 bra 	$L__BB0_1253;
	setp.gt.u32 	%p1051, %r6027, %r794;
	@%p1051 bra 	$L__BB0_815;
	setp.lt.u32 	%p1052, %r6027, %r794;
	mov.u16 	%rs45, %rs10;
	@%p1052 bra 	$L__BB0_1253;
	setp.gt.u32 	%p1053, %r6028, %r79;
	@%p1053 bra 	$L__BB0_815;
	setp.lt.u32 	%p1054, %r6028, %r79;
	mov.u16 	%rs45, %rs10;
	@%p1054 bra 	$L__BB0_1253;
	setp.gt.u32 	%p1055, %r6029, %r699;
	@%p1055 bra 	$L__BB0_815;
	setp.lt.u32 	%p1056, %r6029, %r699;
	setp.lt.u32 	%p1057, %r6030, %r795;
	or.pred  	%p1058, %p1056, %p1057;
	mov.u16 	%rs45, %rs10;
	@%p1058 bra 	$L__BB0_1253;
$L__BB0_815:
	// begin inline asm
	sub.cc.u32 %r6030, %r6030, %r795;
	subc.cc.u32 %r6029, %r6029, %r699;
	subc.cc.u32 %r6028, %r6028, %r79;
	subc.cc.u32 %r6027, %r6027, %r794;
	subc.cc.u32 %r6026, %r6026, %r793;
	subc.cc.u32 %r6025, %r6025, %r937;
	subc.cc.u32 %r6024, %r6024, %r700;
	subc.u32 %r6023, %r6023, %r6022;
	
	// end inline asm
	mov.u16 	%rs45, %rs10;
	bra.uni 	$L__BB0_1253;
$L__BB0_816:
	setp.gt.u32 	%p1061, %r5553, %r5537;
	@%p1061 bra 	$L__BB0_828;
	setp.lt.u32 	%p1062, %r5553, %r5537;
	@%p1062 bra 	$L__BB0_831;
	setp.gt.u32 	%p1063, %r5554, %r5538;
	@%p1063 bra 	$L__BB0_828;
	setp.lt.u32 	%p1064, %r5554, %r5538;
	@%p1064 bra 	$L__BB0_831;
	setp.gt.u32 	%p1065, %r5555, %r5539;
	@%p1065 bra 	$L__BB0_828;
	setp.lt.u32 	%p1066, %r5555, %r5539;
	@%p1066 bra 	$L__BB0_831;
	setp.gt.u32 	%p1067, %r5556, %r5540;
	@%p1067 bra 	$L__BB0_828;
	setp.lt.u32 	%p1068, %r5556, %r5540;
	@%p1068 bra 	$L__BB0_831;
	setp.gt.u32 	%p1069, %r5557, %r5541;
	@%p1069 bra 	$L__BB0_828;
	setp.lt.u32 	%p1070, %r5557, %r5541;
	@%p1070 bra 	$L__BB0_831;
	setp.gt.u32 	%p1071, %r5558, %r5542;
	@%p1071 bra 	$L__BB0_828;
	setp.lt.u32 	%p1072, %r5558, %r5542;
	setp.lt.u32 	%p1073, %r5559, %r5543;
	or.pred  	%p1074, %p1072, %p1073;
	@%p1074 bra 	$L__BB0_831;
$L__BB0_828:
	// begin inline asm
	sub.cc.u32 %r5837, %r5559, %r5543;
	subc.cc.u32 %r5838, %r5558, %r5542;
	subc.cc.u32 %r5839, %r5557, %r5541;
	subc.cc.u32 %r5840, %r5556, %r5540;
	subc.cc.u32 %r5841, %r5555, %r5539;
	subc.cc.u32 %r5842, %r5554, %r5538;
	subc.cc.u32 %r5843, %r5553, %r5537;
	subc.u32 %r5844, %r5552, %r5536;
	
	// end inline asm
	bra.uni 	$L__BB0_832;
$L__BB0_829:
	setp.gt.u32 	%p1059, %r5552, %r5536;
	@%p1059 bra 	$L__BB0_828;
	setp.le.u32 	%p1060, %r5536, %r5552;
	@%p1060 bra 	$L__BB0_816;
$L__BB0_831:
	// begin inline asm
	add.cc.u32 %r3663, %r5559, %r379;
	addc.cc.u32 %r3664, %r5558, %r80;
	addc.cc.u32 %r3665, %r5557, %r79;
	addc.cc.u32 %r3666, %r5556, %r378;
	addc.cc.u32 %r3667, %r5555, %r377;
	addc.cc.u32 %r3668, %r5554, %r180;
	addc.cc.u32 %r3669, %r5553, %r81;
	addc.u32 %r3670, %r5552, %r6022;
	
	// end inline asm
	// begin inline asm
	sub.cc.u32 %r5837, %r3663, %r5543;
	subc.cc.u32 %r5838, %r3664, %r5542;
	subc.cc.u32 %r5839, %r3665, %r5541;
	subc.cc.u32 %r5840, %r3666, %r5540;
	subc.cc.u32 %r5841, %r3667, %r5539;
	subc.cc.u32 %r5842, %r3668, %r5538;
	subc.cc.u32 %r5843, %r3669, %r5537;
	subc.u32 %r5844, %r3670, %r5536;
	
	// end inline asm
$L__BB0_832:
	setp.gt.u32 	%p1075, %r5616, %r5600;
	@%p1075 bra 	$L__BB0_833;
	bra.uni 	$L__BB0_846;
$L__BB0_833:
	// begin inline asm
	sub.cc.u32 %r5845, %r5623, %r5607;
	subc.cc.u32 %r5846, %r5622, %r5606;
	subc.cc.u32 %r5847, %r5621, %r5605;
	subc.cc.u32 %r5848, %r5620, %r5604;
	subc.cc.u32 %r5849, %r5619, %r5603;
	subc.cc.u32 %r5850, %r5618, %r5602;
	subc.cc.u32 %r5851, %r5617, %r5601;
	subc.u32 %r5852, %r5616, %r5600;
	
	// end inline asm
	bra.uni 	$L__BB0_848;
$L__BB0_834:
	setp.gt.u32 	%p1077, %r5617, %r5601;
	@%p1077 bra 	$L__BB0_833;
	setp.lt.u32 	%p1078, %r5617, %r5601;
	@%p1078 bra 	$L__BB0_847;
	setp.gt.u32 	%p1079, %r5618, %r5602;
	@%p1079 bra 	$L__BB0_833;
	setp.lt.u32 	%p1080, %r5618, %r5602;
	@%p1080 bra 	$L__BB0_847;
	setp.gt.u32 	%p1081, %r5619, %r5603;
	@%p1081 bra 	$L__BB0_833;
	setp.lt.u32 	%p1082, %r5619, %r5603;
	@%p1082 bra 	$L__BB0_847;
	setp.gt.u32 	%p1083, %r5620, %r5604;
	@%p1083 bra 	$L__BB0_833;
	setp.lt.u32 	%p1084, %r5620, %r5604;
	@%p1084 bra 	$L__BB0_847;
	setp.gt.u32 	%p1085, %r5621, %r5605;
	@%p1085 bra 	$L__BB0_833;
	setp.lt.u32 	%p1086, %r5621, %r5605;
	@%p1086 bra 	$L__BB0_847;
	setp.gt.u32 	%p1087, %r5622, %r5606;
	@%p1087 bra 	$L__BB0_833;
	setp.lt.u32 	%p1088, %r5622, %r5606;
	setp.lt.u32 	%p1089, %r5623, %r5607;
	or.pred  	%p1090, %p1088, %p1089;
	@%p1090 bra 	$L__BB0_847;
	bra.uni 	$L__BB0_833;
$L__BB0_846:
	setp.ge.u32 	%p1076, %r5616, %r5600;
	@%p1076 bra 	$L__BB0_834;
$L__BB0_847:
	// begin inline asm
	add.cc.u32 %r3735, %r5623, %r379;
	addc.cc.u32 %r3736, %r5622, %r80;
	addc.cc.u32 %r3737, %r5621, %r79;
	addc.cc.u32 %r3738, %r5620, %r378;
	addc.cc.u32 %r3739, %r5619, %r377;
	addc.cc.u32 %r3740, %r5618, %r180;
	addc.cc.u32 %r3741, %r5617, %r81;
	addc.u32 %r3742, %r5616, %r6022;
	
	// end inline asm
	// begin inline asm
	sub.cc.u32 %r5845, %r3735, %r5607;
	subc.cc.u32 %r5846, %r3736, %r5606;
	subc.cc.u32 %r5847, %r3737, %r5605;
	subc.cc.u32 %r5848, %r3738, %r5604;
	subc.cc.u32 %r5849, %r3739, %r5603;
	subc.cc.u32 %r5850, %r3740, %r5602;
	subc.cc.u32 %r5851, %r3741, %r5601;
	subc.u32 %r5852, %r3742, %r5600;
	
	// end inline asm
$L__BB0_848:
	mul.wide.u32 	%rd6891, %r5837, %r5837;
	shr.u64 	%rd6892, %rd6891, 32;
	mul.wide.u32 	%rd6893, %r5838, %r5837;
	add.s64 	%rd6894, %rd6892, %rd6893;
	shr.u64 	%rd6895, %rd6894, 32;
	mul.wide.u32 	%rd6896, %r5839, %r5837;
	add.s64 	%rd6897, %rd6895, %rd6896;
	shr.u64 	%rd6898, %rd6897, 32;
	mul.wide.u32 	%rd6899, %r5840, %r5837;
	add.s64 	%rd6900, %rd6898, %rd6899;
	shr.u64 	%rd6901, %rd6900, 32;
	mul.wide.u32 	%rd6902, %r5841, %r5837;
	add.s64 	%rd6903, %rd6901, %rd6902;
	shr.u64 	%rd6904, %rd6903, 32;
	mul.wide.u32 	%rd6905, %r5842, %r5837;
	add.s64 	%rd6906, %rd6904, %rd6905;
	shr.u64 	%rd6907, %rd6906, 32;
	mul.wide.u32 	%rd6908, %r5843, %r5837;
	add.s64 	%rd6909, %rd6907, %rd6908;
	shr.u64 	%rd6910, %rd6909, 32;
	mul.wide.u32 	%rd6911, %r5844, %r5837;
	add.s64 	%rd6912, %rd6910, %rd6911;
	shr.u64 	%rd6913, %rd6912, 32;
	and.b64  	%rd6914, %rd6894, 4294967295;
	add.s64 	%rd6915, %rd6893, %rd6914;
	shr.u64 	%rd6916, %rd6915, 32;
	and.b64  	%rd6917, %rd6897, 4294967295;
	mul.wide.u32 	%rd6918, %r5838, %r5838;
	add.s64 	%rd6919, %rd6916, %rd6917;
	add.s64 	%rd6920, %rd6919, %rd6918;
	shr.u64 	%rd6921, %rd6920, 32;
	and.b64  	%rd6922, %rd6900, 4294967295;
	mul.wide.u32 	%rd6923, %r5839, %r5838;
	add.s64 	%rd6924, %rd6921, %rd6922;
	add.s64 	%rd6925, %rd6924, %rd6923;
	shr.u64 	%rd6926, %rd6925, 32;
	and.b64  	%rd6927, %rd6903, 4294967295;
	mul.wide.u32 	%rd6928, %r5840, %r5838;
	add.s64 	%rd6929, %rd6926, %rd6927;
	add.s64 	%rd6930, %rd6929, %rd6928;
	shr.u64 	%rd6931, %rd6930, 32;
	and.b64  	%rd6932, %rd6906, 4294967295;
	mul.wide.u32 	%rd6933, %r5841, %r5838;
	add.s64 	%rd6934, %rd6931, %rd6932;
	add.s64 	%rd6935, %rd6934, %rd6933;
	shr.u64 	%rd6936, %rd6935, 32;
	and.b64  	%rd6937, %rd6909, 4294967295;
	mul.wide.u32 	%rd6938, %r5842, %r5838;
	add.s64 	%rd6939, %rd6936, %rd6937;
	add.s64 	%rd6940, %rd6939, %rd6938;
	shr.u64 	%rd6941, %rd6940, 32;
	and.b64  	%rd6942, %rd6912, 4294967295;
	mul.wide.u32 	%rd6943, %r5843, %r5838;
	add.s64 	%rd6944, %rd6941, %rd6942;
	add.s64 	%rd6945, %rd6944, %rd6943;
	shr.u64 	%rd6946, %rd6945, 32;
	mul.wide.u32 	%rd6947, %r5844, %r5838;
	add.s64 	%rd6948, %rd6946, %rd6913;
	add.s64 	%rd6949, %rd6948, %rd6947;
	shr.u64 	%rd6950, %rd6949, 32;
	and.b64  	%rd6951, %rd6920, 4294967295;
	add.s64 	%rd6952, %rd6896, %rd6951;
	shr.u64 	%rd6953, %rd6952, 32;
	and.b64  	%rd6954, %rd6925, 4294967295;
	add.s64 	%rd6955, %rd6953, %rd6954;
	add.s64 	%rd6956, %rd6955, %rd6923;
	shr.u64 	%rd6957, %rd6956, 32;
	and.b64  	%rd6958, %rd6930, 4294967295;
	mul.wide.u32 	%rd6959, %r5839, %r5839;
	add.s64 	%rd6960, %rd6957, %rd6958;
	add.s64 	%rd6961, %rd6960, %rd6959;
	shr.u64 	%rd6962, %rd6961, 32;
	and.b64  	%rd6963, %rd6935, 4294967295;
	mul.wide.u32 	%rd6964, %r5840, %r5839;
	add.s64 	%rd6965, %rd6962, %rd6963;
	add.s64 	%rd6966, %rd6965, %rd6964;
	shr.u64 	%rd6967, %rd6966, 32;
	and.b64  	%rd6968, %rd6940, 4294967295;
	mul.wide.u32 	%rd6969, %r5841, %r5839;
	add.s64 	%rd6970, %rd6967, %rd6968;
	add.s64 	%rd6971, %rd6970, %rd6969;
	shr.u64 	%rd6972, %rd6971, 32;
	and.b64  	%rd6973, %rd6945, 4294967295;
	mul.wide.u32 	%rd6974, %r5842, %r5839;
	add.s64 	%rd6975, %rd6972, %rd6973;
	add.s64 	%rd6976, %rd6975, %rd6974;
	shr.u64 	%rd6977, %rd6976, 32;
	and.b64  	%rd6978, %rd6949, 4294967295;
	mul.wide.u32 	%rd6979, %r5843, %r5839;
	add.s64 	%rd6980, %rd6977, %rd6978;
	add.s64 	%rd6981, %rd6980, %rd6979;
	shr.u64 	%rd6982, %rd6981, 32;
	mul.wide.u32 	%rd6983, %r5844, %r5839;
	add.s64 	%rd6984, %rd6982, %rd6950;
	add.s64 	%rd6985, %rd6984, %rd6983;
	shr.u64 	%rd6986, %rd6985, 32;
	and.b64  	%rd6987, %rd6956, 4294967295;
	add.s64 	%rd6988, %rd6899, %rd6987;
	shr.u64 	%rd6989, %rd6988, 32;
	and.b64  	%rd6990, %rd6961, 4294967295;
	add.s64 	%rd6991, %rd6989, %rd6990;
	add.s64 	%rd6992, %rd6991, %rd6928;
	shr.u64 	%rd6993, %rd6992, 32;
	and.b64  	%rd6994, %rd6966, 4294967295;
	add.s64 	%rd6995, %rd6993, %rd6994;
	add.s64 	%rd6996, %rd6995, %rd6964;
	shr.u64 	%rd6997, %rd6996, 32;
	and.b64  	%rd6998, %rd6971, 4294967295;
	mul.wide.u32 	%rd6999, %r5840, %r5840;
	add.s64 	%rd7000, %rd6997, %rd6998;
	add.s64 	%rd7001, %rd7000, %rd6999;
	shr.u64 	%rd7002, %rd7001, 32;
	and.b64  	%rd7003, %rd6976, 4294967295;
	mul.wide.u32 	%rd7004, %r5841, %r5840;
	add.s64 	%rd7005, %rd7002, %rd7003;
	add.s64 	%rd7006, %rd7005, %rd7004;
	shr.u64 	%rd7007, %rd7006, 32;
	and.b64  	%rd7008, %rd6981, 4294967295;
	mul.wide.u32 	%rd7009, %r5842, %r5840;
	add.s64 	%rd7010, %rd7007, %rd7008;
	add.s64 	%rd7011, %rd7010, %rd7009;
	shr.u64 	%rd7012, %rd7011, 32;
	and.b64  	%rd7013, %rd6985, 4294967295;
	mul.wide.u32 	%rd7014, %r5843, %r5840;
	add.s64 	%rd7015, %rd7012, %rd7013;
	add.s64 	%rd7016, %rd7015, %rd7014;
	shr.u64 	%rd7017, %rd7016, 32;
	mul.wide.u32 	%rd7018, %r5844, %r5840;
	add.s64 	%rd7019, %rd7017, %rd6986;
	add.s64 	%rd7020, %rd7019, %rd7018;
	shr.u64 	%rd7021, %rd7020, 32;
	and.b64  	%rd7022, %rd6992, 4294967295;
	add.s64 	%rd7023, %rd6902, %rd7022;
	shr.u64 	%rd7024, %rd7023, 32;
	and.b64  	%rd7025, %rd6996, 4294967295;
	add.s64 	%rd7026, %rd7024, %rd7025;
	add.s64 	%rd7027, %rd7026, %rd6933;
	shr.u64 	%rd7028, %rd7027, 32;
	and.b64  	%rd7029, %rd7001, 4294967295;
	add.s64 	%rd7030, %rd7028, %rd7029;
	add.s64 	%rd7031, %rd7030, %rd6969;
	shr.u64 	%rd7032, %rd7031, 32;
	and.b64  	%rd7033, %rd7006, 4294967295;
	add.s64 	%rd7034, %rd7032, %rd7033;
	add.s64 	%rd7035, %rd7034, %rd7004;
	shr.u64 	%rd7036, %rd7035, 32;
	and.b64  	%rd7037, %rd7011, 4294967295;
	mul.wide.u32 	%rd7038, %r5841, %r5841;
	add.s64 	%rd7039, %rd7036, %rd7037;
	add.s64 	%rd7040, %rd7039, %rd7038;
	shr.u64 	%rd7041, %rd7040, 32;
	and.b64  	%rd7042, %rd7016, 4294967295;
	mul.wide.u32 	%rd7043, %r5842, %r5841;
	add.s64 	%rd7044, %rd7041, %rd7042;
	add.s64 	%rd7045, %rd7044, %rd7043;
	shr.u64 	%rd7046, %rd7045, 32;
	and.b64  	%rd7047, %rd7020, 4294967295;
	mul.wide.u32 	%rd7048, %r5843, %r5841;
	add.s64 	%rd7049, %rd7046, %rd7047;
	add.s64 	%rd7050, %rd7049, %rd7048;
	shr.u64 	%rd7051, %rd7050, 32;
	mul.wide.u32 	%rd7052, %r5844, %r5841;
	add.s64 	%rd7053, %rd7051, %rd7021;
	add.s64 	%rd7054, %rd7053, %rd7052;
	shr.u64 	%rd7055, %rd7054, 32;
	and.b64  	%rd7056, %rd7027, 4294967295;
	add.s64 	%rd7057, %rd6905, %rd7056;
	shr.u64 	%rd7058, %rd7057, 32;
	and.b64  	%rd7059, %rd7031, 4294967295;
	add.s64 	%rd7060, %rd7058, %rd7059;
	add.s64 	%rd7061, %rd7060, %rd6938;
	shr.u64 	%rd7062, %rd7061, 32;
	and.b64  	%rd7063, %rd7035, 4294967295;
	add.s64 	%rd7064, %rd7062, %rd7063;
	add.s64 	%rd7065, %rd7064, %rd6974;
	shr.u64 	%rd7066, %rd7065, 32;
	and.b64  	%rd7067, %rd7040, 4294967295;
	add.s64 	%rd7068, %rd7066, %rd7067;
	add.s64 	%rd7069, %rd7068, %rd7009;
	shr.u64 	%rd7070, %rd7069, 32;
	and.b64  	%rd7071, %rd7045, 4294967295;
	add.s64 	%rd7072, %rd7070, %rd7071;
	add.s64 	%rd7073, %rd7072, %rd7043;
	shr.u64 	%rd7074, %rd7073, 32;
	and.b64  	%rd7075, %rd7050, 4294967295;
	mul.wide.u32 	%rd7076, %r5842, %r5842;
	add.s64 	%rd7077, %rd7074, %rd7075;
	add.s64 	%rd7078, %rd7077, %rd7076;
	shr.u64 	%rd7079, %rd7078, 32;
	and.b64  	%rd7080, %rd7054, 4294967295;
	mul.wide.u32 	%rd7081, %r5843, %r5842;
	add.s64 	%rd7082, %rd7079, %rd7080;
	add.s64 	%rd7083, %rd7082, %rd7081;
	shr.u64 	%rd7084, %rd7083, 32;
	mul.wide.u32 	%rd7085, %r5844, %r5842;
	add.s64 	%rd7086, %rd7084, %rd7055;
	add.s64 	%rd7087, %rd7086, %rd7085;
	shr.u64 	%rd7088, %rd7087, 32;
	and.b64  	%rd7089, %rd7061, 4294967295;
	add.s64 	%rd7090, %rd6908, %rd7089;
	shr.u64 	%rd7091, %rd7090, 32;
	and.b64  	%rd7092, %rd7065, 4294967295;
	add.s64 	%rd7093, %rd7091, %rd7092;
	add.s64 	%rd7094, %rd7093, %rd6943;
	shr.u64 	%rd7095, %rd7094, 32;
	and.b64  	%rd7096, %rd7069, 4294967295;
	add.s64 	%rd7097, %rd7095, %rd7096;
	add.s64 	%rd7098, %rd7097, %rd6979;
	shr.u64 	%rd7099, %rd7098, 32;
	and.b64  	%rd7100, %rd7073, 4294967295;
	add.s64 	%rd7101, %rd7099, %rd7100;
	add.s64 	%rd7102, %rd7101, %rd7014;
	shr.u64 	%rd7103, %rd7102, 32;
	and.b64  	%rd7104, %rd7078, 4294967295;
	add.s64 	%rd7105, %rd7103, %rd7104;
	add.s64 	%rd7106, %rd7105, %rd7048;
	shr.u64 	%rd7107, %rd7106, 32;
	and.b64  	%rd7108, %rd7083, 4294967295;
	add.s64 	%rd7109, %rd7107, %rd7108;
	add.s64 	%rd7110, %rd7109, %rd7081;
	shr.u64 	%rd7111, %rd7110, 32;
	and.b64  	%rd7112, %rd7087, 4294967295;
	mul.wide.u32 	%rd7113, %r5843, %r5843;
	add.s64 	%rd7114, %rd7111, %rd7112;
	add.s64 	%rd7115, %rd7114, %rd7113;
	shr.u64 	%rd7116, %rd7115, 32;
	mul.wide.u32 	%rd7117, %r5844, %r5843;
	add.s64 	%rd7118, %rd7116, %rd7088;
	add.s64 	%rd7119, %rd7118, %rd7117;
	shr.u64 	%rd7120, %rd7119, 32;
	and.b64  	%rd7121, %rd7094, 4294967295;
	add.s64 	%rd7122, %rd6911, %rd7121;
	shr.u64 	%rd7123, %rd7122, 32;
	and.b64  	%rd7124, %rd7098, 4294967295;
	add.s64 	%rd7125, %rd7123, %rd7124;
	add.s64 	%rd7126, %rd7125, %rd6947;
	shr.u64 	%rd7127, %rd7126, 32;
	and.b64  	%rd7128, %rd7102, 4294967295;
	add.s64 	%rd7129, %rd7127, %rd7128;
	add.s64 	%rd7130, %rd7129, %rd6983;
	shr.u64 	%rd7131, %rd7130, 32;
	and.b64  	%rd7132, %rd7106, 4294967295;
	add.s64 	%rd7133, %rd7131, %rd7132;
	add.s64 	%rd7134, %rd7133, %rd7018;
	shr.u64 	%rd7135, %rd7134, 32;
	and.b64  	%rd7136, %rd7110, 4294967295;
	add.s64 	%rd7137, %rd7135, %rd7136;
	add.s64 	%rd7138, %rd7137, %rd7052;
	shr.u64 	%rd7139, %rd7138, 32;
	and.b64  	%rd7140, %rd7115, 4294967295;
	add.s64 	%rd7141, %rd7139, %rd7140;
	add.s64 	%rd7142, %rd7141, %rd7085;
	shr.u64 	%rd7143, %rd7142, 32;
	and.b64  	%rd7144, %rd7119, 4294967295;
	add.s64 	%rd7145, %rd7143, %rd7144;
	add.s64 	%rd7146, %rd7145, %rd7117;
	shr.u64 	%rd7147, %rd7146, 32;
	mul.wide.u32 	%rd7148, %r5844, %r5844;
	add.s64 	%rd7149, %rd7147, %rd7120;
	add.s64 	%rd7150, %rd7149, %rd7148;
	shr.u64 	%rd7151, %rd7150, 32;
	{ .reg .b32 tmp; mov.b64 {tmp, %r3807}, %rd7150; }
	and.b64  	%rd7152, %rd7126, 4294967295;
	mul.lo.s64 	%rd7153, %rd7152, 977;
	and.b64  	%rd7154, %rd6891, 4294967293;
	and.b64  	%rd7155, %rd7153, 4294967295;
	add.s64 	%rd13008, %rd7155, %rd7154;
	shr.u64 	%rd7156, %rd7153, 32;
	shr.u64 	%rd7157, %rd13008, 32;
	add.s64 	%rd7158, %rd7157, %rd7156;
	and.b64  	%rd7159, %rd7130, 4294967295;
	mul.lo.s64 	%rd7160, %rd7159, 977;
	and.b64  	%rd7161, %rd6915, 4294967295;
	and.b64  	%rd7162, %rd7160, 4294967295;
	add.s64 	%rd7163, %rd7158, %rd7161;
	add.s64 	%rd7164, %rd7163, %rd7162;
	add.s64 	%rd13009, %rd7164, %rd7152;
	shr.u64 	%rd7165, %rd7160, 32;
	shr.u64 	%rd7166, %rd13009, 32;
	add.s64 	%rd7167, %rd7166, %rd7165;
	and.b64  	%rd7168, %rd7134, 4294967295;
	mul.lo.s64 	%rd7169, %rd7168, 977;
	and.b64  	%rd7170, %rd6952, 4294967295;
	and.b64  	%rd7171, %rd7169, 4294967295;
	add.s64 	%rd7172, %rd7167, %rd7170;
	add.s64 	%rd7173, %rd7172, %rd7171;
	add.s64 	%rd13010, %rd7173, %rd7159;
	shr.u64 	%rd7174, %rd7169, 32;
	shr.u64 	%rd7175, %rd13010, 32;
	add.s64 	%rd7176, %rd7175, %rd7174;
	and.b64  	%rd7177, %rd7138, 4294967295;
	mul.lo.s64 	%rd7178, %rd7177, 977;
	and.b64  	%rd7179, %rd6988, 4294967295;
	and.b64  	%rd7180, %rd7178, 4294967295;
	add.s64 	%rd7181, %rd7176, %rd7179;
	add.s64 	%rd7182, %rd7181, %rd7180;
	add.s64 	%rd13011, %rd7182, %rd7168;
	shr.u64 	%rd7183, %rd7178, 32;
	shr.u64 	%rd7184, %rd13011, 32;
	add.s64 	%rd7185, %rd7184, %rd7183;
	and.b64  	%rd7186, %rd7142, 4294967295;
	mul.lo.s64 	%rd7187, %rd7186, 977;
	and.b64  	%rd7188, %rd7023, 4294967295;
	and.b64  	%rd7189, %rd7187, 4294967295;
	add.s64 	%rd7190, %rd7185, %rd7188;
	add.s64 	%rd7191, %rd7190, %rd7189;
	add.s64 	%rd13012, %rd7191, %rd7177;
	shr.u64 	%rd7192, %rd7187, 32;
	shr.u64 	%rd7193, %rd13012, 32;
	add.s64 	%rd7194, %rd7193, %rd7192;
	and.b64  	%rd7195, %rd7146, 4294967295;
	mul.lo.s64 	%rd7196, %rd7195, 977;
	and.b64  	%rd7197, %rd7057, 4294967295;
	and.b64  	%rd7198, %rd7196, 4294967295;
	add.s64 	%rd7199, %rd7194, %rd7197;
	add.s64 	%rd7200, %rd7199, %rd7198;
	add.s64 	%rd13013, %rd7200, %rd7186;
	shr.u64 	%rd7201, %rd7196, 32;
	shr.u64 	%rd7202, %rd13013, 32;
	add.s64 	%rd7203, %rd7202, %rd7201;
	and.b64  	%rd7204, %rd7150, 4294967295;
	mul.lo.s64 	%rd7205, %rd7204, 977;
	and.b64  	%rd7206, %rd7090, 4294967295;
	and.b64  	%rd7207, %rd7205, 4294967295;
	add.s64 	%rd7208, %rd7203, %rd7206;
	add.s64 	%rd7209, %rd7208, %rd7207;
	add.s64 	%rd13014, %rd7209, %rd7195;
	shr.u64 	%rd7210, %rd7205, 32;
	shr.u64 	%rd7211, %rd13014, 32;
	add.s64 	%rd7212, %rd7211, %rd7210;
	mul.lo.s64 	%rd7213, %rd7151, 977;
	and.b64  	%rd7214, %rd7122, 4294967295;
	and.b64  	%rd7215, %rd7213, 4294967295;
	add.s64 	%rd7216, %rd7212, %rd7214;
	add.s64 	%rd7217, %rd7216, %rd7215;
	add.s64 	%rd13015, %rd7217, %rd7204;
	shr.u64 	%rd7218, %rd7213, 32;
	shr.u64 	%rd7219, %rd13015, 32;
	cvt.u32.u64 	%r3808, %rd7219;
	cvt.u32.u64 	%r3809, %rd7218;
	add.s32 	%r3810, %r3808, %r3809;
	add.s32 	%r1152, %r3810, %r3807;
	setp.eq.s32 	%p1092, %r1152, 0;
	mov.pred 	%p2172, 0;
	@%p1092 bra 	$L__BB0_856;
	cvt.u64.u32 	%rd7220, %r1152;
	mul.wide.u32 	%rd7221, %r1152, 977;
	shr.u64 	%rd7222, %rd7221, 32;
	and.b64  	%rd7223, %rd13008, 4294967295;
	and.b64  	%rd7224, %rd7221, 4294967295;
	add.s64 	%rd13008, %rd7224, %rd7223;
	shr.u64 	%rd7225, %rd13008, 32;
	and.b64  	%rd7226, %rd13009, 4294967295;
	add.s64 	%rd7227, %rd7222, %rd7226;
	add.s64 	%rd7228, %rd7227, %rd7220;
	add.s64 	%rd13009, %rd7228, %rd7225;
	setp.lt.u64 	%p1094, %rd13009, 4294967296;
	@%p1094 bra 	$L__BB0_856;
	shr.u64 	%rd7229, %rd13009, 32;
	and.b64  	%rd7230, %rd13010, 4294967295;
	add.s64 	%rd13010, %rd7229, %rd7230;
	setp.lt.u64 	%p1096, %rd13010, 4294967296;
	@%p1096 bra 	$L__BB0_856;
	shr.u64 	%rd7231, %rd13010, 32;
	and.b64  	%rd7232, %rd13011, 4294967295;
	add.s64 	%rd13011, %rd7231, %rd7232;
	setp.lt.u64 	%p1098, %rd13011, 4294967296;
	@%p1098 bra 	$L__BB0_856;
	shr.u64 	%rd7234, %rd13011, 32;
	and.b64  	%rd7235, %rd13012, 4294967295;
	add.s64 	%rd13012, %rd7234, %rd7235;
	setp.lt.u64 	%p1100, %rd13012, 4294967296;
	mov.b64 	%rd13011, 4294967296;
	@%p1100 bra 	$L__BB0_856;
	shr.u64 	%rd7237, %rd13012, 32;
	and.b64  	%rd7238, %rd13013, 4294967295;
	add.s64 	%rd13013, %rd7237, %rd7238;
	setp.lt.u64 	%p1102, %rd13013, 4294967296;
	mov.b64 	%rd13011, 4294967296;
	mov.u64 	%rd13012, %rd13011;
	@%p1102 bra 	$L__BB0_856;
	shr.u64 	%rd7240, %rd13013, 32;
	and.b64  	%rd7241, %rd13014, 4294967295;
	add.s64 	%rd13014, %rd7240, %rd7241;
	setp.lt.u64 	%p1104, %rd13014, 4294967296;
	mov.b64 	%rd13011, 4294967296;
	mov.u64 	%rd13013, %rd13011;
	@%p1104 bra 	$L__BB0_856;
	shr.u64 	%rd7243, %rd13014, 32;
	and.b64  	%rd7244, %rd13015, 4294967295;
	add.s64 	%rd7245, %rd7243, %rd7244;
	setp.gt.u64 	%p2172, %rd7245, 4294967295;
	min.u64 	%rd13015, %rd7245, 4294967296;
	mov.b64 	%rd13011, 4294967296;
	mov.u64 	%rd13012, %rd13011;
	mov.u64 	%rd13014, %rd13011;
$L__BB0_856:
	ld.const.u32 	%r1157, [const_p+16];
	ld.const.u32 	%r1158, [const_p+12];
	ld.const.u32 	%r1159, [const_p];
	cvt.u32.u64 	%r5868, %rd13015;
	cvt.u32.u64 	%r5867, %rd13014;
	cvt.u32.u64 	%r5866, %rd13013;
	cvt.u32.u64 	%r5865, %rd13012;
	cvt.u32.u64 	%r5864, %rd13011;
	cvt.u32.u64 	%r5863, %rd13010;
	cvt.u32.u64 	%r5862, %rd13009;
	cvt.u32.u64 	%r5861, %rd13008;
	ld.const.u32 	%r3811, [const_p+28];
	setp.lt.u32 	%p1105, %r3811, %r5868;
	or.pred  	%p1106, %p2172, %p1105;
	@%p1106 bra 	$L__BB0_870;
	setp.gt.u32 	%p1107, %r3811, %r5868;
	@%p1107 bra 	$L__BB0_871;
	setp.lt.u32 	%p1108, %r81, %r5867;
	@%p1108 bra 	$L__BB0_870;
	setp.gt.u32 	%p1109, %r81, %r5867;
	@%p1109 bra 	$L__BB0_871;
	setp.lt.u32 	%p1110, %r180, %r5866;
	@%p1110 bra 	$L__BB0_870;
	setp.gt.u32 	%p1111, %r180, %r5866;
	@%p1111 bra 	$L__BB0_871;
	setp.lt.u32 	%p1112, %r1157, %r5865;
	@%p1112 bra 	$L__BB0_870;
	setp.gt.u32 	%p1113, %r1157, %r5865;
	@%p1113 bra 	$L__BB0_871;
	setp.lt.u32 	%p1114, %r1158, %r5864;
	@%p1114 bra 	$L__BB0_870;
	setp.gt.u32 	%p1115, %r1158, %r5864;
	@%p1115 bra 	$L__BB0_871;
	setp.lt.u32 	%p1116, %r79, %r5863;
	@%p1116 bra 	$L__BB0_870;
	setp.gt.u32 	%p1117, %r79, %r5863;
	@%p1117 bra 	$L__BB0_871;
	setp.lt.u32 	%p1118, %r80, %r5862;
	@%p1118 bra 	$L__BB0_870;
	setp.gt.u32 	%p1119, %r80, %r5862;
	setp.gt.u32 	%p1120, %r1159, %r5861;
	or.pred  	%p1121, %p1119, %p1120;
	@%p1121 bra 	$L__BB0_871;
$L__BB0_870:
	// begin inline asm
	sub.cc.u32 %r5861, %r5861, %r1159;
	subc.cc.u32 %r5862, %r5862, %r80;
	subc.cc.u32 %r5863, %r5863, %r79;
	subc.cc.u32 %r5864, %r5864, %r1158;
	subc.cc.u32 %r5865, %r5865, %r1157;
	subc.cc.u32 %r5866, %r5866, %r180;
	subc.cc.u32 %r5867, %r5867, %r81;
	subc.u32 %r5868, %r5868, %r3811;
	
	// end inline asm
$L__BB0_871:
	setp.gt.u32 	%p1122, %r5868, %r3811;
	@%p1122 bra 	$L__BB0_884;
	bra.uni 	$L__BB0_885;
$L__BB0_872:
	setp.gt.u32 	%p1124, %r5867, %r81;
	@%p1124 bra 	$L__BB0_884;
	setp.lt.u32 	%p1125, %r5867, %r81;
	@%p1125 bra 	$L__BB0_886;
	setp.gt.u32 	%p1126, %r5866, %r180;
	@%p1126 bra 	$L__BB0_884;
	setp.lt.u32 	%p1127, %r5866, %r180;
	@%p1127 bra 	$L__BB0_886;
	setp.gt.u32 	%p1128, %r5865, %r1157;
	@%p1128 bra 	$L__BB0_884;
	setp.lt.u32 	%p1129, %r5865, %r1157;
	@%p1129 bra 	$L__BB0_886;
	setp.gt.u32 	%p1130, %r5864, %r1158;
	@%p1130 bra 	$L__BB0_884;
	setp.lt.u32 	%p1131, %r5864, %r1158;
	@%p1131 bra 	$L__BB0_886;
	setp.gt.u32 	%p1132, %r5863, %r79;
	@%p1132 bra 	$L__BB0_884;
	setp.lt.u32 	%p1133, %r5863, %r79;
	@%p1133 bra 	$L__BB0_886;
	setp.gt.u32 	%p1134, %r5862, %r80;
	@%p1134 bra 	$L__BB0_884;
	setp.lt.u32 	%p1135, %r5862, %r80;
	setp.lt.u32 	%p1136, %r5861, %r1159;
	or.pred  	%p1137, %p1135, %p1136;
	@%p1137 bra 	$L__BB0_886;
$L__BB0_884:
	// begin inline asm
	sub.cc.u32 %r5861, %r5861, %r1159;
	subc.cc.u32 %r5862, %r5862, %r80;
	subc.cc.u32 %r5863, %r5863, %r79;
	subc.cc.u32 %r5864, %r5864, %r1158;
	subc.cc.u32 %r5865, %r5865, %r1157;
	subc.cc.u32 %r5866, %r5866, %r180;
	subc.cc.u32 %r5867, %r5867, %r81;
	subc.u32 %r5868, %r5868, %r3811;
	
	// end inline asm
	bra.uni 	$L__BB0_886;
$L__BB0_885:
	setp.lt.u32 	%p1123, %r5868, %r3811;
	@%p1123 bra 	$L__BB0_886;
	bra.uni 	$L__BB0_872;
$L__BB0_886:
	mul.wide.u32 	%rd7247, %r5837, %r5861;
	shr.u64 	%rd7248, %rd7247, 32;
	mul.wide.u32 	%rd7249, %r5838, %r5861;
	add.s64 	%rd7250, %rd7248, %rd7249;
	shr.u64 	%rd7251, %rd7250, 32;
	mul.wide.u32 	%rd7252, %r5839, %r5861;
	add.s64 	%rd7253, %rd7251, %rd7252;
	shr.u64 	%rd7254, %rd7253, 32;
	mul.wide.u32 	%rd7255, %r5840, %r5861;
	add.s64 	%rd7256, %rd7254, %rd7255;
	shr.u64 	%rd7257, %rd7256, 32;
	mul.wide.u32 	%rd7258, %r5841, %r5861;
	add.s64 	%rd7259, %rd7257, %rd7258;
	shr.u64 	%rd7260, %rd7259, 32;
	mul.wide.u32 	%rd7261, %r5842, %r5861;
	add.s64 	%rd7262, %rd7260, %rd7261;
	shr.u64 	%rd7263, %rd7262, 32;
	mul.wide.u32 	%rd7264, %r5843, %r5861;
	add.s64 	%rd7265, %rd7263, %rd7264;
	shr.u64 	%rd7266, %rd7265, 32;
	mul.wide.u32 	%rd7267, %r5844, %r5861;
	add.s64 	%rd7268, %rd7266, %rd7267;
	shr.u64 	%rd7269, %rd7268, 32;
	and.b64  	%rd7270, %rd7250, 4294967295;
	mul.wide.u32 	%rd7271, %r5837, %r5862;
	add.s64 	%rd7272, %rd7271, %rd7270;
	shr.u64 	%rd7273, %rd7272, 32;
	and.b64  	%rd7274, %rd7253, 4294967295;
	mul.wide.u32 	%rd7275, %r5838, %r5862;
	add.s64 	%rd7276, %rd7273, %rd7274;
	add.s64 	%rd7277, %rd7276, %rd7275;
	shr.u64 	%rd7278, %rd7277, 32;
	and.b64  	%rd7279, %rd7256, 4294967295;
	mul.wide.u32 	%rd7280, %r5839, %r5862;
	add.s64 	%rd7281, %rd7278, %rd7279;
	add.s64 	%rd7282, %rd7281, %rd7280;
	shr.u64 	%rd7283, %rd7282, 32;
	and.b64  	%rd7284, %rd7259, 4294967295;
	mul.wide.u32 	%rd7285, %r5840, %r5862;
	add.s64 	%rd7286, %rd7283, %rd7284;
	add.s64 	%rd7287, %rd7286, %rd7285;
	shr.u64 	%rd7288, %rd7287, 32;
	and.b64  	%rd7289, %rd7262, 4294967295;
	mul.wide.u32 	%rd7290, %r5841, %r5862;
	add.s64 	%rd7291, %rd7288, %rd7289;
	add.s64 	%rd7292, %rd7291, %rd7290;
	shr.u64 	%rd7293, %rd7292, 32;
	and.b64  	%rd7294, %rd7265, 4294967295;
	mul.wide.u32 	%rd7295, %r5842, %r5862;
	add.s64 	%rd7296, %rd7293, %rd7294;
	add.s64 	%rd7297, %rd7296, %rd7295;
	shr.u64 	%rd7298, %rd7297, 32;
	and.b64  	%rd7299, %rd7268, 4294967295;
	mul.wide.u32 	%rd7300, %r5843, %r5862;
	add.s64 	%rd7301, %rd7298, %rd7299;
	add.s64 	%rd7302, %rd7301, %rd7300;
	shr.u64 	%rd7303, %rd7302, 32;
	mul.wide.u32 	%rd7304, %r5844, %r5862;
	add.s64 	%rd7305, %rd7303, %rd7269;
	add.s64 	%rd7306, %rd7305, %rd7304;
	shr.u64 	%rd7307, %rd7306, 32;
	and.b64  	%rd7308, %rd7277, 4294967295;
	mul.wide.u32 	%rd7309, %r5837, %r5863;
	add.s64 	%rd7310, %rd7309, %rd7308;
	shr.u64 	%rd7311, %rd7310, 32;
	and.b64  	%rd7312, %rd7282, 4294967295;
	mul.wide.u32 	%rd7313, %r5838, %r5863;
	add.s64 	%rd7314, %rd7311, %rd7312;
	add.s64 	%rd7315, %rd7314, %rd7313;
	shr.u64 	%rd7316, %rd7315, 32;
	and.b64  	%rd7317, %rd7287, 4294967295;
	mul.wide.u32 	%rd7318, %r5839, %r5863;
	add.s64 	%rd7319, %rd7316, %rd7317;
	add.s64 	%rd7320, %rd7319, %rd7318;
	shr.u64 	%rd7321, %rd7320, 32;
	and.b64  	%rd7322, %rd7292, 4294967295;
	mul.wide.u32 	%rd7323, %r5840, %r5863;
	add.s64 	%rd7324, %rd7321, %rd7322;
	add.s64 	%rd7325, %rd7324, %rd7323;
	shr.u64 	%rd7326, %rd7325, 32;
	and.b64  	%rd7327, %rd7297, 4294967295;
	mul.wide.u32 	%rd7328, %r5841, %r5863;
	add.s64 	%rd7329, %rd7326, %rd7327;
	add.s64 	%rd7330, %rd7329, %rd7328;
	shr.u64 	%rd7331, %rd7330, 32;
	and.b64  	%rd7332, %rd7302, 4294967295;
	mul.wide.u32 	%rd7333, %r5842, %r5863;
	add.s64 	%rd7334, %rd7331, %rd7332;
	add.s64 	%rd7335, %rd7334, %rd7333;
	shr.u64 	%rd7336, %rd7335, 32;
	and.b64  	%rd7337, %rd7306, 4294967295;
	mul.wide.u32 	%rd7338, %r5843, %r5863;
	add.s64 	%rd7339, %rd7336, %rd7337;
	add.s64 	%rd7340, %rd7339, %rd7338;
	shr.u64 	%rd7341, %rd7340, 32;
	mul.wide.u32 	%rd7342, %r5844, %r5863;
	add.s64 	%rd7343, %rd7341, %rd7307;
	add.s64 	%rd7344, %rd7343, %rd7342;
	shr.u64 	%rd7345, %rd7344, 32;
	and.b64  	%rd7346, %rd7315, 4294967295;
	mul.wide.u32 	%rd7347, %r5837, %r5864;
	add.s64 	%rd7348, %rd7347, %rd7346;
	shr.u64 	%rd7349, %rd7348, 32;
	and.b64  	%rd7350, %rd7320, 4294967295;
	mul.wide.u32 	%rd7351, %r5838, %r5864;
	add.s64 	%rd7352, %rd7349, %rd7350;
	add.s64 	%rd7353, %rd7352, %rd7351;
	shr.u64 	%rd7354, %rd7353, 32;
	and.b64  	%rd7355, %rd7325, 4294967295;
	mul.wide.u32 	%rd7356, %r5839, %r5864;
	add.s64 	%rd7357, %rd7354, %rd7355;
	add.s64 	%rd7358, %rd7357, %rd7356;
	shr.u64 	%rd7359, %rd7358, 32;
	and.b64  	%rd7360, %rd7330, 4294967295;
	mul.wide.u32 	%rd7361, %r5840, %r5864;
	add.s64 	%rd7362, %rd7359, %rd7360;
	add.s64 	%rd7363, %rd7362, %rd7361;
	shr.u64 	%rd7364, %rd7363, 32;
	and.b64  	%rd7365, %rd7335, 4294967295;
	mul.wide.u32 	%rd7366, %r5841, %r5864;
	add.s64 	%rd7367, %rd7364, %rd7365;
	add.s64 	%rd7368, %rd7367, %rd7366;
	shr.u64 	%rd7369, %rd7368, 32;
	and.b64  	%rd7370, %rd7340, 4294967295;
	mul.wide.u32 	%rd7371, %r5842, %r5864;
	add.s64 	%rd7372, %rd7369, %rd7370;
	add.s64 	%rd7373, %rd7372, %rd7371;
	shr.u64 	%rd7374, %rd7373, 32;
	and.b64  	%rd7375, %rd7344, 4294967295;
	mul.wide.u32 	%rd7376, %r5843, %r5864;
	add.s64 	%rd7377, %rd7374, %rd7375;
	add.s64 	%rd7378, %rd7377, %rd7376;
	shr.u64 	%rd7379, %rd7378, 32;
	mul.wide.u32 	%rd7380, %r5844, %r5864;
	add.s64 	%rd7381, %rd7379, %rd7345;
	add.s64 	%rd7382, %rd7381, %rd7380;
	shr.u64 	%rd7383, %rd7382, 32;
	and.b64  	%rd7384, %rd7353, 4294967295;
	mul.wide.u32 	%rd7385, %r5837, %r5865;
	add.s64 	%rd7386, %rd7385, %rd7384;
	shr.u64 	%rd7387, %rd7386, 32;
	and.b64  	%rd7388, %rd7358, 4294967295;
	mul.wide.u32 	%rd7389, %r5838, %r5865;
	add.s64 	%rd7390, %rd7387, %rd7388;
	add.s64 	%rd7391, %rd7390, %rd7389;
	shr.u64 	%rd7392, %rd7391, 32;
	and.b64  	%rd7393, %rd7363, 4294967295;
	mul.wide.u32 	%rd7394, %r5839, %r5865;
	add.s64 	%rd7395, %rd7392, %rd7393;
	add.s64 	%rd7396, %rd7395, %rd7394;
	shr.u64 	%rd7397, %rd7396, 32;
	and.b64  	%rd7398, %rd7368, 4294967295;
	mul.wide.u32 	%rd7399, %r5840, %r5865;
	add.s64 	%rd7400, %rd7397, %rd7398;
	add.s64 	%rd7401, %rd7400, %rd7399;
	shr.u64 	%rd7402, %rd7401, 32;
	and.b64  	%rd7403, %rd7373, 4294967295;
	mul.wide.u32 	%rd7404, %r5841, %r5865;
	add.s64 	%rd7405, %rd7402, %rd7403;
	add.s64 	%rd7406, %rd7405, %rd7404;
	shr.u64 	%rd7407, %rd7406, 32;
	and.b64  	%rd7408, %rd7378, 4294967295;
	mul.wide.u32 	%rd7409, %r5842, %r5865;
	add.s64 	%rd7410, %rd7407, %rd7408;
	add.s64 	%rd7411, %rd7410, %rd7409;
	shr.u64 	%rd7412, %rd7411, 32;
	and.b64  	%rd7413, %rd7382, 4294967295;
	mul.wide.u32 	%rd7414, %r5843, %r5865;
	add.s64 	%rd7415, %rd7412, %rd7413;
	add.s64 	%rd7416, %rd7415, %rd7414;
	shr.u64 	%rd7417, %rd7416, 32;
	mul.wide.u32 	%rd7418, %r5844, %r5865;
	add.s64 	%rd7419, %rd7417, %rd7383;
	add.s64 	%rd7420, %rd7419, %rd7418;
	shr.u64 	%rd7421, %rd7420, 32;
	and.b64  	%rd7422, %rd7391, 4294967295;
	mul.wide.u32 	%rd7423, %r5837, %r5866;
	add.s64 	%rd7424, %rd7423, %rd7422;
	shr.u64 	%rd7425, %rd7424, 32;
	and.b64  	%rd7426, %rd7396, 4294967295;
	mul.wide.u32 	%rd7427, %r5838, %r5866;
	add.s64 	%rd7428, %rd7425, %rd7426;
	add.s64 	%rd7429, %rd7428, %rd7427;
	shr.u64 	%rd7430, %rd7429, 32;
	and.b64  	%rd7431, %rd7401, 4294967295;
	mul.wide.u32 	%rd7432, %r5839, %r5866;
	add.s64 	%rd7433, %rd7430, %rd7431;
	add.s64 	%rd7434, %rd7433, %rd7432;
	shr.u64 	%rd7435, %rd7434, 32;
	and.b64  	%rd7436, %rd7406, 4294967295;
	mul.wide.u32 	%rd7437, %r5840, %r5866;
	add.s64 	%rd7438, %rd7435, %rd7436;
	add.s64 	%rd7439, %rd7438, %rd7437;
	shr.u64 	%rd7440, %rd7439, 32;
	and.b64  	%rd7441, %rd7411, 4294967295;
	mul.wide.u32 	%rd7442, %r5841, %r5866;
	add.s64 	%rd7443, %rd7440, %rd7441;
	add.s64 	%rd7444, %rd7443, %rd7442;
	shr.u64 	%rd7445, %rd7444, 32;
	and.b64  	%rd7446, %rd7416, 4294967295;
	mul.wide.u32 	%rd7447, %r5842, %r5866;
	add.s64 	%rd7448, %rd7445, %rd7446;
	add.s64 	%rd7449, %rd7448, %rd7447;
	shr.u64 	%rd7450, %rd7449, 32;
	and.b64  	%rd7451, %rd7420, 4294967295;
	mul.wide.u32 	%rd7452, %r5843, %r5866;
	add.s64 	%rd7453, %rd7450, %rd7451;
	add.s64 	%rd7454, %rd7453, %rd7452;
	shr.u64 	%rd7455, %rd7454, 32;
	mul.wide.u32 	%rd7456, %r5844, %r5866;
	add.s64 	%rd7457, %rd7455, %rd7421;
	add.s64 	%rd7458, %rd7457, %rd7456;
	shr.u64 	%rd7459, %rd7458, 32;
	and.b64  	%rd7460, %rd7429, 4294967295;
	mul.wide.u32 	%rd7461, %r5837, %r5867;
	add.s64 	%rd7462, %rd7461, %rd7460;
	shr.u64 	%rd7463, %rd7462, 32;
	and.b64  	%rd7464, %rd7434, 4294967295;
	mul.wide.u32 	%rd7465, %r5838, %r5867;
	add.s64 	%rd7466, %rd7463, %rd7464;
	add.s64 	%rd7467, %rd7466, %rd7465;
	shr.u64 	%rd7468, %rd7467, 32;
	and.b64  	%rd7469, %rd7439, 4294967295;
	mul.wide.u32 	%rd7470, %r5839, %r5867;
	add.s64 	%rd7471, %rd7468, %rd7469;
	add.s64 	%rd7472, %rd7471, %rd7470;
	shr.u64 	%rd7473, %rd7472, 32;
	and.b64  	%rd7474, %rd7444, 4294967295;
	mul.wide.u32 	%rd7475, %r5840, %r5867;
	add.s64 	%rd7476, %rd7473, %rd7474;
	add.s64 	%rd7477, %rd7476, %rd7475;
	shr.u64 	%rd7478, %rd7477, 32;
	and.b64  	%rd7479, %rd7449, 4294967295;
	mul.wide.u32 	%rd7480, %r5841, %r5867;
	add.s64 	%rd7481, %rd7478, %rd7479;
	add.s64 	%rd7482, %rd7481, %rd7480;
	shr.u64 	%rd7483, %rd7482, 32;
	and.b64  	%rd7484, %rd7454, 4294967295;
	mul.wide.u32 	%rd7485, %r5842, %r5867;
	add.s64 	%rd7486, %rd7483, %rd7484;
	add.s64 	%rd7487, %rd7486, %rd7485;
	shr.u64 	%rd7488, %rd7487, 32;
	and.b64  	%rd7489, %rd7458, 4294967295;
	mul.wide.u32 	%rd7490, %r5843, %r5867;
	add.s64 	%rd7491, %rd7488, %rd7489;
	add.s64 	%rd7492, %rd7491, %rd7490;
	shr.u64 	%rd7493, %rd7492, 32;
	mul.wide.u32 	%rd7494, %r5844, %r5867;
	add.s64 	%rd7495, %rd7493, %rd7459;
	add.s64 	%rd7496, %rd7495, %rd7494;
	shr.u64 	%rd7497, %rd7496, 32;
	and.b64  	%rd7498, %rd7467, 4294967295;
	mul.wide.u32 	%rd7499, %r5837, %r5868;
	add.s64 	%rd7500, %rd7499, %rd7498;
	shr.u64 	%rd7501, %rd7500, 32;
	and.b64  	%rd7502, %rd7472, 4294967295;
	mul.wide.u32 	%rd7503, %r5838, %r5868;
	add.s64 	%rd7504, %rd7501, %rd7502;
	add.s64 	%rd7505, %rd7504, %rd7503;
	shr.u64 	%rd7506, %rd7505, 32;
	and.b64  	%rd7507, %rd7477, 4294967295;
	mul.wide.u32 	%rd7508, %r5839, %r5868;
	add.s64 	%rd7509, %rd7506, %rd7507;
	add.s64 	%rd7510, %rd7509, %rd7508;
	shr.u64 	%rd7511, %rd7510, 32;
	and.b64  	%rd7512, %rd7482, 4294967295;
	mul.wide.u32 	%rd7513, %r5840, %r5868;
	add.s64 	%rd7514, %rd7511, %rd7512;
	add.s64 	%rd7515, %rd7514, %rd7513;
	shr.u64 	%rd7516, %rd7515, 32;
	and.b64  	%rd7517, %rd7487, 4294967295;
	mul.wide.u32 	%rd7518, %r5841, %r5868;
	add.s64 	%rd7519, %rd7516, %rd7517;
	add.s64 	%rd7520, %rd7519, %rd7518;
	shr.u64 	%rd7521, %rd7520, 32;
	and.b64  	%rd7522, %rd7492, 4294967295;
	mul.wide.u32 	%rd7523, %r5842, %r5868;
	add.s64 	%rd7524, %rd7521, %rd7522;
	add.s64 	%rd7525, %rd7524, %rd7523;
	shr.u64 	%rd7526, %rd7525, 32;
	and.b64  	%rd7527, %rd7496, 4294967295;
	mul.wide.u32 	%rd7528, %r5843, %r5868;
	add.s64 	%rd7529, %rd7526, %rd7527;
	add.s64 	%rd7530, %rd7529, %rd7528;
	shr.u64 	%rd7531, %rd7530, 32;
	mul.wide.u32 	%rd7532, %r5844, %r5868;
	add.s64 	%rd7533, %rd7531, %rd7497;
	add.s64 	%rd7534, %rd7533, %rd7532;
	shr.u64 	%rd7535, %rd7534, 32;
	{ .reg .b32 tmp; mov.b64 {tmp, %r3860}, %rd7534; }
	and.b64  	%rd7536, %rd7505, 4294967295;
	mul.lo.s64 	%rd7537, %rd7536, 977;
	and.b64  	%rd7538, %rd7247, 4294967295;
	and.b64  	%rd7539, %rd7537, 4294967295;
	add.s64 	%rd13016, %rd7539, %rd7538;
	shr.u64 	%rd7540, %rd7537, 32;
	shr.u64 	%rd7541, %rd13016, 32;
	add.s64 	%rd7542, %rd7541, %rd7540;
	and.b64  	%rd7543, %rd7510, 4294967295;
	mul.lo.s64 	%rd7544, %rd7543, 977;
	and.b64  	%rd7545, %rd7272, 4294967295;
	and.b64  	%rd7546, %rd7544, 4294967295;
	add.s64 	%rd7547, %rd7542, %rd7545;
	add.s64 	%rd7548, %rd7547, %rd7546;
	add.s64 	%rd13017, %rd7548, %rd7536;
	shr.u64 	%rd7549, %rd7544, 32;
	shr.u64 	%rd7550, %rd13017, 32;
	add.s64 	%rd7551, %rd7550, %rd7549;
	and.b64  	%rd7552, %rd7515, 4294967295;
	mul.lo.s64 	%rd7553, %rd7552, 977;
	and.b64  	%rd7554, %rd7310, 4294967295;
	and.b64  	%rd7555, %rd7553, 4294967295;
	add.s64 	%rd7556, %rd7551, %rd7554;
	add.s64 	%rd7557, %rd7556, %rd7555;
	add.s64 	%rd13018, %rd7557, %rd7543;
	shr.u64 	%rd7558, %rd7553, 32;
	shr.u64 	%rd7559, %rd13018, 32;
	add.s64 	%rd7560, %rd7559, %rd7558;
	and.b64  	%rd7561, %rd7520, 4294967295;
	mul.lo.s64 	%rd7562, %rd7561, 977;
	and.b64  	%rd7563, %rd7348, 4294967295;
	and.b64  	%rd7564, %rd7562, 4294967295;
	add.s64 	%rd7565, %rd7560, %rd7563;
	add.s64 	%rd7566, %rd7565, %rd7564;
	add.s64 	%rd13019, %rd7566, %rd7552;
	shr.u64 	%rd7567, %rd7562, 32;
	shr.u64 	%rd7568, %rd13019, 32;
	add.s64 	%rd7569, %rd7568, %rd7567;
	and.b64  	%rd7570, %rd7525, 4294967295;
	mul.lo.s64 	%rd7571, %rd7570, 977;
	and.b64  	%rd7572, %rd7386, 4294967295;
	and.b64  	%rd7573, %rd7571, 4294967295;
	add.s64 	%rd7574, %rd7569, %rd7572;
	add.s64 	%rd7575, %rd7574, %rd7573;
	add.s64 	%rd13020, %rd7575, %rd7561;
	shr.u64 	%rd7576, %rd7571, 32;
	shr.u64 	%rd7577, %rd13020, 32;
	add.s64 	%rd7578, %rd7577, %rd7576;
	and.b64  	%rd7579, %rd7530, 4294967295;
	mul.lo.s64 	%rd7580, %rd7579, 977;
	and.b64  	%rd7581, %rd7424, 4294967295;
	and.b64  	%rd7582, %rd7580, 4294967295;
	add.s64 	%rd7583, %rd7578, %rd7581;
	add.s64 	%rd7584, %rd7583, %rd7582;
	add.s64 	%rd13021, %rd7584, %rd7570;
	shr.u64 	%rd7585, %rd7580, 32;
	shr.u64 	%rd7586, %rd13021, 32;
	add.s64 	%rd7587, %rd7586, %rd7585;
	and.b64  	%rd7588, %rd7534, 4294967295;
	mul.lo.s64 	%rd7589, %rd7588, 977;
	and.b64  	%rd7590, %rd7462, 4294967295;
	and.b64  	%rd7591, %rd7589, 4294967295;
	add.s64 	%rd7592, %rd7587, %rd7590;
	add.s64 	%rd7593, %rd7592, %rd7591;
	add.s64 	%rd13022, %rd7593, %rd7579;
	shr.u64 	%rd7594, %rd7589, 32;
	shr.u64 	%rd7595, %rd13022, 32;
	add.s64 	%rd7596, %rd7595, %rd7594;
	mul.lo.s64 	%rd7597, %rd7535, 977;
	and.b64  	%rd7598, %rd7500, 4294967295;
	and.b64  	%rd7599, %rd7597, 4294967295;
	add.s64 	%rd7600, %rd7596, %rd7598;
	add.s64 	%rd7601, %rd7600, %rd7599;
	add.s64 	%rd13023, %rd7601, %rd7588;
	shr.u64 	%rd7602, %rd7597, 32;
	shr.u64 	%rd7603, %rd13023, 32;
	cvt.u32.u64 	%r3861, %rd7603;
	cvt.u32.u64 	%r3862, %rd7602;
	add.s32 	%r3863, %r3861, %r3862;
	add.s32 	%r1201, %r3863, %r3860;
	setp.eq.s32 	%p1139, %r1201, 0;
	mov.pred 	%p2173, 0;
	@%p1139 bra 	$L__BB0_894;
	cvt.u64.u32 	%rd7604, %r1201;
	mul.wide.u32 	%rd7605, %r1201, 977;
	shr.u64 	%rd7606, %rd7605, 32;
	and.b64  	%rd7607, %rd13016, 4294967295;
	and.b64  	%rd7608, %rd7605, 4294967295;
	add.s64 	%rd13016, %rd7608, %rd7607;
	shr.u64 	%rd7609, %rd13016, 32;
	and.b64  	%rd7610, %rd13017, 4294967295;
	add.s64 	%rd7611, %rd7606, %rd7610;
	add.s64 	%rd7612, %rd7611, %rd7604;
	add.s64 	%rd13017, %rd7612, %rd7609;
	setp.lt.u64 	%p1141, %rd13017, 4294967296;
	@%p1141 bra 	$L__BB0_894;
	shr.u64 	%rd7613, %rd13017, 32;
	and.b64  	%rd7614, %rd13018, 4294967295;
	add.s64 	%rd13018, %rd7613, %rd7614;
	setp.lt.u64 	%p1143, %rd13018, 4294967296;
	@%p1143 bra 	$L__BB0_894;
	shr.u64 	%rd7615, %rd13018, 32;
	and.b64  	%rd7616, %rd13019, 4294967295;
	add.s64 	%rd13019, %rd7615, %rd7616;
	setp.lt.u64 	%p1145, %rd13019, 4294967296;
	@%p1145 bra 	$L__BB0_894;
	shr.u64 	%rd7618, %rd13019, 32;
	and.b64  	%rd7619, %rd13020, 4294967295;
	add.s64 	%rd13020, %rd7618, %rd7619;
	setp.lt.u64 	%p1147, %rd13020, 4294967296;
	mov.b64 	%rd13019, 4294967296;
	@%p1147 bra 	$L__BB0_894;
	shr.u64 	%rd7621, %rd13020, 32;
	and.b64  	%rd7622, %rd13021, 4294967295;
	add.s64 	%rd13021, %rd7621, %rd7622;
	setp.lt.u64 	%p1149, %rd13021, 4294967296;
	mov.b64 	%rd13019, 4294967296;
	mov.u64 	%rd13020, %rd13019;
	@%p1149 bra 	$L__BB0_894;
	shr.u64 	%rd7624, %rd13021, 32;
	and.b64  	%rd7625, %rd13022, 4294967295;
	add.s64 	%rd13022, %rd7624, %rd7625;
	setp.lt.u64 	%p1151, %rd13022, 4294967296;
	mov.b64 	%rd13019, 4294967296;
	mov.u64 	%rd13021, %rd13019;
	@%p1151 bra 	$L__BB0_894;
	shr.u64 	%rd7627, %rd13022, 32;
	and.b64  	%rd7628, %rd13023, 4294967295;
	add.s64 	%rd7629, %rd7627, %rd7628;
	setp.gt.u64 	%p2173, %rd7629, 4294967295;
	min.u64 	%rd13023, %rd7629, 4294967296;
	mov.b64 	%rd13019, 4294967296;
	mov.u64 	%rd13020, %rd13019;
	mov.u64 	%rd13022, %rd13019;
$L__BB0_894:
	ld.const.u32 	%r1203, [const_p+4];
	ld.const.u32 	%r1204, [const_p+24];
	ld.const.u32 	%r1205, [const_p+20];
	cvt.u32.u64 	%r5884, %rd13023;
	cvt.u32.u64 	%r5883, %rd13022;
	cvt.u32.u64 	%r5882, %rd13021;
	cvt.u32.u64 	%r5881, %rd13020;
	cvt.u32.u64 	%r5880, %rd13019;
	cvt.u32.u64 	%r5879, %rd13018;
	cvt.u32.u64 	%r5878, %rd13017;
	cvt.u32.u64 	%r5877, %rd13016;
	setp.lt.u32 	%p1152, %r3811, %r5884;
	or.pred  	%p1153, %p2173, %p1152;
	@%p1153 bra 	$L__BB0_908;
	setp.gt.u32 	%p1154, %r3811, %r5884;
	@%p1154 bra 	$L__BB0_909;
	setp.lt.u32 	%p1155, %r1204, %r5883;
	@%p1155 bra 	$L__BB0_908;
	setp.gt.u32 	%p1156, %r1204, %r5883;
	@%p1156 bra 	$L__BB0_909;
	setp.lt.u32 	%p1157, %r1205, %r5882;
	@%p1157 bra 	$L__BB0_908;
	setp.gt.u32 	%p1158, %r1205, %r5882;
	@%p1158 bra 	$L__BB0_909;
	setp.lt.u32 	%p1159, %r1157, %r5881;
	@%p1159 bra 	$L__BB0_908;
	setp.gt.u32 	%p1160, %r1157, %r5881;
	@%p1160 bra 	$L__BB0_909;
	setp.lt.u32 	%p1161, %r1158, %r5880;
	@%p1161 bra 	$L__BB0_908;
	setp.gt.u32 	%p1162, %r1158, %r5880;
	@%p1162 bra 	$L__BB0_909;
	setp.lt.u32 	%p1163, %r79, %r5879;
	@%p1163 bra 	$L__BB0_908;
	setp.gt.u32 	%p1164, %r79, %r5879;
	@%p1164 bra 	$L__BB0_909;
	setp.lt.u32 	%p1165, %r1203, %r5878;
	@%p1165 bra 	$L__BB0_908;
	setp.gt.u32 	%p1166, %r1203, %r5878;
	setp.gt.u32 	%p1167, %r1159, %r5877;
	or.pred  	%p1168, %p1166, %p1167;
	@%p1168 bra 	$L__BB0_909;
$L__BB0_908:
	// begin inline asm
	sub.cc.u32 %r5877, %r5877, %r1159;
	subc.cc.u32 %r5878, %r5878, %r1203;
	subc.cc.u32 %r5879, %r5879, %r79;
	subc.cc.u32 %r5880, %r5880, %r1158;
	subc.cc.u32 %r5881, %r5881, %r1157;
	subc.cc.u32 %r5882, %r5882, %r1205;
	subc.cc.u32 %r5883, %r5883, %r1204;
	subc.u32 %r5884, %r5884, %r3811;
	
	// end inline asm
$L__BB0_909:
	setp.gt.u32 	%p1169, %r5884, %r3811;
	@%p1169 bra 	$L__BB0_922;
	bra.uni 	$L__BB0_923;
$L__BB0_910:
	setp.gt.u32 	%p1171, %r5883, %r1204;
	@%p1171 bra 	$L__BB0_922;
	setp.lt.u32 	%p1172, %r5883, %r1204;
	@%p1172 bra 	$L__BB0_924;
	setp.gt.u32 	%p1173, %r5882, %r1205;
	@%p1173 bra 	$L__BB0_922;
	setp.lt.u32 	%p1174, %r5882, %r1205;
	@%p1174 bra 	$L__BB0_924;
	setp.gt.u32 	%p1175, %r5881, %r1157;
	@%p1175 bra 	$L__BB0_922;
	setp.lt.u32 	%p1176, %r5881, %r1157;
	@%p1176 bra 	$L__BB0_924;
	setp.gt.u32 	%p1177, %r5880, %r1158;
	@%p1177 bra 	$L__BB0_922;
	setp.lt.u32 	%p1178, %r5880, %r1158;
	@%p1178 bra 	$L__BB0_924;
	setp.gt.u32 	%p1179, %r5879, %r79;
	@%p1179 bra 	$L__BB0_922;
	setp.lt.u32 	%p1180, %r5879, %r79;
	@%p1180 bra 	$L__BB0_924;
	setp.gt.u32 	%p1181, %r5878, %r1203;
	@%p1181 bra 	$L__BB0_922;
	setp.lt.u32 	%p1182, %r5878, %r1203;
	setp.lt.u32 	%p1183, %r5877, %r1159;
	or.pred  	%p1184, %p1182, %p1183;
	@%p1184 bra 	$L__BB0_924;
$L__BB0_922:
	// begin inline asm
	sub.cc.u32 %r5877, %r5877, %r1159;
	subc.cc.u32 %r5878, %r5878, %r1203;
	subc.cc.u32 %r5879, %r5879, %r79;
	subc.cc.u32 %r5880, %r5880, %r1158;
	subc.cc.u32 %r5881, %r5881, %r1157;
	subc.cc.u32 %r5882, %r5882, %r1205;
	subc.cc.u32 %r5883, %r5883, %r1204;
	subc.u32 %r5884, %r5884, %r3811;
	
	// end inline asm
	bra.uni 	$L__BB0_924;
$L__BB0_923:
	setp.lt.u32 	%p1170, %r5884, %r3811;
	@%p1170 bra 	$L__BB0_924;
	bra.uni 	$L__BB0_910;
$L__BB0_924:
	mul.wide.u32 	%rd7631, %r5861, %r5543;
	shr.u64 	%rd7632, %rd7631, 32;
	mul.wide.u32 	%rd7633, %r5862, %r5543;
	add.s64 	%rd7634, %rd7632, %rd7633;
	shr.u64 	%rd7635, %rd7634, 32;
	mul.wide.u32 	%rd7636, %r5863, %r5543;
	add.s64 	%rd7637, %rd7635, %rd7636;
	shr.u64 	%rd7638, %rd7637, 32;
	mul.wide.u32 	%rd7639, %r5864, %r5543;
	add.s64 	%rd7640, %rd7638, %rd7639;
	shr.u64 	%rd7641, %rd7640, 32;
	mul.wide.u32 	%rd7642, %r5865, %r5543;
	add.s64 	%rd7643, %rd7641, %rd7642;
	shr.u64 	%rd7644, %rd7643, 32;
	mul.wide.u32 	%rd7645, %r5866, %r5543;
	add.s64 	%rd7646, %rd7644, %rd7645;
	shr.u64 	%rd7647, %rd7646, 32;
	mul.wide.u32 	%rd7648, %r5867, %r5543;
	add.s64 	%rd7649, %rd7647, %rd7648;
	shr.u64 	%rd7650, %rd7649, 32;
	mul.wide.u32 	%rd7651, %r5868, %r5543;
	add.s64 	%rd7652, %rd7650, %rd7651;
	shr.u64 	%rd7653, %rd7652, 32;
	and.b64  	%rd7654, %rd7634, 4294967295;
	mul.wide.u32 	%rd7655, %r5861, %r5542;
	add.s64 	%rd7656, %rd7655, %rd7654;
	shr.u64 	%rd7657, %rd7656, 32;
	and.b64  	%rd7658, %rd7637, 4294967295;
	mul.wide.u32 	%rd7659, %r5862, %r5542;
	add.s64 	%rd7660, %rd7657, %rd7658;
	add.s64 	%rd7661, %rd7660, %rd7659;
	shr.u64 	%rd7662, %rd7661, 32;
	and.b64  	%rd7663, %rd7640, 4294967295;
	mul.wide.u32 	%rd7664, %r5863, %r5542;
	add.s64 	%rd7665, %rd7662, %rd7663;
	add.s64 	%rd7666, %rd7665, %rd7664;
	shr.u64 	%rd7667, %rd7666, 32;
	and.b64  	%rd7668, %rd7643, 4294967295;
	mul.wide.u32 	%rd7669, %r5864, %r5542;
	add.s64 	%rd7670, %rd7667, %rd7668;
	add.s64 	%rd7671, %rd7670, %rd7669;
	shr.u64 	%rd7672, %rd7671, 32;
	and.b64  	%rd7673, %rd7646, 4294967295;
	mul.wide.u32 	%rd7674, %r5865, %r5542;
	add.s64 	%rd7675, %rd7672, %rd7673;
	add.s64 	%rd7676, %rd7675, %rd7674;
	shr.u64 	%rd7677, %rd7676, 32;
	and.b64  	%rd7678, %rd7649, 4294967295;
	mul.wide.u32 	%rd7679, %r5866, %r5542;
	add.s64 	%rd7680, %rd7677, %rd7678;
	add.s64 	%rd7681, %rd7680, %rd7679;
	shr.u64 	%rd7682, %rd7681, 32;
	and.b64  	%rd7683, %rd7652, 4294967295;
	mul.wide.u32 	%rd7684, %r5867, %r5542;
	add.s64 	%rd7685, %rd7682, %rd7683;
	add.s64 	%rd7686, %rd7685, %rd7684;
	shr.u64 	%rd7687, %rd7686, 32;
	mul.wide.u32 	%rd7688, %r5868, %r5542;
	add.s64 	%rd7689, %rd7687, %rd7653;
	add.s64 	%rd7690, %rd7689, %rd7688;
	shr.u64 	%rd7691, %rd7690, 32;
	and.b64  	%rd7692, %rd7661, 4294967295;
	mul.wide.u32 	%rd7693, %r5861, %r5541;
	add.s64 	%rd7694, %rd7693, %rd7692;
	shr.u64 	%rd7695, %rd7694, 32;
	and.b64  	%rd7696, %rd7666, 4294967295;
	mul.wide.u32 	%rd7697, %r5862, %r5541;
	add.s64 	%rd7698, %rd7695, %rd7696;
	add.s64 	%rd7699, %rd7698, %rd7697;
	shr.u64 	%rd7700, %rd7699, 32;
	and.b64  	%rd7701, %rd7671, 4294967295;
	mul.wide.u32 	%rd7702, %r5863, %r5541;
	add.s64 	%rd7703, %rd7700, %rd7701;
	add.s64 	%rd7704, %rd7703, %rd7702;
	shr.u64 	%rd7705, %rd7704, 32;
	and.b64  	%rd7706, %rd7676, 4294967295;
	mul.wide.u32 	%rd7707, %r5864, %r5541;
	add.s64 	%rd7708, %rd7705, %rd7706;
	add.s64 	%rd7709, %rd7708, %rd7707;
	shr.u64 	%rd7710, %rd7709, 32;
	and.b64  	%rd7711, %rd7681, 4294967295;
	mul.wide.u32 	%rd7712, %r5865, %r5541;
	add.s64 	%rd7713, %rd7710, %rd7711;
	add.s64 	%rd7714, %rd7713, %rd7712;
	shr.u64 	%rd7715, %rd7714, 32;
	and.b64  	%rd7716, %rd7686, 4294967295;
	mul.wide.u32 	%rd7717, %r5866, %r5541;
	add.s64 	%rd7718, %rd7715, %rd7716;
	add.s64 	%rd7719, %rd7718, %rd7717;
	shr.u64 	%rd7720, %rd7719, 32;
	and.b64  	%rd7721, %rd7690, 4294967295;
	mul.wide.u32 	%rd7722, %r5867, %r5541;
	add.s64 	%rd7723, %rd7720, %rd7721;
	add.s64 	%rd7724, %rd7723, %rd7722;
	shr.u64 	%rd7725, %rd7724, 32;
	mul.wide.u32 	%rd7726, %r5868, %r5541;
	add.s64 	%rd7727, %rd7725, %rd7691;
	add.s64 	%rd7728, %rd7727, %rd7726;
	shr.u64 	%rd7729, %rd7728, 32;
	and.b64  	%rd7730, %rd7699, 4294967295;
	mul.wide.u32 	%rd7731, %r5861, %r5540;
	add.s64 	%rd7732, %rd7731, %rd7730;
	shr.u64 	%rd7733, %rd7732, 32;
	and.b64  	%rd7734, %rd7704, 4294967295;
	mul.wide.u32 	%rd7735, %r5862, %r5540;
	add.s64 	%rd7736, %rd7733, %rd7734;
	add.s64 	%rd7737, %rd7736, %rd7735;
	shr.u64 	%rd7738, %rd7737, 32;
	and.b64  	%rd7739, %rd7709, 4294967295;
	mul.wide.u32 	%rd7740, %r5863, %r5540;
	add.s64 	%rd7741, %rd7738, %rd7739;
	add.s64 	%rd7742, %rd7741, %rd7740;
	shr.u64 	%rd7743, %rd7742, 32;
	and.b64  	%rd7744, %rd7714, 4294967295;
	mul.wide.u32 	%rd7745, %r5864, %r5540;
	add.s64 	%rd7746, %rd7743, %rd7744;
	add.s64 	%rd7747, %rd7746, %rd7745;
	shr.u64 	%rd7748, %rd7747, 32;
	and.b64  	%rd7749, %rd7719, 4294967295;
	mul.wide.u32 	%rd7750, %r5865, %r5540;
	add.s64 	%rd7751, %rd7748, %rd7749;
	add.s64 	%rd7752, %rd7751, %rd7750;
	shr.u64 	%rd7753, %rd7752, 32;
	and.b64  	%rd7754, %rd7724, 4294967295;
	mul.wide.u32 	%rd7755, %r5866, %r5540;
	add.s64 	%rd7756, %rd7753, %rd7754;
	add.s64 	%rd7757, %rd7756, %rd7755;
	shr.u64 	%rd7758, %rd7757, 32;
	and.b64  	%rd7759, %rd7728, 4294967295;
	mul.wide.u32 	%rd7760, %r5867, %r5540;
	add.s64 	%rd7761, %rd7758, %rd7759;
	add.s64 	%rd7762, %rd7761, %rd7760;
	shr.u64 	%rd7763, %rd7762, 32;
	mul.wide.u32 	%rd7764, %r5868, %r5540;
	add.s64 	%rd7765, %rd7763, %rd7729;
	add.s64 	%rd7766, %rd7765, %rd7764;
	shr.u64 	%rd7767, %rd7766, 32;
	and.b64  	%rd7768, %rd7737, 4294967295;
	mul.wide.u32 	%rd7769, %r5861, %r5539;
	add.s64 	%rd7770, %rd7769, %rd7768;
	shr.u64 	%rd7771, %rd7770, 32;
	and.b64  	%rd7772, %rd7742, 4294967295;
	mul.wide.u32 	%rd7773, %r5862, %r5539;
	add.s64 	%rd7774, %rd7771, %rd7772;
	add.s64 	%rd7775, %rd7774, %rd7773;
	shr.u64 	%rd7776, %rd7775, 32;
	and.b64  	%rd7777, %rd7747, 4294967295;
	mul.wide.u32 	%rd7778, %r5863, %r5539;
	add.s64 	%rd7779, %rd7776, %rd7777;
	add.s64 	%rd7780, %rd7779, %rd7778;
	shr.u64 	%rd7781, %rd7780, 32;
	and.b64  	%rd7782, %rd7752, 4294967295;
	mul.wide.u32 	%rd7783, %r5864, %r5539;
	add.s64 	%rd7784, %rd7781, %rd7782;
	add.s64 	%rd7785, %rd7784, %rd7783;
	shr.u64 	%rd7786, %rd7785, 32;
	and.b64  	%rd7787, %rd7757, 4294967295;
	mul.wide.u32 	%rd7788, %r5865, %r5539;
	add.s64 	%rd7789, %rd7786, %rd7787;
	add.s64 	%rd7790, %rd7789, %rd7788;
	shr.u64 	%rd7791, %rd7790, 32;
	and.b64  	%rd7792, %rd7762, 4294967295;
	mul.wide.u32 	%rd7793, %r5866, %r5539;
	add.s64 	%rd7794, %rd7791, %rd7792;
	add.s64 	%rd7795, %rd7794, %rd7793;
	shr.u64 	%rd7796, %rd7795, 32;
	and.b64  	%rd7797, %rd7766, 4294967295;
	mul.wide.u32 	%rd7798, %r5867, %r5539;
	add.s64 	%rd7799, %rd7796, %rd7797;
	add.s64 	%rd7800, %rd7799, %rd7798;
	shr.u64 	%rd7801, %rd7800, 32;
	mul.wide.u32 	%rd7802, %r5868, %r5539;
	add.s64 	%rd7803, %rd7801, %rd7767;
	add.s64 	%rd7804, %rd7803, %rd7802;
	shr.u64 	%rd7805, %rd7804, 32;
	and.b64  	%rd7806, %rd7775, 4294967295;
	mul.wide.u32 	%rd7807, %r5861, %r5538;
	add.s64 	%rd7808, %rd7807, %rd7806;
	shr.u64 	%rd7809, %rd7808, 32;
	and.b64  	%rd7810, %rd7780, 4294967295;
	mul.wide.u32 	%rd7811, %r5862, %r5538;
	add.s64 	%rd7812, %rd7809, %rd7810;
	add.s64 	%rd7813, %rd7812, %rd7811;
	shr.u64 	%rd7814, %rd7813, 32;
	and.b64  	%rd7815, %rd7785, 4294967295;
	mul.wide.u32 	%rd7816, %r5863, %r5538;
	add.s64 	%rd7817, %rd7814, %rd7815;
	add.s64 	%rd7818, %rd7817, %rd7816;
	shr.u64 	%rd7819, %rd7818, 32;
	and.b64  	%rd7820, %rd7790, 4294967295;
	mul.wide.u32 	%rd7821, %r5864, %r5538;
	add.s64 	%rd7822, %rd7819, %rd7820;
	add.s64 	%rd7823, %rd7822, %rd7821;
	shr.u64 	%rd7824, %rd7823, 32;
	and.b64  	%rd7825, %rd7795, 4294967295;
	mul.wide.u32 	%rd7826, %r5865, %r5538;
	add.s64 	%rd7827, %rd7824, %rd7825;
	add.s64 	%rd7828, %rd7827, %rd7826;
	shr.u64 	%rd7829, %rd7828, 32;
	and.b64  	%rd7830, %rd7800, 4294967295;
	mul.wide.u32 	%rd7831, %r5866, %r5538;
	add.s64 	%rd7832, %rd7829, %rd7830;
	add.s64 	%rd7833, %rd7832, %rd7831;
	shr.u64 	%rd7834, %rd7833, 32;
	and.b64  	%rd7835, %rd7804, 4294967295;
	mul.wide.u32 	%rd7836, %r5867, %r5538;
	add.s64 	%rd7837, %rd7834, %rd7835;
	add.s64 	%rd7838, %rd7837, %rd7836;
	shr.u64 	%rd7839, %rd7838, 32;
	mul.wide.u32 	%rd7840, %r5868, %r5538;
	add.s64 	%rd7841, %rd7839, %rd7805;
	add.s64 	%rd7842, %rd7841, %rd7840;
	shr.u64 	%rd7843, %rd7842, 32;
	and.b64  	%rd7844, %rd7813, 4294967295;
	mul.wide.u32 	%rd7845, %r5861, %r5537;
	add.s64 	%rd7846, %rd7845, %rd7844;
	shr.u64 	%rd7847, %rd7846, 32;
	and.b64  	%rd7848, %rd7818, 4294967295;
	mul.wide.u32 	%rd7849, %r5862, %r5537;
	add.s64 	%rd7850, %rd7847, %rd7848;
	add.s64 	%rd7851, %rd7850, %rd7849;
	shr.u64 	%rd7852, %rd7851, 32;
	and.b64  	%rd7853, %rd7823, 4294967295;
	mul.wide.u32 	%rd7854, %r5863, %r5537;
	add.s64 	%rd7855, %rd7852, %rd7853;
	add.s64 	%rd7856, %rd7855, %rd7854;
	shr.u64 	%rd7857, %rd7856, 32;
	and.b64  	%rd7858, %rd7828, 4294967295;
	mul.wide.u32 	%rd7859, %r5864, %r5537;
	add.s64 	%rd7860, %rd7857, %rd7858;
	add.s64 	%rd7861, %rd7860, %rd7859;
	shr.u64 	%rd7862, %rd7861, 32;
	and.b64  	%rd7863, %rd7833, 4294967295;
	mul.wide.u32 	%rd7864, %r5865, %r5537;
	add.s64 	%rd7865, %rd7862, %rd7863;
	add.s64 	%rd7866, %rd7865, %rd7864;
	shr.u64 	%rd7867, %rd7866, 32;
	and.b64  	%rd7868, %rd7838, 4294967295;
	mul.wide.u32 	%rd7869, %r5866, %r5537;
	add.s64 	%rd7870, %rd7867, %rd7868;
	add.s64 	%rd7871, %rd7870, %rd7869;
	shr.u64 	%rd7872, %rd7871, 32;
	and.b64  	%rd7873, %rd7842, 4294967295;
	mul.wide.u32 	%rd7874, %r5867, %r5537;
	add.s64 	%rd7875, %rd7872, %rd7873;
	add.s64 	%rd7876, %rd7875, %rd7874;
	shr.u64 	%rd7877, %rd7876, 32;
	mul.wide.u32 	%rd7878, %r5868, %r5537;
	add.s64 	%rd7879, %rd7877, %rd7843;
	add.s64 	%rd7880, %rd7879, %rd7878;
	shr.u64 	%rd7881, %rd7880, 32;
	and.b64  	%rd7882, %rd7851, 4294967295;
	mul.wide.u32 	%rd7883, %r5861, %r5536;
	add.s64 	%rd7884, %rd7883, %rd7882;
	shr.u64 	%rd7885, %rd7884, 32;
	and.b64  	%rd7886, %rd7856, 4294967295;
	mul.wide.u32 	%rd7887, %r5862, %r5536;
	add.s64 	%rd7888, %rd7885, %rd7886;
	add.s64 	%rd7889, %rd7888, %rd7887;
	shr.u64 	%rd7890, %rd7889, 32;
	and.b64  	%rd7891, %rd7861, 4294967295;
	mul.wide.u32 	%rd7892, %r5863, %r5536;
	add.s64 	%rd7893, %rd7890, %rd7891;
	add.s64 	%rd7894, %rd7893, %rd7892;
	shr.u64 	%rd7895, %rd7894, 32;
	and.b64  	%rd7896, %rd7866, 4294967295;
	mul.wide.u32 	%rd7897, %r5864, %r5536;
	add.s64 	%rd7898, %rd7895, %rd7896;
	add.s64 	%rd7899, %rd7898, %rd7897;
	shr.u64 	%rd7900, %rd7899, 32;
	and.b64  	%rd7901, %rd7871, 4294967295;
	mul.wide.u32 	%rd7902, %r5865, %r5536;
	add.s64 	%rd7903, %rd7900, %rd7901;
	add.s64 	%rd7904, %rd7903, %rd7902;
	shr.u64 	%rd7905, %rd7904, 32;
	and.b64  	%rd7906, %rd7876, 4294967295;
	mul.wide.u32 	%rd7907, %r5866, %r5536;
	add.s64 	%rd7908, %rd7905, %rd7906;
	add.s64 	%rd7909, %rd7908, %rd7907;
	shr.u64 	%rd7910, %rd7909, 32;
	and.b64  	%rd7911, %rd7880, 4294967295;
	mul.wide.u32 	%rd7912, %r5867, %r5536;
	add.s64 	%rd7913, %rd7910, %rd7911;
	add.s64 	%rd7914, %rd7913, %rd7912;
	shr.u64 	%rd7915, %rd7914, 32;
	mul.wide.u32 	%rd7916, %r5868, %r5536;
	add.s64 	%rd7917, %rd7915, %rd7881;
	add.s64 	%rd7918, %rd7917, %rd7916;
	shr.u64 	%rd7919, %rd7918, 32;
	{ .reg .b32 tmp; mov.b64 {tmp, %r3913}, %rd7918; }
	and.b64  	%rd7920, %rd7889, 4294967295;
	mul.lo.s64 	%rd7921, %rd7920, 977;
	and.b64  	%rd7922, %rd7631, 4294967295;
	and.b64  	%rd7923, %rd7921, 4294967295;
	add.s64 	%rd13024, %rd7923, %rd7922;
	shr.u64 	%rd7924, %rd7921, 32;
	shr.u64 	%rd7925, %rd13024, 32;
	add.s64 	%rd7926, %rd7925, %rd7924;
	and.b64  	%rd7927, %rd7894, 4294967295;
	mul.lo.s64 	%rd7928, %rd7927, 977;
	and.b64  	%rd7929, %rd7656, 4294967295;
	and.b64  	%rd7930, %rd7928, 4294967295;
	add.s64 	%rd7931, %rd7926, %rd7929;
	add.s64 	%rd7932, %rd7931, %rd7930;
	add.s64 	%rd13025, %rd7932, %rd7920;
	shr.u64 	%rd7933, %rd7928, 32;
	shr.u64 	%rd7934, %rd13025, 32;
	add.s64 	%rd7935, %rd7934, %rd7933;
	and.b64  	%rd7936, %rd7899, 4294967295;
	mul.lo.s64 	%rd7937, %rd7936, 977;
	and.b64  	%rd7938, %rd7694, 4294967295;
	and.b64  	%rd7939, %rd7937, 4294967295;
	add.s64 	%rd7940, %rd7935, %rd7938;
	add.s64 	%rd7941, %rd7940, %rd7939;
	add.s64 	%rd13026, %rd7941, %rd7927;
	shr.u64 	%rd7942, %rd7937, 32;
	shr.u64 	%rd7943, %rd13026, 32;
	add.s64 	%rd7944, %rd7943, %rd7942;
	and.b64  	%rd7945, %rd7904, 4294967295;
	mul.lo.s64 	%rd7946, %rd7945, 977;
	and.b64  	%rd7947, %rd7732, 4294967295;
	and.b64  	%rd7948, %rd7946, 4294967295;
	add.s64 	%rd7949, %rd7944, %rd7947;
	add.s64 	%rd7950, %rd7949, %rd7948;
	add.s64 	%rd13027, %rd7950, %rd7936;
	shr.u64 	%rd7951, %rd7946, 32;
	shr.u64 	%rd7952, %rd13027, 32;
	add.s64 	%rd7953, %rd7952, %rd7951;
	and.b64  	%rd7954, %rd7909, 4294967295;
	mul.lo.s64 	%rd7955, %rd7954, 977;
	and.b64  	%rd7956, %rd7770, 4294967295;
	and.b64  	%rd7957, %rd7955, 4294967295;
	add.s64 	%rd7958, %rd7953, %rd7956;
	add.s64 	%rd7959, %rd7958, %rd7957;
	add.s64 	%rd13028, %rd7959, %rd7945;
	shr.u64 	%rd7960, %rd7955, 32;
	shr.u64 	%rd7961, %rd13028, 32;
	add.s64 	%rd7962, %rd7961, %rd7960;
	and.b64  	%rd7963, %rd7914, 4294967295;
	mul.lo.s64 	%rd7964, %rd7963, 977;
	and.b64  	%rd7965, %rd7808, 4294967295;
	and.b64  	%rd7966, %rd7964, 4294967295;
	add.s64 	%rd7967, %rd7962, %rd7965;
	add.s64 	%rd7968, %rd7967, %rd7966;
	add.s64 	%rd13029, %rd7968, %rd7954;
	shr.u64 	%rd7969, %rd7964, 32;
	shr.u64 	%rd7970, %rd13029, 32;
	add.s64 	%rd7971, %rd7970, %rd7969;
	and.b64  	%rd7972, %rd7918, 4294967295;
	mul.lo.s64 	%rd7973, %rd7972, 977;
	and.b64  	%rd7974, %rd7846, 4294967295;
	and.b64  	%rd7975, %rd7973, 4294967295;
	add.s64 	%rd7976, %rd7971, %rd7974;
	add.s64 	%rd7977, %rd7976, %rd7975;
	add.s64 	%rd13030, %rd7977, %rd7963;
	shr.u64 	%rd7978, %rd7973, 32;
	shr.u64 	%rd7979, %rd13030, 32;
	add.s64 	%rd7980, %rd7979, %rd7978;
	mul.lo.s64 	%rd7981, %rd7919, 977;
	and.b64  	%rd7982, %rd7884, 4294967295;
	and.b64  	%rd7983, %rd7981, 4294967295;
	add.s64 	%rd7984, %rd7980, %rd7982;
	add.s64 	%rd7985, %rd7984, %rd7983;
	add.s64 	%rd13031, %rd7985, %rd7972;
	shr.u64 	%rd7986, %rd7981, 32;
	shr.u64 	%rd7987, %rd13031, 32;
	cvt.u32.u64 	%r3914, %rd7987;
	cvt.u32.u64 	%r3915, %rd7986;
	add.s32 	%r3916, %r3914, %r3915;
	add.s32 	%r1250, %r3916, %r3913;
	setp.eq.s32 	%p1186, %r1250, 0;
	mov.pred 	%p2174, 0;
	@%p1186 bra 	$L__BB0_932;
	cvt.u64.u32 	%rd7988, %r1250;
	mul.wide.u32 	%rd7989, %r1250, 977;
	shr.u64 	%rd7990, %rd7989, 32;
	and.b64  	%rd7991, %rd13024, 4294967295;
	and.b64  	%rd7992, %rd7989, 4294967295;
	add.s64 	%rd13024, %rd7992, %rd7991;
	shr.u64 	%rd7993, %rd13024, 32;
	and.b64  	%rd7994, %rd13025, 4294967295;
	add.s64 	%rd7995, %rd7990, %rd7994;
	add.s64 	%rd7996, %rd7995, %rd7988;
	add.s64 	%rd13025, %rd7996, %rd7993;
	setp.lt.u64 	%p1188, %rd13025, 4294967296;
	@%p1188 bra 	$L__BB0_932;
	shr.u64 	%rd7997, %rd13025, 32;
	and.b64  	%rd7998, %rd13026, 4294967295;
	add.s64 	%rd13026, %rd7997, %rd7998;
	setp.lt.u64 	%p1190, %rd13026, 4294967296;
	@%p1190 bra 	$L__BB0_932;
	shr.u64 	%rd7999, %rd13026, 32;
	and.b64  	%rd8000, %rd13027, 4294967295;
	add.s64 	%rd13027, %rd7999, %rd8000;
	setp.lt.u64 	%p1192, %rd13027, 4294967296;
	@%p1192 bra 	$L__BB0_932;
	shr.u64 	%rd8002, %rd13027, 32;
	and.b64  	%rd8003, %rd13028, 4294967295;
	add.s64 	%rd13028, %rd8002, %rd8003;
	setp.lt.u64 	%p1194, %rd13028, 4294967296;
	mov.b64 	%rd13027, 4294967296;
	@%p1194 bra 	$L__BB0_932;
	shr.u64 	%rd8005, %rd13028, 32;
	and.b64  	%rd8006, %rd13029, 4294967295;
	add.s64 	%rd13029, %rd8005, %rd8006;
	setp.lt.u64 	%p1196, %rd13029, 4294967296;
	mov.b64 	%rd13027, 4294967296;
	mov.u64 	%rd13028, %rd13027;
	@%p1196 bra 	$L__BB0_932;
	shr.u64 	%rd8008, %rd13029, 32;
	and.b64  	%rd8009, %rd13030, 4294967295;
	add.s64 	%rd13030, %rd8008, %rd8009;
	setp.lt.u64 	%p1198, %rd13030, 4294967296;
	mov.b64 	%rd13027, 4294967296;
	mov.u64 	%rd13029, %rd13027;
	@%p1198 bra 	$L__BB0_932;
	shr.u64 	%rd8011, %rd13030, 32;
	and.b64  	%rd8012, %rd13031, 4294967295;
	add.s64 	%rd8013, %rd8011, %rd8012;
	setp.gt.u64 	%p2174, %rd8013, 4294967295;
	min.u64 	%rd13031, %rd8013, 4294967296;
	mov.b64 	%rd13027, 4294967296;
	mov.u64 	%rd13028, %rd13027;
	mov.u64 	%rd13030, %rd13027;
$L__BB0_932:
	cvt.u32.u64 	%r5900, %rd13031;
	cvt.u32.u64 	%r5899, %rd13030;
	cvt.u32.u64 	%r5898, %rd13029;
	cvt.u32.u64 	%r5897, %rd13028;
	cvt.u32.u64 	%r5896, %rd13027;
	cvt.u32.u64 	%r5895, %rd13026;
	cvt.u32.u64 	%r5894, %rd13025;
	cvt.u32.u64 	%r5893, %rd13024;
	setp.lt.u32 	%p1199, %r3811, %r5900;
	or.pred  	%p1200, %p2174, %p1199;
	@%p1200 bra 	$L__BB0_946;
	setp.gt.u32 	%p1201, %r3811, %r5900;
	@%p1201 bra 	$L__BB0_947;
	setp.lt.u32 	%p1202, %r1204, %r5899;
	@%p1202 bra 	$L__BB0_946;
	setp.gt.u32 	%p1203, %r1204, %r5899;
	@%p1203 bra 	$L__BB0_947;
	setp.lt.u32 	%p1204, %r1205, %r5898;
	@%p1204 bra 	$L__BB0_946;
	setp.gt.u32 	%p1205, %r1205, %r5898;
	@%p1205 bra 	$L__BB0_947;
	setp.lt.u32 	%p1206, %r1157, %r5897;
	@%p1206 bra 	$L__BB0_946;
	setp.gt.u32 	%p1207, %r1157, %r5897;
	@%p1207 bra 	$L__BB0_947;
	setp.lt.u32 	%p1208, %r1158, %r5896;
	@%p1208 bra 	$L__BB0_946;
	setp.gt.u32 	%p1209, %r1158, %r5896;
	@%p1209 bra 	$L__BB0_947;
	setp.lt.u32 	%p1210, %r79, %r5895;
	@%p1210 bra 	$L__BB0_946;
	setp.gt.u32 	%p1211, %r79, %r5895;
	@%p1211 bra 	$L__BB0_947;
	setp.lt.u32 	%p1212, %r1203, %r5894;
	@%p1212 bra 	$L__BB0_946;
	setp.gt.u32 	%p1213, %r1203, %r5894;
	setp.gt.u32 	%p1214, %r1159, %r5893;
	or.pred  	%p1215, %p1213, %p1214;
	@%p1215 bra 	$L__BB0_947;
$L__BB0_946:
	// begin inline asm
	sub.cc.u32 %r5893, %r5893, %r1159;
	subc.cc.u32 %r5894, %r5894, %r1203;
	subc.cc.u32 %r5895, %r5895, %r79;
	subc.cc.u32 %r5896, %r5896, %r1158;
	subc.cc.u32 %r5897, %r5897, %r1157;
	subc.cc.u32 %r5898, %r5898, %r1205;
	subc.cc.u32 %r5899, %r5899, %r1204;
	subc.u32 %r5900, %r5900, %r3811;
	
	// end inline asm
$L__BB0_947:
	setp.gt.u32 	%p1216, %r5900, %r3811;
	@%p1216 bra 	$L__BB0_960;
	bra.uni 	$L__BB0_961;
$L__BB0_948:
	setp.gt.u32 	%p1218, %r5899, %r1204;
	@%p1218 bra 	$L__BB0_960;
	setp.lt.u32 	%p1219, %r5899, %r1204;
	@%p1219 bra 	$L__BB0_962;
	setp.gt.u32 	%p1220, %r5898, %r1205;
	@%p1220 bra 	$L__BB0_960;
	setp.lt.u32 	%p1221, %r5898, %r1205;
	@%p1221 bra 	$L__BB0_962;
	setp.gt.u32 	%p1222, %r5897, %r1157;
	@%p1222 bra 	$L__BB0_960;
	setp.lt.u32 	%p1223, %r5897, %r1157;
	@%p1223 bra 	$L__BB0_962;
	setp.gt.u32 	%p1224, %r5896, %r1158;
	@%p1224 bra 	$L__BB0_960;
	setp.lt.u32 	%p1225, %r5896, %r1158;
	@%p1225 bra 	$L__BB0_962;
	setp.gt.u32 	%p1226, %r5895, %r79;
	@%p1226 bra 	$L__BB0_960;
	setp.lt.u32 	%p1227, %r5895, %r79;
	@%p1227 bra 	$L__BB0_962;
	setp.gt.u32 	%p1228, %r5894, %r1203;
	@%p1228 bra 	$L__BB0_960;
	setp.lt.u32 	%p1229, %r5894, %r1203;
	setp.lt.u32 	%p1230, %r5893, %r1159;
	or.pred  	%p1231, %p1229, %p1230;
	@%p1231 bra 	$L__BB0_962;
$L__BB0_960:
	// begin inline asm
	sub.cc.u32 %r5893, %r5893, %r1159;
	subc.cc.u32 %r5894, %r5894, %r1203;
	subc.cc.u32 %r5895, %r5895, %r79;
	subc.cc.u32 %r5896, %r5896, %r1158;
	subc.cc.u32 %r5897, %r5897, %r1157;
	subc.cc.u32 %r5898, %r5898, %r1205;
	subc.cc.u32 %r5899, %r5899, %r1204;
	subc.u32 %r5900, %r5900, %r3811;
	
	// end inline asm
	bra.uni 	$L__BB0_962;
$L__BB0_961:
	setp.lt.u32 	%p1217, %r5900, %r3811;
	@%p1217 bra 	$L__BB0_962;
	bra.uni 	$L__BB0_948;
$L__BB0_962:
	mul.wide.u32 	%rd8015, %r5845, %r5845;
	shr.u64 	%rd8016, %rd8015, 32;
	mul.wide.u32 	%rd8017, %r5846, %r5845;
	add.s64 	%rd8018, %rd8016, %rd8017;
	shr.u64 	%rd8019, %rd8018, 32;
	mul.wide.u32 	%rd8020, %r5847, %r5845;
	add.s64 	%rd8021, %rd8019, %rd8020;
	shr.u64 	%rd8022, %rd8021, 32;
	mul.wide.u32 	%rd8023, %r5848, %r5845;
	add.s64 	%rd8024, %rd8022, %rd8023;
	shr.u64 	%rd8025, %rd8024, 32;
	mul.wide.u32 	%rd8026, %r5849, %r5845;
	add.s64 	%rd8027, %rd8025, %rd8026;
	shr.u64 	%rd8028, %rd8027, 32;
	mul.wide.u32 	%rd8029, %r5850, %r5845;
	add.s64 	%rd8030, %rd8028, %rd8029;
	shr.u64 	%rd8031, %rd8030, 32;
	mul.wide.u32 	%rd8032, %r5851, %r5845;
	add.s64 	%rd8033, %rd8031, %rd8032;
	shr.u64 	%rd8034, %rd8033, 32;
	mul.wide.u32 	%rd8035, %r5852, %r5845;
	add.s64 	%rd8036, %rd8034, %rd8035;
	shr.u64 	%rd8037, %rd8036, 32;
	and.b64  	%rd8038, %rd8018, 4294967295;
	add.s64 	%rd8039, %rd8017, %rd8038;
	shr.u64 	%rd8040, %rd8039, 32;
	and.b64  	%rd8041, %rd8021, 4294967295;
	mul.wide.u32 	%rd8042, %r5846, %r5846;
	add.s64 	%rd8043, %rd8040, %rd8041;
	add.s64 	%rd8044, %rd8043, %rd8042;
	shr.u64 	%rd8045, %rd8044, 32;
	and.b64  	%rd8046, %rd8024, 4294967295;
	mul.wide.u32 	%rd8047, %r5847, %r5846;
	add.s64 	%rd8048, %rd8045, %rd8046;
	add.s64 	%rd8049, %rd8048, %rd8047;
	shr.u64 	%rd8050, %rd8049, 32;
	and.b64  	%rd8051, %rd8027, 4294967295;
	mul.wide.u32 	%rd8052, %r5848, %r5846;
	add.s64 	%rd8053, %rd8050, %rd8051;
	add.s64 	%rd8054, %rd8053, %rd8052;
	shr.u64 	%rd8055, %rd8054, 32;
	and.b64  	%rd8056, %rd8030, 4294967295;
	mul.wide.u32 	%rd8057, %r5849, %r5846;
	add.s64 	%rd8058, %rd8055, %rd8056;
	add.s64 	%rd8059, %rd8058, %rd8057;
	shr.u64 	%rd8060, %rd8059, 32;
	and.b64  	%rd8061, %rd8033, 4294967295;
	mul.wide.u32 	%rd8062, %r5850, %r5846;
	add.s64 	%rd8063, %rd8060, %rd8061;
	add.s64 	%rd8064, %rd8063, %rd8062;
	shr.u64 	%rd8065, %rd8064, 32;
	and.b64  	%rd8066, %rd8036, 4294967295;
	mul.wide.u32 	%rd8067, %r5851, %r5846;
	add.s64 	%rd8068, %rd8065, %rd8066;
	add.s64 	%rd8069, %rd8068, %rd8067;
	shr.u64 	%rd8070, %rd8069, 32;
	mul.wide.u32 	%rd8071, %r5852, %r5846;
	add.s64 	%rd8072, %rd8070, %rd8037;
	add.s64 	%rd8073, %rd8072, %rd8071;
	shr.u64 	%rd8074, %rd8073, 32;
	and.b64  	%rd8075, %rd8044, 4294967295;
	add.s64 	%rd8076, %rd8020, %rd8075;
	shr.u64 	%rd8077, %rd8076, 32;
	and.b64  	%rd8078, %rd8049, 4294967295;
	add.s64 	%rd8079, %rd8077, %rd8078;
	add.s64 	%rd8080, %rd8079, %rd8047;
	shr.u64 	%rd8081, %rd8080, 32;
	and.b64  	%rd8082, %rd8054, 4294967295;
	mul.wide.u32 	%rd8083, %r5847, %r5847;
	add.s64 	%rd8084, %rd8081, %rd8082;
	add.s64 	%rd8085, %rd8084, %rd8083;
	shr.u64 	%rd8086, %rd8085, 32;
	and.b64  	%rd8087, %rd8059, 4294967295;
	mul.wide.u32 	%rd8088, %r5848, %r5847;
	add.s64 	%rd8089, %rd8086, %rd8087;
	add.s64 	%rd8090, %rd8089, %rd8088;
	shr.u64 	%rd8091, %rd8090, 32;
	and.b64  	%rd8092, %rd8064, 4294967295;
	mul.wide.u32 	%rd8093, %r5849, %r5847;
	add.s64 	%rd8094, %rd8091, %rd8092;
	add.s64 	%rd8095, %rd8094, %rd8093;
	shr.u64 	%rd8096, %rd8095, 32;
	and.b64  	%rd8097, %rd8069, 4294967295;
	mul.wide.u32 	%rd8098, %r5850, %r5847;
	add.s64 	%rd8099, %rd8096, %rd8097;
	add.s64 	%rd8100, %rd8099, %rd8098;
	shr.u64 	%rd8101, %rd8100, 32;
	and.b64  	%rd8102, %rd8073, 4294967295;
	mul.wide.u32 	%rd8103, %r5851, %r5847;
	add.s64 	%rd8104, %rd8101, %rd8102;
	add.s64 	%rd8105, %rd8104, %rd8103;
	shr.u64 	%rd8106, %rd8105, 32;
	mul.wide.u32 	%rd8107, %r5852, %r5847;
	add.s64 	%rd8108, %rd8106, %rd8074;
	add.s64 	%rd8109, %rd8108, %rd8107;
	shr.u64 	%rd8110, %rd8109, 32;
	and.b64  	%rd8111, %rd8080, 4294967295;
	add.s64 	%rd8112, %rd8023, %rd8111;
	shr.u64 	%rd8113, %rd8112, 32;
	and.b64  	%rd8114, %rd8085, 4294967295;
	add.s64 	%rd8115, %rd8113, %rd8114;
	add.s64 	%rd8116, %rd8115, %rd8052;
	shr.u64 	%rd8117, %rd8116, 32;
	and.b64  	%rd8118, %rd8090, 4294967295;
	add.s64 	%rd8119, %rd8117, %rd8118;
	add.s64 	%rd8120, %rd8119, %rd8088;
	shr.u64 	%rd8121, %rd8120, 32;
	and.b64  	%rd8122, %rd8095, 4294967295;
	mul.wide.u32 	%rd8123, %r5848, %r5848;
	add.s64 	%rd8124, %rd8121, %rd8122;
	add.s64 	%rd8125, %rd8124, %rd8123;
	shr.u64 	%rd8126, %rd8125, 32;
	and.b64  	%rd8127, %rd8100, 4294967295;
	mul.wide.u32 	%rd8128, %r5849, %r5848;
	add.s64 	%rd8129, %rd8126, %rd8127;
	add.s64 	%rd8130, %rd8129, %rd8128;
	shr.u64 	%rd8131, %rd8130, 32;
	and.b64  	%rd8132, %rd8105, 4294967295;
	mul.wide.u32 	%rd8133, %r5850, %r5848;
	add.s64 	%rd8134, %rd8131, %rd8132;
	add.s64 	%rd8135, %rd8134, %rd8133;
	shr.u64 	%rd8136, %rd8135, 32;
	and.b64  	%rd8137, %rd8109, 4294967295;
	mul.wide.u32 	%rd8138, %r5851, %r5848;
	add.s64 	%rd8139, %rd8136, %rd8137;
	add.s64 	%rd8140, %rd8139, %rd8138;
	shr.u64 	%rd8141, %rd8140, 32;
	mul.wide.u32 	%rd8142, %r5852, %r5848;
	add.s64 	%rd8143, %rd8141, %rd8110;
	add.s64 	%rd8144, %rd8143, %rd8142;
	shr.u64 	%rd8145, %rd8144, 32;
	and.b64  	%rd8146, %rd8116, 4294967295;
	add.s64 	%rd8147, %rd8026, %rd8146;
	shr.u64 	%rd8148, %rd8147, 32;
	and.b64  	%rd8149, %rd8120, 4294967295;
	add.s64 	%rd8150, %rd8148, %rd8149;
	add.s64 	%rd8151, %rd8150, %rd8057;
	shr.u64 	%rd8152, %rd8151, 32;
	and.b64  	%rd8153, %rd8125, 4294967295;
	add.s64 	%rd8154, %rd8152, %rd8153;
	add.s64 	%rd8155, %rd8154, %rd8093;
	shr.u64 	%rd8156, %rd8155, 32;
	and.b64  	%rd8157, %rd8130, 4294967295;
	add.s64 	%rd8158, %rd8156, %rd8157;
	add.s64 	%rd8159, %rd8158, %rd8128;
	shr.u64 	%rd8160, %rd8159, 32;
	and.b64  	%rd8161, %rd8135, 4294967295;
	mul.wide.u32 	%rd8162, %r5849, %r5849;
	add.s64 	%rd8163, %rd8160, %rd8161;
	add.s64 	%rd8164, %rd8163, %rd8162;
	shr.u64 	%rd8165, %rd8164, 32;
	and.b64  	%rd8166, %rd8140, 4294967295;
	mul.wide.u32 	%rd8167, %r5850, %r5849;
	add.s64 	%rd8168, %rd8165, %rd8166;
	add.s64 	%rd8169, %rd8168, %rd8167;
	shr.u64 	%rd8170, %rd8169, 32;
	and.b64  	%rd8171, %rd8144, 4294967295;
	mul.wide.u32 	%rd8172, %r5851, %r5849;
	add.s64 	%rd8173, %rd8170, %rd8171;
	add.s64 	%rd8174, %rd8173, %rd8172;
	shr.u64 	%rd8175, %rd8174, 32;
	mul.wide.u32 	%rd8176, %r5852, %r5849;
	add.s64 	%rd8177, %rd8175, %rd8145;
	add.s64 	%rd8178, %rd8177, %rd8176;
	shr.u64 	%rd8179, %rd8178, 32;
	and.b64  	%rd8180, %rd8151, 4294967295;
	add.s64 	%rd8181, %rd8029, %rd8180;
	shr.u64 	%rd8182, %rd8181, 32;
	and.b64  	%rd8183, %rd8155, 4294967295;
	add.s64 	%rd8184, %rd8182, %rd8183;
	add.s64 	%rd8185, %rd8184, %rd8062;
	shr.u64 	%rd8186, %rd8185, 32;
	and.b64  	%rd8187, %rd8159, 4294967295;
	add.s64 	%rd8188, %rd8186, %rd8187;
	add.s64 	%rd8189, %rd8188, %rd8098;
	shr.u64 	%rd8190, %rd8189, 32;
	and.b64  	%rd8191, %rd8164, 4294967295;
	add.s64 	%rd8192, %rd8190, %rd8191;
	add.s64 	%rd8193, %rd8192, %rd8133;
	shr.u64 	%rd8194, %rd8193, 32;
	and.b64  	%rd8195, %rd8169, 4294967295;
	add.s64 	%rd8196, %rd8194, %rd8195;
	add.s64 	%rd8197, %rd8196, %rd8167;
	shr.u64 	%rd8198, %rd8197, 32;
	and.b64  	%rd8199, %rd8174, 4294967295;
	mul.wide.u32 	%rd8200, %r5850, %r5850;
	add.s64 	%rd8201, %rd8198, %rd8199;
	add.s64 	%rd8202, %rd8201, %rd8200;
	shr.u64 	%rd8203, %rd8202, 32;
	and.b64  	%rd8204, %rd8178, 4294967295;
	mul.wide.u32 	%rd8205, %r5851, %r5850;
	add.s64 	%rd8206, %rd8203, %rd8204;
	add.s64 	%rd8207, %rd8206, %rd8205;
	shr.u64 	%rd8208, %rd8207, 32;
	mul.wide.u32 	%rd8209, %r5852, %r5850;
	add.s64 	%rd8210, %rd8208, %rd8179;
	add.s64 	%rd8211, %rd8210, %rd8209;
	shr.u64 	%rd8212, %rd8211, 32;
	and.b64  	%rd8213, %rd8185, 4294967295;
	add.s64 	%rd8214, %rd8032, %rd8213;
	shr.u64 	%rd8215, %rd8214, 32;
	and.b64  	%rd8216, %rd8189, 4294967295;
	add.s64 	%rd8217, %rd8215, %rd8216;
	add.s64 	%rd8218, %rd8217, %rd8067;
	shr.u64 	%rd8219, %rd8218, 32;
	and.b64  	%rd8220, %rd8193, 4294967295;
	add.s64 	%rd8221, %rd8219, %rd8220;
	add.s64 	%rd8222, %rd8221, %rd8103;
	shr.u64 	%rd8223, %rd8222, 32;
	and.b64  	%rd8224, %rd8197, 4294967295;
	add.s64 	%rd8225, %rd8223, %rd8224;
	add.s64 	%rd8226, %rd8225, %rd8138;
	shr.u64 	%rd8227, %rd8226, 32;
	and.b64  	%rd8228, %rd8202, 4294967295;
	add.s64 	%rd8229, %rd8227, %rd8228;
	add.s64 	%rd8230, %rd8229, %rd8172;
	shr.u64 	%rd8231, %rd8230, 32;
	and.b64  	%rd8232, %rd8207, 4294967295;
	add.s64 	%rd8233, %rd8231, %rd8232;
	add.s64 	%rd8234, %rd8233, %rd8205;
	shr.u64 	%rd8235, %rd8234, 32;
	and.b64  	%rd8236, %rd8211, 4294967295;
	mul.wide.u32 	%rd8237, %r5851, %r5851;
	add.s64 	%rd8238, %rd8235, %rd8236;
	add.s64 	%rd8239, %rd8238, %rd8237;
	shr.u64 	%rd8240, %rd8239, 32;
	mul.wide.u32 	%rd8241, %r5852, %r5851;
	add.s64 	%rd8242, %rd8240, %rd8212;
	add.s64 	%rd8243, %rd8242, %rd8241;
	shr.u64 	%rd8244, %rd8243, 32;
	and.b64  	%rd8245, %rd8218, 4294967295;
	add.s64 	%rd8246, %rd8035, %rd8245;
	shr.u64 	%rd8247, %rd8246, 32;
	and.b64  	%rd8248, %rd8222, 4294967295;
	add.s64 	%rd8249, %rd8247, %rd8248;
	add.s64 	%rd8250, %rd8249, %rd8071;
	shr.u64 	%rd8251, %rd8250, 32;
	and.b64  	%rd8252, %rd8226, 4294967295;
	add.s64 	%rd8253, %rd8251, %rd8252;
	add.s64 	%rd8254, %rd8253, %rd8107;
	shr.u64 	%rd8255, %rd8254, 32;
	and.b64  	%rd8256, %rd8230, 4294967295;
	add.s64 	%rd8257, %rd8255, %rd8256;
	add.s64 	%rd8258, %rd8257, %rd8142;
	shr.u64 	%rd8259, %rd8258, 32;
	and.b64  	%rd8260, %rd8234, 4294967295;
	add.s64 	%rd8261, %rd8259, %rd8260;
	add.s64 	%rd8262, %rd8261, %rd8176;
	shr.u64 	%rd8263, %rd8262, 32;
	and.b64  	%rd8264, %rd8239, 4294967295;
	add.s64 	%rd8265, %rd8263, %rd8264;
	add.s64 	%rd8266, %rd8265, %rd8209;
	shr.u64 	%rd8267, %rd8266, 32;
	and.b64  	%rd8268, %rd8243, 4294967295;
	add.s64 	%rd8269, %rd8267, %rd8268;
	add.s64 	%rd8270, %rd8269, %rd8241;
	shr.u64 	%rd8271, %rd8270, 32;
	mul.wide.u32 	%rd8272, %r5852, %r5852;
	add.s64 	%rd8273, %rd8271, %rd8244;
	add.s64 	%rd8274, %rd8273, %rd8272;
	shr.u64 	%rd8275, %rd8274, 32;
	{ .reg .b32 tmp; mov.b64 {tmp, %r3966}, %rd8274; }
	and.b64  	%rd8276, %rd8250, 4294967295;
	mul.lo.s64 	%rd8277, %rd8276, 977;
	and.b64  	%rd8278, %rd8015, 4294967293;
	and.b64  	%rd8279, %rd8277, 4294967295;
	add.s64 	%rd13032, %rd8279, %rd8278;
	shr.u64 	%rd8280, %rd8277, 32;
	shr.u64 	%rd8281, %rd13032, 32;
	add.s64 	%rd8282, %rd8281, %rd8280;
	and.b64  	%rd8283, %rd8254, 4294967295;
	mul.lo.s64 	%rd8284, %rd8283, 977;
	and.b64  	%rd8285, %rd8039, 4294967295;
	and.b64  	%rd8286, %rd8284, 4294967295;
	add.s64 	%rd8287, %rd8282, %rd8285;
	add.s64 	%rd8288, %rd8287, %rd8286;
	add.s64 	%rd13033, %rd8288, %rd8276;
	shr.u64 	%rd8289, %rd8284, 32;
	shr.u64 	%rd8290, %rd13033, 32;
	add.s64 	%rd8291, %rd8290, %rd8289;
	and.b64  	%rd8292, %rd8258, 4294967295;
	mul.lo.s64 	%rd8293, %rd8292, 977;
	and.b64  	%rd8294, %rd8076, 4294967295;
	and.b64  	%rd8295, %rd8293, 4294967295;
	add.s64 	%rd8296, %rd8291, %rd8294;
	add.s64 	%rd8297, %rd8296, %rd8295;
	add.s64 	%rd13034, %rd8297, %rd8283;
	shr.u64 	%rd8298, %rd8293, 32;
	shr.u64 	%rd8299, %rd13034, 32;
	add.s64 	%rd8300, %rd8299, %rd8298;
	and.b64  	%rd8301, %rd8262, 4294967295;
	mul.lo.s64 	%rd8302, %rd8301, 977;
	and.b64  	%rd8303, %rd8112, 4294967295;
	and.b64  	%rd8304, %rd8302, 4294967295;
	add.s64 	%rd8305, %rd8300, %rd8303;
	add.s64 	%rd8306, %rd8305, %rd8304;
	add.s64 	%rd13035, %rd8306, %rd8292;
	shr.u64 	%rd8307, %rd8302, 32;
	shr.u64 	%rd8308, %rd13035, 32;
	add.s64 	%rd8309, %rd8308, %rd8307;
	and.b64  	%rd8310, %rd8266, 4294967295;
	mul.lo.s64 	%rd8311, %rd8310, 977;
	and.b64  	%rd8312, %rd8147, 4294967295;
	and.b64  	%rd8313, %rd8311, 4294967295;
	add.s64 	%rd8314, %rd8309, %rd8312;
	add.s64 	%rd8315, %rd8314, %rd8313;
	add.s64 	%rd13036, %rd8315, %rd8301;
	shr.u64 	%rd8316, %rd8311, 32;
	shr.u64 	%rd8317, %rd13036, 32;
	add.s64 	%rd8318, %rd8317, %rd8316;
	and.b64  	%rd8319, %rd8270, 4294967295;
	mul.lo.s64 	%rd8320, %rd8319, 977;
	and.b64  	%rd8321, %rd8181, 4294967295;
	and.b64  	%rd8322, %rd8320, 4294967295;
	add.s64 	%rd8323, %rd8318, %rd8321;
	add.s64 	%rd8324, %rd8323, %rd8322;
	add.s64 	%rd13037, %rd8324, %rd8310;
	shr.u64 	%rd8325, %rd8320, 32;
	shr.u64 	%rd8326, %rd13037, 32;
	add.s64 	%rd8327, %rd8326, %rd8325;
	and.b64  	%rd8328, %rd8274, 4294967295;
	mul.lo.s64 	%rd8329, %rd8328, 977;
	and.b64  	%rd8330, %rd8214, 4294967295;
	and.b64  	%rd8331, %rd8329, 4294967295;
	add.s64 	%rd8332, %rd8327, %rd8330;
	add.s64 	%rd8333, %rd8332, %rd8331;
	add.s64 	%rd13038, %rd8333, %rd8319;
	shr.u64 	%rd8334, %rd8329, 32;
	shr.u64 	%rd8335, %rd13038, 32;
	add.s64 	%rd8336, %rd8335, %rd8334;
	mul.lo.s64 	%rd8337, %rd8275, 977;
	and.b64  	%rd8338, %rd8246, 4294967295;
	and.b64  	%rd8339, %rd8337, 4294967295;
	add.s64 	%rd8340, %rd8336, %rd8338;
	add.s64 	%rd8341, %rd8340, %rd8339;
	add.s64 	%rd13039, %rd8341, %rd8328;
	shr.u64 	%rd8342, %rd8337, 32;
	shr.u64 	%rd8343, %rd13039, 32;
	cvt.u32.u64 	%r3967, %rd8343;
	cvt.u32.u64 	%r3968, %rd8342;
	add.s32 	%r3969, %r3967, %r3968;
	add.s32 	%r1299, %r3969, %r3966;
	setp.eq.s32 	%p1233, %r1299, 0;
	mov.pred 	%p2175, 0;
	@%p1233 bra 	$L__BB0_970;
	cvt.u64.u32 	%rd8344, %r1299;
	mul.wide.u32 	%rd8345, %r1299, 977;
	shr.u64 	%rd8346, %rd8345, 32;
	and.b64  	%rd8347, %rd13032, 4294967295;
	and.b64  	%rd8348, %rd8345, 4294967295;
	add.s64 	%rd13032, %rd8348, %rd8347;
	shr.u64 	%rd8349, %rd13032, 32;
	and.b64  	%rd8350, %rd13033, 4294967295;
	add.s64 	%rd8351, %rd8346, %rd8350;
	add.s64 	%rd8352, %rd8351, %rd8344;
	add.s64 	%rd13033, %rd8352, %rd8349;
	setp.lt.u64 	%p1235, %rd13033, 4294967296;
	@%p1235 bra 	$L__BB0_970;
	shr.u64 	%rd8353, %rd13033, 32;
	and.b64  	%rd8354, %rd13034, 4294967295;
	add.s64 	%rd13034, %rd8353, %rd8354;
	setp.lt.u64 	%p1237, %rd13034, 4294967296;
	@%p1237 bra 	$L__BB0_970;
	shr.u64 	%rd8355, %rd13034, 32;
	and.b64  	%rd8356, %rd13035, 4294967295;
	add.s64 	%rd13035, %rd8355, %rd8356;
	setp.lt.u64 	%p1239, %rd13035, 4294967296;
	@%p1239 bra 	$L__BB0_970;
	shr.u64 	%rd8358, %rd13035, 32;
	and.b64  	%rd8359, %rd13036, 4294967295;
	add.s64 	%rd13036, %rd8358, %rd8359;
	setp.lt.u64 	%p1241, %rd13036, 4294967296;
	mov.b64 	%rd13035, 4294967296;
	@%p1241 bra 	$L__BB0_970;
	shr.u64 	%rd8361, %rd13036, 32;
	and.b64  	%rd8362, %rd13037, 4294967295;
	add.s64 	%rd13037, %rd8361, %rd8362;
	setp.lt.u64 	%p1243, %rd13037, 4294967296;
	mov.b64 	%rd13035, 4294967296;
	mov.u64 	%rd13036, %rd13035;
	@%p1243 bra 	$L__BB0_970;
	shr.u64 	%rd8364, %rd13037, 32;
	and.b64  	%rd8365, %rd13038, 4294967295;
	add.s64 	%rd13038, %rd8364, %rd8365;
	setp.lt.u64 	%p1245, %rd13038, 4294967296;
	mov.b64 	%rd13035, 4294967296;
	mov.u64 	%rd13037, %rd13035;
	@%p1245 bra 	$L__BB0_970;
	shr.u64 	%rd8367, %rd13038, 32;
	and.b64  	%rd8368, %rd13039, 4294967295;
	add.s64 	%rd8369, %rd8367, %rd8368;
	setp.gt.u64 	%p2175, %rd8369, 4294967295;
	min.u64 	%rd13039, %rd8369, 4294967296;
	mov.b64 	%rd13035, 4294967296;
	mov.u64 	%rd13036, %rd13035;
	mov.u64 	%rd13038, %rd13035;
$L__BB0_970:
	ld.const.u32 	%r1300, [const_p+8];
	ld.const.u32 	%r1301, [const_p+4];
	ld.const.u32 	%r1302, [const_p+24];
	ld.const.u32 	%r1303, [const_p+20];
	ld.const.u32 	%r1304, [const_p+16];
	ld.const.u32 	%r1305, [const_p+12];
	ld.const.u32 	%r1306, [const_p];
	cvt.u32.u64 	%r5916, %rd13039;
	cvt.u32.u64 	%r5915, %rd13038;
	cvt.u32.u64 	%r5914, %rd13037;
	cvt.u32.u64 	%r5913, %rd13036;
	cvt.u32.u64 	%r5912, %rd13035;
	cvt.u32.u64 	%r5911, %rd13034;
	cvt.u32.u64 	%r5910, %rd13033;
	cvt.u32.u64 	%r5909, %rd13032;
	ld.const.u32 	%r6022, [const_p+28];
	setp.lt.u32 	%p1246, %r6022, %r5916;
	or.pred  	%p1247, %p2175, %p1246;
	@%p1247 bra 	$L__BB0_984;
	setp.gt.u32 	%p1248, %r6022, %r5916;
	@%p1248 bra 	$L__BB0_985;
	setp.lt.u32 	%p1249, %r1302, %r5915;
	@%p1249 bra 	$L__BB0_984;
	setp.gt.u32 	%p1250, %r1302, %r5915;
	@%p1250 bra 	$L__BB0_985;
	setp.lt.u32 	%p1251, %r1303, %r5914;
	@%p1251 bra 	$L__BB0_984;
	setp.gt.u32 	%p1252, %r1303, %r5914;
	@%p1252 bra 	$L__BB0_985;
	setp.lt.u32 	%p1253, %r1304, %r5913;
	@%p1253 bra 	$L__BB0_984;
	setp.gt.u32 	%p1254, %r1304, %r5913;
	@%p1254 bra 	$L__BB0_985;
	setp.lt.u32 	%p1255, %r1305, %r5912;
	@%p1255 bra 	$L__BB0_984;
	setp.gt.u32 	%p1256, %r1305, %r5912;
	@%p1256 bra 	$L__BB0_985;
	setp.lt.u32 	%p1257, %r1300, %r5911;
	@%p1257 bra 	$L__BB0_984;
	setp.gt.u32 	%p1258, %r1300, %r5911;
	@%p1258 bra 	$L__BB0_985;
	setp.lt.u32 	%p1259, %r1301, %r5910;
	@%p1259 bra 	$L__BB0_984;
	setp.gt.u32 	%p1260, %r1301, %r5910;
	setp.gt.u32 	%p1261, %r1306, %r5909;
	or.pred  	%p1262, %p1260, %p1261;
	@%p1262 bra 	$L__BB0_985;
$L__BB0_984:
	// begin inline asm
	sub.cc.u32 %r5909, %r5909, %r1306;
	subc.cc.u32 %r5910, %r5910, %r1301;
	subc.cc.u32 %r5911, %r5911, %r1300;
	subc.cc.u32 %r5912, %r5912, %r1305;
	subc.cc.u32 %r5913, %r5913, %r1304;
	subc.cc.u32 %r5914, %r5914, %r1303;
	subc.cc.u32 %r5915, %r5915, %r1302;
	subc.u32 %r5916, %r5916, %r6022;
	
	// end inline asm
$L__BB0_985:
	setp.gt.u32 	%p1263, %r5916, %r6022;
	@%p1263 bra 	$L__BB0_998;
	bra.uni 	$L__BB0_999;
$L__BB0_986:
	setp.gt.u32 	%p1265, %r5915, %r1302;
	@%p1265 bra 	$L__BB0_998;
	setp.lt.u32 	%p1266, %r5915, %r1302;
	@%p1266 bra 	$L__BB0_1000;
	setp.gt.u32 	%p1267, %r5914, %r1303;
	@%p1267 bra 	$L__BB0_998;
	setp.lt.u32 	%p1268, %r5914, %r1303;
	@%p1268 bra 	$L__BB0_1000;
	setp.gt.u32 	%p1269, %r5913, %r1304;
	@%p1269 bra 	$L__BB0_998;
	setp.lt.u32 	%p1270, %r5913, %r1304;
	@%p1270 bra 	$L__BB0_1000;
	setp.gt.u32 	%p1271, %r5912, %r1305;
	@%p1271 bra 	$L__BB0_998;
	setp.lt.u32 	%p1272, %r5912, %r1305;
	@%p1272 bra 	$L__BB0_1000;
	setp.gt.u32 	%p1273, %r5911, %r1300;
	@%p1273 bra 	$L__BB0_998;
	setp.lt.u32 	%p1274, %r5911, %r1300;
	@%p1274 bra 	$L__BB0_1000;
	setp.gt.u32 	%p1275, %r5910, %r1301;
	@%p1275 bra 	$L__BB0_998;
	setp.lt.u32 	%p1276, %r5910, %r1301;
	setp.lt.u32 	%p1277, %r5909, %r1306;
	or.pred  	%p1278, %p1276, %p1277;
	@%p1278 bra 	$L__BB0_1000;
$L__BB0_998:
	// begin inline asm
	sub.cc.u32 %r5909, %r5909, %r1306;
	subc.cc.u32 %r5910, %r5910, %r1301;
	subc.cc.u32 %r5911, %r5911, %r1300;
	subc.cc.u32 %r5912, %r5912, %r1305;
	subc.cc.u32 %r5913, %r5913, %r1304;
	subc.cc.u32 %r5914, %r5914, %r1303;
	subc.cc.u32 %r5915, %r5915, %r1302;
	subc.u32 %r5916, %r5916, %r6022;
	
	// end inline asm
	bra.uni 	$L__BB0_1000;
$L__BB0_999:
	setp.lt.u32 	%p1264, %r5916, %r6022;
	@%p1264 bra 	$L__BB0_1000;
	bra.uni 	$L__BB0_986;
$L__BB0_1000:
	shl.b32 	%r4019, %r5893, 1;
	shr.u32 	%r4020, %r5893, 31;
	cvt.u64.u32 	%rd8371, %r4020;
	mul.wide.u32 	%rd8372, %r5894, 2;
	or.b64  	%rd8373, %rd8372, %rd8371;
	shr.u64 	%rd8374, %rd8372, 32;
	mul.wide.u32 	%rd8375, %r5895, 2;
	or.b64  	%rd8376, %rd8375, %rd8374;
	shr.u64 	%rd8377, %rd8375, 32;
	mul.wide.u32 	%rd8378, %r5896, 2;
	or.b64  	%rd8379, %rd8378, %rd8377;
	shr.u64 	%rd8380, %rd8378, 32;
	mul.wide.u32 	%rd8381, %r5897, 2;
	add.s64 	%rd8382, %rd8381, %rd8380;
	shr.u64 	%rd8383, %rd8382, 32;
	mul.wide.u32 	%rd8384, %r5898, 2;
	add.s64 	%rd8385, %rd8384, %rd8383;
	shr.u64 	%rd8386, %rd8385, 32;
	mul.wide.u32 	%rd8387, %r5899, 2;
	add.s64 	%rd8388, %rd8387, %rd8386;
	shr.u64 	%rd8389, %rd8388, 32;
	mul.wide.u32 	%rd8390, %r5900, 2;
	add.s64 	%rd8391, %rd8390, %rd8389;
	shr.u64 	%rd8392, %rd8391, 32;
	cvt.u64.u32 	%rd8393, %r4019;
	mad.lo.s64 	%rd13040, %rd8392, 977, %rd8393;
	shr.u64 	%rd8394, %rd13040, 32;
	and.b64  	%rd8395, %rd8373, 4294967295;
	add.s64 	%rd8396, %rd8394, %rd8395;
	add.s64 	%rd13041, %rd8396, %rd8392;
	shr.u64 	%rd8397, %rd13041, 32;
	and.b64  	%rd8398, %rd8376, 4294967295;
	add.s64 	%rd13042, %rd8397, %rd8398;
	shr.u64 	%rd8399, %rd13042, 32;
	and.b64  	%rd8400, %rd8379, 4294967295;
	add.s64 	%rd13043, %rd8399, %rd8400;
	shr.u64 	%rd8401, %rd13043, 32;
	and.b64  	%rd8402, %rd8382, 4294967295;
	add.s64 	%rd13044, %rd8401, %rd8402;
	shr.u64 	%rd8403, %rd13044, 32;
	and.b64  	%rd8404, %rd8385, 4294967295;
	add.s64 	%rd13045, %rd8403, %rd8404;
	shr.u64 	%rd8405, %rd13045, 32;
	and.b64  	%rd8406, %rd8388, 4294967295;
	add.s64 	%rd13046, %rd8405, %rd8406;
	shr.u64 	%rd8407, %rd13046, 32;
	and.b64  	%rd8408, %rd8391, 4294967295;
	add.s64 	%rd13047, %rd8407, %rd8408;
	shr.u64 	%rd591, %rd13047, 32;
	{ .reg .b32 tmp; mov.b64 {tmp, %r5917}, %rd13047; }
	setp.lt.u64 	%p1279, %rd13047, 4294967296;
	@%p1279 bra 	$L__BB0_1007;
	and.b64  	%rd8410, %rd13040, 4294967295;
	mad.lo.s64 	%rd13040, %rd591, 977, %rd8410;
	shr.u64 	%rd8411, %rd13040, 32;
	and.b64  	%rd8412, %rd13041, 4294967295;
	add.s64 	%rd8413, %rd8412, %rd591;
	add.s64 	%rd13041, %rd8413, %rd8411;
	setp.lt.u64 	%p1280, %rd13041, 4294967296;
	mov.b32 	%r5917, 0;
	mov.b64 	%rd13047, 4294967296;
	@%p1280 bra 	$L__BB0_1007;
	shr.u64 	%rd8415, %rd13041, 32;
	and.b64  	%rd8416, %rd13042, 4294967295;
	add.s64 	%rd13042, %rd8415, %rd8416;
	setp.lt.u64 	%p1281, %rd13042, 4294967296;
	@%p1281 bra 	$L__BB0_1007;
	shr.u64 	%rd8418, %rd13042, 32;
	and.b64  	%rd8419, %rd13043, 4294967295;
	add.s64 	%rd13043, %rd8418, %rd8419;
	setp.lt.u64 	%p1282, %rd13043, 4294967296;
	mov.b64 	%rd13042, 4294967296;
	mov.u64 	%rd13047, %rd13042;
	@%p1282 bra 	$L__BB0_1007;
	shr.u64 	%rd8421, %rd13043, 32;
	and.b64  	%rd8422, %rd13044, 4294967295;
	add.s64 	%rd13044, %rd8421, %rd8422;
	setp.lt.u64 	%p1283, %rd13044, 4294967296;
	mov.b64 	%rd13042, 4294967296;
	mov.u64 	%rd13043, %rd13042;
	@%p1283 bra 	$L__BB0_1007;
	shr.u64 	%rd8424, %rd13044, 32;
	and.b64  	%rd8425, %rd13045, 4294967295;
	add.s64 	%rd13045, %rd8424, %rd8425;
	setp.lt.u64 	%p1284, %rd13045, 4294967296;
	mov.b64 	%rd13042, 4294967296;
	mov.u64 	%rd13044, %rd13042;
	mov.u64 	%rd13047, %rd13042;
	@%p1284 bra 	$L__BB0_1007;
	shr.u64 	%rd8427, %rd13045, 32;
	and.b64  	%rd8428, %rd13046, 4294967295;
	add.s64 	%rd8429, %rd8427, %rd8428;
	setp.gt.u64 	%p1285, %rd8429, 4294967295;
	selp.b64 	%rd13046, 4294967296, %rd8429, %p1285;
	selp.b64 	%rd13047, 1, 4294967296, %p1285;
	mov.b64 	%rd13042, 4294967296;
	mov.u64 	%rd13043, %rd13042;
	mov.u64 	%rd13045, %rd13042;
$L__BB0_1007:
	cvt.u32.u64 	%r5933, %rd13047;
	cvt.u32.u64 	%r5932, %rd13046;
	cvt.u32.u64 	%r5931, %rd13045;
	cvt.u32.u64 	%r5930, %rd13044;
	cvt.u32.u64 	%r5929, %rd13043;
	cvt.u32.u64 	%r5928, %rd13042;
	cvt.u32.u64 	%r5927, %rd13041;
	cvt.u32.u64 	%r5926, %rd13040;
	setp.ne.s32 	%p1286, %r5917, 0;
	setp.lt.u32 	%p1287, %r6022, %r5933;
	or.pred  	%p1288, %p1286, %p1287;
	@%p1288 bra 	$L__BB0_1021;
	setp.gt.u32 	%p1289, %r6022, %r5933;
	@%p1289 bra 	$L__BB0_1022;
	setp.lt.u32 	%p1290, %r1302, %r5932;
	@%p1290 bra 	$L__BB0_1021;
	setp.gt.u32 	%p1291, %r1302, %r5932;
	@%p1291 bra 	$L__BB0_1022;
	setp.lt.u32 	%p1292, %r1303, %r5931;
	@%p1292 bra 	$L__BB0_1021;
	setp.gt.u32 	%p1293, %r1303, %r5931;
	@%p1293 bra 	$L__BB0_1022;
	setp.lt.u32 	%p1294, %r1304, %r5930;
	@%p1294 bra 	$L__BB0_1021;
	setp.gt.u32 	%p1295, %r1304, %r5930;
	@%p1295 bra 	$L__BB0_1022;
	setp.lt.u32 	%p1296, %r1305, %r5929;
	@%p1296 bra 	$L__BB0_1021;
	setp.gt.u32 	%p1297, %r1305, %r5929;
	@%p1297 bra 	$L__BB0_1022;
	setp.lt.u32 	%p1298, %r1300, %r5928;
	@%p1298 bra 	$L__BB0_1021;
	setp.gt.u32 	%p1299, %r1300, %r5928;
	@%p1299 bra 	$L__BB0_1022;
	setp.lt.u32 	%p1300, %r1301, %r5927;
	@%p1300 bra 	$L__BB0_1021;
	setp.gt.u32 	%p1301, %r1301, %r5927;
	setp.gt.u32 	%p1302, %r1306, %r5926;
	or.pred  	%p1303, %p1301, %p1302;
	@%p1303 bra 	$L__BB0_1022;
$L__BB0_1021:
	// begin inline asm
	sub.cc.u32 %r5926, %r5926, %r1306;
	subc.cc.u32 %r5927, %r5927, %r1301;
	subc.cc.u32 %r5928, %r5928, %r1300;
	subc.cc.u32 %r5929, %r5929, %r1305;
	subc.cc.u32 %r5930, %r5930, %r1304;
	subc.cc.u32 %r5931, %r5931, %r1303;
	subc.cc.u32 %r5932, %r5932, %r1302;
	subc.u32 %r5933, %r5933, %r6022;
	
	// end inline asm
$L__BB0_1022:
	setp.gt.u32 	%p1304, %r5933, %r6022;
	@%p1304 bra 	$L__BB0_1035;
	bra.uni 	$L__BB0_1036;
$L__BB0_1023:
	setp.gt.u32 	%p1306, %r5932, %r1302;
	@%p1306 bra 	$L__BB0_1035;
	setp.lt.u32 	%p1307, %r5932, %r1302;
	@%p1307 bra 	$L__BB0_1037;
	setp.gt.u32 	%p1308, %r5931, %r1303;
	@%p1308 bra 	$L__BB0_1035;
	setp.lt.u32 	%p1309, %r5931, %r1303;
	@%p1309 bra 	$L__BB0_1037;
	setp.gt.u32 	%p1310, %r5930, %r1304;
	@%p1310 bra 	$L__BB0_1035;
	setp.lt.u32 	%p1311, %r5930, %r1304;
	@%p1311 bra 	$L__BB0_1037;
	setp.gt.u32 	%p1312, %r5929, %r1305;
	@%p1312 bra 	$L__BB0_1035;
	setp.lt.u32 	%p1313, %r5929, %r1305;
	@%p1313 bra 	$L__BB0_1037;
	setp.gt.u32 	%p1314, %r5928, %r1300;
	@%p1314 bra 	$L__BB0_1035;
	setp.lt.u32 	%p1315, %r5928, %r1300;
	@%p1315 bra 	$L__BB0_1037;
	setp.gt.u32 	%p1316, %r5927, %r1301;
	@%p1316 bra 	$L__BB0_1035;
	setp.lt.u32 	%p1317, %r5927, %r1301;
	setp.lt.u32 	%p1318, %r5926, %r1306;
	or.pred  	%p1319, %p1317, %p1318;
	@%p1319 bra 	$L__BB0_1037;
$L__BB0_1035:
	// begin inline asm
	sub.cc.u32 %r5926, %r5926, %r1306;
	subc.cc.u32 %r5927, %r5927, %r1301;
	subc.cc.u32 %r5928, %r5928, %r1300;
	subc.cc.u32 %r5929, %r5929, %r1305;
	subc.cc.u32 %r5930, %r5930, %r1304;
	subc.cc.u32 %r5931, %r5931, %r1303;
	subc.cc.u32 %r5932, %r5932, %r1302;
	subc.u32 %r5933, %r5933, %r6022;
	
	// end inline asm
	bra.uni 	$L__BB0_1037;
$L__BB0_1036:
	setp.lt.u32 	%p1305, %r5933, %r6022;
	@%p1305 bra 	$L__BB0_1037;
	bra.uni 	$L__BB0_1023;
$L__BB0_1037:
	setp.gt.u32 	%p1320, %r5916, %r5884;
	@%p1320 bra 	$L__BB0_1038;
	bra.uni 	$L__BB0_1051;
$L__BB0_1038:
	// begin inline asm
	sub.cc.u32 %r5934, %r5909, %r5877;
	subc.cc.u32 %r5935, %r5910, %r5878;
	subc.cc.u32 %r5936, %r5911, %r5879;
	subc.cc.u32 %r5937, %r5912, %r5880;
	subc.cc.u32 %r5938, %r5913, %r5881;
	subc.cc.u32 %r5939, %r5914, %r5882;
	subc.cc.u32 %r5940, %r5915, %r5883;
	subc.u32 %r5941, %r5916, %r5884;
	
	// end inline asm
	bra.uni 	$L__BB0_1053;
$L__BB0_1039:
	setp.gt.u32 	%p1322, %r5915, %r5883;
	@%p1322 bra 	$L__BB0_1038;
	setp.lt.u32 	%p1323, %r5915, %r5883;
	@%p1323 bra 	$L__BB0_1052;
	setp.gt.u32 	%p1324, %r5914, %r5882;
	@%p1324 bra 	$L__BB0_1038;
	setp.lt.u32 	%p1325, %r5914, %r5882;
	@%p1325 bra 	$L__BB0_1052;
	setp.gt.u32 	%p1326, %r5913, %r5881;
	@%p1326 bra 	$L__BB0_1038;
	setp.lt.u32 	%p1327, %r5913, %r5881;
	@%p1327 bra 	$L__BB0_1052;
	setp.gt.u32 	%p1328, %r5912, %r5880;
	@%p1328 bra 	$L__BB0_1038;
	setp.lt.u32 	%p1329, %r5912, %r5880;
	@%p1329 bra 	$L__BB0_1052;
	setp.gt.u32 	%p1330, %r5911, %r5879;
	@%p1330 bra 	$L__BB0_1038;
	setp.lt.u32 	%p1331, %r5911, %r5879;
	@%p1331 bra 	$L__BB0_1052;
	setp.gt.u32 	%p1332, %r5910, %r5878;
	@%p1332 bra 	$L__BB0_1038;
	setp.lt.u32 	%p1333, %r5910, %r5878;
	setp.lt.u32 	%p1334, %r5909, %r5877;
	or.pred  	%p1335, %p1333, %p1334;
	@%p1335 bra 	$L__BB0_1052;
	bra.uni 	$L__BB0_1038;
$L__BB0_1051:
	setp.ge.u32 	%p1321, %r5916, %r5884;
	@%p1321 bra 	$L__BB0_1039;
$L__BB0_1052:
	// begin inline asm
	add.cc.u32 %r4075, %r5909, %r1306;
	addc.cc.u32 %r4076, %r5910, %r1301;
	addc.cc.u32 %r4077, %r5911, %r1300;
	addc.cc.u32 %r4078, %r5912, %r1305;
	addc.cc.u32 %r4079, %r5913, %r1304;
	addc.cc.u32 %r4080, %r5914, %r1303;
	addc.cc.u32 %r4081, %r5915, %r1302;
	addc.u32 %r4082, %r5916, %r6022;
	
	// end inline asm
	// begin inline asm
	sub.cc.u32 %r5934, %r4075, %r5877;
	subc.cc.u32 %r5935, %r4076, %r5878;
	subc.cc.u32 %r5936, %r4077, %r5879;
	subc.cc.u32 %r5937, %r4078, %r5880;
	subc.cc.u32 %r5938, %r4079, %r5881;
	subc.cc.u32 %r5939, %r4080, %r5882;
	subc.cc.u32 %r5940, %r4081, %r5883;
	subc.u32 %r5941, %r4082, %r5884;
	
	// end inline asm
$L__BB0_1053:
	setp.gt.u32 	%p1336, %r5941, %r5933;
	@%p1336 bra 	$L__BB0_1054;
	bra.uni 	$L__BB0_1067;
$L__BB0_1054:
	// begin inline asm
	sub.cc.u32 %r6046, %r5934, %r5926;
	subc.cc.u32 %r6045, %r5935, %r5927;
	subc.cc.u32 %r6044, %r5936, %r5928;
	subc.cc.u32 %r6043, %r5937, %r5929;
	subc.cc.u32 %r6042, %r5938, %r5930;
	subc.cc.u32 %r6041, %r5939, %r5931;
	subc.cc.u32 %r6040, %r5940, %r5932;
	subc.u32 %r6039, %r5941, %r5933;
	
	// end inline asm
	bra.uni 	$L__BB0_1069;
$L__BB0_1055:
	setp.gt.u32 	%p1338, %r5940, %r5932;
	@%p1338 bra 	$L__BB0_1054;
	setp.lt.u32 	%p1339, %r5940, %r5932;
	@%p1339 bra 	$L__BB0_1068;
	setp.gt.u32 	%p1340, %r5939, %r5931;
	@%p1340 bra 	$L__BB0_1054;
	setp.lt.u32 	%p1341, %r5939, %r5931;
	@%p1341 bra 	$L__BB0_1068;
	setp.gt.u32 	%p1342, %r5938, %r5930;
	@%p1342 bra 	$L__BB0_1054;
	setp.lt.u32 	%p1343, %r5938, %r5930;
	@%p1343 bra 	$L__BB0_1068;
	setp.gt.u32 	%p1344, %r5937, %r5929;
	@%p1344 bra 	$L__BB0_1054;
	setp.lt.u32 	%p1345, %r5937, %r5929;
	@%p1345 bra 	$L__BB0_1068;
	setp.gt.u32 	%p1346, %r5936, %r5928;
	@%p1346 bra 	$L__BB0_1054;
	setp.lt.u32 	%p1347, %r5936, %r5928;
	@%p1347 bra 	$L__BB0_1068;
	setp.gt.u32 	%p1348, %r5935, %r5927;
	@%p1348 bra 	$L__BB0_1054;
	setp.lt.u32 	%p1349, %r5935, %r5927;
	setp.lt.u32 	%p1350, %r5934, %r5926;
	or.pred  	%p1351, %p1349, %p1350;
	@%p1351 bra 	$L__BB0_1068;
	bra.uni 	$L__BB0_1054;
$L__BB0_1067:
	setp.ge.u32 	%p1337, %r5941, %r5933;
	@%p1337 bra 	$L__BB0_1055;
$L__BB0_1068:
	// begin inline asm
	add.cc.u32 %r4147, %r5934, %r1306;
	addc.cc.u32 %r4148, %r5935, %r1301;
	addc.cc.u32 %r4149, %r5936, %r1300;
	addc.cc.u32 %r4150, %r5937, %r1305;
	addc.cc.u32 %r4151, %r5938, %r1304;
	addc.cc.u32 %r4152, %r5939, %r1303;
	addc.cc.u32 %r4153, %r5940, %r1302;
	addc.u32 %r4154, %r5941, %r6022;
	
	// end inline asm
	// begin inline asm
	sub.cc.u32 %r6046, %r4147, %r5926;
	subc.cc.u32 %r6045, %r4148, %r5927;
	subc.cc.u32 %r6044, %r4149, %r5928;
	subc.cc.u32 %r6043, %r4150, %r5929;
	subc.cc.u32 %r6042, %r4151, %r5930;
	subc.cc.u32 %r6041, %r4152, %r5931;
	subc.cc.u32 %r6040, %r4153, %r5932;
	subc.u32 %r6039, %r4154, %r5933;
	
	// end inline asm
$L__BB0_1069:
	setp.gt.u32 	%p1352, %r5900, %r6039;
	@%p1352 bra 	$L__BB0_1070;
	bra.uni 	$L__BB0_1083;
$L__BB0_1070:
	// begin inline asm
	sub.cc.u32 %r5950, %r5893, %r6046;
	subc.cc.u32 %r5951, %r5894, %r6045;
	subc.cc.u32 %r5952, %r5895, %r6044;
	subc.cc.u32 %r5953, %r5896, %r6043;
	subc.cc.u32 %r5954, %r5897, %r6042;
	subc.cc.u32 %r5955, %r5898, %r6041;
	subc.cc.u32 %r5956, %r5899, %r6040;
	subc.u32 %r5957, %r5900, %r6039;
	
	// end inline asm
	bra.uni 	$L__BB0_1085;
$L__BB0_1071:
	setp.gt.u32 	%p1354, %r5899, %r6040;
	@%p1354 bra 	$L__BB0_1070;
	setp.lt.u32 	%p1355, %r5899, %r6040;
	@%p1355 bra 	$L__BB0_1084;
	setp.gt.u32 	%p1356, %r5898, %r6041;
	@%p1356 bra 	$L__BB0_1070;
	setp.lt.u32 	%p1357, %r5898, %r6041;
	@%p1357 bra 	$L__BB0_1084;
	setp.gt.u32 	%p1358, %r5897, %r6042;
	@%p1358 bra 	$L__BB0_1070;
	setp.lt.u32 	%p1359, %r5897, %r6042;
	@%p1359 bra 	$L__BB0_1084;
	setp.gt.u32 	%p1360, %r5896, %r6043;
	@%p1360 bra 	$L__BB0_1070;
	setp.lt.u32 	%p1361, %r5896, %r6043;
	@%p1361 bra 	$L__BB0_1084;
	setp.gt.u32 	%p1362, %r5895, %r6044;
	@%p1362 bra 	$L__BB0_1070;
	setp.lt.u32 	%p1363, %r5895, %r6044;
	@%p1363 bra 	$L__BB0_1084;
	setp.gt.u32 	%p1364, %r5894, %r6045;
	@%p1364 bra 	$L__BB0_1070;
	setp.lt.u32 	%p1365, %r5894, %r6045;
	setp.lt.u32 	%p1366, %r5893, %r6046;
	or.pred  	%p1367, %p1365, %p1366;
	@%p1367 bra 	$L__BB0_1084;
	bra.uni 	$L__BB0_1070;
$L__BB0_1083:
	setp.ge.u32 	%p1353, %r5900, %r6039;
	@%p1353 bra 	$L__BB0_1071;
$L__BB0_1084:
	// begin inline asm
	add.cc.u32 %r4219, %r5893, %r1306;
	addc.cc.u32 %r4220, %r5894, %r1301;
	addc.cc.u32 %r4221, %r5895, %r1300;
	addc.cc.u32 %r4222, %r5896, %r1305;
	addc.cc.u32 %r4223, %r5897, %r1304;
	addc.cc.u32 %r4224, %r5898, %r1303;
	addc.cc.u32 %r4225, %r5899, %r1302;
	addc.u32 %r4226, %r5900, %r6022;
	
	// end inline asm
	// begin inline asm
	sub.cc.u32 %r5950, %r4219, %r6046;
	subc.cc.u32 %r5951, %r4220, %r6045;
	subc.cc.u32 %r5952, %r4221, %r6044;
	subc.cc.u32 %r5953, %r4222, %r6043;
	subc.cc.u32 %r5954, %r4223, %r6042;
	subc.cc.u32 %r5955, %r4224, %r6041;
	subc.cc.u32 %r5956, %r4225, %r6040;
	subc.u32 %r5957, %r4226, %r6039;
	
	// end inline asm
$L__BB0_1085:
	mul.wide.u32 	%rd8431, %r5950, %r5845;
	shr.u64 	%rd8432, %rd8431, 32;
	mul.wide.u32 	%rd8433, %r5951, %r5845;
	add.s64 	%rd8434, %rd8432, %rd8433;
	shr.u64 	%rd8435, %rd8434, 32;
	mul.wide.u32 	%rd8436, %r5952, %r5845;
	add.s64 	%rd8437, %rd8435, %rd8436;
	shr.u64 	%rd8438, %rd8437, 32;
	mul.wide.u32 	%rd8439, %r5953, %r5845;
	add.s64 	%rd8440, %rd8438, %rd8439;
	shr.u64 	%rd8441, %rd8440, 32;
	mul.wide.u32 	%rd8442, %r5954, %r5845;
	add.s64 	%rd8443, %rd8441, %rd8442;
	shr.u64 	%rd8444, %rd8443, 32;
	mul.wide.u32 	%rd8445, %r5955, %r5845;
	add.s64 	%rd8446, %rd8444, %rd8445;
	shr.u64 	%rd8447, %rd8446, 32;
	mul.wide.u32 	%rd8448, %r5956, %r5845;
	add.s64 	%rd8449, %rd8447, %rd8448;
	shr.u64 	%rd8450, %rd8449, 32;
	mul.wide.u32 	%rd8451, %r5957, %r5845;
	add.s64 	%rd8452, %rd8450, %rd8451;
	shr.u64 	%rd8453, %rd8452, 32;
	and.b64  	%rd8454, %rd8434, 4294967295;
	mul.wide.u32 	%rd8455, %r5950, %r5846;
	add.s64 	%rd8456, %rd8455, %rd8454;
	shr.u64 	%rd8457, %rd8456, 32;
	and.b64  	%rd8458, %rd8437, 4294967295;
	mul.wide.u32 	%rd8459, %r5951, %r5846;
	add.s64 	%rd8460, %rd8457, %rd8458;
	add.s64 	%rd8461, %rd8460, %rd8459;
	shr.u64 	%rd8462, %rd8461, 32;
	and.b64  	%rd8463, %rd8440, 4294967295;
	mul.wide.u32 	%rd8464, %r5952, %r5846;
	add.s64 	%rd8465, %rd8462, %rd8463;
	add.s64 	%rd8466, %rd8465, %rd8464;
	shr.u64 	%rd8467, %rd8466, 32;
	and.b64  	%rd8468, %rd8443, 4294967295;
	mul.wide.u32 	%rd8469, %r5953, %r5846;
	add.s64 	%rd8470, %rd8467, %rd8468;
	add.s64 	%rd8471, %rd8470, %rd8469;
	shr.u64 	%rd8472, %rd8471, 32;
	and.b64  	%rd8473, %rd8446, 4294967295;
	mul.wide.u32 	%rd8474, %r5954, %r5846;
	add.s64 	%rd8475, %rd8472, %rd8473;
	add.s64 	%rd8476, %rd8475, %rd8474;
	shr.u64 	%rd8477, %rd8476, 32;
	and.b64  	%rd8478, %rd8449, 4294967295;
	mul.wide.u32 	%rd8479, %r5955, %r5846;
	add.s64 	%rd8480, %rd8477, %rd8478;
	add.s64 	%rd8481, %rd8480, %rd8479;
	shr.u64 	%rd8482, %rd8481, 32;
	and.b64  	%rd8483, %rd8452, 4294967295;
	mul.wide.u32 	%rd8484, %r5956, %r5846;
	add.s64 	%rd8485, %rd8482, %rd8483;
	add.s64 	%rd8486, %rd8485, %rd8484;
	shr.u64 	%rd8487, %rd8486, 32;
	mul.wide.u32 	%rd8488, %r5957, %r5846;
	add.s64 	%rd8489, %rd8487, %rd8453;
	add.s64 	%rd8490, %rd8489, %rd8488;
	shr.u64 	%rd8491, %rd8490, 32;
	and.b64  	%rd8492, %rd8461, 4294967295;
	mul.wide.u32 	%rd8493, %r5950, %r5847;
	add.s64 	%rd8494, %rd8493, %rd8492;
	shr.u64 	%rd8495, %rd8494, 32;
	and.b64  	%rd8496, %rd8466, 4294967295;
	mul.wide.u32 	%rd8497, %r5951, %r5847;
	add.s64 	%rd8498, %rd8495, %rd8496;
	add.s64 	%rd8499, %rd8498, %rd8497;
	shr.u64 	%rd8500, %rd8499, 32;
	and.b64  	%rd8501, %rd8471, 4294967295;
	mul.wide.u32 	%rd8502, %r5952, %r5847;
	add.s64 	%rd8503, %rd8500, %rd8501;
	add.s64 	%rd8504, %rd8503, %rd8502;
	shr.u64 	%rd8505, %rd8504, 32;
	and.b64  	%rd8506, %rd8476, 4294967295;
	mul.wide.u32 	%rd8507, %r5953, %r5847;
	add.s64 	%rd8508, %rd8505, %rd8506;
	add.s64 	%rd8509, %rd8508, %rd8507;
	shr.u64 	%rd8510, %rd8509, 32;
	and.b64  	%rd8511, %rd8481, 4294967295;
	mul.wide.u32 	%rd8512, %r5954, %r5847;
	add.s64 	%rd8513, %rd8510, %rd8511;
	add.s64 	%rd8514, %rd8513, %rd8512;
	shr.u64 	%rd8515, %rd8514, 32;
	and.b64  	%rd8516, %rd8486, 4294967295;
	mul.wide.u32 	%rd8517, %r5955, %r5847;
	add.s64 	%rd8518, %rd8515, %rd8516;
	add.s64 	%rd8519, %rd8518, %rd8517;
	shr.u64 	%rd8520, %rd8519, 32;
	and.b64  	%rd8521, %rd8490, 4294967295;
	mul.wide.u32 	%rd8522, %r5956, %r5847;
	add.s64 	%rd8523, %rd8520, %rd8521;
	add.s64 	%rd8524, %rd8523, %rd8522;
	shr.u64 	%rd8525, %rd8524, 32;
	mul.wide.u32 	%rd8526, %r5957, %r5847;
	add.s64 	%rd8527, %rd8525, %rd8491;
	add.s64 	%rd8528, %rd8527, %rd8526;
	shr.u64 	%rd8529, %rd8528, 32;
	and.b64  	%rd8530, %rd8499, 4294967295;
	mul.wide.u32 	%rd8531, %r5950, %r5848;
	add.s64 	%rd8532, %rd8531, %rd8530;
	shr.u64 	%rd8533, %rd8532, 32;
	and.b64  	%rd8534, %rd8504, 4294967295;
	mul.wide.u32 	%rd8535, %r5951, %r5848;
	add.s64 	%rd8536, %rd8533, %rd8534;
	add.s64 	%rd8537, %rd8536, %rd8535;
	shr.u64 	%rd8538, %rd8537, 32;
	and.b64  	%rd8539, %rd8509, 4294967295;
	mul.wide.u32 	%rd8540, %r5952, %r5848;
	add.s64 	%rd8541, %rd8538, %rd8539;
	add.s64 	%rd8542, %rd8541, %rd8540;
	shr.u64 	%rd8543, %rd8542, 32;
	and.b64  	%rd8544, %rd8514, 4294967295;
	mul.wide.u32 	%rd8545, %r5953, %r5848;
	add.s64 	%rd8546, %rd8543, %rd8544;
	add.s64 	%rd8547, %rd8546, %rd8545;
	shr.u64 	%rd8548, %rd8547, 32;
	and.b64  	%rd8549, %rd8519, 4294967295;
	mul.wide.u32 	%rd8550, %r5954, %r5848;
	add.s64 	%rd8551, %rd8548, %rd8549;
	add.s64 	%rd8552, %rd8551, %rd8550;
	shr.u64 	%rd8553, %rd8552, 32;
	and.b64  	%rd8554, %rd8524, 4294967295;
	mul.wide.u32 	%rd8555, %r5955, %r5848;
	add.s64 	%rd8556, %rd8553, %rd8554;
	add.s64 	%rd8557, %rd8556, %rd8555;
	shr.u64 	%rd8558, %rd8557, 32;
	and.b64  	%rd8559, %rd8528, 4294967295;
	mul.wide.u32 	%rd8560, %r5956, %r5848;
	add.s64 	%rd8561, %rd8558, %rd8559;
	add.s64 	%rd8562, %rd8561, %rd8560;
	shr.u64 	%rd8563, %rd8562, 32;
	mul.wide.u32 	%rd8564, %r5957, %r5848;
	add.s64 	%rd8565, %rd8563, %rd8529;
	add.s64 	%rd8566, %rd8565, %rd8564;
	shr.u64 	%rd8567, %rd8566, 32;
	and.b64  	%rd8568, %rd8537, 4294967295;
	mul.wide.u32 	%rd8569, %r5950, %r5849;
	add.s64 	%rd8570, %rd8569, %rd8568;
	shr.u64 	%rd8571, %rd8570, 32;
	and.b64  	%rd8572, %rd8542, 4294967295;
	mul.wide.u32 	%rd8573, %r5951, %r5849;
	add.s64 	%rd8574, %rd8571, %rd8572;
	add.s64 	%rd8575, %rd8574, %rd8573;
	shr.u64 	%rd8576, %rd8575, 32;
	and.b64  	%rd8577, %rd8547, 4294967295;
	mul.wide.u32 	%rd8578, %r5952, %r5849;
	add.s64 	%rd8579, %rd8576, %rd8577;
	add.s64 	%rd8580, %rd8579, %rd8578;
	shr.u64 	%rd8581, %rd8580, 32;
	and.b64  	%rd8582, %rd8552, 4294967295;
	mul.wide.u32 	%rd8583, %r5953, %r5849;
	add.s64 	%rd8584, %rd8581, %rd8582;
	add.s64 	%rd8585, %rd8584, %rd8583;
	shr.u64 	%rd8586, %rd8585, 32;
	and.b64  	%rd8587, %rd8557, 4294967295;
	mul.wide.u32 	%rd8588, %r5954, %r5849;
	add.s64 	%rd8589, %rd8586, %rd8587;
	add.s64 	%rd8590, %rd8589, %rd8588;
	shr.u64 	%rd8591, %rd8590, 32;
	and.b64  	%rd8592, %rd8562, 4294967295;
	mul.wide.u32 	%rd8593, %r5955, %r5849;
	add.s64 	%rd8594, %rd8591, %rd8592;
	add.s64 	%rd8595, %rd8594, %rd8593;
	shr.u64 	%rd8596, %rd8595, 32;
	and.b64  	%rd8597, %rd8566, 4294967295;
	mul.wide.u32 	%rd8598, %r5956, %r5849;
	add.s64 	%rd8599, %rd8596, %rd8597;
	add.s64 	%rd8600, %rd8599, %rd8598;
	shr.u64 	%rd8601, %rd8600, 32;
	mul.wide.u32 	%rd8602, %r5957, %r5849;
	add.s64 	%rd8603, %rd8601, %rd8567;
	add.s64 	%rd8604, %rd8603, %rd8602;
	shr.u64 	%rd8605, %rd8604, 32;
	and.b64  	%rd8606, %rd8575, 4294967295;
	mul.wide.u32 	%rd8607, %r5950, %r5850;
	add.s64 	%rd8608, %rd8607, %rd8606;
	shr.u64 	%rd8609, %rd8608, 32;
	and.b64  	%rd8610, %rd8580, 4294967295;
	mul.wide.u32 	%rd8611, %r5951, %r5850;
	add.s64 	%rd8612, %rd8609, %rd8610;
	add.s64 	%rd8613, %rd8612, %rd8611;
	shr.u64 	%rd8614, %rd8613, 32;
	and.b64  	%rd8615, %rd8585, 4294967295;
	mul.wide.u32 	%rd8616, %r5952, %r5850;
	add.s64 	%rd8617, %rd8614, %rd8615;
	add.s64 	%rd8618, %rd8617, %rd8616;
	shr.u64 	%rd8619, %rd8618, 32;
	and.b64  	%rd8620, %rd8590, 4294967295;
	mul.wide.u32 	%rd8621, %r5953, %r5850;
	add.s64 	%rd8622, %rd8619, %rd8620;
	add.s64 	%rd8623, %rd8622, %rd8621;
	shr.u64 	%rd8624, %rd8623, 32;
	and.b64  	%rd8625, %rd8595, 4294967295;
	mul.wide.u32 	%rd8626, %r5954, %r5850;
	add.s64 	%rd8627, %rd8624, %rd8625;
	add.s64 	%rd8628, %rd8627, %rd8626;
	shr.u64 	%rd8629, %rd8628, 32;
	and.b64  	%rd8630, %rd8600, 4294967295;
	mul.wide.u32 	%rd8631, %r5955, %r5850;
	add.s64 	%rd8632, %rd8629, %rd8630;
	add.s64 	%rd8633, %rd8632, %rd8631;
	shr.u64 	%rd8634, %rd8633, 32;
	and.b64  	%rd8635, %rd8604, 4294967295;
	mul.wide.u32 	%rd8636, %r5956, %r5850;
	add.s64 	%rd8637, %rd8634, %rd8635;
	add.s64 	%rd8638, %rd8637, %rd8636;
	shr.u64 	%rd8639, %rd8638, 32;
	mul.wide.u32 	%rd8640, %r5957, %r5850;
	add.s64 	%rd8641, %rd8639, %rd8605;
	add.s64 	%rd8642, %rd8641, %rd8640;
	shr.u64 	%rd8643, %rd8642, 32;
	and.b64  	%rd8644, %rd8613, 4294967295;
	mul.wide.u32 	%rd8645, %r5950, %r5851;
	add.s64 	%rd8646, %rd8645, %rd8644;
	shr.u64 	%rd8647, %rd8646, 32;
	and.b64  	%rd8648, %rd8618, 4294967295;
	mul.wide.u32 	%rd8649, %r5951, %r5851;
	add.s64 	%rd8650, %rd8647, %rd8648;
	add.s64 	%rd8651, %rd8650, %rd8649;
	shr.u64 	%rd8652, %rd8651, 32;
	and.b64  	%rd8653, %rd8623, 4294967295;
	mul.wide.u32 	%rd8654, %r5952, %r5851;
	add.s64 	%rd8655, %rd8652, %rd8653;
	add.s64 	%rd8656, %rd8655, %rd8654;
	shr.u64 	%rd8657, %rd8656, 32;
	and.b64  	%rd8658, %rd8628, 4294967295;
	mul.wide.u32 	%rd8659, %r5953, %r5851;
	add.s64 	%rd8660, %rd8657, %rd8658;
	add.s64 	%rd8661, %rd8660, %rd8659;
	shr.u64 	%rd8662, %rd8661, 32;
	and.b64  	%rd8663, %rd8633, 4294967295;
	mul.wide.u32 	%rd8664, %r5954, %r5851;
	add.s64 	%rd8665, %rd8662, %rd8663;
	add.s64 	%rd8666, %rd8665, %rd8664;
	shr.u64 	%rd8667, %rd8666, 32;
	and.b64  	%rd8668, %rd8638, 4294967295;
	mul.wide.u32 	%rd8669, %r5955, %r5851;
	add.s64 	%rd8670, %rd8667, %rd8668;
	add.s64 	%rd8671, %rd8670, %rd8669;
	shr.u64 	%rd8672, %rd8671, 32;
	and.b64  	%rd8673, %rd8642, 4294967295;
	mul.wide.u32 	%rd8674, %r5956, %r5851;
	add.s64 	%rd8675, %rd8672, %rd8673;
	add.s64 	%rd8676, %rd8675, %rd8674;
	shr.u64 	%rd8677, %rd8676, 32;
	mul.wide.u32 	%rd8678, %r5957, %r5851;
	add.s64 	%rd8679, %rd8677, %rd8643;
	add.s64 	%rd8680, %rd8679, %rd8678;
	shr.u64 	%rd8681, %rd8680, 32;
	and.b64  	%rd8682, %rd8651, 4294967295;
	mul.wide.u32 	%rd8683, %r5950, %r5852;
	add.s64 	%rd8684, %rd8683, %rd8682;
	shr.u64 	%rd8685, %rd8684, 32;
	and.b64  	%rd8686, %rd8656, 4294967295;
	mul.wide.u32 	%rd8687, %r5951, %r5852;
	add.s64 	%rd8688, %rd8685, %rd8686;
	add.s64 	%rd8689, %rd8688, %rd8687;
	shr.u64 	%rd8690, %rd8689, 32;
	and.b64  	%rd8691, %rd8661, 4294967295;
	mul.wide.u32 	%rd8692, %r5952, %r5852;
	add.s64 	%rd8693, %rd8690, %rd8691;
	add.s64 	%rd8694, %rd8693, %rd8692;
	shr.u64 	%rd8695, %rd8694, 32;
	and.b64  	%rd8696, %rd8666, 4294967295;
	mul.wide.u32 	%rd8697, %r5953, %r5852;
	add.s64 	%rd8698, %rd8695, %rd8696;
	add.s64 	%rd8699, %rd8698, %rd8697;
	shr.u64 	%rd8700, %rd8699, 32;
	and.b64  	%rd8701, %rd8671, 4294967295;
	mul.wide.u32 	%rd8702, %r5954, %r5852;
	add.s64 	%rd8703, %rd8700, %rd8701;
	add.s64 	%rd8704, %rd8703, %rd8702;
	shr.u64 	%rd8705, %rd8704, 32;
	and.b64  	%rd8706, %rd8676, 4294967295;
	mul.wide.u32 	%rd8707, %r5955, %r5852;
	add.s64 	%rd8708, %rd8705, %rd8706;
	add.s64 	%rd8709, %rd8708, %rd8707;
	shr.u64 	%rd8710, %rd8709, 32;
	and.b64  	%rd8711, %rd8680, 4294967295;
	mul.wide.u32 	%rd8712, %r5956, %r5852;
	add.s64 	%rd8713, %rd8710, %rd8711;
	add.s64 	%rd8714, %rd8713, %rd8712;
	shr.u64 	%rd8715, %rd8714, 32;
	mul.wide.u32 	%rd8716, %r5957, %r5852;
	add.s64 	%rd8717, %rd8715, %rd8681;
	add.s64 	%rd8718, %rd8717, %rd8716;
	shr.u64 	%rd8719, %rd8718, 32;
	{ .reg .b32 tmp; mov.b64 {tmp, %r4291}, %rd8718; }
	and.b64  	%rd8720, %rd8689, 4294967295;
	mul.lo.s64 	%rd8721, %rd8720, 977;
	and.b64  	%rd8722, %rd8431, 4294967295;
	and.b64  	%rd8723, %rd8721, 4294967295;
	add.s64 	%rd13048, %rd8723, %rd8722;
	shr.u64 	%rd8724, %rd8721, 32;
	shr.u64 	%rd8725, %rd13048, 32;
	add.s64 	%rd8726, %rd8725, %rd8724;
	and.b64  	%rd8727, %rd8694, 4294967295;
	mul.lo.s64 	%rd8728, %rd8727, 977;
	and.b64  	%rd8729, %rd8456, 4294967295;
	and.b64  	%rd8730, %rd8728, 4294967295;
	add.s64 	%rd8731, %rd8726, %rd8729;
	add.s64 	%rd8732, %rd8731, %rd8730;
	add.s64 	%rd13049, %rd8732, %rd8720;
	shr.u64 	%rd8733, %rd8728, 32;
	shr.u64 	%rd8734, %rd13049, 32;
	add.s64 	%rd8735, %rd8734, %rd8733;
	and.b64  	%rd8736, %rd8699, 4294967295;
	mul.lo.s64 	%rd8737, %rd8736, 977;
	and.b64  	%rd8738, %rd8494, 4294967295;
	and.b64  	%rd8739, %rd8737, 4294967295;
	add.s64 	%rd8740, %rd8735, %rd8738;
	add.s64 	%rd8741, %rd8740, %rd8739;
	add.s64 	%rd13050, %rd8741, %rd8727;
	shr.u64 	%rd8742, %rd8737, 32;
	shr.u64 	%rd8743, %rd13050, 32;
	add.s64 	%rd8744, %rd8743, %rd8742;
	and.b64  	%rd8745, %rd8704, 4294967295;
	mul.lo.s64 	%rd8746, %rd8745, 977;
	and.b64  	%rd8747, %rd8532, 4294967295;
	and.b64  	%rd8748, %rd8746, 4294967295;
	add.s64 	%rd8749, %rd8744, %rd8747;
	add.s64 	%rd8750, %rd8749, %rd8748;
	add.s64 	%rd13051, %rd8750, %rd8736;
	shr.u64 	%rd8751, %rd8746, 32;
	shr.u64 	%rd8752, %rd13051, 32;
	add.s64 	%rd8753, %rd8752, %rd8751;
	and.b64  	%rd8754, %rd8709, 4294967295;
	mul.lo.s64 	%rd8755, %rd8754, 977;
	and.b64  	%rd8756, %rd8570, 4294967295;
	and.b64  	%rd8757, %rd8755, 4294967295;
	add.s64 	%rd8758, %rd8753, %rd8756;
	add.s64 	%rd8759, %rd8758, %rd8757;
	add.s64 	%rd13052, %rd8759, %rd8745;
	shr.u64 	%rd8760, %rd8755, 32;
	shr.u64 	%rd8761, %rd13052, 32;
	add.s64 	%rd8762, %rd8761, %rd8760;
	and.b64  	%rd8763, %rd8714, 4294967295;
	mul.lo.s64 	%rd8764, %rd8763, 977;
	and.b64  	%rd8765, %rd8608, 4294967295;
	and.b64  	%rd8766, %rd8764, 4294967295;
	add.s64 	%rd8767, %rd8762, %rd8765;
	add.s64 	%rd8768, %rd8767, %rd8766;
	add.s64 	%rd13053, %rd8768, %rd8754;
	shr.u64 	%rd8769, %rd8764, 32;
	shr.u64 	%rd8770, %rd13053, 32;
	add.s64 	%rd8771, %rd8770, %rd8769;
	and.b64  	%rd8772, %rd8718, 4294967295;
	mul.lo.s64 	%rd8773, %rd8772, 977;
	and.b64  	%rd8774, %rd8646, 4294967295;
	and.b64  	%rd8775, %rd8773, 4294967295;
	add.s64 	%rd8776, %rd8771, %rd8774;
	add.s64 	%rd8777, %rd8776, %rd8775;
	add.s64 	%rd13054, %rd8777, %rd8763;
	shr.u64 	%rd8778, %rd8773, 32;
	shr.u64 	%rd8779, %rd13054, 32;
	add.s64 	%rd8780, %rd8779, %rd8778;
	mul.lo.s64 	%rd8781, %rd8719, 977;
	and.b64  	%rd8782, %rd8684, 4294967295;
	and.b64  	%rd8783, %rd8781, 4294967295;
	add.s64 	%rd8784, %rd8780, %rd8782;
	add.s64 	%rd8785, %rd8784, %rd8783;
	add.s64 	%rd13055, %rd8785, %rd8772;
	shr.u64 	%rd8786, %rd8781, 32;
	shr.u64 	%rd8787, %rd13055, 32;
	cvt.u32.u64 	%r4292, %rd8787;
	cvt.u32.u64 	%r4293, %rd8786;
	add.s32 	%r4294, %r4292, %r4293;
	add.s32 	%r1478, %r4294, %r4291;
	setp.eq.s32 	%p1369, %r1478, 0;
	mov.pred 	%p2176, 0;
	@%p1369 bra 	$L__BB0_1093;
	cvt.u64.u32 	%rd8788, %r1478;
	mul.wide.u32 	%rd8789, %r1478, 977;
	shr.u64 	%rd8790, %rd8789, 32;
	and.b64  	%rd8791, %rd13048, 4294967295;
	and.b64  	%rd8792, %rd8789, 4294967295;
	add.s64 	%rd13048, %rd8792, %rd8791;
	shr.u64 	%rd8793, %rd13048, 32;
	and.b64  	%rd8794, %rd13049, 4294967295;
	add.s64 	%rd8795, %rd8790, %rd8794;
	add.s64 	%rd8796, %rd8795, %rd8788;
	add.s64 	%rd13049, %rd8796, %rd8793;
	setp.lt.u64 	%p1371, %rd13049, 4294967296;
	@%p1371 bra 	$L__BB0_1093;
	shr.u64 	%rd8797, %rd13049, 32;
	and.b64  	%rd8798, %rd13050, 4294967295;
	add.s64 	%rd13050, %rd8797, %rd8798;
	setp.lt.u64 	%p1373, %rd13050, 4294967296;
	@%p1373 bra 	$L__BB0_1093;
	shr.u64 	%rd8799, %rd13050, 32;
	and.b64  	%rd8800, %rd13051, 4294967295;
	add.s64 	%rd13051, %rd8799, %rd8800;
	setp.lt.u64 	%p1375, %rd13051, 4294967296;
	@%p1375 bra 	$L__BB0_1093;
	shr.u64 	%rd8802, %rd13051, 32;
	and.b64  	%rd8803, %rd13052, 4294967295;
	add.s64 	%rd13052, %rd8802, %rd8803;
	setp.lt.u64 	%p1377, %rd13052, 4294967296;
	mov.b64 	%rd13051, 4294967296;
	@%p1377 bra 	$L__BB0_1093;
	shr.u64 	%rd8805, %rd13052, 32;
	and.b64  	%rd8806, %rd13053, 4294967295;
	add.s64 	%rd13053, %rd8805, %rd8806;
	setp.lt.u64 	%p1379, %rd13053, 4294967296;
	mov.b64 	%rd13051, 4294967296;
	mov.u64 	%rd13052, %rd13051;
	@%p1379 bra 	$L__BB0_1093;
	shr.u64 	%rd8808, %rd13053, 32;
	and.b64  	%rd8809, %rd13054, 4294967295;
	add.s64 	%rd13054, %rd8808, %rd8809;
	setp.lt.u64 	%p1381, %rd13054, 4294967296;
	mov.b64 	%rd13051, 4294967296;
	mov.u64 	%rd13053, %rd13051;
	@%p1381 bra 	$L__BB0_1093;
	shr.u64 	%rd8811, %rd13054, 32;
	and.b64  	%rd8812, %rd13055, 4294967295;
	add.s64 	%rd8813, %rd8811, %rd8812;
	setp.gt.u64 	%p2176, %rd8813, 4294967295;
	min.u64 	%rd13055, %rd8813, 4294967296;
	mov.b64 	%rd13051, 4294967296;
	mov.u64 	%rd13052, %rd13051;
	mov.u64 	%rd13054, %rd13051;
$L__BB0_1093:
	cvt.u32.u64 	%r5973, %rd13055;
	cvt.u32.u64 	%r5972, %rd13054;
	cvt.u32.u64 	%r5971, %rd13053;
	cvt.u32.u64 	%r5970, %rd13052;
	cvt.u32.u64 	%r5969, %rd13051;
	cvt.u32.u64 	%r5968, %rd13050;
	cvt.u32.u64 	%r5967, %rd13049;
	cvt.u32.u64 	%r5966, %rd13048;
	setp.lt.u32 	%p1382, %r6022, %r5973;
	or.pred  	%p1383, %p2176, %p1382;
	@%p1383 bra 	$L__BB0_1107;
	setp.gt.u32 	%p1384, %r6022, %r5973;
	@%p1384 bra 	$L__BB0_1108;
	setp.lt.u32 	%p1385, %r1302, %r5972;
	@%p1385 bra 	$L__BB0_1107;
	setp.gt.u32 	%p1386, %r1302, %r5972;
	@%p1386 bra 	$L__BB0_1108;
	setp.lt.u32 	%p1387, %r1303, %r5971;
	@%p1387 bra 	$L__BB0_1107;
	setp.gt.u32 	%p1388, %r1303, %r5971;
	@%p1388 bra 	$L__BB0_1108;
	setp.lt.u32 	%p1389, %r1304, %r5970;
	@%p1389 bra 	$L__BB0_1107;
	setp.gt.u32 	%p1390, %r1304, %r5970;
	@%p1390 bra 	$L__BB0_1108;
	setp.lt.u32 	%p1391, %r1305, %r5969;
	@%p1391 bra 	$L__BB0_1107;
	setp.gt.u32 	%p1392, %r1305, %r5969;
	@%p1392 bra 	$L__BB0_1108;
	setp.lt.u32 	%p1393, %r1300, %r5968;
	@%p1393 bra 	$L__BB0_1107;
	setp.gt.u32 	%p1394, %r1300, %r5968;
	@%p1394 bra 	$L__BB0_1108;
	setp.lt.u32 	%p1395, %r1301, %r5967;
	@%p1395 bra 	$L__BB0_1107;
	setp.gt.u32 	%p1396, %r1301, %r5967;
	setp.gt.u32 	%p1397, %r1306, %r5966;
	or.pred  	%p1398, %p1396, %p1397;
	@%p1398 bra 	$L__BB0_1108;
$L__BB0_1107:
	// begin inline asm
	sub.cc.u32 %r5966, %r5966, %r1306;
	subc.cc.u32 %r5967, %r5967, %r1301;
	subc.cc.u32 %r5968, %r5968, %r1300;
	subc.cc.u32 %r5969, %r5969, %r1305;
	subc.cc.u32 %r5970, %r5970, %r1304;
	subc.cc.u32 %r5971, %r5971, %r1303;
	subc.cc.u32 %r5972, %r5972, %r1302;
	subc.u32 %r5973, %r5973, %r6022;
	
	// end inline asm
$L__BB0_1108:
	setp.gt.u32 	%p1399, %r5973, %r6022;
	@%p1399 bra 	$L__BB0_1121;
	bra.uni 	$L__BB0_1122;
$L__BB0_1109:
	setp.gt.u32 	%p1401, %r5972, %r1302;
	@%p1401 bra 	$L__BB0_1121;
	setp.lt.u32 	%p1402, %r5972, %r1302;
	@%p1402 bra 	$L__BB0_1123;
	setp.gt.u32 	%p1403, %r5971, %r1303;
	@%p1403 bra 	$L__BB0_1121;
	setp.lt.u32 	%p1404, %r5971, %r1303;
	@%p1404 bra 	$L__BB0_1123;
	setp.gt.u32 	%p1405, %r5970, %r1304;
	@%p1405 bra 	$L__BB0_1121;
	setp.lt.u32 	%p1406, %r5970, %r1304;
	@%p1406 bra 	$L__BB0_1123;
	setp.gt.u32 	%p1407, %r5969, %r1305;
	@%p1407 bra 	$L__BB0_1121;
	setp.lt.u32 	%p1408, %r5969, %r1305;
	@%p1408 bra 	$L__BB0_1123;
	setp.gt.u32 	%p1409, %r5968, %r1300;
	@%p1409 bra 	$L__BB0_1121;
	setp.lt.u32 	%p1410, %r5968, %r1300;
	@%p1410 bra 	$L__BB0_1123;
	setp.gt.u32 	%p1411, %r5967, %r1301;
	@%p1411 bra 	$L__BB0_1121;
	setp.lt.u32 	%p1412, %r5967, %r1301;
	setp.lt.u32 	%p1413, %r5966, %r1306;
	or.pred  	%p1414, %p1412, %p1413;
	@%p1414 bra 	$L__BB0_1123;
$L__BB0_1121:
	// begin inline asm
	sub.cc.u32 %r5966, %r5966, %r1306;
	subc.cc.u32 %r5967, %r5967, %r1301;
	subc.cc.u32 %r5968, %r5968, %r1300;
	subc.cc.u32 %r5969, %r5969, %r1305;
	subc.cc.u32 %r5970, %r5970, %r1304;
	subc.cc.u32 %r5971, %r5971, %r1303;
	subc.cc.u32 %r5972, %r5972, %r1302;
	subc.u32 %r5973, %r5973, %r6022;
	
	// end inline asm
	bra.uni 	$L__BB0_1123;
$L__BB0_1122:
	setp.lt.u32 	%p1400, %r5973, %r6022;
	@%p1400 bra 	$L__BB0_1123;
	bra.uni 	$L__BB0_1109;
$L__BB0_1123:
	mul.wide.u32 	%rd8815, %r5877, %r5607;
	shr.u64 	%rd8816, %rd8815, 32;
	mul.wide.u32 	%rd8817, %r5878, %r5607;
	add.s64 	%rd8818, %rd8816, %rd8817;
	shr.u64 	%rd8819, %rd8818, 32;
	mul.wide.u32 	%rd8820, %r5879, %r5607;
	add.s64 	%rd8821, %rd8819, %rd8820;
	shr.u64 	%rd8822, %rd8821, 32;
	mul.wide.u32 	%rd8823, %r5880, %r5607;
	add.s64 	%rd8824, %rd8822, %rd8823;
	shr.u64 	%rd8825, %rd8824, 32;
	mul.wide.u32 	%rd8826, %r5881, %r5607;
	add.s64 	%rd8827, %rd8825, %rd8826;
	shr.u64 	%rd8828, %rd8827, 32;
	mul.wide.u32 	%rd8829, %r5882, %r5607;
	add.s64 	%rd8830, %rd8828, %rd8829;
	shr.u64 	%rd8831, %rd8830, 32;
	mul.wide.u32 	%rd8832, %r5883, %r5607;
	add.s64 	%rd8833, %rd8831, %rd8832;
	shr.u64 	%rd8834, %rd8833, 32;
	mul.wide.u32 	%rd8835, %r5884, %r5607;
	add.s64 	%rd8836, %rd8834, %rd8835;
	shr.u64 	%rd8837, %rd8836, 32;
	and.b64  	%rd8838, %rd8818, 4294967295;
	mul.wide.u32 	%rd8839, %r5877, %r5606;
	add.s64 	%rd8840, %rd8839, %rd8838;
	shr.u64 	%rd8841, %rd8840, 32;
	and.b64  	%rd8842, %rd8821, 4294967295;
	mul.wide.u32 	%rd8843, %r5878, %r5606;
	add.s64 	%rd8844, %rd8841, %rd8842;
	add.s64 	%rd8845, %rd8844, %rd8843;
	shr.u64 	%rd8846, %rd8845, 32;
	and.b64  	%rd8847, %rd8824, 4294967295;
	mul.wide.u32 	%rd8848, %r5879, %r5606;
	add.s64 	%rd8849, %rd8846, %rd8847;
	add.s64 	%rd8850, %rd8849, %rd8848;
	shr.u64 	%rd8851, %rd8850, 32;
	and.b64  	%rd8852, %rd8827, 4294967295;
	mul.wide.u32 	%rd8853, %r5880, %r5606;
	add.s64 	%rd8854, %rd8851, %rd8852;
	add.s64 	%rd8855, %rd8854, %rd8853;
	shr.u64 	%rd8856, %rd8855, 32;
	and.b64  	%rd8857, %rd8830, 4294967295;
	mul.wide.u32 	%rd8858, %r5881, %r5606;
	add.s64 	%rd8859, %rd8856, %rd8857;
	add.s64 	%rd8860, %rd8859, %rd8858;
	shr.u64 	%rd8861, %rd8860, 32;
	and.b64  	%rd8862, %rd8833, 4294967295;
	mul.wide.u32 	%rd8863, %r5882, %r5606;
	add.s64 	%rd8864, %rd8861, %rd8862;
	add.s64 	%rd8865, %rd8864, %rd8863;
	shr.u64 	%rd8866, %rd8865, 32;
	and.b64  	%rd8867, %rd8836, 4294967295;
	mul.wide.u32 	%rd8868, %r5883, %r5606;
	add.s64 	%rd8869, %rd8866, %rd8867;
	add.s64 	%rd8870, %rd8869, %rd8868;
	shr.u64 	%rd8871, %rd8870, 32;
	mul.wide.u32 	%rd8872, %r5884, %r5606;
	add.s64 	%rd8873, %rd8871, %rd8837;
	add.s64 	%rd8874, %rd8873, %rd8872;
	shr.u64 	%rd8875, %rd8874, 32;
	and.b64  	%rd8876, %rd8845, 4294967295;
	mul.wide.u32 	%rd8877, %r5877, %r5605;
	add.s64 	%rd8878, %rd8877, %rd8876;
	shr.u64 	%rd8879, %rd8878, 32;
	and.b64  	%rd8880, %rd8850, 4294967295;
	mul.wide.u32 	%rd8881, %r5878, %r5605;
	add.s64 	%rd8882, %rd8879, %rd8880;
	add.s64 	%rd8883, %rd8882, %rd8881;
	shr.u64 	%rd8884, %rd8883, 32;
	and.b64  	%rd8885, %rd8855, 4294967295;
	mul.wide.u32 	%rd8886, %r5879, %r5605;
	add.s64 	%rd8887, %rd8884, %rd8885;
	add.s64 	%rd8888, %rd8887, %rd8886;
	shr.u64 	%rd8889, %rd8888, 32;
	and.b64  	%rd8890, %rd8860, 4294967295;
	mul.wide.u32 	%rd8891, %r5880, %r5605;
	add.s64 	%rd8892, %rd8889, %rd8890;
	add.s64 	%rd8893, %rd8892, %rd8891;
	shr.u64 	%rd8894, %rd8893, 32;
	and.b64  	%rd8895, %rd8865, 4294967295;
	mul.wide.u32 	%rd8896, %r5881, %r5605;
	add.s64 	%rd8897, %rd8894, %rd8895;
	add.s64 	%rd8898, %rd8897, %rd8896;
	shr.u64 	%rd8899, %rd8898, 32;
	and.b64  	%rd8900, %rd8870, 4294967295;
	mul.wide.u32 	%rd8901, %r5882, %r5605;
	add.s64 	%rd8902, %rd8899, %rd8900;
	add.s64 	%rd8903, %rd8902, %rd8901;
	shr.u64 	%rd8904, %rd8903, 32;
	and.b64  	%rd8905, %rd8874, 4294967295;
	mul.wide.u32 	%rd8906, %r5883, %r5605;
	add.s64 	%rd8907, %rd8904, %rd8905;
	add.s64 	%rd8908, %rd8907, %rd8906;
	shr.u64 	%rd8909, %rd8908, 32;
	mul.wide.u32 	%rd8910, %r5884, %r5605;
	add.s64 	%rd8911, %rd8909, %rd8875;
	add.s64 	%rd8912, %rd8911, %rd8910;
	shr.u64 	%rd8913, %rd8912, 32;
	and.b64  	%rd8914, %rd8883, 4294967295;
	mul.wide.u32 	%rd8915, %r5877, %r5604;
	add.s64 	%rd8916, %rd8915, %rd8914;
	shr.u64 	%rd8917, %rd8916, 32;
	and.b64  	%rd8918, %rd8888, 4294967295;
	mul.wide.u32 	%rd8919, %r5878, %r5604;
	add.s64 	%rd8920, %rd8917, %rd8918;
	add.s64 	%rd8921, %rd8920, %rd8919;
	shr.u64 	%rd8922, %rd8921, 32;
	and.b64  	%rd8923, %rd8893, 4294967295;
	mul.wide.u32 	%rd8924, %r5879, %r5604;
	add.s64 	%rd8925, %rd8922, %rd8923;
	add.s64 	%rd8926, %rd8925, %rd8924;
	shr.u64 	%rd8927, %rd8926, 32;
	and.b64  	%rd8928, %rd8898, 4294967295;
	mul.wide.u32 	%rd8929, %r5880, %r5604;
	add.s64 	%rd8930, %rd8927, %rd8928;
	add.s64 	%rd8931, %rd8930, %rd8929;
	shr.u64 	%rd8932, %rd8931, 32;
	and.b64  	%rd8933, %rd8903, 4294967295;
	mul.wide.u32 	%rd8934, %r5881, %r5604;
	add.s64 	%rd8935, %rd8932, %rd8933;
	add.s64 	%rd8936, %rd8935, %rd8934;
	shr.u64 	%rd8937, %rd8936, 32;
	and.b64  	%rd8938, %rd8908, 4294967295;
	mul.wide.u32 	%rd8939, %r5882, %r5604;
	add.s64 	%rd8940, %rd8937, %rd8938;
	add.s64 	%rd8941, %rd8940, %rd8939;
	shr.u64 	%rd8942, %rd8941, 32;
	and.b64  	%rd8943, %rd8912, 4294967295;
	mul.wide.u32 	%rd8944, %r5883, %r5604;
	add.s64 	%rd8945, %rd8942, %rd8943;
	add.s64 	%rd8946, %rd8945, %rd8944;
	shr.u64 	%rd8947, %rd8946, 32;
	mul.wide.u32 	%rd8948, %r5884, %r5604;
	add.s64 	%rd8949, %rd8947, %rd8913;
	add.s64 	%rd8950, %rd8949, %rd8948;
	shr.u64 	%rd8951, %rd8950, 32;
	and.b64  	%rd8952, %rd8921, 4294967295;
	mul.wide.u32 	%rd8953, %r5877, %r5603;
	add.s64 	%rd8954, %rd8953, %rd8952;
	shr.u64 	%rd8955, %rd8954, 32;
	and.b64  	%rd8956, %rd8926, 4294967295;
	mul.wide.u32 	%rd8957, %r5878, %r5603;
	add.s64 	%rd8958, %rd8955, %rd8956;
	add.s64 	%rd8959, %rd8958, %rd8957;
	shr.u64 	%rd8960, %rd8959, 32;
	and.b64  	%rd8961, %rd8931, 4294967295;
	mul.wide.u32 	%rd8962, %r5879, %r5603;
	add.s64 	%rd8963, %rd8960, %rd8961;
	add.s64 	%rd8964, %rd8963, %rd8962;
	shr.u64 	%rd8965, %rd8964, 32;
	and.b64  	%rd8966, %rd8936, 4294967295;
	mul.wide.u32 	%rd8967, %r5880, %r5603;
	add.s64 	%rd8968, %rd8965, %rd8966;
	add.s64 	%rd8969, %rd8968, %rd8967;
	shr.u64 	%rd8970, %rd8969, 32;
	and.b64  	%rd8971, %rd8941, 4294967295;
	mul.wide.u32 	%rd8972, %r5881, %r5603;
	add.s64 	%rd8973, %rd8970, %rd8971;
	add.s64 	%rd8974, %rd8973, %rd8972;
	shr.u64 	%rd8975, %rd8974, 32;
	and.b64  	%rd8976, %rd8946, 4294967295;
	mul.wide.u32 	%rd8977, %r5882, %r5603;
	add.s64 	%rd8978, %rd8975, %rd8976;
	add.s64 	%rd8979, %rd8978, %rd8977;
	shr.u64 	%rd8980, %rd8979, 32;
	and.b64  	%rd8981, %rd8950, 4294967295;
	mul.wide.u32 	%rd8982, %r5883, %r5603;
	add.s64 	%rd8983, %rd8980, %rd8981;
	add.s64 	%rd8984, %rd8983, %rd8982;
	shr.u64 	%rd8985, %rd8984, 32;
	mul.wide.u32 	%rd8986, %r5884, %r5603;
	add.s64 	%rd8987, %rd8985, %rd8951;
	add.s64 	%rd8988, %rd8987, %rd8986;
	shr.u64 	%rd8989, %rd8988, 32;
	and.b64  	%rd8990, %rd8959, 4294967295;
	mul.wide.u32 	%rd8991, %r5877, %r5602;
	add.s64 	%rd8992, %rd8991, %rd8990;
	shr.u64 	%rd8993, %rd8992, 32;
	and.b64  	%rd8994, %rd8964, 4294967295;
	mul.wide.u32 	%rd8995, %r5878, %r5602;
	add.s64 	%rd8996, %rd8993, %rd8994;
	add.s64 	%rd8997, %rd8996, %rd8995;
	shr.u64 	%rd8998, %rd8997, 32;
	and.b64  	%rd8999, %rd8969, 4294967295;
	mul.wide.u32 	%rd9000, %r5879, %r5602;
	add.s64 	%rd9001, %rd8998, %rd8999;
	add.s64 	%rd9002, %rd9001, %rd9000;
	shr.u64 	%rd9003, %rd9002, 32;
	and.b64  	%rd9004, %rd8974, 4294967295;
	mul.wide.u32 	%rd9005, %r5880, %r5602;
	add.s64 	%rd9006, %rd9003, %rd9004;
	add.s64 	%rd9007, %rd9006, %rd9005;
	shr.u64 	%rd9008, %rd9007, 32;
	and.b64  	%rd9009, %rd8979, 4294967295;
	mul.wide.u32 	%rd9010, %r5881, %r5602;
	add.s64 	%rd9011, %rd9008, %rd9009;
	add.s64 	%rd9012, %rd9011, %rd9010;
	shr.u64 	%rd9013, %rd9012, 32;
	and.b64  	%rd9014, %rd8984, 4294967295;
	mul.wide.u32 	%rd9015, %r5882, %r5602;
	add.s64 	%rd9016, %rd9013, %rd9014;
	add.s64 	%rd9017, %rd9016, %rd9015;
	shr.u64 	%rd9018, %rd9017, 32;
	and.b64  	%rd9019, %rd8988, 4294967295;
	mul.wide.u32 	%rd9020, %r5883, %r5602;
	add.s64 	%rd9021, %rd9018, %rd9019;
	add.s64 	%rd9022, %rd9021, %rd9020;
	shr.u64 	%rd9023, %rd9022, 32;
	mul.wide.u32 	%rd9024, %r5884, %r5602;
	add.s64 	%rd9025, %rd9023, %rd8989;
	add.s64 	%rd9026, %rd9025, %rd9024;
	shr.u64 	%rd9027, %rd9026, 32;
	and.b64  	%rd9028, %rd8997, 4294967295;
	mul.wide.u32 	%rd9029, %r5877, %r5601;
	add.s64 	%rd9030, %rd9029, %rd9028;
	shr.u64 	%rd9031, %rd9030, 32;
	and.b64  	%rd9032, %rd9002, 4294967295;
	mul.wide.u32 	%rd9033, %r5878, %r5601;
	add.s64 	%rd9034, %rd9031, %rd9032;
	add.s64 	%rd9035, %rd9034, %rd9033;
	shr.u64 	%rd9036, %rd9035, 32;
	and.b64  	%rd9037, %rd9007, 4294967295;
	mul.wide.u32 	%rd9038, %r5879, %r5601;
	add.s64 	%rd9039, %rd9036, %rd9037;
	add.s64 	%rd9040, %rd9039, %rd9038;
	shr.u64 	%rd9041, %rd9040, 32;
	and.b64  	%rd9042, %rd9012, 4294967295;
	mul.wide.u32 	%rd9043, %r5880, %r5601;
	add.s64 	%rd9044, %rd9041, %rd9042;
	add.s64 	%rd9045, %rd9044, %rd9043;
	shr.u64 	%rd9046, %rd9045, 32;
	and.b64  	%rd9047, %rd9017, 4294967295;
	mul.wide.u32 	%rd9048, %r5881, %r5601;
	add.s64 	%rd9049, %rd9046, %rd9047;
	add.s64 	%rd9050, %rd9049, %rd9048;
	shr.u64 	%rd9051, %rd9050, 32;
	and.b64  	%rd9052, %rd9022, 4294967295;
	mul.wide.u32 	%rd9053, %r5882, %r5601;
	add.s64 	%rd9054, %rd9051, %rd9052;
	add.s64 	%rd9055, %rd9054, %rd9053;
	shr.u64 	%rd9056, %rd9055, 32;
	and.b64  	%rd9057, %rd9026, 4294967295;
	mul.wide.u32 	%rd9058, %r5883, %r5601;
	add.s64 	%rd9059, %rd9056, %rd9057;
	add.s64 	%rd9060, %rd9059, %rd9058;
	shr.u64 	%rd9061, %rd9060, 32;
	mul.wide.u32 	%rd9062, %r5884, %r5601;
	add.s64 	%rd9063, %rd9061, %rd9027;
	add.s64 	%rd9064, %rd9063, %rd9062;
	shr.u64 	%rd9065, %rd9064, 32;
	and.b64  	%rd9066, %rd9035, 4294967295;
	mul.wide.u32 	%rd9067, %r5877, %r5600;
	add.s64 	%rd9068, %rd9067, %rd9066;
	shr.u64 	%rd9069, %rd9068, 32;
	and.b64  	%rd9070, %rd9040, 4294967295;
	mul.wide.u32 	%rd9071, %r5878, %r5600;
	add.s64 	%rd9072, %rd9069, %rd9070;
	add.s64 	%rd9073, %rd9072, %rd9071;
	shr.u64 	%rd9074, %rd9073, 32;
	and.b64  	%rd9075, %rd9045, 4294967295;
	mul.wide.u32 	%rd9076, %r5879, %r5600;
	add.s64 	%rd9077, %rd9074, %rd9075;
	add.s64 	%rd9078, %rd9077, %rd9076;
	shr.u64 	%rd9079, %rd9078, 32;
	and.b64  	%rd9080, %rd9050, 4294967295;
	mul.wide.u32 	%rd9081, %r5880, %r5600;
	add.s64 	%rd9082, %rd9079, %rd9080;
	add.s64 	%rd9083, %rd9082, %rd9081;
	shr.u64 	%rd9084, %rd9083, 32;
	and.b64  	%rd9085, %rd9055, 4294967295;
	mul.wide.u32 	%rd9086, %r5881, %r5600;
	add.s64 	%rd9087, %rd9084, %rd9085;
	add.s64 	%rd9088, %rd9087, %rd9086;
	shr.u64 	%rd9089, %rd9088, 32;
	and.b64  	%rd9090, %rd9060, 4294967295;
	mul.wide.u32 	%rd9091, %r5882, %r5600;
	add.s64 	%rd9092, %rd9089, %rd9090;
	add.s64 	%rd9093, %rd9092, %rd9091;
	shr.u64 	%rd9094, %rd9093, 32;
	and.b64  	%rd9095, %rd9064, 4294967295;
	mul.wide.u32 	%rd9096, %r5883, %r5600;
	add.s64 	%rd9097, %rd9094, %rd9095;
	add.s64 	%rd9098, %rd9097, %rd9096;
	shr.u64 	%rd9099, %rd9098, 32;
	mul.wide.u32 	%rd9100, %r5884, %r5600;
	add.s64 	%rd9101, %rd9099, %rd9065;
	add.s64 	%rd9102, %rd9101, %rd9100;
	shr.u64 	%rd9103, %rd9102, 32;
	{ .reg .b32 tmp; mov.b64 {tmp, %r4344}, %rd9102; }
	and.b64  	%rd9104, %rd9073, 4294967295;
	mul.lo.s64 	%rd9105, %rd9104, 977;
	and.b64  	%rd9106, %rd8815, 4294967295;
	and.b64  	%rd9107, %rd9105, 4294967295;
	add.s64 	%rd13056, %rd9107, %rd9106;
	shr.u64 	%rd9108, %rd9105, 32;
	shr.u64 	%rd9109, %rd13056, 32;
	add.s64 	%rd9110, %rd9109, %rd9108;
	and.b64  	%rd9111, %rd9078, 4294967295;
	mul.lo.s64 	%rd9112, %rd9111, 977;
	and.b64  	%rd9113, %rd8840, 4294967295;
	and.b64  	%rd9114, %rd9112, 4294967295;
	add.s64 	%rd9115, %rd9110, %rd9113;
	add.s64 	%rd9116, %rd9115, %rd9114;
	add.s64 	%rd13057, %rd9116, %rd9104;
	shr.u64 	%rd9117, %rd9112, 32;
	shr.u64 	%rd9118, %rd13057, 32;
	add.s64 	%rd9119, %rd9118, %rd9117;
	and.b64  	%rd9120, %rd9083, 4294967295;
	mul.lo.s64 	%rd9121, %rd9120, 977;
	and.b64  	%rd9122, %rd8878, 4294967295;
	and.b64  	%rd9123, %rd9121, 4294967295;
	add.s64 	%rd9124, %rd9119, %rd9122;
	add.s64 	%rd9125, %rd9124, %rd9123;
	add.s64 	%rd13058, %rd9125, %rd9111;
	shr.u64 	%rd9126, %rd9121, 32;
	shr.u64 	%rd9127, %rd13058, 32;
	add.s64 	%rd9128, %rd9127, %rd9126;
	and.b64  	%rd9129, %rd9088, 4294967295;
	mul.lo.s64 	%rd9130, %rd9129, 977;
	and.b64  	%rd9131, %rd8916, 4294967295;
	and.b64  	%rd9132, %rd9130, 4294967295;
	add.s64 	%rd9133, %rd9128, %rd9131;
	add.s64 	%rd9134, %rd9133, %rd9132;
	add.s64 	%rd13059, %rd9134, %rd9120;
	shr.u64 	%rd9135, %rd9130, 32;
	shr.u64 	%rd9136, %rd13059, 32;
	add.s64 	%rd9137, %rd9136, %rd9135;
	and.b64  	%rd9138, %rd9093, 4294967295;
	mul.lo.s64 	%rd9139, %rd9138, 977;
	and.b64  	%rd9140, %rd8954, 4294967295;
	and.b64  	%rd9141, %rd9139, 4294967295;
	add.s64 	%rd9142, %rd9137, %rd9140;
	add.s64 	%rd9143, %rd9142, %rd9141;
	add.s64 	%rd13060, %rd9143, %rd9129;
	shr.u64 	%rd9144, %rd9139, 32;
	shr.u64 	%rd9145, %rd13060, 32;
	add.s64 	%rd9146, %rd9145, %rd9144;
	and.b64  	%rd9147, %rd9098, 4294967295;
	mul.lo.s64 	%rd9148, %rd9147, 977;
	and.b64  	%rd9149, %rd8992, 4294967295;
	and.b64  	%rd9150, %rd9148, 4294967295;
	add.s64 	%rd9151, %rd9146, %rd9149;
	add.s64 	%rd9152, %rd9151, %rd9150;
	add.s64 	%rd13061, %rd9152, %rd9138;
	shr.u64 	%rd9153, %rd9148, 32;
	shr.u64 	%rd9154, %rd13061, 32;
	add.s64 	%rd9155, %rd9154, %rd9153;
	and.b64  	%rd9156, %rd9102, 4294967295;
	mul.lo.s64 	%rd9157, %rd9156, 977;
	and.b64  	%rd9158, %rd9030, 4294967295;
	and.b64  	%rd9159, %rd9157, 4294967295;
	add.s64 	%rd9160, %rd9155, %rd9158;
	add.s64 	%rd9161, %rd9160, %rd9159;
	add.s64 	%rd13062, %rd9161, %rd9147;
	shr.u64 	%rd9162, %rd9157, 32;
	shr.u64 	%rd9163, %rd13062, 32;
	add.s64 	%rd9164, %rd9163, %rd9162;
	mul.lo.s64 	%rd9165, %rd9103, 977;
	and.b64  	%rd9166, %rd9068, 4294967295;
	and.b64  	%rd9167, %rd9165, 4294967295;
	add.s64 	%rd9168, %rd9164, %rd9166;
	add.s64 	%rd9169, %rd9168, %rd9167;
	add.s64 	%rd13063, %rd9169, %rd9156;
	shr.u64 	%rd9170, %rd9165, 32;
	shr.u64 	%rd9171, %rd13063, 32;
	cvt.u32.u64 	%r4345, %rd9171;
	cvt.u32.u64 	%r4346, %rd9170;
	add.s32 	%r4347, %r4345, %r4346;
	add.s32 	%r1527, %r4347, %r4344;
	setp.eq.s32 	%p1416, %r1527, 0;
	mov.pred 	%p2177, 0;
	@%p1416 bra 	$L__BB0_1131;
	cvt.u64.u32 	%rd9172, %r1527;
	mul.wide.u32 	%rd9173, %r1527, 977;
	shr.u64 	%rd9174, %rd9173, 32;
	and.b64  	%rd9175, %rd13056, 4294967295;
	and.b64  	%rd9176, %rd9173, 4294967295;
	add.s64 	%rd13056, %rd9176, %rd9175;
	shr.u64 	%rd9177, %rd13056, 32;
	and.b64  	%rd9178, %rd13057, 4294967295;
	add.s64 	%rd9179, %rd9174, %rd9178;
	add.s64 	%rd9180, %rd9179, %rd9172;
	add.s64 	%rd13057, %rd9180, %rd9177;
	setp.lt.u64 	%p1418, %rd13057, 4294967296;
	@%p1418 bra 	$L__BB0_1131;
	shr.u64 	%rd9181, %rd13057, 32;
	and.b64  	%rd9182, %rd13058, 4294967295;
	add.s64 	%rd13058, %rd9181, %rd9182;
	setp.lt.u64 	%p1420, %rd13058, 4294967296;
	@%p1420 bra 	$L__BB0_1131;
	shr.u64 	%rd9183, %rd13058, 32;
	and.b64  	%rd9184, %rd13059, 4294967295;
	add.s64 	%rd13059, %rd9183, %rd9184;
	setp.lt.u64 	%p1422, %rd13059, 4294967296;
	@%p1422 bra 	$L__BB0_1131;
	shr.u64 	%rd9186, %rd13059, 32;
	and.b64  	%rd9187, %rd13060, 4294967295;
	add.s64 	%rd13060, %rd9186, %rd9187;
	setp.lt.u64 	%p1424, %rd13060, 4294967296;
	mov.b64 	%rd13059, 4294967296;
	@%p1424 bra 	$L__BB0_1131;
	shr.u64 	%rd9189, %rd13060, 32;
	and.b64  	%rd9190, %rd13061, 4294967295;
	add.s64 	%rd13061, %rd9189, %rd9190;
	setp.lt.u64 	%p1426, %rd13061, 4294967296;
	mov.b64 	%rd13059, 4294967296;
	mov.u64 	%rd13060, %rd13059;
	@%p1426 bra 	$L__BB0_1131;
	shr.u64 	%rd9192, %rd13061, 32;
	and.b64  	%rd9193, %rd13062, 4294967295;
	add.s64 	%rd13062, %rd9192, %rd9193;
	setp.lt.u64 	%p1428, %rd13062, 4294967296;
	mov.b64 	%rd13059, 4294967296;
	mov.u64 	%rd13061, %rd13059;
	@%p1428 bra 	$L__BB0_1131;
	shr.u64 	%rd9195, %rd13062, 32;
	and.b64  	%rd9196, %rd13063, 4294967295;
	add.s64 	%rd9197, %rd9195, %rd9196;
	setp.gt.u64 	%p2177, %rd9197, 4294967295;
	min.u64 	%rd13063, %rd9197, 4294967296;
	mov.b64 	%rd13059, 4294967296;
	mov.u64 	%rd13060, %rd13059;
	mov.u64 	%rd13062, %rd13059;
$L__BB0_1131:
	cvt.u32.u64 	%r5989, %rd13063;
	cvt.u32.u64 	%r5988, %rd13062;
	cvt.u32.u64 	%r5987, %rd13061;
	cvt.u32.u64 	%r5986, %rd13060;
	cvt.u32.u64 	%r5985, %rd13059;
	cvt.u32.u64 	%r5984, %rd13058;
	cvt.u32.u64 	%r5983, %rd13057;
	cvt.u32.u64 	%r5982, %rd13056;
	setp.lt.u32 	%p1429, %r6022, %r5989;
	or.pred  	%p1430, %p2177, %p1429;
	@%p1430 bra 	$L__BB0_1145;
	setp.gt.u32 	%p1431, %r6022, %r5989;
	@%p1431 bra 	$L__BB0_1146;
	setp.lt.u32 	%p1432, %r1302, %r5988;
	@%p1432 bra 	$L__BB0_1145;
	setp.gt.u32 	%p1433, %r1302, %r5988;
	@%p1433 bra 	$L__BB0_1146;
	setp.lt.u32 	%p1434, %r1303, %r5987;
	@%p1434 bra 	$L__BB0_1145;
	setp.gt.u32 	%p1435, %r1303, %r5987;
	@%p1435 bra 	$L__BB0_1146;
	setp.lt.u32 	%p1436, %r1304, %r5986;
	@%p1436 bra 	$L__BB0_1145;
	setp.gt.u32 	%p1437, %r1304, %r5986;
	@%p1437 bra 	$L__BB0_1146;
	setp.lt.u32 	%p1438, %r1305, %r5985;
	@%p1438 bra 	$L__BB0_1145;
	setp.gt.u32 	%p1439, %r1305, %r5985;
	@%p1439 bra 	$L__BB0_1146;
	setp.lt.u32 	%p1440, %r1300, %r5984;
	@%p1440 bra 	$L__BB0_1145;
	setp.gt.u32 	%p1441, %r1300, %r5984;
	@%p1441 bra 	$L__BB0_1146;
	setp.lt.u32 	%p1442, %r1301, %r5983;
	@%p1442 bra 	$L__BB0_1145;
	setp.gt.u32 	%p1443, %r1301, %r5983;
	setp.gt.u32 	%p1444, %r1306, %r5982;
	or.pred  	%p1445, %p1443, %p1444;
	@%p1445 bra 	$L__BB0_1146;
$L__BB0_1145:
	// begin inline asm
	sub.cc.u32 %r5982, %r5982, %r1306;
	subc.cc.u32 %r5983, %r5983, %r1301;
	subc.cc.u32 %r5984, %r5984, %r1300;
	subc.cc.u32 %r5985, %r5985, %r1305;
	subc.cc.u32 %r5986, %r5986, %r1304;
	subc.cc.u32 %r5987, %r5987, %r1303;
	subc.cc.u32 %r5988, %r5988, %r1302;
	subc.u32 %r5989, %r5989, %r6022;
	
	// end inline asm
$L__BB0_1146:
	setp.gt.u32 	%p1446, %r5989, %r6022;
	@%p1446 bra 	$L__BB0_1159;
	bra.uni 	$L__BB0_1160;
$L__BB0_1147:
	setp.gt.u32 	%p1448, %r5988, %r1302;
	@%p1448 bra 	$L__BB0_1159;
	setp.lt.u32 	%p1449, %r5988, %r1302;
	@%p1449 bra 	$L__BB0_1161;
	setp.gt.u32 	%p1450, %r5987, %r1303;
	@%p1450 bra 	$L__BB0_1159;
	setp.lt.u32 	%p1451, %r5987, %r1303;
	@%p1451 bra 	$L__BB0_1161;
	setp.gt.u32 	%p1452, %r5986, %r1304;
	@%p1452 bra 	$L__BB0_1159;
	setp.lt.u32 	%p1453, %r5986, %r1304;
	@%p1453 bra 	$L__BB0_1161;
	setp.gt.u32 	%p1454, %r5985, %r1305;
	@%p1454 bra 	$L__BB0_1159;
	setp.lt.u32 	%p1455, %r5985, %r1305;
	@%p1455 bra 	$L__BB0_1161;
	setp.gt.u32 	%p1456, %r5984, %r1300;
	@%p1456 bra 	$L__BB0_1159;
	setp.lt.u32 	%p1457, %r5984, %r1300;
	@%p1457 bra 	$L__BB0_1161;
	setp.gt.u32 	%p1458, %r5983, %r1301;
	@%p1458 bra 	$L__BB0_1159;
	setp.lt.u32 	%p1459, %r5983, %r1301;
	setp.lt.u32 	%p1460, %r5982, %r1306;
	or.pred  	%p1461, %p1459, %p1460;
	@%p1461 bra 	$L__BB0_1161;
$L__BB0_1159:
	// begin inline asm
	sub.cc.u32 %r5982, %r5982, %r1306;
	subc.cc.u32 %r5983, %r5983, %r1301;
	subc.cc.u32 %r5984, %r5984, %r1300;
	subc.cc.u32 %r5985, %r5985, %r1305;
	subc.cc.u32 %r5986, %r5986, %r1304;
	subc.cc.u32 %r5987, %r5987, %r1303;
	subc.cc.u32 %r5988, %r5988, %r1302;
	subc.u32 %r5989, %r5989, %r6022;
	
	// end inline asm
	bra.uni 	$L__BB0_1161;
$L__BB0_1160:
	setp.lt.u32 	%p1447, %r5989, %r6022;
	@%p1447 bra 	$L__BB0_1161;
	bra.uni 	$L__BB0_1147;
$L__BB0_1161:
	setp.gt.u32 	%p1462, %r5973, %r5989;
	@%p1462 bra 	$L__BB0_1162;
	bra.uni 	$L__BB0_1175;
$L__BB0_1162:
	// begin inline asm
	sub.cc.u32 %r6038, %r5966, %r5982;
	subc.cc.u32 %r6037, %r5967, %r5983;
	subc.cc.u32 %r6036, %r5968, %r5984;
	subc.cc.u32 %r6035, %r5969, %r5985;
	subc.cc.u32 %r6034, %r5970, %r5986;
	subc.cc.u32 %r6033, %r5971, %r5987;
	subc.cc.u32 %r6032, %r5972, %r5988;
	subc.u32 %r6031, %r5973, %r5989;
	
	// end inline asm
	bra.uni 	$L__BB0_1177;
$L__BB0_1163:
	setp.gt.u32 	%p1464, %r5972, %r5988;
	@%p1464 bra 	$L__BB0_1162;
	setp.lt.u32 	%p1465, %r5972, %r5988;
	@%p1465 bra 	$L__BB0_1176;
	setp.gt.u32 	%p1466, %r5971, %r5987;
	@%p1466 bra 	$L__BB0_1162;
	setp.lt.u32 	%p1467, %r5971, %r5987;
	@%p1467 bra 	$L__BB0_1176;
	setp.gt.u32 	%p1468, %r5970, %r5986;
	@%p1468 bra 	$L__BB0_1162;
	setp.lt.u32 	%p1469, %r5970, %r5986;
	@%p1469 bra 	$L__BB0_1176;
	setp.gt.u32 	%p1470, %r5969, %r5985;
	@%p1470 bra 	$L__BB0_1162;
	setp.lt.u32 	%p1471, %r5969, %r5985;
	@%p1471 bra 	$L__BB0_1176;
	setp.gt.u32 	%p1472, %r5968, %r5984;
	@%p1472 bra 	$L__BB0_1162;
	setp.lt.u32 	%p1473, %r5968, %r5984;
	@%p1473 bra 	$L__BB0_1176;
	setp.gt.u32 	%p1474, %r5967, %r5983;
	@%p1474 bra 	$L__BB0_1162;
	setp.lt.u32 	%p1475, %r5967, %r5983;
	setp.lt.u32 	%p1476, %r5966, %r5982;
	or.pred  	%p1477, %p1475, %p1476;
	@%p1477 bra 	$L__BB0_1176;
	bra.uni 	$L__BB0_1162;
$L__BB0_1175:
	setp.ge.u32 	%p1463, %r5973, %r5989;
	@%p1463 bra 	$L__BB0_1163;
$L__BB0_1176:
	// begin inline asm
	add.cc.u32 %r4396, %r5966, %r1306;
	addc.cc.u32 %r4397, %r5967, %r1301;
	addc.cc.u32 %r4398, %r5968, %r1300;
	addc.cc.u32 %r4399, %r5969, %r1305;
	addc.cc.u32 %r4400, %r5970, %r1304;
	addc.cc.u32 %r4401, %r5971, %r1303;
	addc.cc.u32 %r4402, %r5972, %r1302;
	addc.u32 %r4403, %r5973, %r6022;
	
	// end inline asm
	// begin inline asm
	sub.cc.u32 %r6038, %r4396, %r5982;
	subc.cc.u32 %r6037, %r4397, %r5983;
	subc.cc.u32 %r6036, %r4398, %r5984;
	subc.cc.u32 %r6035, %r4399, %r5985;
	subc.cc.u32 %r6034, %r4400, %r5986;
	subc.cc.u32 %r6033, %r4401, %r5987;
	subc.cc.u32 %r6032, %r4402, %r5988;
	subc.u32 %r6031, %r4403, %r5989;
	
	// end inline asm
$L__BB0_1177:
	mul.wide.u32 	%rd9199, %r6268, %r35;
	shr.u64 	%rd9200, %rd9199, 32;
	mul.wide.u32 	%rd9201, %r6267, %r35;
	add.s64 	%rd9202, %rd9200, %rd9201;
	shr.u64 	%rd9203, %rd9202, 32;
	mul.wide.u32 	%rd9204, %r6266, %r35;
	add.s64 	%rd9205, %rd9203, %rd9204;
	shr.u64 	%rd9206, %rd9205, 32;
	mul.wide.u32 	%rd9207, %r6265, %r35;
	add.s64 	%rd9208, %rd9206, %rd9207;
	shr.u64 	%rd9209, %rd9208, 32;
	mul.wide.u32 	%rd9210, %r6264, %r35;
	add.s64 	%rd9211, %rd9209, %rd9210;
	shr.u64 	%rd9212, %rd9211, 32;
	mul.wide.u32 	%rd9213, %r6263, %r35;
	add.s64 	%rd9214, %rd9212, %rd9213;
	shr.u64 	%rd9215, %rd9214, 32;
	mul.wide.u32 	%rd9216, %r6262, %r35;
	add.s64 	%rd9217, %rd9215, %rd9216;
	shr.u64 	%rd9218, %rd9217, 32;
	mul.wide.u32 	%rd9219, %r6261, %r35;
	add.s64 	%rd9220, %rd9218, %rd9219;
	shr.u64 	%rd9221, %rd9220, 32;
	and.b64  	%rd9222, %rd9202, 4294967295;
	mul.wide.u32 	%rd9223, %r6268, %r34;
	add.s64 	%rd9224, %rd9223, %rd9222;
	shr.u64 	%rd9225, %rd9224, 32;
	and.b64  	%rd9226, %rd9205, 4294967295;
	mul.wide.u32 	%rd9227, %r6267, %r34;
	add.s64 	%rd9228, %rd9225, %rd9226;
	add.s64 	%rd9229, %rd9228, %rd9227;
	shr.u64 	%rd9230, %rd9229, 32;
	and.b64  	%rd9231, %rd9208, 4294967295;
	mul.wide.u32 	%rd9232, %r6266, %r34;
	add.s64 	%rd9233, %rd9230, %rd9231;
	add.s64 	%rd9234, %rd9233, %rd9232;
	shr.u64 	%rd9235, %rd9234, 32;
	and.b64  	%rd9236, %rd9211, 4294967295;
	mul.wide.u32 	%rd9237, %r6265, %r34;
	add.s64 	%rd9238, %rd9235, %rd9236;
	add.s64 	%rd9239, %rd9238, %rd9237;
	shr.u64 	%rd9240, %rd9239, 32;
	and.b64  	%rd9241, %rd9214, 4294967295;
	mul.wide.u32 	%rd9242, %r6264, %r34;
	add.s64 	%rd9243, %rd9240, %rd9241;
	add.s64 	%rd9244, %rd9243, %rd9242;
	shr.u64 	%rd9245, %rd9244, 32;
	and.b64  	%rd9246, %rd9217, 4294967295;
	mul.wide.u32 	%rd9247, %r6263, %r34;
	add.s64 	%rd9248, %rd9245, %rd9246;
	add.s64 	%rd9249, %rd9248, %rd9247;
	shr.u64 	%rd9250, %rd9249, 32;
	and.b64  	%rd9251, %rd9220, 4294967295;
	mul.wide.u32 	%rd9252, %r6262, %r34;
	add.s64 	%rd9253, %rd9250, %rd9251;
	add.s64 	%rd9254, %rd9253, %rd9252;
	shr.u64 	%rd9255, %rd9254, 32;
	mul.wide.u32 	%rd9256, %r6261, %r34;
	add.s64 	%rd9257, %rd9255, %rd9221;
	add.s64 	%rd9258, %rd9257, %rd9256;
	shr.u64 	%rd9259, %rd9258, 32;
	and.b64  	%rd9260, %rd9229, 4294967295;
	mul.wide.u32 	%rd9261, %r6268, %r33;
	add.s64 	%rd9262, %rd9261, %rd9260;
	shr.u64 	%rd9263, %rd9262, 32;
	and.b64  	%rd9264, %rd9234, 4294967295;
	mul.wide.u32 	%rd9265, %r6267, %r33;
	add.s64 	%rd9266, %rd9263, %rd9264;
	add.s64 	%rd9267, %rd9266, %rd9265;
	shr.u64 	%rd9268, %rd9267, 32;
	and.b64  	%rd9269, %rd9239, 4294967295;
	mul.wide.u32 	%rd9270, %r6266, %r33;
	add.s64 	%rd9271, %rd9268, %rd9269;
	add.s64 	%rd9272, %rd9271, %rd9270;
	shr.u64 	%rd9273, %rd9272, 32;
	and.b64  	%rd9274, %rd9244, 4294967295;
	mul.wide.u32 	%rd9275, %r6265, %r33;
	add.s64 	%rd9276, %rd9273, %rd9274;
	add.s64 	%rd9277, %rd9276, %rd9275;
	shr.u64 	%rd9278, %rd9277, 32;
	and.b64  	%rd9279, %rd9249, 4294967295;
	mul.wide.u32 	%rd9280, %r6264, %r33;
	add.s64 	%rd9281, %rd9278, %rd9279;
	add.s64 	%rd9282, %rd9281, %rd9280;
	shr.u64 	%rd9283, %rd9282, 32;
	and.b64  	%rd9284, %rd9254, 4294967295;
	mul.wide.u32 	%rd9285, %r6263, %r33;
	add.s64 	%rd9286, %rd9283, %rd9284;
	add.s64 	%rd9287, %rd9286, %rd9285;
	shr.u64 	%rd9288, %rd9287, 32;
	and.b64  	%rd9289, %rd9258, 4294967295;
	mul.wide.u32 	%rd9290, %r6262, %r33;
	add.s64 	%rd9291, %rd9288, %rd9289;
	add.s64 	%rd9292, %rd9291, %rd9290;
	shr.u64 	%rd9293, %rd9292, 32;
	mul.wide.u32 	%rd9294, %r6261, %r33;
	add.s64 	%rd9295, %rd9293, %rd9259;
	add.s64 	%rd9296, %rd9295, %rd9294;
	shr.u64 	%rd9297, %rd9296, 32;
	and.b64  	%rd9298, %rd9267, 4294967295;
	mul.wide.u32 	%rd9299, %r6268, %r32;
	add.s64 	%rd9300, %rd9299, %rd9298;
	shr.u64 	%rd9301, %rd9300, 32;
	and.b64  	%rd9302, %rd9272, 4294967295;
	mul.wide.u32 	%rd9303, %r6267, %r32;
	add.s64 	%rd9304, %rd9301, %rd9302;
	add.s64 	%rd9305, %rd9304, %rd9303;
	shr.u64 	%rd9306, %rd9305, 32;
	and.b64  	%rd9307, %rd9277, 4294967295;
	mul.wide.u32 	%rd9308, %r6266, %r32;
	add.s64 	%rd9309, %rd9306, %rd9307;
	add.s64 	%rd9310, %rd9309, %rd9308;
	shr.u64 	%rd9311, %rd9310, 32;
	and.b64  	%rd9312, %rd9282, 4294967295;
	mul.wide.u32 	%rd9313, %r6265, %r32;
	add.s64 	%rd9314, %rd9311, %rd9312;
	add.s64 	%rd9315, %rd9314, %rd9313;
	shr.u64 	%rd9316, %rd9315, 32;
	and.b64  	%rd9317, %rd9287, 4294967295;
	mul.wide.u32 	%rd9318, %r6264, %r32;
	add.s64 	%rd9319, %rd9316, %rd9317;
	add.s64 	%rd9320, %rd9319, %rd9318;
	shr.u64 	%rd9321, %rd9320, 32;
	and.b64  	%rd9322, %rd9292, 4294967295;
	mul.wide.u32 	%rd9323, %r6263, %r32;
	add.s64 	%rd9324, %rd9321, %rd9322;
	add.s64 	%rd9325, %rd9324, %rd9323;
	shr.u64 	%rd9326, %rd9325, 32;
	and.b64  	%rd9327, %rd9296, 4294967295;
	mul.wide.u32 	%rd9328, %r6262, %r32;
	add.s64 	%rd9329, %rd9326, %rd9327;
	add.s64 	%rd9330, %rd9329, %rd9328;
	shr.u64 	%rd9331, %rd9330, 32;
	mul.wide.u32 	%rd9332, %r6261, %r32;
	add.s64 	%rd9333, %rd9331, %rd9297;
	add.s64 	%rd9334, %rd9333, %rd9332;
	shr.u64 	%rd9335, %rd9334, 32;
	and.b64  	%rd9336, %rd9305, 4294967295;
	mul.wide.u32 	%rd9337, %r6268, %r31;
	add.s64 	%rd9338, %rd9337, %rd9336;
	shr.u64 	%rd9339, %rd9338, 32;
	and.b64  	%rd9340, %rd9310, 4294967295;
	mul.wide.u32 	%rd9341, %r6267, %r31;
	add.s64 	%rd9342, %rd9339, %rd9340;
	add.s64 	%rd9343, %rd9342, %rd9341;
	shr.u64 	%rd9344, %rd9343, 32;
	and.b64  	%rd9345, %rd9315, 4294967295;
	mul.wide.u32 	%rd9346, %r6266, %r31;
	add.s64 	%rd9347, %rd9344, %rd9345;
	add.s64 	%rd9348, %rd9347, %rd9346;
	shr.u64 	%rd9349, %rd9348, 32;
	and.b64  	%rd9350, %rd9320, 4294967295;
	mul.wide.u32 	%rd9351, %r6265, %r31;
	add.s64 	%rd9352, %rd9349, %rd9350;
	add.s64 	%rd9353, %rd9352, %rd9351;
	shr.u64 	%rd9354, %rd9353, 32;
	and.b64  	%rd9355, %rd9325, 4294967295;
	mul.wide.u32 	%rd9356, %r6264, %r31;
	add.s64 	%rd9357, %rd9354, %rd9355;
	add.s64 	%rd9358, %rd9357, %rd9356;
	shr.u64 	%rd9359, %rd9358, 32;
	and.b64  	%rd9360, %rd9330, 4294967295;
	mul.wide.u32 	%rd9361, %r6263, %r31;
	add.s64 	%rd9362, %rd9359, %rd9360;
	add.s64 	%rd9363, %rd9362, %rd9361;
	shr.u64 	%rd9364, %rd9363, 32;
	and.b64  	%rd9365, %rd9334, 4294967295;
	mul.wide.u32 	%rd9366, %r6262, %r31;
	add.s64 	%rd9367, %rd9364, %rd9365;
	add.s64 	%rd9368, %rd9367, %rd9366;
	shr.u64 	%rd9369, %rd9368, 32;
	mul.wide.u32 	%rd9370, %r6261, %r31;
	add.s64 	%rd9371, %rd9369, %rd9335;
	add.s64 	%rd9372, %rd9371, %rd9370;
	shr.u64 	%rd9373, %rd9372, 32;
	and.b64  	%rd9374, %rd9343, 4294967295;
	mul.wide.u32 	%rd9375, %r6268, %r30;
	add.s64 	%rd9376, %rd9375, %rd9374;
	shr.u64 	%rd9377, %rd9376, 32;
	and.b64  	%rd9378, %rd9348, 4294967295;
	mul.wide.u32 	%rd9379, %r6267, %r30;
	add.s64 	%rd9380, %rd9377, %rd9378;
	add.s64 	%rd9381, %rd9380, %rd9379;
	shr.u64 	%rd9382, %rd9381, 32;
	and.b64  	%rd9383, %rd9353, 4294967295;
	mul.wide.u32 	%rd9384, %r6266, %r30;
	add.s64 	%rd9385, %rd9382, %rd9383;
	add.s64 	%rd9386, %rd9385, %rd9384;
	shr.u64 	%rd9387, %rd9386, 32;
	and.b64  	%rd9388, %rd9358, 4294967295;
	mul.wide.u32 	%rd9389, %r6265, %r30;
	add.s64 	%rd9390, %rd9387, %rd9388;
	add.s64 	%rd9391, %rd9390, %rd9389;
	shr.u64 	%rd9392, %rd9391, 32;
	and.b64  	%rd9393, %rd9363, 4294967295;
	mul.wide.u32 	%rd9394, %r6264, %r30;
	add.s64 	%rd9395, %rd9392, %rd9393;
	add.s64 	%rd9396, %rd9395, %rd9394;
	shr.u64 	%rd9397, %rd9396, 32;
	and.b64  	%rd9398, %rd9368, 4294967295;
	mul.wide.u32 	%rd9399, %r6263, %r30;
	add.s64 	%rd9400, %rd9397, %rd9398;
	add.s64 	%rd9401, %rd9400, %rd9399;
	shr.u64 	%rd9402, %rd9401, 32;
	and.b64  	%rd9403, %rd9372, 4294967295;
	mul.wide.u32 	%rd9404, %r6262, %r30;
	add.s64 	%rd9405, %rd9402, %rd9403;
	add.s64 	%rd9406, %rd9405, %rd9404;
	shr.u64 	%rd9407, %rd9406, 32;
	mul.wide.u32 	%rd9408, %r6261, %r30;
	add.s64 	%rd9409, %rd9407, %rd9373;
	add.s64 	%rd9410, %rd9409, %rd9408;
	shr.u64 	%rd9411, %rd9410, 32;
	and.b64  	%rd9412, %rd9381, 4294967295;
	mul.wide.u32 	%rd9413, %r6268, %r29;
	add.s64 	%rd9414, %rd9413, %rd9412;
	shr.u64 	%rd9415, %rd9414, 32;
	and.b64  	%rd9416, %rd9386, 4294967295;
	mul.wide.u32 	%rd9417, %r6267, %r29;
	add.s64 	%rd9418, %rd9415, %rd9416;
	add.s64 	%rd9419, %rd9418, %rd9417;
	shr.u64 	%rd9420, %rd9419, 32;
	and.b64  	%rd9421, %rd9391, 4294967295;
	mul.wide.u32 	%rd9422, %r6266, %r29;
	add.s64 	%rd9423, %rd9420, %rd9421;
	add.s64 	%rd9424, %rd9423, %rd9422;
	shr.u64 	%rd9425, %rd9424, 32;
	and.b64  	%rd9426, %rd9396, 4294967295;
	mul.wide.u32 	%rd9427, %r6265, %r29;
	add.s64 	%rd9428, %rd9425, %rd9426;
	add.s64 	%rd9429, %rd9428, %rd9427;
	shr.u64 	%rd9430, %rd9429, 32;
	and.b64  	%rd9431, %rd9401, 4294967295;
	mul.wide.u32 	%rd9432, %r6264, %r29;
	add.s64 	%rd9433, %rd9430, %rd9431;
	add.s64 	%rd9434, %rd9433, %rd9432;
	shr.u64 	%rd9435, %rd9434, 32;
	and.b64  	%rd9436, %rd9406, 4294967295;
	mul.wide.u32 	%rd9437, %r6263, %r29;
	add.s64 	%rd9438, %rd9435, %rd9436;
	add.s64 	%rd9439, %rd9438, %rd9437;
	shr.u64 	%rd9440, %rd9439, 32;
	and.b64  	%rd9441, %rd9410, 4294967295;
	mul.wide.u32 	%rd9442, %r6262, %r29;
	add.s64 	%rd9443, %rd9440, %rd9441;
	add.s64 	%rd9444, %rd9443, %rd9442;
	shr.u64 	%rd9445, %rd9444, 32;
	mul.wide.u32 	%rd9446, %r6261, %r29;
	add.s64 	%rd9447, %rd9445, %rd9411;
	add.s64 	%rd9448, %rd9447, %rd9446;
	shr.u64 	%rd9449, %rd9448, 32;
	and.b64  	%rd9450, %rd9419, 4294967295;
	mul.wide.u32 	%rd9451, %r6268, %r28;
	add.s64 	%rd9452, %rd9451, %rd9450;
	shr.u64 	%rd9453, %rd9452, 32;
	and.b64  	%rd9454, %rd9424, 4294967295;
	mul.wide.u32 	%rd9455, %r6267, %r28;
	add.s64 	%rd9456, %rd9453, %rd9454;
	add.s64 	%rd9457, %rd9456, %rd9455;
	shr.u64 	%rd9458, %rd9457, 32;
	and.b64  	%rd9459, %rd9429, 4294967295;
	mul.wide.u32 	%rd9460, %r6266, %r28;
	add.s64 	%rd9461, %rd9458, %rd9459;
	add.s64 	%rd9462, %rd9461, %rd9460;
	shr.u64 	%rd9463, %rd9462, 32;
	and.b64  	%rd9464, %rd9434, 4294967295;
	mul.wide.u32 	%rd9465, %r6265, %r28;
	add.s64 	%rd9466, %rd9463, %rd9464;
	add.s64 	%rd9467, %rd9466, %rd9465;
	shr.u64 	%rd9468, %rd9467, 32;
	and.b64  	%rd9469, %rd9439, 4294967295;
	mul.wide.u32 	%rd9470, %r6264, %r28;
	add.s64 	%rd9471, %rd9468, %rd9469;
	add.s64 	%rd9472, %rd9471, %rd9470;
	shr.u64 	%rd9473, %rd9472, 32;
	and.b64  	%rd9474, %rd9444, 4294967295;
	mul.wide.u32 	%rd9475, %r6263, %r28;
	add.s64 	%rd9476, %rd9473, %rd9474;
	add.s64 	%rd9477, %rd9476, %rd9475;
	shr.u64 	%rd9478, %rd9477, 32;
	and.b64  	%rd9479, %rd9448, 4294967295;
	mul.wide.u32 	%rd9480, %r6262, %r28;
	add.s64 	%rd9481, %rd9478, %rd9479;
	add.s64 	%rd9482, %rd9481, %rd9480;
	shr.u64 	%rd9483, %rd9482, 32;
	mul.wide.u32 	%rd9484, %r6261, %r28;
	add.s64 	%rd9485, %rd9483, %rd9449;
	add.s64 	%rd9486, %rd9485, %rd9484;
	shr.u64 	%rd9487, %rd9486, 32;
	{ .reg .b32 tmp; mov.b64 {tmp, %r4468}, %rd9486; }
	and.b64  	%rd9488, %rd9457, 4294967295;
	mul.lo.s64 	%rd9489, %rd9488, 977;
	and.b64  	%rd9490, %rd9199, 4294967295;
	and.b64  	%rd9491, %rd9489, 4294967295;
	add.s64 	%rd13064, %rd9491, %rd9490;
	shr.u64 	%rd9492, %rd9489, 32;
	shr.u64 	%rd9493, %rd13064, 32;
	add.s64 	%rd9494, %rd9493, %rd9492;
	and.b64  	%rd9495, %rd9462, 4294967295;
	mul.lo.s64 	%rd9496, %rd9495, 977;
	and.b64  	%rd9497, %rd9224, 4294967295;
	and.b64  	%rd9498, %rd9496, 4294967295;
	add.s64 	%rd9499, %rd9494, %rd9497;
	add.s64 	%rd9500, %rd9499, %rd9498;
	add.s64 	%rd13065, %rd9500, %rd9488;
	shr.u64 	%rd9501, %rd9496, 32;
	shr.u64 	%rd9502, %rd13065, 32;
	add.s64 	%rd9503, %rd9502, %rd9501;
	and.b64  	%rd9504, %rd9467, 4294967295;
	mul.lo.s64 	%rd9505, %rd9504, 977;
	and.b64  	%rd9506, %rd9262, 4294967295;
	and.b64  	%rd9507, %rd9505, 4294967295;
	add.s64 	%rd9508, %rd9503, %rd9506;
	add.s64 	%rd9509, %rd9508, %rd9507;
	add.s64 	%rd13066, %rd9509, %rd9495;
	shr.u64 	%rd9510, %rd9505, 32;
	shr.u64 	%rd9511, %rd13066, 32;
	add.s64 	%rd9512, %rd9511, %rd9510;
	and.b64  	%rd9513, %rd9472, 4294967295;
	mul.lo.s64 	%rd9514, %rd9513, 977;
	and.b64  	%rd9515, %rd9300, 4294967295;
	and.b64  	%rd9516, %rd9514, 4294967295;
	add.s64 	%rd9517, %rd9512, %rd9515;
	add.s64 	%rd9518, %rd9517, %rd9516;
	add.s64 	%rd13067, %rd9518, %rd9504;
	shr.u64 	%rd9519, %rd9514, 32;
	shr.u64 	%rd9520, %rd13067, 32;
	add.s64 	%rd9521, %rd9520, %rd9519;
	and.b64  	%rd9522, %rd9477, 4294967295;
	mul.lo.s64 	%rd9523, %rd9522, 977;
	and.b64  	%rd9524, %rd9338, 4294967295;
	and.b64  	%rd9525, %rd9523, 4294967295;
	add.s64 	%rd9526, %rd9521, %rd9524;
	add.s64 	%rd9527, %rd9526, %rd9525;
	add.s64 	%rd13068, %rd9527, %rd9513;
	shr.u64 	%rd9528, %rd9523, 32;
	shr.u64 	%rd9529, %rd13068, 32;
	add.s64 	%rd9530, %rd9529, %rd9528;
	and.b64  	%rd9531, %rd9482, 4294967295;
	mul.lo.s64 	%rd9532, %rd9531, 977;
	and.b64  	%rd9533, %rd9376, 4294967295;
	and.b64  	%rd9534, %rd9532, 4294967295;
	add.s64 	%rd9535, %rd9530, %rd9533;
	add.s64 	%rd9536, %rd9535, %rd9534;
	add.s64 	%rd13069, %rd9536, %rd9522;
	shr.u64 	%rd9537, %rd9532, 32;
	shr.u64 	%rd9538, %rd13069, 32;
	add.s64 	%rd9539, %rd9538, %rd9537;
	and.b64  	%rd9540, %rd9486, 4294967295;
	mul.lo.s64 	%rd9541, %rd9540, 977;
	and.b64  	%rd9542, %rd9414, 4294967295;
	and.b64  	%rd9543, %rd9541, 4294967295;
	add.s64 	%rd9544, %rd9539, %rd9542;
	add.s64 	%rd9545, %rd9544, %rd9543;
	add.s64 	%rd13070, %rd9545, %rd9531;
	shr.u64 	%rd9546, %rd9541, 32;
	shr.u64 	%rd9547, %rd13070, 32;
	add.s64 	%rd9548, %rd9547, %rd9546;
	mul.lo.s64 	%rd9549, %rd9487, 977;
	and.b64  	%rd9550, %rd9452, 4294967295;
	and.b64  	%rd9551, %rd9549, 4294967295;
	add.s64 	%rd9552, %rd9548, %rd9550;
	add.s64 	%rd9553, %rd9552, %rd9551;
	add.s64 	%rd13071, %rd9553, %rd9540;
	shr.u64 	%rd9554, %rd9549, 32;
	shr.u64 	%rd9555, %rd13071, 32;
	cvt.u32.u64 	%r4469, %rd9555;
	cvt.u32.u64 	%r4470, %rd9554;
	add.s32 	%r4471, %r4469, %r4470;
	add.s32 	%r1604, %r4471, %r4468;
	setp.eq.s32 	%p1479, %r1604, 0;
	mov.pred 	%p2178, 0;
	@%p1479 bra 	$L__BB0_1185;
	cvt.u64.u32 	%rd9556, %r1604;
	mul.wide.u32 	%rd9557, %r1604, 977;
	shr.u64 	%rd9558, %rd9557, 32;
	and.b64  	%rd9559, %rd13064, 4294967295;
	and.b64  	%rd9560, %rd9557, 4294967295;
	add.s64 	%rd13064, %rd9560, %rd9559;
	shr.u64 	%rd9561, %rd13064, 32;
	and.b64  	%rd9562, %rd13065, 4294967295;
	add.s64 	%rd9563, %rd9558, %rd9562;
	add.s64 	%rd9564, %rd9563, %rd9556;
	add.s64 	%rd13065, %rd9564, %rd9561;
	setp.lt.u64 	%p1481, %rd13065, 4294967296;
	@%p1481 bra 	$L__BB0_1185;
	shr.u64 	%rd9565, %rd13065, 32;
	and.b64  	%rd9566, %rd13066, 4294967295;
	add.s64 	%rd13066, %rd9565, %rd9566;
	setp.lt.u64 	%p1483, %rd13066, 4294967296;
	@%p1483 bra 	$L__BB0_1185;
	shr.u64 	%rd9567, %rd13066, 32;
	and.b64  	%rd9568, %rd13067, 4294967295;
	add.s64 	%rd13067, %rd9567, %rd9568;
	setp.lt.u64 	%p1485, %rd13067, 4294967296;
	@%p1485 bra 	$L__BB0_1185;
	shr.u64 	%rd9570, %rd13067, 32;
	and.b64  	%rd9571, %rd13068, 4294967295;
	add.s64 	%rd13068, %rd9570, %rd9571;
	setp.lt.u64 	%p1487, %rd13068, 4294967296;
	mov.b64 	%rd13067, 4294967296;
	@%p1487 bra 	$L__BB0_1185;
	shr.u64 	%rd9573, %rd13068, 32;
	and.b64  	%rd9574, %rd13069, 4294967295;
	add.s64 	%rd13069, %rd9573, %rd9574;
	setp.lt.u64 	%p1489, %rd13069, 4294967296;
	mov.b64 	%rd13067, 4294967296;
	mov.u64 	%rd13068, %rd13067;
	@%p1489 bra 	$L__BB0_1185;
	shr.u64 	%rd9576, %rd13069, 32;
	and.b64  	%rd9577, %rd13070, 4294967295;
	add.s64 	%rd13070, %rd9576, %rd9577;
	setp.lt.u64 	%p1491, %rd13070, 4294967296;
	mov.b64 	%rd13067, 4294967296;
	mov.u64 	%rd13069, %rd13067;
	@%p1491 bra 	$L__BB0_1185;
	shr.u64 	%rd9579, %rd13070, 32;
	and.b64  	%rd9580, %rd13071, 4294967295;
	add.s64 	%rd9581, %rd9579, %rd9580;
	setp.gt.u64 	%p2178, %rd9581, 4294967295;
	min.u64 	%rd13071, %rd9581, 4294967296;
	mov.b64 	%rd13067, 4294967296;
	mov.u64 	%rd13068, %rd13067;
	mov.u64 	%rd13070, %rd13067;
$L__BB0_1185:
	cvt.u32.u64 	%r6013, %rd13071;
	cvt.u32.u64 	%r6012, %rd13070;
	cvt.u32.u64 	%r6011, %rd13069;
	cvt.u32.u64 	%r6010, %rd13068;
	cvt.u32.u64 	%r6009, %rd13067;
	cvt.u32.u64 	%r6008, %rd13066;
	cvt.u32.u64 	%r6007, %rd13065;
	cvt.u32.u64 	%r6006, %rd13064;
	setp.lt.u32 	%p1492, %r6022, %r6013;
	or.pred  	%p1493, %p2178, %p1492;
	@%p1493 bra 	$L__BB0_1199;
	setp.gt.u32 	%p1494, %r6022, %r6013;
	@%p1494 bra 	$L__BB0_1200;
	setp.lt.u32 	%p1495, %r1302, %r6012;
	@%p1495 bra 	$L__BB0_1199;
	setp.gt.u32 	%p1496, %r1302, %r6012;
	@%p1496 bra 	$L__BB0_1200;
	setp.lt.u32 	%p1497, %r1303, %r6011;
	@%p1497 bra 	$L__BB0_1199;
	setp.gt.u32 	%p1498, %r1303, %r6011;
	@%p1498 bra 	$L__BB0_1200;
	setp.lt.u32 	%p1499, %r1304, %r6010;
	@%p1499 bra 	$L__BB0_1199;
	setp.gt.u32 	%p1500, %r1304, %r6010;
	@%p1500 bra 	$L__BB0_1200;
	setp.lt.u32 	%p1501, %r1305, %r6009;
	@%p1501 bra 	$L__BB0_1199;
	setp.gt.u32 	%p1502, %r1305, %r6009;
	@%p1502 bra 	$L__BB0_1200;
	setp.lt.u32 	%p1503, %r1300, %r6008;
	@%p1503 bra 	$L__BB0_1199;
	setp.gt.u32 	%p1504, %r1300, %r6008;
	@%p1504 bra 	$L__BB0_1200;
	setp.lt.u32 	%p1505, %r1301, %r6007;
	@%p1505 bra 	$L__BB0_1199;
	setp.gt.u32 	%p1506, %r1301, %r6007;
	setp.gt.u32 	%p1507, %r1306, %r6006;
	or.pred  	%p1508, %p1506, %p1507;
	@%p1508 bra 	$L__BB0_1200;
$L__BB0_1199:
	// begin inline asm
	sub.cc.u32 %r6006, %r6006, %r1306;
	subc.cc.u32 %r6007, %r6007, %r1301;
	subc.cc.u32 %r6008, %r6008, %r1300;
	subc.cc.u32 %r6009, %r6009, %r1305;
	subc.cc.u32 %r6010, %r6010, %r1304;
	subc.cc.u32 %r6011, %r6011, %r1303;
	subc.cc.u32 %r6012, %r6012, %r1302;
	subc.u32 %r6013, %r6013, %r6022;
	
	// end inline asm
$L__BB0_1200:
	setp.gt.u32 	%p1509, %r6013, %r6022;
	@%p1509 bra 	$L__BB0_1213;
	bra.uni 	$L__BB0_1214;
$L__BB0_1201:
	setp.gt.u32 	%p1511, %r6012, %r1302;
	@%p1511 bra 	$L__BB0_1213;
	setp.lt.u32 	%p1512, %r6012, %r1302;
	@%p1512 bra 	$L__BB0_1215;
	setp.gt.u32 	%p1513, %r6011, %r1303;
	@%p1513 bra 	$L__BB0_1213;
	setp.lt.u32 	%p1514, %r6011, %r1303;
	@%p1514 bra 	$L__BB0_1215;
	setp.gt.u32 	%p1515, %r6010, %r1304;
	@%p1515 bra 	$L__BB0_1213;
	setp.lt.u32 	%p1516, %r6010, %r1304;
	@%p1516 bra 	$L__BB0_1215;
	setp.gt.u32 	%p1517, %r6009, %r1305;
	@%p1517 bra 	$L__BB0_1213;
	setp.lt.u32 	%p1518, %r6009, %r1305;
	@%p1518 bra 	$L__BB0_1215;
	setp.gt.u32 	%p1519, %r6008, %r1300;
	@%p1519 bra 	$L__BB0_1213;
	setp.lt.u32 	%p1520, %r6008, %r1300;
	@%p1520 bra 	$L__BB0_1215;
	setp.gt.u32 	%p1521, %r6007, %r1301;
	@%p1521 bra 	$L__BB0_1213;
	setp.lt.u32 	%p1522, %r6007, %r1301;
	setp.lt.u32 	%p1523, %r6006, %r1306;
	or.pred  	%p1524, %p1522, %p1523;
	@%p1524 bra 	$L__BB0_1215;
$L__BB0_1213:
	// begin inline asm
	sub.cc.u32 %r6006, %r6006, %r1306;
	subc.cc.u32 %r6007, %r6007, %r1301;
	subc.cc.u32 %r6008, %r6008, %r1300;
	subc.cc.u32 %r6009, %r6009, %r1305;
	subc.cc.u32 %r6010, %r6010, %r1304;
	subc.cc.u32 %r6011, %r6011, %r1303;
	subc.cc.u32 %r6012, %r6012, %r1302;
	subc.u32 %r6013, %r6013, %r6022;
	
	// end inline asm
	bra.uni 	$L__BB0_1215;
$L__BB0_1214:
	setp.lt.u32 	%p1510, %r6013, %r6022;
	@%p1510 bra 	$L__BB0_1215;
	bra.uni 	$L__BB0_1201;
$L__BB0_1215:
	mul.wide.u32 	%rd9583, %r5837, %r6006;
	shr.u64 	%rd9584, %rd9583, 32;
	mul.wide.u32 	%rd9585, %r5838, %r6006;
	add.s64 	%rd9586, %rd9584, %rd9585;
	shr.u64 	%rd9587, %rd9586, 32;
	mul.wide.u32 	%rd9588, %r5839, %r6006;
	add.s64 	%rd9589, %rd9587, %rd9588;
	shr.u64 	%rd9590, %rd9589, 32;
	mul.wide.u32 	%rd9591, %r5840, %r6006;
	add.s64 	%rd9592, %rd9590, %rd9591;
	shr.u64 	%rd9593, %rd9592, 32;
	mul.wide.u32 	%rd9594, %r5841, %r6006;
	add.s64 	%rd9595, %rd9593, %rd9594;
	shr.u64 	%rd9596, %rd9595, 32;
	mul.wide.u32 	%rd9597, %r5842, %r6006;
	add.s64 	%rd9598, %rd9596, %rd9597;
	shr.u64 	%rd9599, %rd9598, 32;
	mul.wide.u32 	%rd9600, %r5843, %r6006;
	add.s64 	%rd9601, %rd9599, %rd9600;
	shr.u64 	%rd9602, %rd9601, 32;
	mul.wide.u32 	%rd9603, %r5844, %r6006;
	add.s64 	%rd9604, %rd9602, %rd9603;
	shr.u64 	%rd9605, %rd9604, 32;
	and.b64  	%rd9606, %rd9586, 4294967295;
	mul.wide.u32 	%rd9607, %r5837, %r6007;
	add.s64 	%rd9608, %rd9607, %rd9606;
	shr.u64 	%rd9609, %rd9608, 32;
	and.b64  	%rd9610, %rd9589, 4294967295;
	mul.wide.u32 	%rd9611, %r5838, %r6007;
	add.s64 	%rd9612, %rd9609, %rd9610;
	add.s64 	%rd9613, %rd9612, %rd9611;
	shr.u64 	%rd9614, %rd9613, 32;
	and.b64  	%rd9615, %rd9592, 4294967295;
	mul.wide.u32 	%rd9616, %r5839, %r6007;
	add.s64 	%rd9617, %rd9614, %rd9615;
	add.s64 	%rd9618, %rd9617, %rd9616;
	shr.u64 	%rd9619, %rd9618, 32;
	and.b64  	%rd9620, %rd9595, 4294967295;
	mul.wide.u32 	%rd9621, %r5840, %r6007;
	add.s64 	%rd9622, %rd9619, %rd9620;
	add.s64 	%rd9623, %rd9622, %rd9621;
	shr.u64 	%rd9624, %rd9623, 32;
	and.b64  	%rd9625, %rd9598, 4294967295;
	mul.wide.u32 	%rd9626, %r5841, %r6007;
	add.s64 	%rd9627, %rd9624, %rd9625;
	add.s64 	%rd9628, %rd9627, %rd9626;
	shr.u64 	%rd9629, %rd9628, 32;
	and.b64  	%rd9630, %rd9601, 4294967295;
	mul.wide.u32 	%rd9631, %r5842, %r6007;
	add.s64 	%rd9632, %rd9629, %rd9630;
	add.s64 	%rd9633, %rd9632, %rd9631;
	shr.u64 	%rd9634, %rd9633, 32;
	and.b64  	%rd9635, %rd9604, 4294967295;
	mul.wide.u32 	%rd9636, %r5843, %r6007;
	add.s64 	%rd9637, %rd9634, %rd9635;
	add.s64 	%rd9638, %rd9637, %rd9636;
	shr.u64 	%rd9639, %rd9638, 32;
	mul.wide.u32 	%rd9640, %r5844, %r6007;
	add.s64 	%rd9641, %rd9639, %rd9605;
	add.s64 	%rd9642, %rd9641, %rd9640;
	shr.u64 	%rd9643, %rd9642, 32;
	and.b64  	%rd9644, %rd9613, 4294967295;
	mul.wide.u32 	%rd9645, %r5837, %r6008;
	add.s64 	%rd9646, %rd9645, %rd9644;
	shr.u64 	%rd9647, %rd9646, 32;
	and.b64  	%rd9648, %rd9618, 4294967295;
	mul.wide.u32 	%rd9649, %r5838, %r6008;
	add.s64 	%rd9650, %rd9647, %rd9648;
	add.s64 	%rd9651, %rd9650, %rd9649;
	shr.u64 	%rd9652, %rd9651, 32;
	and.b64  	%rd9653, %rd9623, 4294967295;
	mul.wide.u32 	%rd9654, %r5839, %r6008;
	add.s64 	%rd9655, %rd9652, %rd9653;
	add.s64 	%rd9656, %rd9655, %rd9654;
	shr.u64 	%rd9657, %rd9656, 32;
	and.b64  	%rd9658, %rd9628, 4294967295;
	mul.wide.u32 	%rd9659, %r5840, %r6008;
	add.s64 	%rd9660, %rd9657, %rd9658;
	add.s64 	%rd9661, %rd9660, %rd9659;
	shr.u64 	%rd9662, %rd9661, 32;
	and.b64  	%rd9663, %rd9633, 4294967295;
	mul.wide.u32 	%rd9664, %r5841, %r6008;
	add.s64 	%rd9665, %rd9662, %rd9663;
	add.s64 	%rd9666, %rd9665, %rd9664;
	shr.u64 	%rd9667, %rd9666, 32;
	and.b64  	%rd9668, %rd9638, 4294967295;
	mul.wide.u32 	%rd9669, %r5842, %r6008;
	add.s64 	%rd9670, %rd9667, %rd9668;
	add.s64 	%rd9671, %rd9670, %rd9669;
	shr.u64 	%rd9672, %rd9671, 32;
	and.b64  	%rd9673, %rd9642, 4294967295;
	mul.wide.u32 	%rd9674, %r5843, %r6008;
	add.s64 	%rd9675, %rd9672, %rd9673;
	add.s64 	%rd9676, %rd9675, %rd9674;
	shr.u64 	%rd9677, %rd9676, 32;
	mul.wide.u32 	%rd9678, %r5844, %r6008;
	add.s64 	%rd9679, %rd9677, %rd9643;
	add.s64 	%rd9680, %rd9679, %rd9678;
	shr.u64 	%rd9681, %rd9680, 32;
	and.b64  	%rd9682, %rd9651, 4294967295;
	mul.wide.u32 	%rd9683, %r5837, %r6009;
	add.s64 	%rd9684, %rd9683, %rd9682;
	shr.u64 	%rd9685, %rd9684, 32;
	and.b64  	%rd9686, %rd9656, 4294967295;
	mul.wide.u32 	%rd9687, %r5838, %r6009;
	add.s64 	%rd9688, %rd9685, %rd9686;
	add.s64 	%rd9689, %rd9688, %rd9687;
	shr.u64 	%rd9690, %rd9689, 32;
	and.b64  	%rd9691, %rd9661, 4294967295;
	mul.wide.u32 	%rd9692, %r5839, %r6009;
	add.s64 	%rd9693, %rd9690, %rd9691;
	add.s64 	%rd9694, %rd9693, %rd9692;
	shr.u64 	%rd9695, %rd9694, 32;
	and.b64  	%rd9696, %rd9666, 4294967295;
	mul.wide.u32 	%rd9697, %r5840, %r6009;
	add.s64 	%rd9698, %rd9695, %rd9696;
	add.s64 	%rd9699, %rd9698, %rd9697;
	shr.u64 	%rd9700, %rd9699, 32;
	and.b64  	%rd9701, %rd9671, 4294967295;
	mul.wide.u32 	%rd9702, %r5841, %r6009;
	add.s64 	%rd9703, %rd9700, %rd9701;
	add.s64 	%rd9704, %rd9703, %rd9702;
	shr.u64 	%rd9705, %rd9704, 32;
	and.b64  	%rd9706, %rd9676, 4294967295;
	mul.wide.u32 	%rd9707, %r5842, %r6009;
	add.s64 	%rd9708, %rd9705, %rd9706;
	add.s64 	%rd9709, %rd9708, %rd9707;
	shr.u64 	%rd9710, %rd9709, 32;
	and.b64  	%rd9711, %rd9680, 4294967295;
	mul.wide.u32 	%rd9712, %r5843, %r6009;
	add.s64 	%rd9713, %rd9710, %rd9711;
	add.s64 	%rd9714, %rd9713, %rd9712;
	shr.u64 	%rd9715, %rd9714, 32;
	mul.wide.u32 	%rd9716, %r5844, %r6009;
	add.s64 	%rd9717, %rd9715, %rd9681;
	add.s64 	%rd9718, %rd9717, %rd9716;
	shr.u64 	%rd9719, %rd9718, 32;
	and.b64  	%rd9720, %rd9689, 4294967295;
	mul.wide.u32 	%rd9721, %r5837, %r6010;
	add.s64 	%rd9722, %rd9721, %rd9720;
	shr.u64 	%rd9723, %rd9722, 32;
	and.b64  	%rd9724, %rd9694, 4294967295;
	mul.wide.u32 	%rd9725, %r5838, %r6010;
	add.s64 	%rd9726, %rd9723, %rd9724;
	add.s64 	%rd9727, %rd9726, %rd9725;
	shr.u64 	%rd9728, %rd9727, 32;
	and.b64  	%rd9729, %rd9699, 4294967295;
	mul.wide.u32 	%rd9730, %r5839, %r6010;
	add.s64 	%rd9731, %rd9728, %rd9729;
	add.s64 	%rd9732, %rd9731, %rd9730;
	shr.u64 	%rd9733, %rd9732, 32;
	and.b64  	%rd9734, %rd9704, 4294967295;
	mul.wide.u32 	%rd9735, %r5840, %r6010;
	add.s64 	%rd9736, %rd9733, %rd9734;
	add.s64 	%rd9737, %rd9736, %rd9735;
	shr.u64 	%rd9738, %rd9737, 32;
	and.b64  	%rd9739, %rd9709, 4294967295;
	mul.wide.u32 	%rd9740, %r5841, %r6010;
	add.s64 	%rd9741, %rd9738, %rd9739;
	add.s64 	%rd9742, %rd9741, %rd9740;
	shr.u64 	%rd9743, %rd9742, 32;
	and.b64  	%rd9744, %rd9714, 4294967295;
	mul.wide.u32 	%rd9745, %r5842, %r6010;
	add.s64 	%rd9746, %rd9743, %rd9744;
	add.s64 	%rd9747, %rd9746, %rd9745;
	shr.u64 	%rd9748, %rd9747, 32;
	and.b64  	%rd9749, %rd9718, 4294967295;
	mul.wide.u32 	%rd9750, %r5843, %r6010;
	add.s64 	%rd9751, %rd9748, %rd9749;
	add.s64 	%rd9752, %rd9751, %rd9750;
	shr.u64 	%rd9753, %rd9752, 32;
	mul.wide.u32 	%rd9754, %r5844, %r6010;
	add.s64 	%rd9755, %rd9753, %rd9719;
	add.s64 	%rd9756, %rd9755, %rd9754;
	shr.u64 	%rd9757, %rd9756, 32;
	and.b64  	%rd9758, %rd9727, 4294967295;
	mul.wide.u32 	%rd9759, %r5837, %r6011;
	add.s64 	%rd9760, %rd9759, %rd9758;
	shr.u64 	%rd9761, %rd9760, 32;
	and.b64  	%rd9762, %rd9732, 4294967295;
	mul.wide.u32 	%rd9763, %r5838, %r6011;
	add.s64 	%rd9764, %rd9761, %rd9762;
	add.s64 	%rd9765, %rd9764, %rd9763;
	shr.u64 	%rd9766, %rd9765, 32;
	and.b64  	%rd9767, %rd9737, 4294967295;
	mul.wide.u32 	%rd9768, %r5839, %r6011;
	add.s64 	%rd9769, %rd9766, %rd9767;
	add.s64 	%rd9770, %rd9769, %rd9768;
	shr.u64 	%rd9771, %rd9770, 32;
	and.b64  	%rd9772, %rd9742, 4294967295;
	mul.wide.u32 	%rd9773, %r5840, %r6011;
	add.s64 	%rd9774, %rd9771, %rd9772;
	add.s64 	%rd9775, %rd9774, %rd9773;
	shr.u64 	%rd9776, %rd9775, 32;
	and.b64  	%rd9777, %rd9747, 4294967295;
	mul.wide.u32 	%rd9778, %r5841, %r6011;
	add.s64 	%rd9779, %rd9776, %rd9777;
	add.s64 	%rd9780, %rd9779, %rd9778;
	shr.u64 	%rd9781, %rd9780, 32;
	and.b64  	%rd9782, %rd9752, 4294967295;
	mul.wide.u32 	%rd9783, %r5842, %r6011;
	add.s64 	%rd9784, %rd9781, %rd9782;
	add.s64 	%rd9785, %rd9784, %rd9783;
	shr.u64 	%rd9786, %rd9785, 32;
	and.b64  	%rd9787, %rd9756, 4294967295;
	mul.wide.u32 	%rd9788, %r5843, %r6011;
	add.s64 	%rd9789, %rd9786, %rd9787;
	add.s64 	%rd9790, %rd9789, %rd9788;
	shr.u64 	%rd9791, %rd9790, 32;
	mul.wide.u32 	%rd9792, %r5844, %r6011;
	add.s64 	%rd9793, %rd9791, %rd9757;
	add.s64 	%rd9794, %rd9793, %rd9792;
	shr.u64 	%rd9795, %rd9794, 32;
	and.b64  	%rd9796, %rd9765, 4294967295;
	mul.wide.u32 	%rd9797, %r5837, %r6012;
	add.s64 	%rd9798, %rd9797, %rd9796;
	shr.u64 	%rd9799, %rd9798, 32;
	and.b64  	%rd9800, %rd9770, 4294967295;
	mul.wide.u32 	%rd9801, %r5838, %r6012;
	add.s64 	%rd9802, %rd9799, %rd9800;
	add.s64 	%rd9803, %rd9802, %rd9801;
	shr.u64 	%rd9804, %rd9803, 32;
	and.b64  	%rd9805, %rd9775, 4294967295;
	mul.wide.u32 	%rd9806, %r5839, %r6012;
	add.s64 	%rd9807, %rd9804, %rd9805;
	add.s64 	%rd9808, %rd9807, %rd9806;
	shr.u64 	%rd9809, %rd9808, 32;
	and.b64  	%rd9810, %rd9780, 4294967295;
	mul.wide.u32 	%rd9811, %r5840, %r6012;
	add.s64 	%rd9812, %rd9809, %rd9810;
	add.s64 	%rd9813, %rd9812, %rd9811;
	shr.u64 	%rd9814, %rd9813, 32;
	and.b64  	%rd9815, %rd9785, 4294967295;
	mul.wide.u32 	%rd9816, %r5841, %r6012;
	add.s64 	%rd9817, %rd9814, %rd9815;
	add.s64 	%rd9818, %rd9817, %rd9816;
	shr.u64 	%rd9819, %rd9818, 32;
	and.b64  	%rd9820, %rd9790, 4294967295;
	mul.wide.u32 	%rd9821, %r5842, %r6012;
	add.s64 	%rd9822, %rd9819, %rd9820;
	add.s64 	%rd9823, %rd9822, %rd9821;
	shr.u64 	%rd9824, %rd9823, 32;
	and.b64  	%rd9825, %rd9794, 4294967295;
	mul.wide.u32 	%rd9826, %r5843, %r6012;
	add.s64 	%rd9827, %rd9824, %rd9825;
	add.s64 	%rd9828, %rd9827, %rd9826;
	shr.u64 	%rd9829, %rd9828, 32;
	mul.wide.u32 	%rd9830, %r5844, %r6012;
	add.s64 	%rd9831, %rd9829, %rd9795;
	add.s64 	%rd9832, %rd9831, %rd9830;
	shr.u64 	%rd9833, %rd9832, 32;
	and.b64  	%rd9834, %rd9803, 4294967295;
	mul.wide.u32 	%rd9835, %r5837, %r6013;
	add.s64 	%rd9836, %rd9835, %rd9834;
	shr.u64 	%rd9837, %rd9836, 32;
	and.b64  	%rd9838, %rd9808, 4294967295;
	mul.wide.u32 	%rd9839, %r5838, %r6013;
	add.s64 	%rd9840, %rd9837, %rd9838;
	add.s64 	%rd9841, %rd9840, %rd9839;
	shr.u64 	%rd9842, %rd9841, 32;
	and.b64  	%rd9843, %rd9813, 4294967295;
	mul.wide.u32 	%rd9844, %r5839, %r6013;
	add.s64 	%rd9845, %rd9842, %rd9843;
	add.s64 	%rd9846, %rd9845, %rd9844;
	shr.u64 	%rd9847, %rd9846, 32;
	and.b64  	%rd9848, %rd9818, 4294967295;
	mul.wide.u32 	%rd9849, %r5840, %r6013;
	add.s64 	%rd9850, %rd9847, %rd9848;
	add.s64 	%rd9851, %rd9850, %rd9849;
	shr.u64 	%rd9852, %rd9851, 32;
	and.b64  	%rd9853, %rd9823, 4294967295;
	mul.wide.u32 	%rd9854, %r5841, %r6013;
	add.s64 	%rd9855, %rd9852, %rd9853;
	add.s64 	%rd9856, %rd9855, %rd9854;
	shr.u64 	%rd9857, %rd9856, 32;
	and.b64  	%rd9858, %rd9828, 4294967295;
	mul.wide.u32 	%rd9859, %r5842, %r6013;
	add.s64 	%rd9860, %rd9857, %rd9858;
	add.s64 	%rd9861, %rd9860, %rd9859;
	shr.u64 	%rd9862, %rd9861, 32;
	and.b64  	%rd9863, %rd9832, 4294967295;
	mul.wide.u32 	%rd9864, %r5843, %r6013;
	add.s64 	%rd9865, %rd9862, %rd9863;
	add.s64 	%rd9866, %rd9865, %rd9864;
	shr.u64 	%rd9867, %rd9866, 32;
	mul.wide.u32 	%rd9868, %r5844, %r6013;
	add.s64 	%rd9869, %rd9867, %rd9833;
	add.s64 	%rd9870, %rd9869, %rd9868;
	shr.u64 	%rd9871, %rd9870, 32;
	{ .reg .b32 tmp; mov.b64 {tmp, %r4520}, %rd9870; }
	and.b64  	%rd9872, %rd9841, 4294967295;
	mul.lo.s64 	%rd9873, %rd9872, 977;
	and.b64  	%rd9874, %rd9583, 4294967295;
	and.b64  	%rd9875, %rd9873, 4294967295;
	add.s64 	%rd13072, %rd9875, %rd9874;
	shr.u64 	%rd9876, %rd9873, 32;
	shr.u64 	%rd9877, %rd13072, 32;
	add.s64 	%rd9878, %rd9877, %rd9876;
	and.b64  	%rd9879, %rd9846, 4294967295;
	mul.lo.s64 	%rd9880, %rd9879, 977;
	and.b64  	%rd9881, %rd9608, 4294967295;
	and.b64  	%rd9882, %rd9880, 4294967295;
	add.s64 	%rd9883, %rd9878, %rd9881;
	add.s64 	%rd9884, %rd9883, %rd9882;
	add.s64 	%rd13073, %rd9884, %rd9872;
	shr.u64 	%rd9885, %rd9880, 32;
	shr.u64 	%rd9886, %rd13073, 32;
	add.s64 	%rd9887, %rd9886, %rd9885;
	and.b64  	%rd9888, %rd9851, 4294967295;
	mul.lo.s64 	%rd9889, %rd9888, 977;
	and.b64  	%rd9890, %rd9646, 4294967295;
	and.b64  	%rd9891, %rd9889, 4294967295;
	add.s64 	%rd9892, %rd9887, %rd9890;
	add.s64 	%rd9893, %rd9892, %rd9891;
	add.s64 	%rd13074, %rd9893, %rd9879;
	shr.u64 	%rd9894, %rd9889, 32;
	shr.u64 	%rd9895, %rd13074, 32;
	add.s64 	%rd9896, %rd9895, %rd9894;
	and.b64  	%rd9897, %rd9856, 4294967295;
	mul.lo.s64 	%rd9898, %rd9897, 977;
	and.b64  	%rd9899, %rd9684, 4294967295;
	and.b64  	%rd9900, %rd9898, 4294967295;
	add.s64 	%rd9901, %rd9896, %rd9899;
	add.s64 	%rd9902, %rd9901, %rd9900;
	add.s64 	%rd13075, %rd9902, %rd9888;
	shr.u64 	%rd9903, %rd9898, 32;
	shr.u64 	%rd9904, %rd13075, 32;
	add.s64 	%rd9905, %rd9904, %rd9903;
	and.b64  	%rd9906, %rd9861, 4294967295;
	mul.lo.s64 	%rd9907, %rd9906, 977;
	and.b64  	%rd9908, %rd9722, 4294967295;
	and.b64  	%rd9909, %rd9907, 4294967295;
	add.s64 	%rd9910, %rd9905, %rd9908;
	add.s64 	%rd9911, %rd9910, %rd9909;
	add.s64 	%rd13076, %rd9911, %rd9897;
	shr.u64 	%rd9912, %rd9907, 32;
	shr.u64 	%rd9913, %rd13076, 32;
	add.s64 	%rd9914, %rd9913, %rd9912;
	and.b64  	%rd9915, %rd9866, 4294967295;
	mul.lo.s64 	%rd9916, %rd9915, 977;
	and.b64  	%rd9917, %rd9760, 4294967295;
	and.b64  	%rd9918, %rd9916, 4294967295;
	add.s64 	%rd9919, %rd9914, %rd9917;
	add.s64 	%rd9920, %rd9919, %rd9918;
	add.s64 	%rd13077, %rd9920, %rd9906;
	shr.u64 	%rd9921, %rd9916, 32;
	shr.u64 	%rd9922, %rd13077, 32;
	add.s64 	%rd9923, %rd9922, %rd9921;
	and.b64  	%rd9924, %rd9870, 4294967295;
	mul.lo.s64 	%rd9925, %rd9924, 977;
	and.b64  	%rd9926, %rd9798, 4294967295;
	and.b64  	%rd9927, %rd9925, 4294967295;
	add.s64 	%rd9928, %rd9923, %rd9926;
	add.s64 	%rd9929, %rd9928, %rd9927;
	add.s64 	%rd13078, %rd9929, %rd9915;
	shr.u64 	%rd9930, %rd9925, 32;
	shr.u64 	%rd9931, %rd13078, 32;
	add.s64 	%rd9932, %rd9931, %rd9930;
	mul.lo.s64 	%rd9933, %rd9871, 977;
	and.b64  	%rd9934, %rd9836, 4294967295;
	and.b64  	%rd9935, %rd9933, 4294967295;
	add.s64 	%rd9936, %rd9932, %rd9934;
	add.s64 	%rd9937, %rd9936, %rd9935;
	add.s64 	%rd13079, %rd9937, %rd9924;
	shr.u64 	%rd9938, %rd9933, 32;
	shr.u64 	%rd9939, %rd13079, 32;
	cvt.u32.u64 	%r4521, %rd9939;
	cvt.u32.u64 	%r4522, %rd9938;
	add.s32 	%r4523, %r4521, %r4522;
	add.s32 	%r1645, %r4523, %r4520;
	setp.eq.s32 	%p1526, %r1645, 0;
	mov.pred 	%p2179, 0;
	@%p1526 bra 	$L__BB0_1223;
	cvt.u64.u32 	%rd9940, %r1645;
	mul.wide.u32 	%rd9941, %r1645, 977;
	shr.u64 	%rd9942, %rd9941, 32;
	and.b64  	%rd9943, %rd13072, 4294967295;
	and.b64  	%rd9944, %rd9941, 4294967295;
	add.s64 	%rd13072, %rd9944, %rd9943;
	shr.u64 	%rd9945, %rd13072, 32;
	and.b64  	%rd9946, %rd13073, 4294967295;
	add.s64 	%rd9947, %rd9942, %rd9946;
	add.s64 	%rd9948, %rd9947, %rd9940;
	add.s64 	%rd13073, %rd9948, %rd9945;
	setp.lt.u64 	%p1528, %rd13073, 4294967296;
	@%p1528 bra 	$L__BB0_1223;
	shr.u64 	%rd9949, %rd13073, 32;
	and.b64  	%rd9950, %rd13074, 4294967295;
	add.s64 	%rd13074, %rd9949, %rd9950;
	setp.lt.u64 	%p1530, %rd13074, 4294967296;
	@%p1530 bra 	$L__BB0_1223;
	shr.u64 	%rd9951, %rd13074, 32;
	and.b64  	%rd9952, %rd13075, 4294967295;
	add.s64 	%rd13075, %rd9951, %rd9952;
	setp.lt.u64 	%p1532, %rd13075, 4294967296;
	@%p1532 bra 	$L__BB0_1223;
	shr.u64 	%rd9954, %rd13075, 32;
	and.b64  	%rd9955, %rd13076, 4294967295;
	add.s64 	%rd13076, %rd9954, %rd9955;
	setp.lt.u64 	%p1534, %rd13076, 4294967296;
	mov.b64 	%rd13075, 4294967296;
	@%p1534 bra 	$L__BB0_1223;
	shr.u64 	%rd9957, %rd13076, 32;
	and.b64  	%rd9958, %rd13077, 4294967295;
	add.s64 	%rd13077, %rd9957, %rd9958;
	setp.lt.u64 	%p1536, %rd13077, 4294967296;
	mov.b64 	%rd13075, 4294967296;
	mov.u64 	%rd13076, %rd13075;
	@%p1536 bra 	$L__BB0_1223;
	shr.u64 	%rd9960, %rd13077, 32;
	and.b64  	%rd9961, %rd13078, 4294967295;
	add.s64 	%rd13078, %rd9960, %rd9961;
	setp.lt.u64 	%p1538, %rd13078, 4294967296;
	mov.b64 	%rd13075, 4294967296;
	mov.u64 	%rd13077, %rd13075;
	@%p1538 bra 	$L__BB0_1223;
	shr.u64 	%rd9963, %rd13078, 32;
	and.b64  	%rd9964, %rd13079, 4294967295;
	add.s64 	%rd9965, %rd9963, %rd9964;
	setp.gt.u64 	%p2179, %rd9965, 4294967295;
	min.u64 	%rd13079, %rd9965, 4294967296;
	mov.b64 	%rd13075, 4294967296;
	mov.u64 	%rd13076, %rd13075;
	mov.u64 	%rd13078, %rd13075;
$L__BB0_1223:
	cvt.u32.u64 	%r6023, %rd13079;
	cvt.u32.u64 	%r6024, %rd13078;
	cvt.u32.u64 	%r6025, %rd13077;
	cvt.u32.u64 	%r6026, %rd13076;
	cvt.u32.u64 	%r6027, %rd13075;
	cvt.u32.u64 	%r6028, %rd13074;
	cvt.u32.u64 	%r6029, %rd13073;
	cvt.u32.u64 	%r6030, %rd13072;
	setp.lt.u32 	%p1539, %r6022, %r6023;
	or.pred  	%p1540, %p2179, %p1539;
	@%p1540 bra 	$L__BB0_1237;
	setp.gt.u32 	%p1541, %r6022, %r6023;
	@%p1541 bra 	$L__BB0_1238;
	setp.lt.u32 	%p1542, %r1302, %r6024;
	@%p1542 bra 	$L__BB0_1237;
	setp.gt.u32 	%p1543, %r1302, %r6024;
	@%p1543 bra 	$L__BB0_1238;
	setp.lt.u32 	%p1544, %r1303, %r6025;
	@%p1544 bra 	$L__BB0_1237;
	setp.gt.u32 	%p1545, %r1303, %r6025;
	@%p1545 bra 	$L__BB0_1238;
	setp.lt.u32 	%p1546, %r1304, %r6026;
	@%p1546 bra 	$L__BB0_1237;
	setp.gt.u32 	%p1547, %r1304, %r6026;
	@%p1547 bra 	$L__BB0_1238;
	setp.lt.u32 	%p1548, %r1305, %r6027;
	@%p1548 bra 	$L__BB0_1237;
	setp.gt.u32 	%p1549, %r1305, %r6027;
	@%p1549 bra 	$L__BB0_1238;
	setp.lt.u32 	%p1550, %r1300, %r6028;
	@%p1550 bra 	$L__BB0_1237;
	setp.gt.u32 	%p1551, %r1300, %r6028;
	@%p1551 bra 	$L__BB0_1238;
	setp.lt.u32 	%p1552, %r1301, %r6029;
	@%p1552 bra 	$L__BB0_1237;
	setp.gt.u32 	%p1553, %r1301, %r6029;
	setp.gt.u32 	%p1554, %r1306, %r6030;
	or.pred  	%p1555, %p1553, %p1554;
	@%p1555 bra 	$L__BB0_1238;
$L__BB0_1237:
	// begin inline asm
	sub.cc.u32 %r6030, %r6030, %r1306;
	subc.cc.u32 %r6029, %r6029, %r1301;
	subc.cc.u32 %r6028, %r6028, %r1300;
	subc.cc.u32 %r6027, %r6027, %r1305;
	subc.cc.u32 %r6026, %r6026, %r1304;
	subc.cc.u32 %r6025, %r6025, %r1303;
	subc.cc.u32 %r6024, %r6024, %r1302;
	subc.u32 %r6023, %r6023, %r6022;
	
	// end inline asm
$L__BB0_1238:
	setp.gt.u32 	%p1556, %r6023, %r6022;
	@%p1556 bra 	$L__BB0_1251;
	bra.uni 	$L__BB0_1252;
$L__BB0_1239:
	setp.gt.u32 	%p1558, %r6024, %r1302;
	@%p1558 bra 	$L__BB0_1251;
	setp.lt.u32 	%p1559, %r6024, %r1302;
	mov.u16 	%rs45, %rs10;
	@%p1559 bra 	$L__BB0_1253;
	setp.gt.u32 	%p1560, %r6025, %r1303;
	@%p1560 bra 	$L__BB0_1251;
	setp.lt.u32 	%p1561, %r6025, %r1303;
	mov.u16 	%rs45, %rs10;
	@%p1561 bra 	$L__BB0_1253;
	setp.gt.u32 	%p1562, %r6026, %r1304;
	@%p1562 bra 	$L__BB0_1251;
	setp.lt.u32 	%p1563, %r6026, %r1304;
	mov.u16 	%rs45, %rs10;
	@%p1563 bra 	$L__BB0_1253;
	setp.gt.u32 	%p1564, %r6027, %r1305;
	@%p1564 bra 	$L__BB0_1251;
	setp.lt.u32 	%p1565, %r6027, %r1305;
	mov.u16 	%rs45, %rs10;
	@%p1565 bra 	$L__BB0_1253;
	setp.gt.u32 	%p1566, %r6028, %r1300;
	@%p1566 bra 	$L__BB0_1251;
	setp.lt.u32 	%p1567, %r6028, %r1300;
	mov.u16 	%rs45, %rs10;
	@%p1567 bra 	$L__BB0_1253;
	setp.gt.u32 	%p1568, %r6029, %r1301;
	@%p1568 bra 	$L__BB0_1251;
	setp.lt.u32 	%p1569, %r6029, %r1301;
	setp.lt.u32 	%p1570, %r6030, %r1306;
	or.pred  	%p1571, %p1569, %p1570;
	mov.u16 	%rs45, %rs10;
	@%p1571 bra 	$L__BB0_1253;
$L__BB0_1251:
	// begin inline asm
	sub.cc.u32 %r6030, %r6030, %r1306;
	subc.cc.u32 %r6029, %r6029, %r1301;
	subc.cc.u32 %r6028, %r6028, %r1300;
	subc.cc.u32 %r6027, %r6027, %r1305;
	subc.cc.u32 %r6026, %r6026, %r1304;
	subc.cc.u32 %r6025, %r6025, %r1303;
	subc.cc.u32 %r6024, %r6024, %r1302;
	subc.u32 %r6023, %r6023, %r6022;
	
	// end inline asm
	mov.u16 	%rs45, %rs10;
	bra.uni 	$L__BB0_1253;
$L__BB0_1252:
	setp.lt.u32 	%p1557, %r6023, %r6022;
	mov.u16 	%rs45, %rs10;
	@%p1557 bra 	$L__BB0_1253;
	bra.uni 	$L__BB0_1239;
$L__BB0_1253:
	and.b16  	%rs32, %rs46, 255;
	setp.ne.s16 	%p1572, %rs32, 0;
	mov.b16 	%rs46, 1;
	mov.u32 	%r6269, %r60;
	mov.u32 	%r6270, %r61;
	mov.u32 	%r6271, %r62;
	mov.u32 	%r6272, %r63;
	mov.u32 	%r6273, %r64;
	mov.u32 	%r6274, %r65;
	mov.u32 	%r6275, %r66;
	mov.u32 	%r6276, %r67;
	@%p1572 bra 	$L__BB0_1754;
	or.b32  	%r4573, %r67, %r66;
	or.b32  	%r4574, %r4573, %r65;
	or.b32  	%r4575, %r4574, %r64;
	or.b32  	%r4576, %r4575, %r63;
	or.b32  	%r4577, %r4576, %r62;
	or.b32  	%r4578, %r4577, %r61;
	or.b32  	%r4579, %r4578, %r60;
	setp.eq.s32 	%p1573, %r4579, 0;
	mov.b32 	%r6269, 0;
	mov.u32 	%r6270, %r6269;
	mov.u32 	%r6271, %r6269;
	mov.u32 	%r6272, %r6269;
	mov.u32 	%r6273, %r6269;
	mov.u32 	%r6274, %r6269;
	mov.u32 	%r6275, %r6269;
	mov.u32 	%r6276, %r6269;
	@%p1573 bra 	$L__BB0_1754;
	mul.wide.u32 	%rd9967, %r67, %r67;
	shr.u64 	%rd9968, %rd9967, 32;
	mul.wide.u32 	%rd9969, %r66, %r67;
	add.s64 	%rd9970, %rd9968, %rd9969;
	shr.u64 	%rd9971, %rd9970, 32;
	mul.wide.u32 	%rd9972, %r65, %r67;
	add.s64 	%rd9973, %rd9971, %rd9972;
	shr.u64 	%rd9974, %rd9973, 32;
	mul.wide.u32 	%rd9975, %r64, %r67;
	add.s64 	%rd9976, %rd9974, %rd9975;
	shr.u64 	%rd9977, %rd9976, 32;
	mul.wide.u32 	%rd9978, %r63, %r67;
	add.s64 	%rd9979, %rd9977, %rd9978;
	shr.u64 	%rd9980, %rd9979, 32;
	mul.wide.u32 	%rd9981, %r62, %r67;
	add.s64 	%rd9982, %rd9980, %rd9981;
	shr.u64 	%rd9983, %rd9982, 32;
	mul.wide.u32 	%rd9984, %r61, %r67;
	add.s64 	%rd9985, %rd9983, %rd9984;
	shr.u64 	%rd9986, %rd9985, 32;
	mul.wide.u32 	%rd9987, %r60, %r67;
	add.s64 	%rd9988, %rd9986, %rd9987;
	shr.u64 	%rd9989, %rd9988, 32;
	and.b64  	%rd9990, %rd9970, 4294967295;
	add.s64 	%rd9991, %rd9969, %rd9990;
	shr.u64 	%rd9992, %rd9991, 32;
	and.b64  	%rd9993, %rd9973, 4294967295;
	mul.wide.u32 	%rd9994, %r66, %r66;
	add.s64 	%rd9995, %rd9992, %rd9993;
	add.s64 	%rd9996, %rd9995, %rd9994;
	shr.u64 	%rd9997, %rd9996, 32;
	and.b64  	%rd9998, %rd9976, 4294967295;
	mul.wide.u32 	%rd9999, %r65, %r66;
	add.s64 	%rd10000, %rd9997, %rd9998;
	add.s64 	%rd10001, %rd10000, %rd9999;
	shr.u64 	%rd10002, %rd10001, 32;
	and.b64  	%rd10003, %rd9979, 4294967295;
	mul.wide.u32 	%rd10004, %r64, %r66;
	add.s64 	%rd10005, %rd10002, %rd10003;
	add.s64 	%rd10006, %rd10005, %rd10004;
	shr.u64 	%rd10007, %rd10006, 32;
	and.b64  	%rd10008, %rd9982, 4294967295;
	mul.wide.u32 	%rd10009, %r63, %r66;
	add.s64 	%rd10010, %rd10007, %rd10008;
	add.s64 	%rd10011, %rd10010, %rd10009;
	shr.u64 	%rd10012, %rd10011, 32;
	and.b64  	%rd10013, %rd9985, 4294967295;
	mul.wide.u32 	%rd10014, %r62, %r66;
	add.s64 	%rd10015, %rd10012, %rd10013;
	add.s64 	%rd10016, %rd10015, %rd10014;
	shr.u64 	%rd10017, %rd10016, 32;
	and.b64  	%rd10018, %rd9988, 4294967295;
	mul.wide.u32 	%rd10019, %r61, %r66;
	add.s64 	%rd10020, %rd10017, %rd10018;
	add.s64 	%rd10021, %rd10020, %rd10019;
	shr.u64 	%rd10022, %rd10021, 32;
	mul.wide.u32 	%rd10023, %r60, %r66;
	add.s64 	%rd10024, %rd10022, %rd9989;
	add.s64 	%rd10025, %rd10024, %rd10023;
	shr.u64 	%rd10026, %rd10025, 32;
	and.b64  	%rd10027, %rd9996, 4294967295;
	add.s64 	%rd10028, %rd9972, %rd10027;
	shr.u64 	%rd10029, %rd10028, 32;
	and.b64  	%rd10030, %rd10001, 4294967295;
	add.s64 	%rd10031, %rd10029, %rd10030;
	add.s64 	%rd10032, %rd10031, %rd9999;
	shr.u64 	%rd10033, %rd10032, 32;
	and.b64  	%rd10034, %rd10006, 4294967295;
	mul.wide.u32 	%rd10035, %r65, %r65;
	add.s64 	%rd10036, %rd10033, %rd10034;
	add.s64 	%rd10037, %rd10036, %rd10035;
	shr.u64 	%rd10038, %rd10037, 32;
	and.b64  	%rd10039, %rd10011, 4294967295;
	mul.wide.u32 	%rd10040, %r64, %r65;
	add.s64 	%rd10041, %rd10038, %rd10039;
	add.s64 	%rd10042, %rd10041, %rd10040;
	shr.u64 	%rd10043, %rd10042, 32;
	and.b64  	%rd10044, %rd10016, 4294967295;
	mul.wide.u32 	%rd10045, %r63, %r65;
	add.s64 	%rd10046, %rd10043, %rd10044;
	add.s64 	%rd10047, %rd10046, %rd10045;
	shr.u64 	%rd10048, %rd10047, 32;
	and.b64  	%rd10049, %rd10021, 4294967295;
	mul.wide.u32 	%rd10050, %r62, %r65;
	add.s64 	%rd10051, %rd10048, %rd10049;
	add.s64 	%rd10052, %rd10051, %rd10050;
	shr.u64 	%rd10053, %rd10052, 32;
	and.b64  	%rd10054, %rd10025, 4294967295;
	mul.wide.u32 	%rd10055, %r61, %r65;
	add.s64 	%rd10056, %rd10053, %rd10054;
	add.s64 	%rd10057, %rd10056, %rd10055;
	shr.u64 	%rd10058, %rd10057, 32;
	mul.wide.u32 	%rd10059, %r60, %r65;
	add.s64 	%rd10060, %rd10058, %rd10026;
	add.s64 	%rd10061, %rd10060, %rd10059;
	shr.u64 	%rd10062, %rd10061, 32;
	and.b64  	%rd10063, %rd10032, 4294967295;
	add.s64 	%rd10064, %rd9975, %rd10063;
	shr.u64 	%rd10065, %rd10064, 32;
	and.b64  	%rd10066, %rd10037, 4294967295;
	add.s64 	%rd10067, %rd10065, %rd10066;
	add.s64 	%rd10068, %rd10067, %rd10004;
	shr.u64 	%rd10069, %rd10068, 32;
	and.b64  	%rd10070, %rd10042, 4294967295;
	add.s64 	%rd10071, %rd10069, %rd10070;
	add.s64 	%rd10072, %rd10071, %rd10040;
	shr.u64 	%rd10073, %rd10072, 32;
	and.b64  	%rd10074, %rd10047, 4294967295;
	mul.wide.u32 	%rd10075, %r64, %r64;
	add.s64 	%rd10076, %rd10073, %rd10074;
	add.s64 	%rd10077, %rd10076, %rd10075;
	shr.u64 	%rd10078, %rd10077, 32;
	and.b64  	%rd10079, %rd10052, 4294967295;
	mul.wide.u32 	%rd10080, %r63, %r64;
	add.s64 	%rd10081, %rd10078, %rd10079;
	add.s64 	%rd10082, %rd10081, %rd10080;
	shr.u64 	%rd10083, %rd10082, 32;
	and.b64  	%rd10084, %rd10057, 4294967295;
	mul.wide.u32 	%rd10085, %r62, %r64;
	add.s64 	%rd10086, %rd10083, %rd10084;
	add.s64 	%rd10087, %rd10086, %rd10085;
	shr.u64 	%rd10088, %rd10087, 32;
	and.b64  	%rd10089, %rd10061, 4294967295;
	mul.wide.u32 	%rd10090, %r61, %r64;
	add.s64 	%rd10091, %rd10088, %rd10089;
	add.s64 	%rd10092, %rd10091, %rd10090;
	shr.u64 	%rd10093, %rd10092, 32;
	mul.wide.u32 	%rd10094, %r60, %r64;
	add.s64 	%rd10095, %rd10093, %rd10062;
	add.s64 	%rd10096, %rd10095, %rd10094;
	shr.u64 	%rd10097, %rd10096, 32;
	and.b64  	%rd10098, %rd10068, 4294967295;
	add.s64 	%rd10099, %rd9978, %rd10098;
	shr.u64 	%rd10100, %rd10099, 32;
	and.b64  	%rd10101, %rd10072, 4294967295;
	add.s64 	%rd10102, %rd10100, %rd10101;
	add.s64 	%rd10103, %rd10102, %rd10009;
	shr.u64 	%rd10104, %rd10103, 32;
	and.b64  	%rd10105, %rd10077, 4294967295;
	add.s64 	%rd10106, %rd10104, %rd10105;
	add.s64 	%rd10107, %rd10106, %rd10045;
	shr.u64 	%rd10108, %rd10107, 32;
	and.b64  	%rd10109, %rd10082, 4294967295;
	add.s64 	%rd10110, %rd10108, %rd10109;
	add.s64 	%rd10111, %rd10110, %rd10080;
	shr.u64 	%rd10112, %rd10111, 32;
	and.b64  	%rd10113, %rd10087, 4294967295;
	mul.wide.u32 	%rd10114, %r63, %r63;
	add.s64 	%rd10115, %rd10112, %rd10113;
	add.s64 	%rd10116, %rd10115, %rd10114;
	shr.u64 	%rd10117, %rd10116, 32;
	and.b64  	%rd10118, %rd10092, 4294967295;
	mul.wide.u32 	%rd10119, %r62, %r63;
	add.s64 	%rd10120, %rd10117, %rd10118;
	add.s64 	%rd10121, %rd10120, %rd10119;
	shr.u64 	%rd10122, %rd10121, 32;
	and.b64  	%rd10123, %rd10096, 4294967295;
	mul.wide.u32 	%rd10124, %r61, %r63;
	add.s64 	%rd10125, %rd10122, %rd10123;
	add.s64 	%rd10126, %rd10125, %rd10124;
	shr.u64 	%rd10127, %rd10126, 32;
	mul.wide.u32 	%rd10128, %r60, %r63;
	add.s64 	%rd10129, %rd10127, %rd10097;
	add.s64 	%rd10130, %rd10129, %rd10128;
	shr.u64 	%rd10131, %rd10130, 32;
	and.b64  	%rd10132, %rd10103, 4294967295;
	add.s64 	%rd10133, %rd9981, %rd10132;
	shr.u64 	%rd10134, %rd10133, 32;
	and.b64  	%rd10135, %rd10107, 4294967295;
	add.s64 	%rd10136, %rd10134, %rd10135;
	add.s64 	%rd10137, %rd10136, %rd10014;
	shr.u64 	%rd10138, %rd10137, 32;
	and.b64  	%rd10139, %rd10111, 4294967295;
	add.s64 	%rd10140, %rd10138, %rd10139;
	add.s64 	%rd10141, %rd10140, %rd10050;
	shr.u64 	%rd10142, %rd10141, 32;
	and.b64  	%rd10143, %rd10116, 4294967295;
	add.s64 	%rd10144, %rd10142, %rd10143;
	add.s64 	%rd10145, %rd10144, %rd10085;
	shr.u64 	%rd10146, %rd10145, 32;
	and.b64  	%rd10147, %rd10121, 4294967295;
	add.s64 	%rd10148, %rd10146, %rd10147;
	add.s64 	%rd10149, %rd10148, %rd10119;
	shr.u64 	%rd10150, %rd10149, 32;
	and.b64  	%rd10151, %rd10126, 4294967295;
	mul.wide.u32 	%rd10152, %r62, %r62;
	add.s64 	%rd10153, %rd10150, %rd10151;
	add.s64 	%rd10154, %rd10153, %rd10152;
	shr.u64 	%rd10155, %rd10154, 32;
	and.b64  	%rd10156, %rd10130, 4294967295;
	mul.wide.u32 	%rd10157, %r61, %r62;
	add.s64 	%rd10158, %rd10155, %rd10156;
	add.s64 	%rd10159, %rd10158, %rd10157;
	shr.u64 	%rd10160, %rd10159, 32;
	mul.wide.u32 	%rd10161, %r60, %r62;
	add.s64 	%rd10162, %rd10160, %rd10131;
	add.s64 	%rd10163, %rd10162, %rd10161;
	shr.u64 	%rd10164, %rd10163, 32;
	and.b64  	%rd10165, %rd10137, 4294967295;
	add.s64 	%rd10166, %rd9984, %rd10165;
	shr.u64 	%rd10167, %rd10166, 32;
	and.b64  	%rd10168, %rd10141, 4294967295;
	add.s64 	%rd10169, %rd10167, %rd10168;
	add.s64 	%rd10170, %rd10169, %rd10019;
	shr.u64 	%rd10171, %rd10170, 32;
	and.b64  	%rd10172, %rd10145, 4294967295;
	add.s64 	%rd10173, %rd10171, %rd10172;
	add.s64 	%rd10174, %rd10173, %rd10055;
	shr.u64 	%rd10175, %rd10174, 32;
	and.b64  	%rd10176, %rd10149, 4294967295;
	add.s64 	%rd10177, %rd10175, %rd10176;
	add.s64 	%rd10178, %rd10177, %rd10090;
	shr.u64 	%rd10179, %rd10178, 32;
	and.b64  	%rd10180, %rd10154, 4294967295;
	add.s64 	%rd10181, %rd10179, %rd10180;
	add.s64 	%rd10182, %rd10181, %rd10124;
	shr.u64 	%rd10183, %rd10182, 32;
	and.b64  	%rd10184, %rd10159, 4294967295;
	add.s64 	%rd10185, %rd10183, %rd10184;
	add.s64 	%rd10186, %rd10185, %rd10157;
	shr.u64 	%rd10187, %rd10186, 32;
	and.b64  	%rd10188, %rd10163, 4294967295;
	mul.wide.u32 	%rd10189, %r61, %r61;
	add.s64 	%rd10190, %rd10187, %rd10188;
	add.s64 	%rd10191, %rd10190, %rd10189;
	shr.u64 	%rd10192, %rd10191, 32;
	mul.wide.u32 	%rd10193, %r60, %r61;
	add.s64 	%rd10194, %rd10192, %rd10164;
	add.s64 	%rd10195, %rd10194, %rd10193;
	shr.u64 	%rd10196, %rd10195, 32;
	and.b64  	%rd10197, %rd10170, 4294967295;
	add.s64 	%rd10198, %rd9987, %rd10197;
	shr.u64 	%rd10199, %rd10198, 32;
	and.b64  	%rd10200, %rd10174, 4294967295;
	add.s64 	%rd10201, %rd10199, %rd10200;
	add.s64 	%rd10202, %rd10201, %rd10023;
	shr.u64 	%rd10203, %rd10202, 32;
	and.b64  	%rd10204, %rd10178, 4294967295;
	add.s64 	%rd10205, %rd10203, %rd10204;
	add.s64 	%rd10206, %rd10205, %rd10059;
	shr.u64 	%rd10207, %rd10206, 32;
	and.b64  	%rd10208, %rd10182, 4294967295;
	add.s64 	%rd10209, %rd10207, %rd10208;
	add.s64 	%rd10210, %rd10209, %rd10094;
	shr.u64 	%rd10211, %rd10210, 32;
	and.b64  	%rd10212, %rd10186, 4294967295;
	add.s64 	%rd10213, %rd10211, %rd10212;
	add.s64 	%rd10214, %rd10213, %rd10128;
	shr.u64 	%rd10215, %rd10214, 32;
	and.b64  	%rd10216, %rd10191, 4294967295;
	add.s64 	%rd10217, %rd10215, %rd10216;
	add.s64 	%rd10218, %rd10217, %rd10161;
	shr.u64 	%rd10219, %rd10218, 32;
	and.b64  	%rd10220, %rd10195, 4294967295;
	add.s64 	%rd10221, %rd10219, %rd10220;
	add.s64 	%rd10222, %rd10221, %rd10193;
	shr.u64 	%rd10223, %rd10222, 32;
	mul.wide.u32 	%rd10224, %r60, %r60;
	add.s64 	%rd10225, %rd10223, %rd10196;
	add.s64 	%rd10226, %rd10225, %rd10224;
	shr.u64 	%rd10227, %rd10226, 32;
	{ .reg .b32 tmp; mov.b64 {tmp, %r4580}, %rd10226; }
	and.b64  	%rd10228, %rd10202, 4294967295;
	mul.lo.s64 	%rd10229, %rd10228, 977;
	and.b64  	%rd10230, %rd9967, 4294967293;
	and.b64  	%rd10231, %rd10229, 4294967295;
	add.s64 	%rd13080, %rd10231, %rd10230;
	shr.u64 	%rd10232, %rd10229, 32;
	shr.u64 	%rd10233, %rd13080, 32;
	add.s64 	%rd10234, %rd10233, %rd10232;
	and.b64  	%rd10235, %rd10206, 4294967295;
	mul.lo.s64 	%rd10236, %rd10235, 977;
	and.b64  	%rd10237, %rd9991, 4294967295;
	and.b64  	%rd10238, %rd10236, 4294967295;
	add.s64 	%rd10239, %rd10234, %rd10237;
	add.s64 	%rd10240, %rd10239, %rd10238;
	add.s64 	%rd13081, %rd10240, %rd10228;
	shr.u64 	%rd10241, %rd10236, 32;
	shr.u64 	%rd10242, %rd13081, 32;
	add.s64 	%rd10243, %rd10242, %rd10241;
	and.b64  	%rd10244, %rd10210, 4294967295;
	mul.lo.s64 	%rd10245, %rd10244, 977;
	and.b64  	%rd10246, %rd10028, 4294967295;
	and.b64  	%rd10247, %rd10245, 4294967295;
	add.s64 	%rd10248, %rd10243, %rd10246;
	add.s64 	%rd10249, %rd10248, %rd10247;
	add.s64 	%rd13082, %rd10249, %rd10235;
	shr.u64 	%rd10250, %rd10245, 32;
	shr.u64 	%rd10251, %rd13082, 32;
	add.s64 	%rd10252, %rd10251, %rd10250;
	and.b64  	%rd10253, %rd10214, 4294967295;
	mul.lo.s64 	%rd10254, %rd10253, 977;
	and.b64  	%rd10255, %rd10064, 4294967295;
	and.b64  	%rd10256, %rd10254, 4294967295;
	add.s64 	%rd10257, %rd10252, %rd10255;
	add.s64 	%rd10258, %rd10257, %rd10256;
	add.s64 	%rd13083, %rd10258, %rd10244;
	shr.u64 	%rd10259, %rd10254, 32;
	shr.u64 	%rd10260, %rd13083, 32;
	add.s64 	%rd10261, %rd10260, %rd10259;
	and.b64  	%rd10262, %rd10218, 4294967295;
	mul.lo.s64 	%rd10263, %rd10262, 977;
	and.b64  	%rd10264, %rd10099, 4294967295;
	and.b64  	%rd10265, %rd10263, 4294967295;
	add.s64 	%rd10266, %rd10261, %rd10264;
	add.s64 	%rd10267, %rd10266, %rd10265;
	add.s64 	%rd13084, %rd10267, %rd10253;
	shr.u64 	%rd10268, %rd10263, 32;
	shr.u64 	%rd10269, %rd13084, 32;
	add.s64 	%rd10270, %rd10269, %rd10268;
	and.b64  	%rd10271, %rd10222, 4294967295;
	mul.lo.s64 	%rd10272, %rd10271, 977;
	and.b64  	%rd10273, %rd10133, 4294967295;
	and.b64  	%rd10274, %rd10272, 4294967295;
	add.s64 	%rd10275, %rd10270, %rd10273;
	add.s64 	%rd10276, %rd10275, %rd10274;
	add.s64 	%rd13085, %rd10276, %rd10262;
	shr.u64 	%rd10277, %rd10272, 32;
	shr.u64 	%rd10278, %rd13085, 32;
	add.s64 	%rd10279, %rd10278, %rd10277;
	and.b64  	%rd10280, %rd10226, 4294967295;
	mul.lo.s64 	%rd10281, %rd10280, 977;
	and.b64  	%rd10282, %rd10166, 4294967295;
	and.b64  	%rd10283, %rd10281, 4294967295;
	add.s64 	%rd10284, %rd10279, %rd10282;
	add.s64 	%rd10285, %rd10284, %rd10283;
	add.s64 	%rd13086, %rd10285, %rd10271;
	shr.u64 	%rd10286, %rd10281, 32;
	shr.u64 	%rd10287, %rd13086, 32;
	add.s64 	%rd10288, %rd10287, %rd10286;
	mul.lo.s64 	%rd10289, %rd10227, 977;
	and.b64  	%rd10290, %rd10198, 4294967295;
	and.b64  	%rd10291, %rd10289, 4294967295;
	add.s64 	%rd10292, %rd10288, %rd10290;
	add.s64 	%rd10293, %rd10292, %rd10291;
	add.s64 	%rd13087, %rd10293, %rd10280;
	shr.u64 	%rd10294, %rd10289, 32;
	shr.u64 	%rd10295, %rd13087, 32;
	cvt.u32.u64 	%r4581, %rd10295;
	cvt.u32.u64 	%r4582, %rd10294;
	add.s32 	%r4583, %r4581, %r4582;
	add.s32 	%r1703, %r4583, %r4580;
	setp.eq.s32 	%p1575, %r1703, 0;
	mov.pred 	%p2180, 0;
	@%p1575 bra 	$L__BB0_1263;
	cvt.u64.u32 	%rd10296, %r1703;
	mul.wide.u32 	%rd10297, %r1703, 977;
	shr.u64 	%rd10298, %rd10297, 32;
	and.b64  	%rd10299, %rd13080, 4294967295;
	and.b64  	%rd10300, %rd10297, 4294967295;
	add.s64 	%rd13080, %rd10300, %rd10299;
	shr.u64 	%rd10301, %rd13080, 32;
	and.b64  	%rd10302, %rd13081, 4294967295;
	add.s64 	%rd10303, %rd10298, %rd10302;
	add.s64 	%rd10304, %rd10303, %rd10296;
	add.s64 	%rd13081, %rd10304, %rd10301;
	setp.lt.u64 	%p1577, %rd13081, 4294967296;
	@%p1577 bra 	$L__BB0_1263;
	shr.u64 	%rd10305, %rd13081, 32;
	and.b64  	%rd10306, %rd13082, 4294967295;
	add.s64 	%rd13082, %rd10305, %rd10306;
	setp.lt.u64 	%p1579, %rd13082, 4294967296;
	@%p1579 bra 	$L__BB0_1263;
	shr.u64 	%rd10307, %rd13082, 32;
	and.b64  	%rd10308, %rd13083, 4294967295;
	add.s64 	%rd13083, %rd10307, %rd10308;
	setp.lt.u64 	%p1581, %rd13083, 4294967296;
	@%p1581 bra 	$L__BB0_1263;
	shr.u64 	%rd10310, %rd13083, 32;
	and.b64  	%rd10311, %rd13084, 4294967295;
	add.s64 	%rd13084, %rd10310, %rd10311;
	setp.lt.u64 	%p1583, %rd13084, 4294967296;
	mov.b64 	%rd13083, 4294967296;
	@%p1583 bra 	$L__BB0_1263;
	shr.u64 	%rd10313, %rd13084, 32;
	and.b64  	%rd10314, %rd13085, 4294967295;
	add.s64 	%rd13085, %rd10313, %rd10314;
	setp.lt.u64 	%p1585, %rd13085, 4294967296;
	mov.b64 	%rd13083, 4294967296;
	mov.u64 	%rd13084, %rd13083;
	@%p1585 bra 	$L__BB0_1263;
	shr.u64 	%rd10316, %rd13085, 32;
	and.b64  	%rd10317, %rd13086, 4294967295;
	add.s64 	%rd13086, %rd10316, %rd10317;
	setp.lt.u64 	%p1587, %rd13086, 4294967296;
	mov.b64 	%rd13083, 4294967296;
	mov.u64 	%rd13085, %rd13083;
	@%p1587 bra 	$L__BB0_1263;
	shr.u64 	%rd10319, %rd13086, 32;
	and.b64  	%rd10320, %rd13087, 4294967295;
	add.s64 	%rd10321, %rd10319, %rd10320;
	setp.gt.u64 	%p2180, %rd10321, 4294967295;
	min.u64 	%rd13087, %rd10321, 4294967296;
	mov.b64 	%rd13083, 4294967296;
	mov.u64 	%rd13084, %rd13083;
	mov.u64 	%rd13086, %rd13083;
$L__BB0_1263:
	ld.const.u32 	%r1704, [const_p+8];
	ld.const.u32 	%r1705, [const_p+4];
	ld.const.u32 	%r1706, [const_p+24];
	ld.const.u32 	%r1707, [const_p+20];
	ld.const.u32 	%r1708, [const_p+16];
	ld.const.u32 	%r1709, [const_p+12];
	ld.const.u32 	%r1710, [const_p];
	cvt.u32.u64 	%r6062, %rd13087;
	cvt.u32.u64 	%r6061, %rd13086;
	cvt.u32.u64 	%r6060, %rd13085;
	cvt.u32.u64 	%r6059, %rd13084;
	cvt.u32.u64 	%r6058, %rd13083;
	cvt.u32.u64 	%r6057, %rd13082;
	cvt.u32.u64 	%r6056, %rd13081;
	cvt.u32.u64 	%r6055, %rd13080;
	ld.const.u32 	%r4584, [const_p+28];
	setp.lt.u32 	%p1588, %r4584, %r6062;
	or.pred  	%p1589, %p2180, %p1588;
	@%p1589 bra 	$L__BB0_1277;
	setp.gt.u32 	%p1590, %r4584, %r6062;
	@%p1590 bra 	$L__BB0_1278;
	setp.lt.u32 	%p1591, %r1706, %r6061;
	@%p1591 bra 	$L__BB0_1277;
	setp.gt.u32 	%p1592, %r1706, %r6061;
	@%p1592 bra 	$L__BB0_1278;
	setp.lt.u32 	%p1593, %r1707, %r6060;
	@%p1593 bra 	$L__BB0_1277;
	setp.gt.u32 	%p1594, %r1707, %r6060;
	@%p1594 bra 	$L__BB0_1278;
	setp.lt.u32 	%p1595, %r1708, %r6059;
	@%p1595 bra 	$L__BB0_1277;
	setp.gt.u32 	%p1596, %r1708, %r6059;
	@%p1596 bra 	$L__BB0_1278;
	setp.lt.u32 	%p1597, %r1709, %r6058;
	@%p1597 bra 	$L__BB0_1277;
	setp.gt.u32 	%p1598, %r1709, %r6058;
	@%p1598 bra 	$L__BB0_1278;
	setp.lt.u32 	%p1599, %r1704, %r6057;
	@%p1599 bra 	$L__BB0_1277;
	setp.gt.u32 	%p1600, %r1704, %r6057;
	@%p1600 bra 	$L__BB0_1278;
	setp.lt.u32 	%p1601, %r1705, %r6056;
	@%p1601 bra 	$L__BB0_1277;
	setp.gt.u32 	%p1602, %r1705, %r6056;
	setp.gt.u32 	%p1603, %r1710, %r6055;
	or.pred  	%p1604, %p1602, %p1603;
	@%p1604 bra 	$L__BB0_1278;
$L__BB0_1277:
	// begin inline asm
	sub.cc.u32 %r6055, %r6055, %r1710;
	subc.cc.u32 %r6056, %r6056, %r1705;
	subc.cc.u32 %r6057, %r6057, %r1704;
	subc.cc.u32 %r6058, %r6058, %r1709;
	subc.cc.u32 %r6059, %r6059, %r1708;
	subc.cc.u32 %r6060, %r6060, %r1707;
	subc.cc.u32 %r6061, %r6061, %r1706;
	subc.u32 %r6062, %r6062, %r4584;
	
	// end inline asm
$L__BB0_1278:
	setp.gt.u32 	%p1605, %r6062, %r4584;
	@%p1605 bra 	$L__BB0_1291;
	bra.uni 	$L__BB0_1292;
$L__BB0_1279:
	setp.gt.u32 	%p1607, %r6061, %r1706;
	@%p1607 bra 	$L__BB0_1291;
	setp.lt.u32 	%p1608, %r6061, %r1706;
	@%p1608 bra 	$L__BB0_1293;
	setp.gt.u32 	%p1609, %r6060, %r1707;
	@%p1609 bra 	$L__BB0_1291;
	setp.lt.u32 	%p1610, %r6060, %r1707;
	@%p1610 bra 	$L__BB0_1293;
	setp.gt.u32 	%p1611, %r6059, %r1708;
	@%p1611 bra 	$L__BB0_1291;
	setp.lt.u32 	%p1612, %r6059, %r1708;
	@%p1612 bra 	$L__BB0_1293;
	setp.gt.u32 	%p1613, %r6058, %r1709;
	@%p1613 bra 	$L__BB0_1291;
	setp.lt.u32 	%p1614, %r6058, %r1709;
	@%p1614 bra 	$L__BB0_1293;
	setp.gt.u32 	%p1615, %r6057, %r1704;
	@%p1615 bra 	$L__BB0_1291;
	setp.lt.u32 	%p1616, %r6057, %r1704;
	@%p1616 bra 	$L__BB0_1293;
	setp.gt.u32 	%p1617, %r6056, %r1705;
	@%p1617 bra 	$L__BB0_1291;
	setp.lt.u32 	%p1618, %r6056, %r1705;
	setp.lt.u32 	%p1619, %r6055, %r1710;
	or.pred  	%p1620, %p1618, %p1619;
	@%p1620 bra 	$L__BB0_1293;
$L__BB0_1291:
	// begin inline asm
	sub.cc.u32 %r6055, %r6055, %r1710;
	subc.cc.u32 %r6056, %r6056, %r1705;
	subc.cc.u32 %r6057, %r6057, %r1704;
	subc.cc.u32 %r6058, %r6058, %r1709;
	subc.cc.u32 %r6059, %r6059, %r1708;
	subc.cc.u32 %r6060, %r6060, %r1707;
	subc.cc.u32 %r6061, %r6061, %r1706;
	subc.u32 %r6062, %r6062, %r4584;
	
	// end inline asm
	bra.uni 	$L__BB0_1293;
$L__BB0_1292:
	setp.lt.u32 	%p1606, %r6062, %r4584;
	@%p1606 bra 	$L__BB0_1293;
	bra.uni 	$L__BB0_1279;
$L__BB0_1293:
	mul.wide.u32 	%rd10323, %r6055, %r6284;
	shr.u64 	%rd10324, %rd10323, 32;
	mul.wide.u32 	%rd10325, %r6056, %r6284;
	add.s64 	%rd10326, %rd10324, %rd10325;
	shr.u64 	%rd10327, %rd10326, 32;
	mul.wide.u32 	%rd10328, %r6057, %r6284;
	add.s64 	%rd10329, %rd10327, %rd10328;
	shr.u64 	%rd10330, %rd10329, 32;
	mul.wide.u32 	%rd10331, %r6058, %r6284;
	add.s64 	%rd10332, %rd10330, %rd10331;
	shr.u64 	%rd10333, %rd10332, 32;
	mul.wide.u32 	%rd10334, %r6059, %r6284;
	add.s64 	%rd10335, %rd10333, %rd10334;
	shr.u64 	%rd10336, %rd10335, 32;
	mul.wide.u32 	%rd10337, %r6060, %r6284;
	add.s64 	%rd10338, %rd10336, %rd10337;
	shr.u64 	%rd10339, %rd10338, 32;
	mul.wide.u32 	%rd10340, %r6061, %r6284;
	add.s64 	%rd10341, %rd10339, %rd10340;
	shr.u64 	%rd10342, %rd10341, 32;
	mul.wide.u32 	%rd10343, %r6062, %r6284;
	add.s64 	%rd10344, %rd10342, %rd10343;
	shr.u64 	%rd10345, %rd10344, 32;
	and.b64  	%rd10346, %rd10326, 4294967295;
	mul.wide.u32 	%rd10347, %r6055, %r6283;
	add.s64 	%rd10348, %rd10347, %rd10346;
	shr.u64 	%rd10349, %rd10348, 32;
	and.b64  	%rd10350, %rd10329, 4294967295;
	mul.wide.u32 	%rd10351, %r6056, %r6283;
	add.s64 	%rd10352, %rd10349, %rd10350;
	add.s64 	%rd10353, %rd10352, %rd10351;
	shr.u64 	%rd10354, %rd10353, 32;
	and.b64  	%rd10355, %rd10332, 4294967295;
	mul.wide.u32 	%rd10356, %r6057, %r6283;
	add.s64 	%rd10357, %rd10354, %rd10355;
	add.s64 	%rd10358, %rd10357, %rd10356;
	shr.u64 	%rd10359, %rd10358, 32;
	and.b64  	%rd10360, %rd10335, 4294967295;
	mul.wide.u32 	%rd10361, %r6058, %r6283;
	add.s64 	%rd10362, %rd10359, %rd10360;
	add.s64 	%rd10363, %rd10362, %rd10361;
	shr.u64 	%rd10364, %rd10363, 32;
	and.b64  	%rd10365, %rd10338, 4294967295;
	mul.wide.u32 	%rd10366, %r6059, %r6283;
	add.s64 	%rd10367, %rd10364, %rd10365;
	add.s64 	%rd10368, %rd10367, %rd10366;
	shr.u64 	%rd10369, %rd10368, 32;
	and.b64  	%rd10370, %rd10341, 4294967295;
	mul.wide.u32 	%rd10371, %r6060, %r6283;
	add.s64 	%rd10372, %rd10369, %rd10370;
	add.s64 	%rd10373, %rd10372, %rd10371;
	shr.u64 	%rd10374, %rd10373, 32;
	and.b64  	%rd10375, %rd10344, 4294967295;
	mul.wide.u32 	%rd10376, %r6061, %r6283;
	add.s64 	%rd10377, %rd10374, %rd10375;
	add.s64 	%rd10378, %rd10377, %rd10376;
	shr.u64 	%rd10379, %rd10378, 32;
	mul.wide.u32 	%rd10380, %r6062, %r6283;
	add.s64 	%rd10381, %rd10379, %rd10345;
	add.s64 	%rd10382, %rd10381, %rd10380;
	shr.u64 	%rd10383, %rd10382, 32;
	and.b64  	%rd10384, %rd10353, 4294967295;
	mul.wide.u32 	%rd10385, %r6055, %r6282;
	add.s64 	%rd10386, %rd10385, %rd10384;
	shr.u64 	%rd10387, %rd10386, 32;
	and.b64  	%rd10388, %rd10358, 4294967295;
	mul.wide.u32 	%rd10389, %r6056, %r6282;
	add.s64 	%rd10390, %rd10387, %rd10388;
	add.s64 	%rd10391, %rd10390, %rd10389;
	shr.u64 	%rd10392, %rd10391, 32;
	and.b64  	%rd10393, %rd10363, 4294967295;
	mul.wide.u32 	%rd10394, %r6057, %r6282;
	add.s64 	%rd10395, %rd10392, %rd10393;
	add.s64 	%rd10396, %rd10395, %rd10394;
	shr.u64 	%rd10397, %rd10396, 32;
	and.b64  	%rd10398, %rd10368, 4294967295;
	mul.wide.u32 	%rd10399, %r6058, %r6282;
	add.s64 	%rd10400, %rd10397, %rd10398;
	add.s64 	%rd10401, %rd10400, %rd10399;
	shr.u64 	%rd10402, %rd10401, 32;
	and.b64  	%rd10403, %rd10373, 4294967295;
	mul.wide.u32 	%rd10404, %r6059, %r6282;
	add.s64 	%rd10405, %rd10402, %rd10403;
	add.s64 	%rd10406, %rd10405, %rd10404;
	shr.u64 	%rd10407, %rd10406, 32;
	and.b64  	%rd10408, %rd10378, 4294967295;
	mul.wide.u32 	%rd10409, %r6060, %r6282;
	add.s64 	%rd10410, %rd10407, %rd10408;
	add.s64 	%rd10411, %rd10410, %rd10409;
	shr.u64 	%rd10412, %rd10411, 32;
	and.b64  	%rd10413, %rd10382, 4294967295;
	mul.wide.u32 	%rd10414, %r6061, %r6282;
	add.s64 	%rd10415, %rd10412, %rd10413;
	add.s64 	%rd10416, %rd10415, %rd10414;
	shr.u64 	%rd10417, %rd10416, 32;
	mul.wide.u32 	%rd10418, %r6062, %r6282;
	add.s64 	%rd10419, %rd10417, %rd10383;
	add.s64 	%rd10420, %rd10419, %rd10418;
	shr.u64 	%rd10421, %rd10420, 32;
	and.b64  	%rd10422, %rd10391, 4294967295;
	mul.wide.u32 	%rd10423, %r6055, %r6281;
	add.s64 	%rd10424, %rd10423, %rd10422;
	shr.u64 	%rd10425, %rd10424, 32;
	and.b64  	%rd10426, %rd10396, 4294967295;
	mul.wide.u32 	%rd10427, %r6056, %r6281;
	add.s64 	%rd10428, %rd10425, %rd10426;
	add.s64 	%rd10429, %rd10428, %rd10427;
	shr.u64 	%rd10430, %rd10429, 32;
	and.b64  	%rd10431, %rd10401, 4294967295;
	mul.wide.u32 	%rd10432, %r6057, %r6281;
	add.s64 	%rd10433, %rd10430, %rd10431;
	add.s64 	%rd10434, %rd10433, %rd10432;
	shr.u64 	%rd10435, %rd10434, 32;
	and.b64  	%rd10436, %rd10406, 4294967295;
	mul.wide.u32 	%rd10437, %r6058, %r6281;
	add.s64 	%rd10438, %rd10435, %rd10436;
	add.s64 	%rd10439, %rd10438, %rd10437;
	shr.u64 	%rd10440, %rd10439, 32;
	and.b64  	%rd10441, %rd10411, 4294967295;
	mul.wide.u32 	%rd10442, %r6059, %r6281;
	add.s64 	%rd10443, %rd10440, %rd10441;
	add.s64 	%rd10444, %rd10443, %rd10442;
	shr.u64 	%rd10445, %rd10444, 32;
	and.b64  	%rd10446, %rd10416, 4294967295;
	mul.wide.u32 	%rd10447, %r6060, %r6281;
	add.s64 	%rd10448, %rd10445, %rd10446;
	add.s64 	%rd10449, %rd10448, %rd10447;
	shr.u64 	%rd10450, %rd10449, 32;
	and.b64  	%rd10451, %rd10420, 4294967295;
	mul.wide.u32 	%rd10452, %r6061, %r6281;
	add.s64 	%rd10453, %rd10450, %rd10451;
	add.s64 	%rd10454, %rd10453, %rd10452;
	shr.u64 	%rd10455, %rd10454, 32;
	mul.wide.u32 	%rd10456, %r6062, %r6281;
	add.s64 	%rd10457, %rd10455, %rd10421;
	add.s64 	%rd10458, %rd10457, %rd10456;
	shr.u64 	%rd10459, %rd10458, 32;
	and.b64  	%rd10460, %rd10429, 4294967295;
	mul.wide.u32 	%rd10461, %r6055, %r6280;
	add.s64 	%rd10462, %rd10461, %rd10460;
	shr.u64 	%rd10463, %rd10462, 32;
	and.b64  	%rd10464, %rd10434, 4294967295;
	mul.wide.u32 	%rd10465, %r6056, %r6280;
	add.s64 	%rd10466, %rd10463, %rd10464;
	add.s64 	%rd10467, %rd10466, %rd10465;
	shr.u64 	%rd10468, %rd10467, 32;
	and.b64  	%rd10469, %rd10439, 4294967295;
	mul.wide.u32 	%rd10470, %r6057, %r6280;
	add.s64 	%rd10471, %rd10468, %rd10469;
	add.s64 	%rd10472, %rd10471, %rd10470;
	shr.u64 	%rd10473, %rd10472, 32;
	and.b64  	%rd10474, %rd10444, 4294967295;
	mul.wide.u32 	%rd10475, %r6058, %r6280;
	add.s64 	%rd10476, %rd10473, %rd10474;
	add.s64 	%rd10477, %rd10476, %rd10475;
	shr.u64 	%rd10478, %rd10477, 32;
	and.b64  	%rd10479, %rd10449, 4294967295;
	mul.wide.u32 	%rd10480, %r6059, %r6280;
	add.s64 	%rd10481, %rd10478, %rd10479;
	add.s64 	%rd10482, %rd10481, %rd10480;
	shr.u64 	%rd10483, %rd10482, 32;
	and.b64  	%rd10484, %rd10454, 4294967295;
	mul.wide.u32 	%rd10485, %r6060, %r6280;
	add.s64 	%rd10486, %rd10483, %rd10484;
	add.s64 	%rd10487, %rd10486, %rd10485;
	shr.u64 	%rd10488, %rd10487, 32;
	and.b64  	%rd10489, %rd10458, 4294967295;
	mul.wide.u32 	%rd10490, %r6061, %r6280;
	add.s64 	%rd10491, %rd10488, %rd10489;
	add.s64 	%rd10492, %rd10491, %rd10490;
	shr.u64 	%rd10493, %rd10492, 32;
	mul.wide.u32 	%rd10494, %r6062, %r6280;
	add.s64 	%rd10495, %rd10493, %rd10459;
	add.s64 	%rd10496, %rd10495, %rd10494;
	shr.u64 	%rd10497, %rd10496, 32;
	and.b64  	%rd10498, %rd10467, 4294967295;
	mul.wide.u32 	%rd10499, %r6055, %r6279;
	add.s64 	%rd10500, %rd10499, %rd10498;
	shr.u64 	%rd10501, %rd10500, 32;
	and.b64  	%rd10502, %rd10472, 4294967295;
	mul.wide.u32 	%rd10503, %r6056, %r6279;
	add.s64 	%rd10504, %rd10501, %rd10502;
	add.s64 	%rd10505, %rd10504, %rd10503;
	shr.u64 	%rd10506, %rd10505, 32;
	and.b64  	%rd10507, %rd10477, 4294967295;
	mul.wide.u32 	%rd10508, %r6057, %r6279;
	add.s64 	%rd10509, %rd10506, %rd10507;
	add.s64 	%rd10510, %rd10509, %rd10508;
	shr.u64 	%rd10511, %rd10510, 32;
	and.b64  	%rd10512, %rd10482, 4294967295;
	mul.wide.u32 	%rd10513, %r6058, %r6279;
	add.s64 	%rd10514, %rd10511, %rd10512;
	add.s64 	%rd10515, %rd10514, %rd10513;
	shr.u64 	%rd10516, %rd10515, 32;
	and.b64  	%rd10517, %rd10487, 4294967295;
	mul.wide.u32 	%rd10518, %r6059, %r6279;
	add.s64 	%rd10519, %rd10516, %rd10517;
	add.s64 	%rd10520, %rd10519, %rd10518;
	shr.u64 	%rd10521, %rd10520, 32;
	and.b64  	%rd10522, %rd10492, 4294967295;
	mul.wide.u32 	%rd10523, %r6060, %r6279;
	add.s64 	%rd10524, %rd10521, %rd10522;
	add.s64 	%rd10525, %rd10524, %rd10523;
	shr.u64 	%rd10526, %rd10525, 32;
	and.b64  	%rd10527, %rd10496, 4294967295;
	mul.wide.u32 	%rd10528, %r6061, %r6279;
	add.s64 	%rd10529, %rd10526, %rd10527;
	add.s64 	%rd10530, %rd10529, %rd10528;
	shr.u64 	%rd10531, %rd10530, 32;
	mul.wide.u32 	%rd10532, %r6062, %r6279;
	add.s64 	%rd10533, %rd10531, %rd10497;
	add.s64 	%rd10534, %rd10533, %rd10532;
	shr.u64 	%rd10535, %rd10534, 32;
	and.b64  	%rd10536, %rd10505, 4294967295;
	mul.wide.u32 	%rd10537, %r6055, %r6278;
	add.s64 	%rd10538, %rd10537, %rd10536;
	shr.u64 	%rd10539, %rd10538, 32;
	and.b64  	%rd10540, %rd10510, 4294967295;
	mul.wide.u32 	%rd10541, %r6056, %r6278;
	add.s64 	%rd10542, %rd10539, %rd10540;
	add.s64 	%rd10543, %rd10542, %rd10541;
	shr.u64 	%rd10544, %rd10543, 32;
	and.b64  	%rd10545, %rd10515, 4294967295;
	mul.wide.u32 	%rd10546, %r6057, %r6278;
	add.s64 	%rd10547, %rd10544, %rd10545;
	add.s64 	%rd10548, %rd10547, %rd10546;
	shr.u64 	%rd10549, %rd10548, 32;
	and.b64  	%rd10550, %rd10520, 4294967295;
	mul.wide.u32 	%rd10551, %r6058, %r6278;
	add.s64 	%rd10552, %rd10549, %rd10550;
	add.s64 	%rd10553, %rd10552, %rd10551;
	shr.u64 	%rd10554, %rd10553, 32;
	and.b64  	%rd10555, %rd10525, 4294967295;
	mul.wide.u32 	%rd10556, %r6059, %r6278;
	add.s64 	%rd10557, %rd10554, %rd10555;
	add.s64 	%rd10558, %rd10557, %rd10556;
	shr.u64 	%rd10559, %rd10558, 32;
	and.b64  	%rd10560, %rd10530, 4294967295;
	mul.wide.u32 	%rd10561, %r6060, %r6278;
	add.s64 	%rd10562, %rd10559, %rd10560;
	add.s64 	%rd10563, %rd10562, %rd10561;
	shr.u64 	%rd10564, %rd10563, 32;
	and.b64  	%rd10565, %rd10534, 4294967295;
	mul.wide.u32 	%rd10566, %r6061, %r6278;
	add.s64 	%rd10567, %rd10564, %rd10565;
	add.s64 	%rd10568, %rd10567, %rd10566;
	shr.u64 	%rd10569, %rd10568, 32;
	mul.wide.u32 	%rd10570, %r6062, %r6278;
	add.s64 	%rd10571, %rd10569, %rd10535;
	add.s64 	%rd10572, %rd10571, %rd10570;
	shr.u64 	%rd10573, %rd10572, 32;
	and.b64  	%rd10574, %rd10543, 4294967295;
	mul.wide.u32 	%rd10575, %r6055, %r6277;
	add.s64 	%rd10576, %rd10575, %rd10574;
	shr.u64 	%rd10577, %rd10576, 32;
	and.b64  	%rd10578, %rd10548, 4294967295;
	mul.wide.u32 	%rd10579, %r6056, %r6277;
	add.s64 	%rd10580, %rd10577, %rd10578;
	add.s64 	%rd10581, %rd10580, %rd10579;
	shr.u64 	%rd10582, %rd10581, 32;
	and.b64  	%rd10583, %rd10553, 4294967295;
	mul.wide.u32 	%rd10584, %r6057, %r6277;
	add.s64 	%rd10585, %rd10582, %rd10583;
	add.s64 	%rd10586, %rd10585, %rd10584;
	shr.u64 	%rd10587, %rd10586, 32;
	and.b64  	%rd10588, %rd10558, 4294967295;
	mul.wide.u32 	%rd10589, %r6058, %r6277;
	add.s64 	%rd10590, %rd10587, %rd10588;
	add.s64 	%rd10591, %rd10590, %rd10589;
	shr.u64 	%rd10592, %rd10591, 32;
	and.b64  	%rd10593, %rd10563, 4294967295;
	mul.wide.u32 	%rd10594, %r6059, %r6277;
	add.s64 	%rd10595, %rd10592, %rd10593;
	add.s64 	%rd10596, %rd10595, %rd10594;
	shr.u64 	%rd10597, %rd10596, 32;
	and.b64  	%rd10598, %rd10568, 4294967295;
	mul.wide.u32 	%rd10599, %r6060, %r6277;
	add.s64 	%rd10600, %rd10597, %rd10598;
	add.s64 	%rd10601, %rd10600, %rd10599;
	shr.u64 	%rd10602, %rd10601, 32;
	and.b64  	%rd10603, %rd10572, 4294967295;
	mul.wide.u32 	%rd10604, %r6061, %r6277;
	add.s64 	%rd10605, %rd10602, %rd10603;
	add.s64 	%rd10606, %rd10605, %rd10604;
	shr.u64 	%rd10607, %rd10606, 32;
	mul.wide.u32 	%rd10608, %r6062, %r6277;
	add.s64 	%rd10609, %rd10607, %rd10573;
	add.s64 	%rd10610, %rd10609, %rd10608;
	shr.u64 	%rd10611, %rd10610, 32;
	{ .reg .b32 tmp; mov.b64 {tmp, %r4633}, %rd10610; }
	and.b64  	%rd10612, %rd10581, 4294967295;
	mul.lo.s64 	%rd10613, %rd10612, 977;
	and.b64  	%rd10614, %rd10323, 4294967295;
	and.b64  	%rd10615, %rd10613, 4294967295;
	add.s64 	%rd13088, %rd10615, %rd10614;
	shr.u64 	%rd10616, %rd10613, 32;
	shr.u64 	%rd10617, %rd13088, 32;
	add.s64 	%rd10618, %rd10617, %rd10616;
	and.b64  	%rd10619, %rd10586, 4294967295;
	mul.lo.s64 	%rd10620, %rd10619, 977;
	and.b64  	%rd10621, %rd10348, 4294967295;
	and.b64  	%rd10622, %rd10620, 4294967295;
	add.s64 	%rd10623, %rd10618, %rd10621;
	add.s64 	%rd10624, %rd10623, %rd10622;
	add.s64 	%rd13089, %rd10624, %rd10612;
	shr.u64 	%rd10625, %rd10620, 32;
	shr.u64 	%rd10626, %rd13089, 32;
	add.s64 	%rd10627, %rd10626, %rd10625;
	and.b64  	%rd10628, %rd10591, 4294967295;
	mul.lo.s64 	%rd10629, %rd10628, 977;
	and.b64  	%rd10630, %rd10386, 4294967295;
	and.b64  	%rd10631, %rd10629, 4294967295;
	add.s64 	%rd10632, %rd10627, %rd10630;
	add.s64 	%rd10633, %rd10632, %rd10631;
	add.s64 	%rd13090, %rd10633, %rd10619;
	shr.u64 	%rd10634, %rd10629, 32;
	shr.u64 	%rd10635, %rd13090, 32;
	add.s64 	%rd10636, %rd10635, %rd10634;
	and.b64  	%rd10637, %rd10596, 4294967295;
	mul.lo.s64 	%rd10638, %rd10637, 977;
	and.b64  	%rd10639, %rd10424, 4294967295;
	and.b64  	%rd10640, %rd10638, 4294967295;
	add.s64 	%rd10641, %rd10636, %rd10639;
	add.s64 	%rd10642, %rd10641, %rd10640;
	add.s64 	%rd13091, %rd10642, %rd10628;
	shr.u64 	%rd10643, %rd10638, 32;
	shr.u64 	%rd10644, %rd13091, 32;
	add.s64 	%rd10645, %rd10644, %rd10643;
	and.b64  	%rd10646, %rd10601, 4294967295;
	mul.lo.s64 	%rd10647, %rd10646, 977;
	and.b64  	%rd10648, %rd10462, 4294967295;
	and.b64  	%rd10649, %rd10647, 4294967295;
	add.s64 	%rd10650, %rd10645, %rd10648;
	add.s64 	%rd10651, %rd10650, %rd10649;
	add.s64 	%rd13092, %rd10651, %rd10637;
	shr.u64 	%rd10652, %rd10647, 32;
	shr.u64 	%rd10653, %rd13092, 32;
	add.s64 	%rd10654, %rd10653, %rd10652;
	and.b64  	%rd10655, %rd10606, 4294967295;
	mul.lo.s64 	%rd10656, %rd10655, 977;
	and.b64  	%rd10657, %rd10500, 4294967295;
	and.b64  	%rd10658, %rd10656, 4294967295;
	add.s64 	%rd10659, %rd10654, %rd10657;
	add.s64 	%rd10660, %rd10659, %rd10658;
	add.s64 	%rd13093, %rd10660, %rd10646;
	shr.u64 	%rd10661, %rd10656, 32;
	shr.u64 	%rd10662, %rd13093, 32;
	add.s64 	%rd10663, %rd10662, %rd10661;
	and.b64  	%rd10664, %rd10610, 4294967295;
	mul.lo.s64 	%rd10665, %rd10664, 977;
	and.b64  	%rd10666, %rd10538, 4294967295;
	and.b64  	%rd10667, %rd10665, 4294967295;
	add.s64 	%rd10668, %rd10663, %rd10666;
	add.s64 	%rd10669, %rd10668, %rd10667;
	add.s64 	%rd13094, %rd10669, %rd10655;
	shr.u64 	%rd10670, %rd10665, 32;
	shr.u64 	%rd10671, %rd13094, 32;
	add.s64 	%rd10672, %rd10671, %rd10670;
	mul.lo.s64 	%rd10673, %rd10611, 977;
	and.b64  	%rd10674, %rd10576, 4294967295;
	and.b64  	%rd10675, %rd10673, 4294967295;
	add.s64 	%rd10676, %rd10672, %rd10674;
	add.s64 	%rd10677, %rd10676, %rd10675;
	add.s64 	%rd13095, %rd10677, %rd10664;
	shr.u64 	%rd10678, %rd10673, 32;
	shr.u64 	%rd10679, %rd13095, 32;
	cvt.u32.u64 	%r4634, %rd10679;
	cvt.u32.u64 	%r4635, %rd10678;
	add.s32 	%r4636, %r4634, %r4635;
	add.s32 	%r1752, %r4636, %r4633;
	setp.eq.s32 	%p1622, %r1752, 0;
	mov.pred 	%p2181, 0;
	@%p1622 bra 	$L__BB0_1301;
	cvt.u64.u32 	%rd10680, %r1752;
	mul.wide.u32 	%rd10681, %r1752, 977;
	shr.u64 	%rd10682, %rd10681, 32;
	and.b64  	%rd10683, %rd13088, 4294967295;
	and.b64  	%rd10684, %rd10681, 4294967295;
	add.s64 	%rd13088, %rd10684, %rd10683;
	shr.u64 	%rd10685, %rd13088, 32;
	and.b64  	%rd10686, %rd13089, 4294967295;
	add.s64 	%rd10687, %rd10682, %rd10686;
	add.s64 	%rd10688, %rd10687, %rd10680;
	add.s64 	%rd13089, %rd10688, %rd10685;
	setp.lt.u64 	%p1624, %rd13089, 4294967296;
	@%p1624 bra 	$L__BB0_1301;
	shr.u64 	%rd10689, %rd13089, 32;
	and.b64  	%rd10690, %rd13090, 4294967295;
	add.s64 	%rd13090, %rd10689, %rd10690;
	setp.lt.u64 	%p1626, %rd13090, 4294967296;
	@%p1626 bra 	$L__BB0_1301;
	shr.u64 	%rd10691, %rd13090, 32;
	and.b64  	%rd10692, %rd13091, 4294967295;
	add.s64 	%rd13091, %rd10691, %rd10692;
	setp.lt.u64 	%p1628, %rd13091, 4294967296;
	@%p1628 bra 	$L__BB0_1301;
	shr.u64 	%rd10694, %rd13091, 32;
	and.b64  	%rd10695, %rd13092, 4294967295;
	add.s64 	%rd13092, %rd10694, %rd10695;
	setp.lt.u64 	%p1630, %rd13092, 4294967296;
	mov.b64 	%rd13091, 4294967296;
	@%p1630 bra 	$L__BB0_1301;
	shr.u64 	%rd10697, %rd13092, 32;
	and.b64  	%rd10698, %rd13093, 4294967295;
	add.s64 	%rd13093, %rd10697, %rd10698;
	setp.lt.u64 	%p1632, %rd13093, 4294967296;
	mov.b64 	%rd13091, 4294967296;
	mov.u64 	%rd13092, %rd13091;
	@%p1632 bra 	$L__BB0_1301;
	shr.u64 	%rd10700, %rd13093, 32;
	and.b64  	%rd10701, %rd13094, 4294967295;
	add.s64 	%rd13094, %rd10700, %rd10701;
	setp.lt.u64 	%p1634, %rd13094, 4294967296;
	mov.b64 	%rd13091, 4294967296;
	mov.u64 	%rd13093, %rd13091;
	@%p1634 bra 	$L__BB0_1301;
	shr.u64 	%rd10703, %rd13094, 32;
	and.b64  	%rd10704, %rd13095, 4294967295;
	add.s64 	%rd10705, %rd10703, %rd10704;
	setp.gt.u64 	%p2181, %rd10705, 4294967295;
	min.u64 	%rd13095, %rd10705, 4294967296;
	mov.b64 	%rd13091, 4294967296;
	mov.u64 	%rd13092, %rd13091;
	mov.u64 	%rd13094, %rd13091;
$L__BB0_1301:
	cvt.u32.u64 	%r6078, %rd13095;
	cvt.u32.u64 	%r6077, %rd13094;
	cvt.u32.u64 	%r6076, %rd13093;
	cvt.u32.u64 	%r6075, %rd13092;
	cvt.u32.u64 	%r6074, %rd13091;
	cvt.u32.u64 	%r6073, %rd13090;
	cvt.u32.u64 	%r6072, %rd13089;
	cvt.u32.u64 	%r6071, %rd13088;
	setp.lt.u32 	%p1635, %r4584, %r6078;
	or.pred  	%p1636, %p2181, %p1635;
	@%p1636 bra 	$L__BB0_1315;
	setp.gt.u32 	%p1637, %r4584, %r6078;
	@%p1637 bra 	$L__BB0_1316;
	setp.lt.u32 	%p1638, %r1706, %r6077;
	@%p1638 bra 	$L__BB0_1315;
	setp.gt.u32 	%p1639, %r1706, %r6077;
	@%p1639 bra 	$L__BB0_1316;
	setp.lt.u32 	%p1640, %r1707, %r6076;
	@%p1640 bra 	$L__BB0_1315;
	setp.gt.u32 	%p1641, %r1707, %r6076;
	@%p1641 bra 	$L__BB0_1316;
	setp.lt.u32 	%p1642, %r1708, %r6075;
	@%p1642 bra 	$L__BB0_1315;
	setp.gt.u32 	%p1643, %r1708, %r6075;
	@%p1643 bra 	$L__BB0_1316;
	setp.lt.u32 	%p1644, %r1709, %r6074;
	@%p1644 bra 	$L__BB0_1315;
	setp.gt.u32 	%p1645, %r1709, %r6074;
	@%p1645 bra 	$L__BB0_1316;
	setp.lt.u32 	%p1646, %r1704, %r6073;
	@%p1646 bra 	$L__BB0_1315;
	setp.gt.u32 	%p1647, %r1704, %r6073;
	@%p1647 bra 	$L__BB0_1316;
	setp.lt.u32 	%p1648, %r1705, %r6072;
	@%p1648 bra 	$L__BB0_1315;
	setp.gt.u32 	%p1649, %r1705, %r6072;
	setp.gt.u32 	%p1650, %r1710, %r6071;
	or.pred  	%p1651, %p1649, %p1650;
	@%p1651 bra 	$L__BB0_1316;
$L__BB0_1315:
	// begin inline asm
	sub.cc.u32 %r6071, %r6071, %r1710;
	subc.cc.u32 %r6072, %r6072, %r1705;
	subc.cc.u32 %r6073, %r6073, %r1704;
	subc.cc.u32 %r6074, %r6074, %r1709;
	subc.cc.u32 %r6075, %r6075, %r1708;
	subc.cc.u32 %r6076, %r6076, %r1707;
	subc.cc.u32 %r6077, %r6077, %r1706;
	subc.u32 %r6078, %r6078, %r4584;
	
	// end inline asm
$L__BB0_1316:
	setp.gt.u32 	%p1652, %r6078, %r4584;
	@%p1652 bra 	$L__BB0_1329;
	bra.uni 	$L__BB0_1330;
$L__BB0_1317:
	setp.gt.u32 	%p1654, %r6077, %r1706;
	@%p1654 bra 	$L__BB0_1329;
	setp.lt.u32 	%p1655, %r6077, %r1706;
	@%p1655 bra 	$L__BB0_1331;
	setp.gt.u32 	%p1656, %r6076, %r1707;
	@%p1656 bra 	$L__BB0_1329;
	setp.lt.u32 	%p1657, %r6076, %r1707;
	@%p1657 bra 	$L__BB0_1331;
	setp.gt.u32 	%p1658, %r6075, %r1708;
	@%p1658 bra 	$L__BB0_1329;
	setp.lt.u32 	%p1659, %r6075, %r1708;
	@%p1659 bra 	$L__BB0_1331;
	setp.gt.u32 	%p1660, %r6074, %r1709;
	@%p1660 bra 	$L__BB0_1329;
	setp.lt.u32 	%p1661, %r6074, %r1709;
	@%p1661 bra 	$L__BB0_1331;
	setp.gt.u32 	%p1662, %r6073, %r1704;
	@%p1662 bra 	$L__BB0_1329;
	setp.lt.u32 	%p1663, %r6073, %r1704;
	@%p1663 bra 	$L__BB0_1331;
	setp.gt.u32 	%p1664, %r6072, %r1705;
	@%p1664 bra 	$L__BB0_1329;
	setp.lt.u32 	%p1665, %r6072, %r1705;
	setp.lt.u32 	%p1666, %r6071, %r1710;
	or.pred  	%p1667, %p1665, %p1666;
	@%p1667 bra 	$L__BB0_1331;
$L__BB0_1329:
	// begin inline asm
	sub.cc.u32 %r6071, %r6071, %r1710;
	subc.cc.u32 %r6072, %r6072, %r1705;
	subc.cc.u32 %r6073, %r6073, %r1704;
	subc.cc.u32 %r6074, %r6074, %r1709;
	subc.cc.u32 %r6075, %r6075, %r1708;
	subc.cc.u32 %r6076, %r6076, %r1707;
	subc.cc.u32 %r6077, %r6077, %r1706;
	subc.u32 %r6078, %r6078, %r4584;
	
	// end inline asm
	bra.uni 	$L__BB0_1331;
$L__BB0_1330:
	setp.lt.u32 	%p1653, %r6078, %r4584;
	@%p1653 bra 	$L__BB0_1331;
	bra.uni 	$L__BB0_1317;
$L__BB0_1331:
	shl.b32 	%r4685, %r6071, 2;
	shr.u32 	%r4686, %r6071, 30;
	cvt.u64.u32 	%rd10707, %r4686;
	mul.wide.u32 	%rd10708, %r6072, 4;
	or.b64  	%rd10709, %rd10708, %rd10707;
	shr.u64 	%rd10710, %rd10708, 32;
	mul.wide.u32 	%rd10711, %r6073, 4;
	or.b64  	%rd10712, %rd10711, %rd10710;
	shr.u64 	%rd10713, %rd10711, 32;
	mul.wide.u32 	%rd10714, %r6074, 4;
	or.b64  	%rd10715, %rd10714, %rd10713;
	shr.u64 	%rd10716, %rd10714, 32;
	mul.wide.u32 	%rd10717, %r6075, 4;
	add.s64 	%rd10718, %rd10717, %rd10716;
	shr.u64 	%rd10719, %rd10718, 32;
	mul.wide.u32 	%rd10720, %r6076, 4;
	add.s64 	%rd10721, %rd10720, %rd10719;
	shr.u64 	%rd10722, %rd10721, 32;
	mul.wide.u32 	%rd10723, %r6077, 4;
	add.s64 	%rd10724, %rd10723, %rd10722;
	shr.u64 	%rd10725, %rd10724, 32;
	mul.wide.u32 	%rd10726, %r6078, 4;
	add.s64 	%rd10727, %rd10726, %rd10725;
	shr.u64 	%rd10728, %rd10727, 32;
	cvt.u64.u32 	%rd10729, %r4685;
	mad.lo.s64 	%rd13096, %rd10728, 977, %rd10729;
	shr.u64 	%rd10730, %rd13096, 32;
	and.b64  	%rd10731, %rd10709, 4294967295;
	add.s64 	%rd10732, %rd10730, %rd10731;
	add.s64 	%rd13097, %rd10732, %rd10728;
	shr.u64 	%rd10733, %rd13097, 32;
	and.b64  	%rd10734, %rd10712, 4294967295;
	add.s64 	%rd13098, %rd10733, %rd10734;
	shr.u64 	%rd10735, %rd13098, 32;
	and.b64  	%rd10736, %rd10715, 4294967295;
	add.s64 	%rd13099, %rd10735, %rd10736;
	shr.u64 	%rd10737, %rd13099, 32;
	and.b64  	%rd10738, %rd10718, 4294967295;
	add.s64 	%rd13100, %rd10737, %rd10738;
	shr.u64 	%rd10739, %rd13100, 32;
	and.b64  	%rd10740, %rd10721, 4294967295;
	add.s64 	%rd13101, %rd10739, %rd10740;
	shr.u64 	%rd10741, %rd13101, 32;
	and.b64  	%rd10742, %rd10724, 4294967295;
	add.s64 	%rd13102, %rd10741, %rd10742;
	shr.u64 	%rd10743, %rd13102, 32;
	and.b64  	%rd10744, %rd10727, 4294967295;
	add.s64 	%rd13103, %rd10743, %rd10744;
	shr.u64 	%rd760, %rd13103, 32;
	{ .reg .b32 tmp; mov.b64 {tmp, %r6079}, %rd13103; }
	setp.lt.u64 	%p1668, %rd13103, 4294967296;
	@%p1668 bra 	$L__BB0_1338;
	and.b64  	%rd10746, %rd13096, 4294967295;
	mad.lo.s64 	%rd13096, %rd760, 977, %rd10746;
	shr.u64 	%rd10747, %rd13096, 32;
	and.b64  	%rd10748, %rd13097, 4294967295;
	add.s64 	%rd10749, %rd10748, %rd760;
	add.s64 	%rd13097, %rd10749, %rd10747;
	setp.lt.u64 	%p1669, %rd13097, 4294967296;
	mov.b32 	%r6079, 0;
	mov.b64 	%rd13103, 4294967296;
	@%p1669 bra 	$L__BB0_1338;
	shr.u64 	%rd10751, %rd13097, 32;
	and.b64  	%rd10752, %rd13098, 4294967295;
	add.s64 	%rd13098, %rd10751, %rd10752;
	setp.lt.u64 	%p1670, %rd13098, 4294967296;
	@%p1670 bra 	$L__BB0_1338;
	shr.u64 	%rd10754, %rd13098, 32;
	and.b64  	%rd10755, %rd13099, 4294967295;
	add.s64 	%rd13099, %rd10754, %rd10755;
	setp.lt.u64 	%p1671, %rd13099, 4294967296;
	mov.b64 	%rd13098, 4294967296;
	mov.u64 	%rd13103, %rd13098;
	@%p1671 bra 	$L__BB0_1338;
	shr.u64 	%rd10757, %rd13099, 32;
	and.b64  	%rd10758, %rd13100, 4294967295;
	add.s64 	%rd13100, %rd10757, %rd10758;
	setp.lt.u64 	%p1672, %rd13100, 4294967296;
	mov.b64 	%rd13098, 4294967296;
	mov.u64 	%rd13099, %rd13098;
	@%p1672 bra 	$L__BB0_1338;
	shr.u64 	%rd10760, %rd13100, 32;
	and.b64  	%rd10761, %rd13101, 4294967295;
	add.s64 	%rd13101, %rd10760, %rd10761;
	setp.lt.u64 	%p1673, %rd13101, 4294967296;
	mov.b64 	%rd13098, 4294967296;
	mov.u64 	%rd13100, %rd13098;
	mov.u64 	%rd13103, %rd13098;
	@%p1673 bra 	$L__BB0_1338;
	shr.u64 	%rd10763, %rd13101, 32;
	and.b64  	%rd10764, %rd13102, 4294967295;
	add.s64 	%rd10765, %rd10763, %rd10764;
	setp.gt.u64 	%p1674, %rd10765, 4294967295;
	selp.b64 	%rd13102, 4294967296, %rd10765, %p1674;
	selp.b64 	%rd13103, 1, 4294967296, %p1674;
	mov.b64 	%rd13098, 4294967296;
	mov.u64 	%rd13099, %rd13098;
	mov.u64 	%rd13101, %rd13098;
$L__BB0_1338:
	cvt.u32.u64 	%r6095, %rd13103;
	cvt.u32.u64 	%r6094, %rd13102;
	cvt.u32.u64 	%r6093, %rd13101;
	cvt.u32.u64 	%r6092, %rd13100;
	cvt.u32.u64 	%r6091, %rd13099;
	cvt.u32.u64 	%r6090, %rd13098;
	cvt.u32.u64 	%r6089, %rd13097;
	cvt.u32.u64 	%r6088, %rd13096;
	setp.ne.s32 	%p1675, %r6079, 0;
	setp.lt.u32 	%p1676, %r4584, %r6095;
	or.pred  	%p1677, %p1675, %p1676;
	@%p1677 bra 	$L__BB0_1352;
	setp.gt.u32 	%p1678, %r4584, %r6095;
	@%p1678 bra 	$L__BB0_1353;
	setp.lt.u32 	%p1679, %r1706, %r6094;
	@%p1679 bra 	$L__BB0_1352;
	setp.gt.u32 	%p1680, %r1706, %r6094;
	@%p1680 bra 	$L__BB0_1353;
	setp.lt.u32 	%p1681, %r1707, %r6093;
	@%p1681 bra 	$L__BB0_1352;
	setp.gt.u32 	%p1682, %r1707, %r6093;
	@%p1682 bra 	$L__BB0_1353;
	setp.lt.u32 	%p1683, %r1708, %r6092;
	@%p1683 bra 	$L__BB0_1352;
	setp.gt.u32 	%p1684, %r1708, %r6092;
	@%p1684 bra 	$L__BB0_1353;
	setp.lt.u32 	%p1685, %r1709, %r6091;
	@%p1685 bra 	$L__BB0_1352;
	setp.gt.u32 	%p1686, %r1709, %r6091;
	@%p1686 bra 	$L__BB0_1353;
	setp.lt.u32 	%p1687, %r1704, %r6090;
	@%p1687 bra 	$L__BB0_1352;
	setp.gt.u32 	%p1688, %r1704, %r6090;
	@%p1688 bra 	$L__BB0_1353;
	setp.lt.u32 	%p1689, %r1705, %r6089;
	@%p1689 bra 	$L__BB0_1352;
	setp.gt.u32 	%p1690, %r1705, %r6089;
	setp.gt.u32 	%p1691, %r1710, %r6088;
	or.pred  	%p1692, %p1690, %p1691;
	@%p1692 bra 	$L__BB0_1353;
$L__BB0_1352:
	// begin inline asm
	sub.cc.u32 %r6088, %r6088, %r1710;
	subc.cc.u32 %r6089, %r6089, %r1705;
	subc.cc.u32 %r6090, %r6090, %r1704;
	subc.cc.u32 %r6091, %r6091, %r1709;
	subc.cc.u32 %r6092, %r6092, %r1708;
	subc.cc.u32 %r6093, %r6093, %r1707;
	subc.cc.u32 %r6094, %r6094, %r1706;
	subc.u32 %r6095, %r6095, %r4584;
	
	// end inline asm
$L__BB0_1353:
	setp.gt.u32 	%p1693, %r6095, %r4584;
	@%p1693 bra 	$L__BB0_1366;
	bra.uni 	$L__BB0_1367;
$L__BB0_1354:
	setp.gt.u32 	%p1695, %r6094, %r1706;
	@%p1695 bra 	$L__BB0_1366;
	setp.lt.u32 	%p1696, %r6094, %r1706;
	@%p1696 bra 	$L__BB0_1368;
	setp.gt.u32 	%p1697, %r6093, %r1707;
	@%p1697 bra 	$L__BB0_1366;
	setp.lt.u32 	%p1698, %r6093, %r1707;
	@%p1698 bra 	$L__BB0_1368;
	setp.gt.u32 	%p1699, %r6092, %r1708;
	@%p1699 bra 	$L__BB0_1366;
	setp.lt.u32 	%p1700, %r6092, %r1708;
	@%p1700 bra 	$L__BB0_1368;
	setp.gt.u32 	%p1701, %r6091, %r1709;
	@%p1701 bra 	$L__BB0_1366;
	setp.lt.u32 	%p1702, %r6091, %r1709;
	@%p1702 bra 	$L__BB0_1368;
	setp.gt.u32 	%p1703, %r6090, %r1704;
	@%p1703 bra 	$L__BB0_1366;
	setp.lt.u32 	%p1704, %r6090, %r1704;
	@%p1704 bra 	$L__BB0_1368;
	setp.gt.u32 	%p1705, %r6089, %r1705;
	@%p1705 bra 	$L__BB0_1366;
	setp.lt.u32 	%p1706, %r6089, %r1705;
	setp.lt.u32 	%p1707, %r6088, %r1710;
	or.pred  	%p1708, %p1706, %p1707;
	@%p1708 bra 	$L__BB0_1368;
$L__BB0_1366:
	// begin inline asm
	sub.cc.u32 %r6088, %r6088, %r1710;
	subc.cc.u32 %r6089, %r6089, %r1705;
	subc.cc.u32 %r6090, %r6090, %r1704;
	subc.cc.u32 %r6091, %r6091, %r1709;
	subc.cc.u32 %r6092, %r6092, %r1708;
	subc.cc.u32 %r6093, %r6093, %r1707;
	subc.cc.u32 %r6094, %r6094, %r1706;
	subc.u32 %r6095, %r6095, %r4584;
	
	// end inline asm
	bra.uni 	$L__BB0_1368;
$L__BB0_1367:
	setp.lt.u32 	%p1694, %r6095, %r4584;
	@%p1694 bra 	$L__BB0_1368;
	bra.uni 	$L__BB0_1354;
$L__BB0_1368:
	mul.wide.u32 	%rd10767, %r6055, %r6055;
	shr.u64 	%rd10768, %rd10767, 32;
	mul.wide.u32 	%rd10769, %r6056, %r6055;
	add.s64 	%rd10770, %rd10768, %rd10769;
	shr.u64 	%rd10771, %rd10770, 32;
	mul.wide.u32 	%rd10772, %r6057, %r6055;
	add.s64 	%rd10773, %rd10771, %rd10772;
	shr.u64 	%rd10774, %rd10773, 32;
	mul.wide.u32 	%rd10775, %r6058, %r6055;
	add.s64 	%rd10776, %rd10774, %rd10775;
	shr.u64 	%rd10777, %rd10776, 32;
	mul.wide.u32 	%rd10778, %r6059, %r6055;
	add.s64 	%rd10779, %rd10777, %rd10778;
	shr.u64 	%rd10780, %rd10779, 32;
	mul.wide.u32 	%rd10781, %r6060, %r6055;
	add.s64 	%rd10782, %rd10780, %rd10781;
	shr.u64 	%rd10783, %rd10782, 32;
	mul.wide.u32 	%rd10784, %r6061, %r6055;
	add.s64 	%rd10785, %rd10783, %rd10784;
	shr.u64 	%rd10786, %rd10785, 32;
	mul.wide.u32 	%rd10787, %r6062, %r6055;
	add.s64 	%rd10788, %rd10786, %rd10787;
	shr.u64 	%rd10789, %rd10788, 32;
	and.b64  	%rd10790, %rd10770, 4294967295;
	add.s64 	%rd10791, %rd10769, %rd10790;
	shr.u64 	%rd10792, %rd10791, 32;
	and.b64  	%rd10793, %rd10773, 4294967295;
	mul.wide.u32 	%rd10794, %r6056, %r6056;
	add.s64 	%rd10795, %rd10792, %rd10793;
	add.s64 	%rd10796, %rd10795, %rd10794;
	shr.u64 	%rd10797, %rd10796, 32;
	and.b64  	%rd10798, %rd10776, 4294967295;
	mul.wide.u32 	%rd10799, %r6057, %r6056;
	add.s64 	%rd10800, %rd10797, %rd10798;
	add.s64 	%rd10801, %rd10800, %rd10799;
	shr.u64 	%rd10802, %rd10801, 32;
	and.b64  	%rd10803, %rd10779, 4294967295;
	mul.wide.u32 	%rd10804, %r6058, %r6056;
	add.s64 	%rd10805, %rd10802, %rd10803;
	add.s64 	%rd10806, %rd10805, %rd10804;
	shr.u64 	%rd10807, %rd10806, 32;
	and.b64  	%rd10808, %rd10782, 4294967295;
	mul.wide.u32 	%rd10809, %r6059, %r6056;
	add.s64 	%rd10810, %rd10807, %rd10808;
	add.s64 	%rd10811, %rd10810, %rd10809;
	shr.u64 	%rd10812, %rd10811, 32;
	and.b64  	%rd10813, %rd10785, 4294967295;
	mul.wide.u32 	%rd10814, %r6060, %r6056;
	add.s64 	%rd10815, %rd10812, %rd10813;
	add.s64 	%rd10816, %rd10815, %rd10814;
	shr.u64 	%rd10817, %rd10816, 32;
	and.b64  	%rd10818, %rd10788, 4294967295;
	mul.wide.u32 	%rd10819, %r6061, %r6056;
	add.s64 	%rd10820, %rd10817, %rd10818;
	add.s64 	%rd10821, %rd10820, %rd10819;
	shr.u64 	%rd10822, %rd10821, 32;
	mul.wide.u32 	%rd10823, %r6062, %r6056;
	add.s64 	%rd10824, %rd10822, %rd10789;
	add.s64 	%rd10825, %rd10824, %rd10823;
	shr.u64 	%rd10826, %rd10825, 32;
	and.b64  	%rd10827, %rd10796, 4294967295;
	add.s64 	%rd10828, %rd10772, %rd10827;
	shr.u64 	%rd10829, %rd10828, 32;
	and.b64  	%rd10830, %rd10801, 4294967295;
	add.s64 	%rd10831, %rd10829, %rd10830;
	add.s64 	%rd10832, %rd10831, %rd10799;
	shr.u64 	%rd10833, %rd10832, 32;
	and.b64  	%rd10834, %rd10806, 4294967295;
	mul.wide.u32 	%rd10835, %r6057, %r6057;
	add.s64 	%rd10836, %rd10833, %rd10834;
	add.s64 	%rd10837, %rd10836, %rd10835;
	shr.u64 	%rd10838, %rd10837, 32;
	and.b64  	%rd10839, %rd10811, 4294967295;
	mul.wide.u32 	%rd10840, %r6058, %r6057;
	add.s64 	%rd10841, %rd10838, %rd10839;
	add.s64 	%rd10842, %rd10841, %rd10840;
	shr.u64 	%rd10843, %rd10842, 32;
	and.b64  	%rd10844, %rd10816, 4294967295;
	mul.wide.u32 	%rd10845, %r6059, %r6057;
	add.s64 	%rd10846, %rd10843, %rd10844;
	add.s64 	%rd10847, %rd10846, %rd10845;
	shr.u64 	%rd10848, %rd10847, 32;
	and.b64  	%rd10849, %rd10821, 4294967295;
	mul.wide.u32 	%rd10850, %r6060, %r6057;
	add.s64 	%rd10851, %rd10848, %rd10849;
	add.s64 	%rd10852, %rd10851, %rd10850;
	shr.u64 	%rd10853, %rd10852, 32;
	and.b64  	%rd10854, %rd10825, 4294967295;
	mul.wide.u32 	%rd10855, %r6061, %r6057;
	add.s64 	%rd10856, %rd10853, %rd10854;
	add.s64 	%rd10857, %rd10856, %rd10855;
	shr.u64 	%rd10858, %rd10857, 32;
	mul.wide.u32 	%rd10859, %r6062, %r6057;
	add.s64 	%rd10860, %rd10858, %rd10826;
	add.s64 	%rd10861, %rd10860, %rd10859;
	shr.u64 	%rd10862, %rd10861, 32;
	and.b64  	%rd10863, %rd10832, 4294967295;
	add.s64 	%rd10864, %rd10775, %rd10863;
	shr.u64 	%rd10865, %rd10864, 32;
	and.b64  	%rd10866, %rd10837, 4294967295;
	add.s64 	%rd10867, %rd10865, %rd10866;
	add.s64 	%rd10868, %rd10867, %rd10804;
	shr.u64 	%rd10869, %rd10868, 32;
	and.b64  	%rd10870, %rd10842, 4294967295;
	add.s64 	%rd10871, %rd10869, %rd10870;
	add.s64 	%rd10872, %rd10871, %rd10840;
	shr.u64 	%rd10873, %rd10872, 32;
	and.b64  	%rd10874, %rd10847, 4294967295;
	mul.wide.u32 	%rd10875, %r6058, %r6058;
	add.s64 	%rd10876, %rd10873, %rd10874;
	add.s64 	%rd10877, %rd10876, %rd10875;
	shr.u64 	%rd10878, %rd10877, 32;
	and.b64  	%rd10879, %rd10852, 4294967295;
	mul.wide.u32 	%rd10880, %r6059, %r6058;
	add.s64 	%rd10881, %rd10878, %rd10879;
	add.s64 	%rd10882, %rd10881, %rd10880;
	shr.u64 	%rd10883, %rd10882, 32;
	and.b64  	%rd10884, %rd10857, 4294967295;
	mul.wide.u32 	%rd10885, %r6060, %r6058;
	add.s64 	%rd10886, %rd10883, %rd10884;
	add.s64 	%rd10887, %rd10886, %rd10885;
	shr.u64 	%rd10888, %rd10887, 32;
	and.b64  	%rd10889, %rd10861, 4294967295;
	mul.wide.u32 	%rd10890, %r6061, %r6058;
	add.s64 	%rd10891, %rd10888, %rd10889;
	add.s64 	%rd10892, %rd10891, %rd10890;
	shr.u64 	%rd10893, %rd10892, 32;
	mul.wide.u32 	%rd10894, %r6062, %r6058;
	add.s64 	%rd10895, %rd10893, %rd10862;
	add.s64 	%rd10896, %rd10895, %rd10894;
	shr.u64 	%rd10897, %rd10896, 32;
	and.b64  	%rd10898, %rd10868, 4294967295;
	add.s64 	%rd10899, %rd10778, %rd10898;
	shr.u64 	%rd10900, %rd10899, 32;
	and.b64  	%rd10901, %rd10872, 4294967295;
	add.s64 	%rd10902, %rd10900, %rd10901;
	add.s64 	%rd10903, %rd10902, %rd10809;
	shr.u64 	%rd10904, %rd10903, 32;
	and.b64  	%rd10905, %rd10877, 4294967295;
	add.s64 	%rd10906, %rd10904, %rd10905;
	add.s64 	%rd10907, %rd10906, %rd10845;
	shr.u64 	%rd10908, %rd10907, 32;
	and.b64  	%rd10909, %rd10882, 4294967295;
	add.s64 	%rd10910, %rd10908, %rd10909;
	add.s64 	%rd10911, %rd10910, %rd10880;
	shr.u64 	%rd10912, %rd10911, 32;
	and.b64  	%rd10913, %rd10887, 4294967295;
	mul.wide.u32 	%rd10914, %r6059, %r6059;
	add.s64 	%rd10915, %rd10912, %rd10913;
	add.s64 	%rd10916, %rd10915, %rd10914;
	shr.u64 	%rd10917, %rd10916, 32;
	and.b64  	%rd10918, %rd10892, 4294967295;
	mul.wide.u32 	%rd10919, %r6060, %r6059;
	add.s64 	%rd10920, %rd10917, %rd10918;
	add.s64 	%rd10921, %rd10920, %rd10919;
	shr.u64 	%rd10922, %rd10921, 32;
	and.b64  	%rd10923, %rd10896, 4294967295;
	mul.wide.u32 	%rd10924, %r6061, %r6059;
	add.s64 	%rd10925, %rd10922, %rd10923;
	add.s64 	%rd10926, %rd10925, %rd10924;
	shr.u64 	%rd10927, %rd10926, 32;
	mul.wide.u32 	%rd10928, %r6062, %r6059;
	add.s64 	%rd10929, %rd10927, %rd10897;
	add.s64 	%rd10930, %rd10929, %rd10928;
	shr.u64 	%rd10931, %rd10930, 32;
	and.b64  	%rd10932, %rd10903, 4294967295;
	add.s64 	%rd10933, %rd10781, %rd10932;
	shr.u64 	%rd10934, %rd10933, 32;
	and.b64  	%rd10935, %rd10907, 4294967295;
	add.s64 	%rd10936, %rd10934, %rd10935;
	add.s64 	%rd10937, %rd10936, %rd10814;
	shr.u64 	%rd10938, %rd10937, 32;
	and.b64  	%rd10939, %rd10911, 4294967295;
	add.s64 	%rd10940, %rd10938, %rd10939;
	add.s64 	%rd10941, %rd10940, %rd10850;
	shr.u64 	%rd10942, %rd10941, 32;
	and.b64  	%rd10943, %rd10916, 4294967295;
	add.s64 	%rd10944, %rd10942, %rd10943;
	add.s64 	%rd10945, %rd10944, %rd10885;
	shr.u64 	%rd10946, %rd10945, 32;
	and.b64  	%rd10947, %rd10921, 4294967295;
	add.s64 	%rd10948, %rd10946, %rd10947;
	add.s64 	%rd10949, %rd10948, %rd10919;
	shr.u64 	%rd10950, %rd10949, 32;
	and.b64  	%rd10951, %rd10926, 4294967295;
	mul.wide.u32 	%rd10952, %r6060, %r6060;
	add.s64 	%rd10953, %rd10950, %rd10951;
	add.s64 	%rd10954, %rd10953, %rd10952;
	shr.u64 	%rd10955, %rd10954, 32;
	and.b64  	%rd10956, %rd10930, 4294967295;
	mul.wide.u32 	%rd10957, %r6061, %r6060;
	add.s64 	%rd10958, %rd10955, %rd10956;
	add.s64 	%rd10959, %rd10958, %rd10957;
	shr.u64 	%rd10960, %rd10959, 32;
	mul.wide.u32 	%rd10961, %r6062, %r6060;
	add.s64 	%rd10962, %rd10960, %rd10931;
	add.s64 	%rd10963, %rd10962, %rd10961;
	shr.u64 	%rd10964, %rd10963, 32;
	and.b64  	%rd10965, %rd10937, 4294967295;
	add.s64 	%rd10966, %rd10784, %rd10965;
	shr.u64 	%rd10967, %rd10966, 32;
	and.b64  	%rd10968, %rd10941, 4294967295;
	add.s64 	%rd10969, %rd10967, %rd10968;
	add.s64 	%rd10970, %rd10969, %rd10819;
	shr.u64 	%rd10971, %rd10970, 32;
	and.b64  	%rd10972, %rd10945, 4294967295;
	add.s64 	%rd10973, %rd10971, %rd10972;
	add.s64 	%rd10974, %rd10973, %rd10855;
	shr.u64 	%rd10975, %rd10974, 32;
	and.b64  	%rd10976, %rd10949, 4294967295;
	add.s64 	%rd10977, %rd10975, %rd10976;
	add.s64 	%rd10978, %rd10977, %rd10890;
	shr.u64 	%rd10979, %rd10978, 32;
	and.b64  	%rd10980, %rd10954, 4294967295;
	add.s64 	%rd10981, %rd10979, %rd10980;
	add.s64 	%rd10982, %rd10981, %rd10924;
	shr.u64 	%rd10983, %rd10982, 32;
	and.b64  	%rd10984, %rd10959, 4294967295;
	add.s64 	%rd10985, %rd10983, %rd10984;
	add.s64 	%rd10986, %rd10985, %rd10957;
	shr.u64 	%rd10987, %rd10986, 32;
	and.b64  	%rd10988, %rd10963, 4294967295;
	mul.wide.u32 	%rd10989, %r6061, %r6061;
	add.s64 	%rd10990, %rd10987, %rd10988;
	add.s64 	%rd10991, %rd10990, %rd10989;
	shr.u64 	%rd10992, %rd10991, 32;
	mul.wide.u32 	%rd10993, %r6062, %r6061;
	add.s64 	%rd10994, %rd10992, %rd10964;
	add.s64 	%rd10995, %rd10994, %rd10993;
	shr.u64 	%rd10996, %rd10995, 32;
	and.b64  	%rd10997, %rd10970, 4294967295;
	add.s64 	%rd10998, %rd10787, %rd10997;
	shr.u64 	%rd10999, %rd10998, 32;
	and.b64  	%rd11000, %rd10974, 4294967295;
	add.s64 	%rd11001, %rd10999, %rd11000;
	add.s64 	%rd11002, %rd11001, %rd10823;
	shr.u64 	%rd11003, %rd11002, 32;
	and.b64  	%rd11004, %rd10978, 4294967295;
	add.s64 	%rd11005, %rd11003, %rd11004;
	add.s64 	%rd11006, %rd11005, %rd10859;
	shr.u64 	%rd11007, %rd11006, 32;
	and.b64  	%rd11008, %rd10982, 4294967295;
	add.s64 	%rd11009, %rd11007, %rd11008;
	add.s64 	%rd11010, %rd11009, %rd10894;
	shr.u64 	%rd11011, %rd11010, 32;
	and.b64  	%rd11012, %rd10986, 4294967295;
	add.s64 	%rd11013, %rd11011, %rd11012;
	add.s64 	%rd11014, %rd11013, %rd10928;
	shr.u64 	%rd11015, %rd11014, 32;
	and.b64  	%rd11016, %rd10991, 4294967295;
	add.s64 	%rd11017, %rd11015, %rd11016;
	add.s64 	%rd11018, %rd11017, %rd10961;
	shr.u64 	%rd11019, %rd11018, 32;
	and.b64  	%rd11020, %rd10995, 4294967295;
	add.s64 	%rd11021, %rd11019, %rd11020;
	add.s64 	%rd11022, %rd11021, %rd10993;
	shr.u64 	%rd11023, %rd11022, 32;
	mul.wide.u32 	%rd11024, %r6062, %r6062;
	add.s64 	%rd11025, %rd11023, %rd10996;
	add.s64 	%rd11026, %rd11025, %rd11024;
	shr.u64 	%rd11027, %rd11026, 32;
	{ .reg .b32 tmp; mov.b64 {tmp, %r4741}, %rd11026; }
	and.b64  	%rd11028, %rd11002, 4294967295;
	mul.lo.s64 	%rd11029, %rd11028, 977;
	and.b64  	%rd11030, %rd10767, 4294967293;
	and.b64  	%rd11031, %rd11029, 4294967295;
	add.s64 	%rd13104, %rd11031, %rd11030;
	shr.u64 	%rd11032, %rd11029, 32;
	shr.u64 	%rd11033, %rd13104, 32;
	add.s64 	%rd11034, %rd11033, %rd11032;
	and.b64  	%rd11035, %rd11006, 4294967295;
	mul.lo.s64 	%rd11036, %rd11035, 977;
	and.b64  	%rd11037, %rd10791, 4294967295;
	and.b64  	%rd11038, %rd11036, 4294967295;
	add.s64 	%rd11039, %rd11034, %rd11037;
	add.s64 	%rd11040, %rd11039, %rd11038;
	add.s64 	%rd13105, %rd11040, %rd11028;
	shr.u64 	%rd11041, %rd11036, 32;
	shr.u64 	%rd11042, %rd13105, 32;
	add.s64 	%rd11043, %rd11042, %rd11041;
	and.b64  	%rd11044, %rd11010, 4294967295;
	mul.lo.s64 	%rd11045, %rd11044, 977;
	and.b64  	%rd11046, %rd10828, 4294967295;
	and.b64  	%rd11047, %rd11045, 4294967295;
	add.s64 	%rd11048, %rd11043, %rd11046;
	add.s64 	%rd11049, %rd11048, %rd11047;
	add.s64 	%rd13106, %rd11049, %rd11035;
	shr.u64 	%rd11050, %rd11045, 32;
	shr.u64 	%rd11051, %rd13106, 32;
	add.s64 	%rd11052, %rd11051, %rd11050;
	and.b64  	%rd11053, %rd11014, 4294967295;
	mul.lo.s64 	%rd11054, %rd11053, 977;
	and.b64  	%rd11055, %rd10864, 4294967295;
	and.b64  	%rd11056, %rd11054, 4294967295;
	add.s64 	%rd11057, %rd11052, %rd11055;
	add.s64 	%rd11058, %rd11057, %rd11056;
	add.s64 	%rd13107, %rd11058, %rd11044;
	shr.u64 	%rd11059, %rd11054, 32;
	shr.u64 	%rd11060, %rd13107, 32;
	add.s64 	%rd11061, %rd11060, %rd11059;
	and.b64  	%rd11062, %rd11018, 4294967295;
	mul.lo.s64 	%rd11063, %rd11062, 977;
	and.b64  	%rd11064, %rd10899, 4294967295;
	and.b64  	%rd11065, %rd11063, 4294967295;
	add.s64 	%rd11066, %rd11061, %rd11064;
	add.s64 	%rd11067, %rd11066, %rd11065;
	add.s64 	%rd13108, %rd11067, %rd11053;
	shr.u64 	%rd11068, %rd11063, 32;
	shr.u64 	%rd11069, %rd13108, 32;
	add.s64 	%rd11070, %rd11069, %rd11068;
	and.b64  	%rd11071, %rd11022, 4294967295;
	mul.lo.s64 	%rd11072, %rd11071, 977;
	and.b64  	%rd11073, %rd10933, 4294967295;
	and.b64  	%rd11074, %rd11072, 4294967295;
	add.s64 	%rd11075, %rd11070, %rd11073;
	add.s64 	%rd11076, %rd11075, %rd11074;
	add.s64 	%rd13109, %rd11076, %rd11062;
	shr.u64 	%rd11077, %rd11072, 32;
	shr.u64 	%rd11078, %rd13109, 32;
	add.s64 	%rd11079, %rd11078, %rd11077;
	and.b64  	%rd11080, %rd11026, 4294967295;
	mul.lo.s64 	%rd11081, %rd11080, 977;
	and.b64  	%rd11082, %rd10966, 4294967295;
	and.b64  	%rd11083, %rd11081, 4294967295;
	add.s64 	%rd11084, %rd11079, %rd11082;
	add.s64 	%rd11085, %rd11084, %rd11083;
	add.s64 	%rd13110, %rd11085, %rd11071;
	shr.u64 	%rd11086, %rd11081, 32;
	shr.u64 	%rd11087, %rd13110, 32;
	add.s64 	%rd11088, %rd11087, %rd11086;
	mul.lo.s64 	%rd11089, %rd11027, 977;
	and.b64  	%rd11090, %rd10998, 4294967295;
	and.b64  	%rd11091, %rd11089, 4294967295;
	add.s64 	%rd11092, %rd11088, %rd11090;
	add.s64 	%rd11093, %rd11092, %rd11091;
	add.s64 	%rd13111, %rd11093, %rd11080;
	shr.u64 	%rd11094, %rd11089, 32;
	shr.u64 	%rd11095, %rd13111, 32;
	cvt.u32.u64 	%r4742, %rd11095;
	cvt.u32.u64 	%r4743, %rd11094;
	add.s32 	%r4744, %r4742, %r4743;
	add.s32 	%r1838, %r4744, %r4741;
	setp.eq.s32 	%p1710, %r1838, 0;
	mov.pred 	%p2182, 0;
	@%p1710 bra 	$L__BB0_1376;
	cvt.u64.u32 	%rd11096, %r1838;
	mul.wide.u32 	%rd11097, %r1838, 977;
	shr.u64 	%rd11098, %rd11097, 32;
	and.b64  	%rd11099, %rd13104, 4294967295;
	and.b64  	%rd11100, %rd11097, 4294967295;
	add.s64 	%rd13104, %rd11100, %rd11099;
	shr.u64 	%rd11101, %rd13104, 32;
	and.b64  	%rd11102, %rd13105, 4294967295;
	add.s64 	%rd11103, %rd11098, %rd11102;
	add.s64 	%rd11104, %rd11103, %rd11096;
	add.s64 	%rd13105, %rd11104, %rd11101;
	setp.lt.u64 	%p1712, %rd13105, 4294967296;
	@%p1712 bra 	$L__BB0_1376;
	shr.u64 	%rd11105, %rd13105, 32;
	and.b64  	%rd11106, %rd13106, 4294967295;
	add.s64 	%rd13106, %rd11105, %rd11106;
	setp.lt.u64 	%p1714, %rd13106, 4294967296;
	@%p1714 bra 	$L__BB0_1376;
	shr.u64 	%rd11107, %rd13106, 32;
	and.b64  	%rd11108, %rd13107, 4294967295;
	add.s64 	%rd13107, %rd11107, %rd11108;
	setp.lt.u64 	%p1716, %rd13107, 4294967296;
	@%p1716 bra 	$L__BB0_1376;
	shr.u64 	%rd11110, %rd13107, 32;
	and.b64  	%rd11111, %rd13108, 4294967295;
	add.s64 	%rd13108, %rd11110, %rd11111;
	setp.lt.u64 	%p1718, %rd13108, 4294967296;
	mov.b64 	%rd13107, 4294967296;
	@%p1718 bra 	$L__BB0_1376;
	shr.u64 	%rd11113, %rd13108, 32;
	and.b64  	%rd11114, %rd13109, 4294967295;
	add.s64 	%rd13109, %rd11113, %rd11114;
	setp.lt.u64 	%p1720, %rd13109, 4294967296;
	mov.b64 	%rd13107, 4294967296;
	mov.u64 	%rd13108, %rd13107;
	@%p1720 bra 	$L__BB0_1376;
	shr.u64 	%rd11116, %rd13109, 32;
	and.b64  	%rd11117, %rd13110, 4294967295;
	add.s64 	%rd13110, %rd11116, %rd11117;
	setp.lt.u64 	%p1722, %rd13110, 4294967296;
	mov.b64 	%rd13107, 4294967296;
	mov.u64 	%rd13109, %rd13107;
	@%p1722 bra 	$L__BB0_1376;
	shr.u64 	%rd11119, %rd13110, 32;
	and.b64  	%rd11120, %rd13111, 4294967295;
	add.s64 	%rd11121, %rd11119, %rd11120;
	setp.gt.u64 	%p2182, %rd11121, 4294967295;
	min.u64 	%rd13111, %rd11121, 4294967296;
	mov.b64 	%rd13107, 4294967296;
	mov.u64 	%rd13108, %rd13107;
	mov.u64 	%rd13110, %rd13107;
$L__BB0_1376:
	cvt.u32.u64 	%r6111, %rd13111;
	cvt.u32.u64 	%r6110, %rd13110;
	cvt.u32.u64 	%r6109, %rd13109;
	cvt.u32.u64 	%r6108, %rd13108;
	cvt.u32.u64 	%r6107, %rd13107;
	cvt.u32.u64 	%r6106, %rd13106;
	cvt.u32.u64 	%r6105, %rd13105;
	cvt.u32.u64 	%r6104, %rd13104;
	setp.lt.u32 	%p1723, %r4584, %r6111;
	or.pred  	%p1724, %p2182, %p1723;
	@%p1724 bra 	$L__BB0_1390;
	setp.gt.u32 	%p1725, %r4584, %r6111;
	@%p1725 bra 	$L__BB0_1391;
	setp.lt.u32 	%p1726, %r1706, %r6110;
	@%p1726 bra 	$L__BB0_1390;
	setp.gt.u32 	%p1727, %r1706, %r6110;
	@%p1727 bra 	$L__BB0_1391;
	setp.lt.u32 	%p1728, %r1707, %r6109;
	@%p1728 bra 	$L__BB0_1390;
	setp.gt.u32 	%p1729, %r1707, %r6109;
	@%p1729 bra 	$L__BB0_1391;
	setp.lt.u32 	%p1730, %r1708, %r6108;
	@%p1730 bra 	$L__BB0_1390;
	setp.gt.u32 	%p1731, %r1708, %r6108;
	@%p1731 bra 	$L__BB0_1391;
	setp.lt.u32 	%p1732, %r1709, %r6107;
	@%p1732 bra 	$L__BB0_1390;
	setp.gt.u32 	%p1733, %r1709, %r6107;
	@%p1733 bra 	$L__BB0_1391;
	setp.lt.u32 	%p1734, %r1704, %r6106;
	@%p1734 bra 	$L__BB0_1390;
	setp.gt.u32 	%p1735, %r1704, %r6106;
	@%p1735 bra 	$L__BB0_1391;
	setp.lt.u32 	%p1736, %r1705, %r6105;
	@%p1736 bra 	$L__BB0_1390;
	setp.gt.u32 	%p1737, %r1705, %r6105;
	setp.gt.u32 	%p1738, %r1710, %r6104;
	or.pred  	%p1739, %p1737, %p1738;
	@%p1739 bra 	$L__BB0_1391;
$L__BB0_1390:
	// begin inline asm
	sub.cc.u32 %r6104, %r6104, %r1710;
	subc.cc.u32 %r6105, %r6105, %r1705;
	subc.cc.u32 %r6106, %r6106, %r1704;
	subc.cc.u32 %r6107, %r6107, %r1709;
	subc.cc.u32 %r6108, %r6108, %r1708;
	subc.cc.u32 %r6109, %r6109, %r1707;
	subc.cc.u32 %r6110, %r6110, %r1706;
	subc.u32 %r6111, %r6111, %r4584;
	
	// end inline asm
$L__BB0_1391:
	setp.gt.u32 	%p1740, %r6111, %r4584;
	@%p1740 bra 	$L__BB0_1404;
	bra.uni 	$L__BB0_1405;
$L__BB0_1392:
	setp.gt.u32 	%p1742, %r6110, %r1706;
	@%p1742 bra 	$L__BB0_1404;
	setp.lt.u32 	%p1743, %r6110, %r1706;
	@%p1743 bra 	$L__BB0_1406;
	setp.gt.u32 	%p1744, %r6109, %r1707;
	@%p1744 bra 	$L__BB0_1404;
	setp.lt.u32 	%p1745, %r6109, %r1707;
	@%p1745 bra 	$L__BB0_1406;
	setp.gt.u32 	%p1746, %r6108, %r1708;
	@%p1746 bra 	$L__BB0_1404;
	setp.lt.u32 	%p1747, %r6108, %r1708;
	@%p1747 bra 	$L__BB0_1406;
	setp.gt.u32 	%p1748, %r6107, %r1709;
	@%p1748 bra 	$L__BB0_1404;
	setp.lt.u32 	%p1749, %r6107, %r1709;
	@%p1749 bra 	$L__BB0_1406;
	setp.gt.u32 	%p1750, %r6106, %r1704;
	@%p1750 bra 	$L__BB0_1404;
	setp.lt.u32 	%p1751, %r6106, %r1704;
	@%p1751 bra 	$L__BB0_1406;
	setp.gt.u32 	%p1752, %r6105, %r1705;
	@%p1752 bra 	$L__BB0_1404;
	setp.lt.u32 	%p1753, %r6105, %r1705;
	setp.lt.u32 	%p1754, %r6104, %r1710;
	or.pred  	%p1755, %p1753, %p1754;
	@%p1755 bra 	$L__BB0_1406;
$L__BB0_1404:
	// begin inline asm
	sub.cc.u32 %r6104, %r6104, %r1710;
	subc.cc.u32 %r6105, %r6105, %r1705;
	subc.cc.u32 %r6106, %r6106, %r1704;
	subc.cc.u32 %r6107, %r6107, %r1709;
	subc.cc.u32 %r6108, %r6108, %r1708;
	subc.cc.u32 %r6109, %r6109, %r1707;
	subc.cc.u32 %r6110, %r6110, %r1706;
	subc.u32 %r6111, %r6111, %r4584;
	
	// end inline asm
	bra.uni 	$L__BB0_1406;
$L__BB0_1405:
	setp.lt.u32 	%p1741, %r6111, %r4584;
	@%p1741 bra 	$L__BB0_1406;
	bra.uni 	$L__BB0_1392;
$L__BB0_1406:
	shl.b32 	%r4794, %r6104, 3;
	shr.u32 	%r4795, %r6104, 29;
	cvt.u64.u32 	%rd11123, %r4795;
	mul.wide.u32 	%rd11124, %r6105, 8;
	or.b64  	%rd11125, %rd11124, %rd11123;
	shr.u64 	%rd11126, %rd11124, 32;
	mul.wide.u32 	%rd11127, %r6106, 8;
	or.b64  	%rd11128, %rd11127, %rd11126;
	shr.u64 	%rd11129, %rd11127, 32;
	mul.wide.u32 	%rd11130, %r6107, 8;
	or.b64  	%rd11131, %rd11130, %rd11129;
	shr.u64 	%rd11132, %rd11130, 32;
	mul.wide.u32 	%rd11133, %r6108, 8;
	add.s64 	%rd11134, %rd11133, %rd11132;
	shr.u64 	%rd11135, %rd11134, 32;
	mul.wide.u32 	%rd11136, %r6109, 8;
	add.s64 	%rd11137, %rd11136, %rd11135;
	shr.u64 	%rd11138, %rd11137, 32;
	mul.wide.u32 	%rd11139, %r6110, 8;
	add.s64 	%rd11140, %rd11139, %rd11138;
	shr.u64 	%rd11141, %rd11140, 32;
	mul.wide.u32 	%rd11142, %r6111, 8;
	add.s64 	%rd11143, %rd11142, %rd11141;
	shr.u64 	%rd11144, %rd11143, 32;
	cvt.u64.u32 	%rd11145, %r4794;
	mad.lo.s64 	%rd13112, %rd11144, 977, %rd11145;
	shr.u64 	%rd11146, %rd13112, 32;
	and.b64  	%rd11147, %rd11125, 4294967295;
	add.s64 	%rd11148, %rd11146, %rd11147;
	add.s64 	%rd13113, %rd11148, %rd11144;
	shr.u64 	%rd11149, %rd13113, 32;
	and.b64  	%rd11150, %rd11128, 4294967295;
	add.s64 	%rd13114, %rd11149, %rd11150;
	shr.u64 	%rd11151, %rd13114, 32;
	and.b64  	%rd11152, %rd11131, 4294967295;
	add.s64 	%rd13115, %rd11151, %rd11152;
	shr.u64 	%rd11153, %rd13115, 32;
	and.b64  	%rd11154, %rd11134, 4294967295;
	add.s64 	%rd13116, %rd11153, %rd11154;
	shr.u64 	%rd11155, %rd13116, 32;
	and.b64  	%rd11156, %rd11137, 4294967295;
	add.s64 	%rd13117, %rd11155, %rd11156;
	shr.u64 	%rd11157, %rd13117, 32;
	and.b64  	%rd11158, %rd11140, 4294967295;
	add.s64 	%rd13118, %rd11157, %rd11158;
	shr.u64 	%rd11159, %rd13118, 32;
	and.b64  	%rd11160, %rd11143, 4294967295;
	add.s64 	%rd13119, %rd11159, %rd11160;
	shr.u64 	%rd809, %rd13119, 32;
	{ .reg .b32 tmp; mov.b64 {tmp, %r6112}, %rd13119; }
	setp.lt.u64 	%p1756, %rd13119, 4294967296;
	@%p1756 bra 	$L__BB0_1413;
	and.b64  	%rd11162, %rd13112, 4294967295;
	mad.lo.s64 	%rd13112, %rd809, 977, %rd11162;
	shr.u64 	%rd11163, %rd13112, 32;
	and.b64  	%rd11164, %rd13113, 4294967295;
	add.s64 	%rd11165, %rd11164, %rd809;
	add.s64 	%rd13113, %rd11165, %rd11163;
	setp.lt.u64 	%p1757, %rd13113, 4294967296;
	mov.b32 	%r6112, 0;
	mov.b64 	%rd13119, 4294967296;
	@%p1757 bra 	$L__BB0_1413;
	shr.u64 	%rd11167, %rd13113, 32;
	and.b64  	%rd11168, %rd13114, 4294967295;
	add.s64 	%rd13114, %rd11167, %rd11168;
	setp.lt.u64 	%p1758, %rd13114, 4294967296;
	@%p1758 bra 	$L__BB0_1413;
	shr.u64 	%rd11170, %rd13114, 32;
	and.b64  	%rd11171, %rd13115, 4294967295;
	add.s64 	%rd13115, %rd11170, %rd11171;
	setp.lt.u64 	%p1759, %rd13115, 4294967296;
	mov.b64 	%rd13114, 4294967296;
	mov.u64 	%rd13119, %rd13114;
	@%p1759 bra 	$L__BB0_1413;
	shr.u64 	%rd11173, %rd13115, 32;
	and.b64  	%rd11174, %rd13116, 4294967295;
	add.s64 	%rd13116, %rd11173, %rd11174;
	setp.lt.u64 	%p1760, %rd13116, 4294967296;
	mov.b64 	%rd13114, 4294967296;
	mov.u64 	%rd13115, %rd13114;
	@%p1760 bra 	$L__BB0_1413;
	shr.u64 	%rd11176, %rd13116, 32;
	and.b64  	%rd11177, %rd13117, 4294967295;
	add.s64 	%rd13117, %rd11176, %rd11177;
	setp.lt.u64 	%p1761, %rd13117, 4294967296;
	mov.b64 	%rd13114, 4294967296;
	mov.u64 	%rd13116, %rd13114;
	mov.u64 	%rd13119, %rd13114;
	@%p1761 bra 	$L__BB0_1413;
	shr.u64 	%rd11179, %rd13117, 32;
	and.b64  	%rd11180, %rd13118, 4294967295;
	add.s64 	%rd11181, %rd11179, %rd11180;
	setp.gt.u64 	%p1762, %rd11181, 4294967295;
	selp.b64 	%rd13118, 4294967296, %rd11181, %p1762;
	selp.b64 	%rd13119, 1, 4294967296, %p1762;
	mov.b64 	%rd13114, 4294967296;
	mov.u64 	%rd13115, %rd13114;
	mov.u64 	%rd13117, %rd13114;
$L__BB0_1413:
	cvt.u32.u64 	%r6128, %rd13119;
	cvt.u32.u64 	%r6127, %rd13118;
	cvt.u32.u64 	%r6126, %rd13117;
	cvt.u32.u64 	%r6125, %rd13116;
	cvt.u32.u64 	%r6124, %rd13115;
	cvt.u32.u64 	%r6123, %rd13114;
	cvt.u32.u64 	%r6122, %rd13113;
	cvt.u32.u64 	%r6121, %rd13112;
	setp.ne.s32 	%p1763, %r6112, 0;
	setp.lt.u32 	%p1764, %r4584, %r6128;
	or.pred  	%p1765, %p1763, %p1764;
	@%p1765 bra 	$L__BB0_1427;
	setp.gt.u32 	%p1766, %r4584, %r6128;
	@%p1766 bra 	$L__BB0_1428;
	setp.lt.u32 	%p1767, %r1706, %r6127;
	@%p1767 bra 	$L__BB0_1427;
	setp.gt.u32 	%p1768, %r1706, %r6127;
	@%p1768 bra 	$L__BB0_1428;
	setp.lt.u32 	%p1769, %r1707, %r6126;
	@%p1769 bra 	$L__BB0_1427;
	setp.gt.u32 	%p1770, %r1707, %r6126;
	@%p1770 bra 	$L__BB0_1428;
	setp.lt.u32 	%p1771, %r1708, %r6125;
	@%p1771 bra 	$L__BB0_1427;
	setp.gt.u32 	%p1772, %r1708, %r6125;
	@%p1772 bra 	$L__BB0_1428;
	setp.lt.u32 	%p1773, %r1709, %r6124;
	@%p1773 bra 	$L__BB0_1427;
	setp.gt.u32 	%p1774, %r1709, %r6124;
	@%p1774 bra 	$L__BB0_1428;
	setp.lt.u32 	%p1775, %r1704, %r6123;
	@%p1775 bra 	$L__BB0_1427;
	setp.gt.u32 	%p1776, %r1704, %r6123;
	@%p1776 bra 	$L__BB0_1428;
	setp.lt.u32 	%p1777, %r1705, %r6122;
	@%p1777 bra 	$L__BB0_1427;
	setp.gt.u32 	%p1778, %r1705, %r6122;
	setp.gt.u32 	%p1779, %r1710, %r6121;
	or.pred  	%p1780, %p1778, %p1779;
	@%p1780 bra 	$L__BB0_1428;
$L__BB0_1427:
	// begin inline asm
	sub.cc.u32 %r6121, %r6121, %r1710;
	subc.cc.u32 %r6122, %r6122, %r1705;
	subc.cc.u32 %r6123, %r6123, %r1704;
	subc.cc.u32 %r6124, %r6124, %r1709;
	subc.cc.u32 %r6125, %r6125, %r1708;
	subc.cc.u32 %r6126, %r6126, %r1707;
	subc.cc.u32 %r6127, %r6127, %r1706;
	subc.u32 %r6128, %r6128, %r4584;
	
	// end inline asm
$L__BB0_1428:
	setp.gt.u32 	%p1781, %r6128, %r4584;
	@%p1781 bra 	$L__BB0_1441;
	bra.uni 	$L__BB0_1442;
$L__BB0_1429:
	setp.gt.u32 	%p1783, %r6127, %r1706;
	@%p1783 bra 	$L__BB0_1441;
	setp.lt.u32 	%p1784, %r6127, %r1706;
	@%p1784 bra 	$L__BB0_1443;
	setp.gt.u32 	%p1785, %r6126, %r1707;
	@%p1785 bra 	$L__BB0_1441;
	setp.lt.u32 	%p1786, %r6126, %r1707;
	@%p1786 bra 	$L__BB0_1443;
	setp.gt.u32 	%p1787, %r6125, %r1708;
	@%p1787 bra 	$L__BB0_1441;
	setp.lt.u32 	%p1788, %r6125, %r1708;
	@%p1788 bra 	$L__BB0_1443;
	setp.gt.u32 	%p1789, %r6124, %r1709;
	@%p1789 bra 	$L__BB0_1441;
	setp.lt.u32 	%p1790, %r6124, %r1709;
	@%p1790 bra 	$L__BB0_1443;
	setp.gt.u32 	%p1791, %r6123, %r1704;
	@%p1791 bra 	$L__BB0_1441;
	setp.lt.u32 	%p1792, %r6123, %r1704;
	@%p1792 bra 	$L__BB0_1443;
	setp.gt.u32 	%p1793, %r6122, %r1705;
	@%p1793 bra 	$L__BB0_1441;
	setp.lt.u32 	%p1794, %r6122, %r1705;
	setp.lt.u32 	%p1795, %r6121, %r1710;
	or.pred  	%p1796, %p1794, %p1795;
	@%p1796 bra 	$L__BB0_1443;
$L__BB0_1441:
	// begin inline asm
	sub.cc.u32 %r6121, %r6121, %r1710;
	subc.cc.u32 %r6122, %r6122, %r1705;
	subc.cc.u32 %r6123, %r6123, %r1704;
	subc.cc.u32 %r6124, %r6124, %r1709;
	subc.cc.u32 %r6125, %r6125, %r1708;
	subc.cc.u32 %r6126, %r6126, %r1707;
	subc.cc.u32 %r6127, %r6127, %r1706;
	subc.u32 %r6128, %r6128, %r4584;
	
	// end inline asm
	bra.uni 	$L__BB0_1443;
$L__BB0_1442:
	setp.lt.u32 	%p1782, %r6128, %r4584;
	@%p1782 bra 	$L__BB0_1443;
	bra.uni 	$L__BB0_1429;
$L__BB0_1443:
	mul.wide.u32 	%rd11183, %r6284, %r6284;
	shr.u64 	%rd11184, %rd11183, 32;
	mul.wide.u32 	%rd11185, %r6283, %r6284;
	add.s64 	%rd11186, %rd11184, %rd11185;
	shr.u64 	%rd11187, %rd11186, 32;
	mul.wide.u32 	%rd11188, %r6282, %r6284;
	add.s64 	%rd11189, %rd11187, %rd11188;
	shr.u64 	%rd11190, %rd11189, 32;
	mul.wide.u32 	%rd11191, %r6281, %r6284;
	add.s64 	%rd11192, %rd11190, %rd11191;
	shr.u64 	%rd11193, %rd11192, 32;
	mul.wide.u32 	%rd11194, %r6280, %r6284;
	add.s64 	%rd11195, %rd11193, %rd11194;
	shr.u64 	%rd11196, %rd11195, 32;
	mul.wide.u32 	%rd11197, %r6279, %r6284;
	add.s64 	%rd11198, %rd11196, %rd11197;
	shr.u64 	%rd11199, %rd11198, 32;
	mul.wide.u32 	%rd11200, %r6278, %r6284;
	add.s64 	%rd11201, %rd11199, %rd11200;
	shr.u64 	%rd11202, %rd11201, 32;
	mul.wide.u32 	%rd11203, %r6277, %r6284;
	add.s64 	%rd11204, %rd11202, %rd11203;
	shr.u64 	%rd11205, %rd11204, 32;
	and.b64  	%rd11206, %rd11186, 4294967295;
	add.s64 	%rd11207, %rd11185, %rd11206;
	shr.u64 	%rd11208, %rd11207, 32;
	and.b64  	%rd11209, %rd11189, 4294967295;
	mul.wide.u32 	%rd11210, %r6283, %r6283;
	add.s64 	%rd11211, %rd11208, %rd11209;
	add.s64 	%rd11212, %rd11211, %rd11210;
	shr.u64 	%rd11213, %rd11212, 32;
	and.b64  	%rd11214, %rd11192, 4294967295;
	mul.wide.u32 	%rd11215, %r6282, %r6283;
	add.s64 	%rd11216, %rd11213, %rd11214;
	add.s64 	%rd11217, %rd11216, %rd11215;
	shr.u64 	%rd11218, %rd11217, 32;
	and.b64  	%rd11219, %rd11195, 4294967295;
	mul.wide.u32 	%rd11220, %r6281, %r6283;
	add.s64 	%rd11221, %rd11218, %rd11219;
	add.s64 	%rd11222, %rd11221, %rd11220;
	shr.u64 	%rd11223, %rd11222, 32;
	and.b64  	%rd11224, %rd11198, 4294967295;
	mul.wide.u32 	%rd11225, %r6280, %r6283;
	add.s64 	%rd11226, %rd11223, %rd11224;
	add.s64 	%rd11227, %rd11226, %rd11225;
	shr.u64 	%rd11228, %rd11227, 32;
	and.b64  	%rd11229, %rd11201, 4294967295;
	mul.wide.u32 	%rd11230, %r6279, %r6283;
	add.s64 	%rd11231, %rd11228, %rd11229;
	add.s64 	%rd11232, %rd11231, %rd11230;
	shr.u64 	%rd11233, %rd11232, 32;
	and.b64  	%rd11234, %rd11204, 4294967295;
	mul.wide.u32 	%rd11235, %r6278, %r6283;
	add.s64 	%rd11236, %rd11233, %rd11234;
	add.s64 	%rd11237, %rd11236, %rd11235;
	shr.u64 	%rd11238, %rd11237, 32;
	mul.wide.u32 	%rd11239, %r6277, %r6283;
	add.s64 	%rd11240, %rd11238, %rd11205;
	add.s64 	%rd11241, %rd11240, %rd11239;
	shr.u64 	%rd11242, %rd11241, 32;
	and.b64  	%rd11243, %rd11212, 4294967295;
	add.s64 	%rd11244, %rd11188, %rd11243;
	shr.u64 	%rd11245, %rd11244, 32;
	and.b64  	%rd11246, %rd11217, 4294967295;
	add.s64 	%rd11247, %rd11245, %rd11246;
	add.s64 	%rd11248, %rd11247, %rd11215;
	shr.u64 	%rd11249, %rd11248, 32;
	and.b64  	%rd11250, %rd11222, 4294967295;
	mul.wide.u32 	%rd11251, %r6282, %r6282;
	add.s64 	%rd11252, %rd11249, %rd11250;
	add.s64 	%rd11253, %rd11252, %rd11251;
	shr.u64 	%rd11254, %rd11253, 32;
	and.b64  	%rd11255, %rd11227, 4294967295;
	mul.wide.u32 	%rd11256, %r6281, %r6282;
	add.s64 	%rd11257, %rd11254, %rd11255;
	add.s64 	%rd11258, %rd11257, %rd11256;
	shr.u64 	%rd11259, %rd11258, 32;
	and.b64  	%rd11260, %rd11232, 4294967295;
	mul.wide.u32 	%rd11261, %r6280, %r6282;
	add.s64 	%rd11262, %rd11259, %rd11260;
	add.s64 	%rd11263, %rd11262, %rd11261;
	shr.u64 	%rd11264, %rd11263, 32;
	and.b64  	%rd11265, %rd11237, 4294967295;
	mul.wide.u32 	%rd11266, %r6279, %r6282;
	add.s64 	%rd11267, %rd11264, %rd11265;
	add.s64 	%rd11268, %rd11267, %rd11266;
	shr.u64 	%rd11269, %rd11268, 32;
	and.b64  	%rd11270, %rd11241, 4294967295;
	mul.wide.u32 	%rd11271, %r6278, %r6282;
	add.s64 	%rd11272, %rd11269, %rd11270;
	add.s64 	%rd11273, %rd11272, %rd11271;
	shr.u64 	%rd11274, %rd11273, 32;
	mul.wide.u32 	%rd11275, %r6277, %r6282;
	add.s64 	%rd11276, %rd11274, %rd11242;
	add.s64 	%rd11277, %rd11276, %rd11275;
	shr.u64 	%rd11278, %rd11277, 32;
	and.b64  	%rd11279, %rd11248, 4294967295;
	add.s64 	%rd11280, %rd11191, %rd11279;
	shr.u64 	%rd11281, %rd11280, 32;
	and.b64  	%rd11282, %rd11253, 4294967295;
	add.s64 	%rd11283, %rd11281, %rd11282;
	add.s64 	%rd11284, %rd11283, %rd11220;
	shr.u64 	%rd11285, %rd11284, 32;
	and.b64  	%rd11286, %rd11258, 4294967295;
	add.s64 	%rd11287, %rd11285, %rd11286;
	add.s64 	%rd11288, %rd11287, %rd11256;
	shr.u64 	%rd11289, %rd11288, 32;
	and.b64  	%rd11290, %rd11263, 4294967295;
	mul.wide.u32 	%rd11291, %r6281, %r6281;
	add.s64 	%rd11292, %rd11289, %rd11290;
	add.s64 	%rd11293, %rd11292, %rd11291;
	shr.u64 	%rd11294, %rd11293, 32;
	and.b64  	%rd11295, %rd11268, 4294967295;
	mul.wide.u32 	%rd11296, %r6280, %r6281;
	add.s64 	%rd11297, %rd11294, %rd11295;
	add.s64 	%rd11298, %rd11297, %rd11296;
	shr.u64 	%rd11299, %rd11298, 32;
	and.b64  	%rd11300, %rd11273, 4294967295;
	mul.wide.u32 	%rd11301, %r6279, %r6281;
	add.s64 	%rd11302, %rd11299, %rd11300;
	add.s64 	%rd11303, %rd11302, %rd11301;
	shr.u64 	%rd11304, %rd11303, 32;
	and.b64  	%rd11305, %rd11277, 4294967295;
	mul.wide.u32 	%rd11306, %r6278, %r6281;
	add.s64 	%rd11307, %rd11304, %rd11305;
	add.s64 	%rd11308, %rd11307, %rd11306;
	shr.u64 	%rd11309, %rd11308, 32;
	mul.wide.u32 	%rd11310, %r6277, %r6281;
	add.s64 	%rd11311, %rd11309, %rd11278;
	add.s64 	%rd11312, %rd11311, %rd11310;
	shr.u64 	%rd11313, %rd11312, 32;
	and.b64  	%rd11314, %rd11284, 4294967295;
	add.s64 	%rd11315, %rd11194, %rd11314;
	shr.u64 	%rd11316, %rd11315, 32;
	and.b64  	%rd11317, %rd11288, 4294967295;
	add.s64 	%rd11318, %rd11316, %rd11317;
	add.s64 	%rd11319, %rd11318, %rd11225;
	shr.u64 	%rd11320, %rd11319, 32;
	and.b64  	%rd11321, %rd11293, 4294967295;
	add.s64 	%rd11322, %rd11320, %rd11321;
	add.s64 	%rd11323, %rd11322, %rd11261;
	shr.u64 	%rd11324, %rd11323, 32;
	and.b64  	%rd11325, %rd11298, 4294967295;
	add.s64 	%rd11326, %rd11324, %rd11325;
	add.s64 	%rd11327, %rd11326, %rd11296;
	shr.u64 	%rd11328, %rd11327, 32;
	and.b64  	%rd11329, %rd11303, 4294967295;
	mul.wide.u32 	%rd11330, %r6280, %r6280;
	add.s64 	%rd11331, %rd11328, %rd11329;
	add.s64 	%rd11332, %rd11331, %rd11330;
	shr.u64 	%rd11333, %rd11332, 32;
	and.b64  	%rd11334, %rd11308, 4294967295;
	mul.wide.u32 	%rd11335, %r6279, %r6280;
	add.s64 	%rd11336, %rd11333, %rd11334;
	add.s64 	%rd11337, %rd11336, %rd11335;
	shr.u64 	%rd11338, %rd11337, 32;
	and.b64  	%rd11339, %rd11312, 4294967295;
	mul.wide.u32 	%rd11340, %r6278, %r6280;
	add.s64 	%rd11341, %rd11338, %rd11339;
	add.s64 	%rd11342, %rd11341, %rd11340;
	shr.u64 	%rd11343, %rd11342, 32;
	mul.wide.u32 	%rd11344, %r6277, %r6280;
	add.s64 	%rd11345, %rd11343, %rd11313;
	add.s64 	%rd11346, %rd11345, %rd11344;
	shr.u64 	%rd11347, %rd11346, 32;
	and.b64  	%rd11348, %rd11319, 4294967295;
	add.s64 	%rd11349, %rd11197, %rd11348;
	shr.u64 	%rd11350, %rd11349, 32;
	and.b64  	%rd11351, %rd11323, 4294967295;
	add.s64 	%rd11352, %rd11350, %rd11351;
	add.s64 	%rd11353, %rd11352, %rd11230;
	shr.u64 	%rd11354, %rd11353, 32;
	and.b64  	%rd11355, %rd11327, 4294967295;
	add.s64 	%rd11356, %rd11354, %rd11355;
	add.s64 	%rd11357, %rd11356, %rd11266;
	shr.u64 	%rd11358, %rd11357, 32;
	and.b64  	%rd11359, %rd11332, 4294967295;
	add.s64 	%rd11360, %rd11358, %rd11359;
	add.s64 	%rd11361, %rd11360, %rd11301;
	shr.u64 	%rd11362, %rd11361, 32;
	and.b64  	%rd11363, %rd11337, 4294967295;
	add.s64 	%rd11364, %rd11362, %rd11363;
	add.s64 	%rd11365, %rd11364, %rd11335;
	shr.u64 	%rd11366, %rd11365, 32;
	and.b64  	%rd11367, %rd11342, 4294967295;
	mul.wide.u32 	%rd11368, %r6279, %r6279;
	add.s64 	%rd11369, %rd11366, %rd11367;
	add.s64 	%rd11370, %rd11369, %rd11368;
	shr.u64 	%rd11371, %rd11370, 32;
	and.b64  	%rd11372, %rd11346, 4294967295;
	mul.wide.u32 	%rd11373, %r6278, %r6279;
	add.s64 	%rd11374, %rd11371, %rd11372;
	add.s64 	%rd11375, %rd11374, %rd11373;
	shr.u64 	%rd11376, %rd11375, 32;
	mul.wide.u32 	%rd11377, %r6277, %r6279;
	add.s64 	%rd11378, %rd11376, %rd11347;
	add.s64 	%rd11379, %rd11378, %rd11377;
	shr.u64 	%rd11380, %rd11379, 32;
	and.b64  	%rd11381, %rd11353, 4294967295;
	add.s64 	%rd11382, %rd11200, %rd11381;
	shr.u64 	%rd11383, %rd11382, 32;
	and.b64  	%rd11384, %rd11357, 4294967295;
	add.s64 	%rd11385, %rd11383, %rd11384;
	add.s64 	%rd11386, %rd11385, %rd11235;
	shr.u64 	%rd11387, %rd11386, 32;
	and.b64  	%rd11388, %rd11361, 4294967295;
	add.s64 	%rd11389, %rd11387, %rd11388;
	add.s64 	%rd11390, %rd11389, %rd11271;
	shr.u64 	%rd11391, %rd11390, 32;
	and.b64  	%rd11392, %rd11365, 4294967295;
	add.s64 	%rd11393, %rd11391, %rd11392;
	add.s64 	%rd11394, %rd11393, %rd11306;
	shr.u64 	%rd11395, %rd11394, 32;
	and.b64  	%rd11396, %rd11370, 4294967295;
	add.s64 	%rd11397, %rd11395, %rd11396;
	add.s64 	%rd11398, %rd11397, %rd11340;
	shr.u64 	%rd11399, %rd11398, 32;
	and.b64  	%rd11400, %rd11375, 4294967295;
	add.s64 	%rd11401, %rd11399, %rd11400;
	add.s64 	%rd11402, %rd11401, %rd11373;
	shr.u64 	%rd11403, %rd11402, 32;
	and.b64  	%rd11404, %rd11379, 4294967295;
	mul.wide.u32 	%rd11405, %r6278, %r6278;
	add.s64 	%rd11406, %rd11403, %rd11404;
	add.s64 	%rd11407, %rd11406, %rd11405;
	shr.u64 	%rd11408, %rd11407, 32;
	mul.wide.u32 	%rd11409, %r6277, %r6278;
	add.s64 	%rd11410, %rd11408, %rd11380;
	add.s64 	%rd11411, %rd11410, %rd11409;
	shr.u64 	%rd11412, %rd11411, 32;
	and.b64  	%rd11413, %rd11386, 4294967295;
	add.s64 	%rd11414, %rd11203, %rd11413;
	shr.u64 	%rd11415, %rd11414, 32;
	and.b64  	%rd11416, %rd11390, 4294967295;
	add.s64 	%rd11417, %rd11415, %rd11416;
	add.s64 	%rd11418, %rd11417, %rd11239;
	shr.u64 	%rd11419, %rd11418, 32;
	and.b64  	%rd11420, %rd11394, 4294967295;
	add.s64 	%rd11421, %rd11419, %rd11420;
	add.s64 	%rd11422, %rd11421, %rd11275;
	shr.u64 	%rd11423, %rd11422, 32;
	and.b64  	%rd11424, %rd11398, 4294967295;
	add.s64 	%rd11425, %rd11423, %rd11424;
	add.s64 	%rd11426, %rd11425, %rd11310;
	shr.u64 	%rd11427, %rd11426, 32;
	and.b64  	%rd11428, %rd11402, 4294967295;
	add.s64 	%rd11429, %rd11427, %rd11428;
	add.s64 	%rd11430, %rd11429, %rd11344;
	shr.u64 	%rd11431, %rd11430, 32;
	and.b64  	%rd11432, %rd11407, 4294967295;
	add.s64 	%rd11433, %rd11431, %rd11432;
	add.s64 	%rd11434, %rd11433, %rd11377;
	shr.u64 	%rd11435, %rd11434, 32;
	and.b64  	%rd11436, %rd11411, 4294967295;
	add.s64 	%rd11437, %rd11435, %rd11436;
	add.s64 	%rd11438, %rd11437, %rd11409;
	shr.u64 	%rd11439, %rd11438, 32;
	mul.wide.u32 	%rd11440, %r6277, %r6277;
	add.s64 	%rd11441, %rd11439, %rd11412;
	add.s64 	%rd11442, %rd11441, %rd11440;
	shr.u64 	%rd11443, %rd11442, 32;
	{ .reg .b32 tmp; mov.b64 {tmp, %r4850}, %rd11442; }
	and.b64  	%rd11444, %rd11418, 4294967295;
	mul.lo.s64 	%rd11445, %rd11444, 977;
	and.b64  	%rd11446, %rd11183, 4294967293;
	and.b64  	%rd11447, %rd11445, 4294967295;
	add.s64 	%rd13120, %rd11447, %rd11446;
	shr.u64 	%rd11448, %rd11445, 32;
	shr.u64 	%rd11449, %rd13120, 32;
	add.s64 	%rd11450, %rd11449, %rd11448;
	and.b64  	%rd11451, %rd11422, 4294967295;
	mul.lo.s64 	%rd11452, %rd11451, 977;
	and.b64  	%rd11453, %rd11207, 4294967295;
	and.b64  	%rd11454, %rd11452, 4294967295;
	add.s64 	%rd11455, %rd11450, %rd11453;
	add.s64 	%rd11456, %rd11455, %rd11454;
	add.s64 	%rd13121, %rd11456, %rd11444;
	shr.u64 	%rd11457, %rd11452, 32;
	shr.u64 	%rd11458, %rd13121, 32;
	add.s64 	%rd11459, %rd11458, %rd11457;
	and.b64  	%rd11460, %rd11426, 4294967295;
	mul.lo.s64 	%rd11461, %rd11460, 977;
	and.b64  	%rd11462, %rd11244, 4294967295;
	and.b64  	%rd11463, %rd11461, 4294967295;
	add.s64 	%rd11464, %rd11459, %rd11462;
	add.s64 	%rd11465, %rd11464, %rd11463;
	add.s64 	%rd13122, %rd11465, %rd11451;
	shr.u64 	%rd11466, %rd11461, 32;
	shr.u64 	%rd11467, %rd13122, 32;
	add.s64 	%rd11468, %rd11467, %rd11466;
	and.b64  	%rd11469, %rd11430, 4294967295;
	mul.lo.s64 	%rd11470, %rd11469, 977;
	and.b64  	%rd11471, %rd11280, 4294967295;
	and.b64  	%rd11472, %rd11470, 4294967295;
	add.s64 	%rd11473, %rd11468, %rd11471;
	add.s64 	%rd11474, %rd11473, %rd11472;
	add.s64 	%rd13123, %rd11474, %rd11460;
	shr.u64 	%rd11475, %rd11470, 32;
	shr.u64 	%rd11476, %rd13123, 32;
	add.s64 	%rd11477, %rd11476, %rd11475;
	and.b64  	%rd11478, %rd11434, 4294967295;
	mul.lo.s64 	%rd11479, %rd11478, 977;
	and.b64  	%rd11480, %rd11315, 4294967295;
	and.b64  	%rd11481, %rd11479, 4294967295;
	add.s64 	%rd11482, %rd11477, %rd11480;
	add.s64 	%rd11483, %rd11482, %rd11481;
	add.s64 	%rd13124, %rd11483, %rd11469;
	shr.u64 	%rd11484, %rd11479, 32;
	shr.u64 	%rd11485, %rd13124, 32;
	add.s64 	%rd11486, %rd11485, %rd11484;
	and.b64  	%rd11487, %rd11438, 4294967295;
	mul.lo.s64 	%rd11488, %rd11487, 977;
	and.b64  	%rd11489, %rd11349, 4294967295;
	and.b64  	%rd11490, %rd11488, 4294967295;
	add.s64 	%rd11491, %rd11486, %rd11489;
	add.s64 	%rd11492, %rd11491, %rd11490;
	add.s64 	%rd13125, %rd11492, %rd11478;
	shr.u64 	%rd11493, %rd11488, 32;
	shr.u64 	%rd11494, %rd13125, 32;
	add.s64 	%rd11495, %rd11494, %rd11493;
	and.b64  	%rd11496, %rd11442, 4294967295;
	mul.lo.s64 	%rd11497, %rd11496, 977;
	and.b64  	%rd11498, %rd11382, 4294967295;
	and.b64  	%rd11499, %rd11497, 4294967295;
	add.s64 	%rd11500, %rd11495, %rd11498;
	add.s64 	%rd11501, %rd11500, %rd11499;
	add.s64 	%rd13126, %rd11501, %rd11487;
	shr.u64 	%rd11502, %rd11497, 32;
	shr.u64 	%rd11503, %rd13126, 32;
	add.s64 	%rd11504, %rd11503, %rd11502;
	mul.lo.s64 	%rd11505, %rd11443, 977;
	and.b64  	%rd11506, %rd11414, 4294967295;
	and.b64  	%rd11507, %rd11505, 4294967295;
	add.s64 	%rd11508, %rd11504, %rd11506;
	add.s64 	%rd11509, %rd11508, %rd11507;
	add.s64 	%rd13127, %rd11509, %rd11496;
	shr.u64 	%rd11510, %rd11505, 32;
	shr.u64 	%rd11511, %rd13127, 32;
	cvt.u32.u64 	%r4851, %rd11511;
	cvt.u32.u64 	%r4852, %rd11510;
	add.s32 	%r4853, %r4851, %r4852;
	add.s32 	%r1929, %r4853, %r4850;
	setp.eq.s32 	%p1798, %r1929, 0;
	mov.pred 	%p2183, 0;
	@%p1798 bra 	$L__BB0_1451;
	cvt.u64.u32 	%rd11512, %r1929;
	mul.wide.u32 	%rd11513, %r1929, 977;
	shr.u64 	%rd11514, %rd11513, 32;
	and.b64  	%rd11515, %rd13120, 4294967295;
	and.b64  	%rd11516, %rd11513, 4294967295;
	add.s64 	%rd13120, %rd11516, %rd11515;
	shr.u64 	%rd11517, %rd13120, 32;
	and.b64  	%rd11518, %rd13121, 4294967295;
	add.s64 	%rd11519, %rd11514, %rd11518;
	add.s64 	%rd11520, %rd11519, %rd11512;
	add.s64 	%rd13121, %rd11520, %rd11517;
	setp.lt.u64 	%p1800, %rd13121, 4294967296;
	@%p1800 bra 	$L__BB0_1451;
	shr.u64 	%rd11521, %rd13121, 32;
	and.b64  	%rd11522, %rd13122, 4294967295;
	add.s64 	%rd13122, %rd11521, %rd11522;
	setp.lt.u64 	%p1802, %rd13122, 4294967296;
	@%p1802 bra 	$L__BB0_1451;
	shr.u64 	%rd11523, %rd13122, 32;
	and.b64  	%rd11524, %rd13123, 4294967295;
	add.s64 	%rd13123, %rd11523, %rd11524;
	setp.lt.u64 	%p1804, %rd13123, 4294967296;
	@%p1804 bra 	$L__BB0_1451;
	shr.u64 	%rd11526, %rd13123, 32;
	and.b64  	%rd11527, %rd13124, 4294967295;
	add.s64 	%rd13124, %rd11526, %rd11527;
	setp.lt.u64 	%p1806, %rd13124, 4294967296;
	mov.b64 	%rd13123, 4294967296;
	@%p1806 bra 	$L__BB0_1451;
	shr.u64 	%rd11529, %rd13124, 32;
	and.b64  	%rd11530, %rd13125, 4294967295;
	add.s64 	%rd13125, %rd11529, %rd11530;
	setp.lt.u64 	%p1808, %rd13125, 4294967296;
	mov.b64 	%rd13123, 4294967296;
	mov.u64 	%rd13124, %rd13123;
	@%p1808 bra 	$L__BB0_1451;
	shr.u64 	%rd11532, %rd13125, 32;
	and.b64  	%rd11533, %rd13126, 4294967295;
	add.s64 	%rd13126, %rd11532, %rd11533;
	setp.lt.u64 	%p1810, %rd13126, 4294967296;
	mov.b64 	%rd13123, 4294967296;
	mov.u64 	%rd13125, %rd13123;
	@%p1810 bra 	$L__BB0_1451;
	shr.u64 	%rd11535, %rd13126, 32;
	and.b64  	%rd11536, %rd13127, 4294967295;
	add.s64 	%rd11537, %rd11535, %rd11536;
	setp.gt.u64 	%p2183, %rd11537, 4294967295;
	min.u64 	%rd13127, %rd11537, 4294967296;
	mov.b64 	%rd13123, 4294967296;
	mov.u64 	%rd13124, %rd13123;
	mov.u64 	%rd13126, %rd13123;
$L__BB0_1451:
	ld.const.u32 	%r1931, [const_p+4];
	ld.const.u32 	%r1932, [const_p+24];
	ld.const.u32 	%r1933, [const_p+20];
	ld.const.u32 	%r1934, [const_p+16];
	ld.const.u32 	%r1935, [const_p+12];
	ld.const.u32 	%r1936, [const_p];
	cvt.u32.u64 	%r6144, %rd13127;
	cvt.u32.u64 	%r6143, %rd13126;
	cvt.u32.u64 	%r6142, %rd13125;
	cvt.u32.u64 	%r6141, %rd13124;
	cvt.u32.u64 	%r6140, %rd13123;
	cvt.u32.u64 	%r6139, %rd13122;
	cvt.u32.u64 	%r6138, %rd13121;
	cvt.u32.u64 	%r6137, %rd13120;
	ld.const.u32 	%r4854, [const_p+28];
	setp.lt.u32 	%p1811, %r4854, %r6144;
	or.pred  	%p1812, %p2183, %p1811;
	@%p1812 bra 	$L__BB0_1465;
	setp.gt.u32 	%p1813, %r4854, %r6144;
	@%p1813 bra 	$L__BB0_1466;
	setp.lt.u32 	%p1814, %r1932, %r6143;
	@%p1814 bra 	$L__BB0_1465;
	setp.gt.u32 	%p1815, %r1932, %r6143;
	@%p1815 bra 	$L__BB0_1466;
	setp.lt.u32 	%p1816, %r1933, %r6142;
	@%p1816 bra 	$L__BB0_1465;
	setp.gt.u32 	%p1817, %r1933, %r6142;
	@%p1817 bra 	$L__BB0_1466;
	setp.lt.u32 	%p1818, %r1934, %r6141;
	@%p1818 bra 	$L__BB0_1465;
	setp.gt.u32 	%p1819, %r1934, %r6141;
	@%p1819 bra 	$L__BB0_1466;
	setp.lt.u32 	%p1820, %r1935, %r6140;
	@%p1820 bra 	$L__BB0_1465;
	setp.gt.u32 	%p1821, %r1935, %r6140;
	@%p1821 bra 	$L__BB0_1466;
	setp.lt.u32 	%p1822, %r1704, %r6139;
	@%p1822 bra 	$L__BB0_1465;
	setp.gt.u32 	%p1823, %r1704, %r6139;
	@%p1823 bra 	$L__BB0_1466;
	setp.lt.u32 	%p1824, %r1931, %r6138;
	@%p1824 bra 	$L__BB0_1465;
	setp.gt.u32 	%p1825, %r1931, %r6138;
	setp.gt.u32 	%p1826, %r1936, %r6137;
	or.pred  	%p1827, %p1825, %p1826;
	@%p1827 bra 	$L__BB0_1466;
$L__BB0_1465:
	// begin inline asm
	sub.cc.u32 %r6137, %r6137, %r1936;
	subc.cc.u32 %r6138, %r6138, %r1931;
	subc.cc.u32 %r6139, %r6139, %r1704;
	subc.cc.u32 %r6140, %r6140, %r1935;
	subc.cc.u32 %r6141, %r6141, %r1934;
	subc.cc.u32 %r6142, %r6142, %r1933;
	subc.cc.u32 %r6143, %r6143, %r1932;
	subc.u32 %r6144, %r6144, %r4854;
	
	// end inline asm
$L__BB0_1466:
	setp.gt.u32 	%p1828, %r6144, %r4854;
	@%p1828 bra 	$L__BB0_1479;
	bra.uni 	$L__BB0_1480;
$L__BB0_1467:
	setp.gt.u32 	%p1830, %r6143, %r1932;
	@%p1830 bra 	$L__BB0_1479;
	setp.lt.u32 	%p1831, %r6143, %r1932;
	@%p1831 bra 	$L__BB0_1481;
	setp.gt.u32 	%p1832, %r6142, %r1933;
	@%p1832 bra 	$L__BB0_1479;
	setp.lt.u32 	%p1833, %r6142, %r1933;
	@%p1833 bra 	$L__BB0_1481;
	setp.gt.u32 	%p1834, %r6141, %r1934;
	@%p1834 bra 	$L__BB0_1479;
	setp.lt.u32 	%p1835, %r6141, %r1934;
	@%p1835 bra 	$L__BB0_1481;
	setp.gt.u32 	%p1836, %r6140, %r1935;
	@%p1836 bra 	$L__BB0_1479;
	setp.lt.u32 	%p1837, %r6140, %r1935;
	@%p1837 bra 	$L__BB0_1481;
	setp.gt.u32 	%p1838, %r6139, %r1704;
	@%p1838 bra 	$L__BB0_1479;
	setp.lt.u32 	%p1839, %r6139, %r1704;
	@%p1839 bra 	$L__BB0_1481;
	setp.gt.u32 	%p1840, %r6138, %r1931;
	@%p1840 bra 	$L__BB0_1479;
	setp.lt.u32 	%p1841, %r6138, %r1931;
	setp.lt.u32 	%p1842, %r6137, %r1936;
	or.pred  	%p1843, %p1841, %p1842;
	@%p1843 bra 	$L__BB0_1481;
$L__BB0_1479:
	// begin inline asm
	sub.cc.u32 %r6137, %r6137, %r1936;
	subc.cc.u32 %r6138, %r6138, %r1931;
	subc.cc.u32 %r6139, %r6139, %r1704;
	subc.cc.u32 %r6140, %r6140, %r1935;
	subc.cc.u32 %r6141, %r6141, %r1934;
	subc.cc.u32 %r6142, %r6142, %r1933;
	subc.cc.u32 %r6143, %r6143, %r1932;
	subc.u32 %r6144, %r6144, %r4854;
	
	// end inline asm
	bra.uni 	$L__BB0_1481;
$L__BB0_1480:
	setp.lt.u32 	%p1829, %r6144, %r4854;
	@%p1829 bra 	$L__BB0_1481;
	bra.uni 	$L__BB0_1467;
$L__BB0_1481:
	mul.wide.u32 	%rd11539, %r6137, 3;
	shr.u64 	%rd11540, %rd11539, 32;
	mul.wide.u32 	%rd11541, %r6138, 3;
	add.s64 	%rd11542, %rd11541, %rd11540;
	shr.u64 	%rd11543, %rd11542, 32;
	mul.wide.u32 	%rd11544, %r6139, 3;
	add.s64 	%rd11545, %rd11544, %rd11543;
	shr.u64 	%rd11546, %rd11545, 32;
	mul.wide.u32 	%rd11547, %r6140, 3;
	add.s64 	%rd11548, %rd11547, %rd11546;
	shr.u64 	%rd11549, %rd11548, 32;
	mul.wide.u32 	%rd11550, %r6141, 3;
	add.s64 	%rd11551, %rd11550, %rd11549;
	shr.u64 	%rd11552, %rd11551, 32;
	mul.wide.u32 	%rd11553, %r6142, 3;
	add.s64 	%rd11554, %rd11553, %rd11552;
	shr.u64 	%rd11555, %rd11554, 32;
	mul.wide.u32 	%rd11556, %r6143, 3;
	add.s64 	%rd11557, %rd11556, %rd11555;
	shr.u64 	%rd11558, %rd11557, 32;
	mul.wide.u32 	%rd11559, %r6144, 3;
	add.s64 	%rd11560, %rd11559, %rd11558;
	shr.u64 	%rd11561, %rd11560, 32;
	and.b64  	%rd11562, %rd11539, 4294967295;
	mad.lo.s64 	%rd13128, %rd11561, 977, %rd11562;
	shr.u64 	%rd11563, %rd13128, 32;
	and.b64  	%rd11564, %rd11542, 4294967295;
	add.s64 	%rd11565, %rd11563, %rd11564;
	add.s64 	%rd13129, %rd11565, %rd11561;
	shr.u64 	%rd11566, %rd13129, 32;
	and.b64  	%rd11567, %rd11545, 4294967295;
	add.s64 	%rd13130, %rd11566, %rd11567;
	shr.u64 	%rd11568, %rd13130, 32;
	and.b64  	%rd11569, %rd11548, 4294967295;
	add.s64 	%rd13131, %rd11568, %rd11569;
	shr.u64 	%rd11570, %rd13131, 32;
	and.b64  	%rd11571, %rd11551, 4294967295;
	add.s64 	%rd13132, %rd11570, %rd11571;
	shr.u64 	%rd11572, %rd13132, 32;
	and.b64  	%rd11573, %rd11554, 4294967295;
	add.s64 	%rd13133, %rd11572, %rd11573;
	shr.u64 	%rd11574, %rd13133, 32;
	and.b64  	%rd11575, %rd11557, 4294967295;
	add.s64 	%rd13134, %rd11574, %rd11575;
	shr.u64 	%rd11576, %rd13134, 32;
	and.b64  	%rd11577, %rd11560, 4294967295;
	add.s64 	%rd13135, %rd11576, %rd11577;
	shr.u64 	%rd858, %rd13135, 32;
	{ .reg .b32 tmp; mov.b64 {tmp, %r6145}, %rd13135; }
	setp.lt.u64 	%p1844, %rd13135, 4294967296;
	@%p1844 bra 	$L__BB0_1488;
	and.b64  	%rd11579, %rd13128, 4294967295;
	mad.lo.s64 	%rd13128, %rd858, 977, %rd11579;
	shr.u64 	%rd11580, %rd13128, 32;
	and.b64  	%rd11581, %rd13129, 4294967295;
	add.s64 	%rd11582, %rd11581, %rd858;
	add.s64 	%rd13129, %rd11582, %rd11580;
	setp.lt.u64 	%p1845, %rd13129, 4294967296;
	mov.b32 	%r6145, 0;
	mov.b64 	%rd13135, 4294967296;
	@%p1845 bra 	$L__BB0_1488;
	shr.u64 	%rd11584, %rd13129, 32;
	and.b64  	%rd11585, %rd13130, 4294967295;
	add.s64 	%rd13130, %rd11584, %rd11585;
	setp.lt.u64 	%p1846, %rd13130, 4294967296;
	@%p1846 bra 	$L__BB0_1488;
	shr.u64 	%rd11587, %rd13130, 32;
	and.b64  	%rd11588, %rd13131, 4294967295;
	add.s64 	%rd13131, %rd11587, %rd11588;
	setp.lt.u64 	%p1847, %rd13131, 4294967296;
	mov.b64 	%rd13130, 4294967296;
	mov.u64 	%rd13135, %rd13130;
	@%p1847 bra 	$L__BB0_1488;
	shr.u64 	%rd11590, %rd13131, 32;
	and.b64  	%rd11591, %rd13132, 4294967295;
	add.s64 	%rd13132, %rd11590, %rd11591;
	setp.lt.u64 	%p1848, %rd13132, 4294967296;
	mov.b64 	%rd13130, 4294967296;
	mov.u64 	%rd13131, %rd13130;
	@%p1848 bra 	$L__BB0_1488;
	shr.u64 	%rd11593, %rd13132, 32;
	and.b64  	%rd11594, %rd13133, 4294967295;
	add.s64 	%rd13133, %rd11593, %rd11594;
	setp.lt.u64 	%p1849, %rd13133, 4294967296;
	mov.b64 	%rd13130, 4294967296;
	mov.u64 	%rd13132, %rd13130;
	mov.u64 	%rd13135, %rd13130;
	@%p1849 bra 	$L__BB0_1488;
	shr.u64 	%rd11596, %rd13133, 32;
	and.b64  	%rd11597, %rd13134, 4294967295;
	add.s64 	%rd11598, %rd11596, %rd11597;
	setp.gt.u64 	%p1850, %rd11598, 4294967295;
	selp.b64 	%rd13134, 4294967296, %rd11598, %p1850;
	selp.b64 	%rd13135, 1, 4294967296, %p1850;
	mov.b64 	%rd13130, 4294967296;
	mov.u64 	%rd13131, %rd13130;
	mov.u64 	%rd13133, %rd13130;
$L__BB0_1488:
	cvt.u32.u64 	%r6161, %rd13135;
	cvt.u32.u64 	%r6160, %rd13134;
	cvt.u32.u64 	%r6159, %rd13133;
	cvt.u32.u64 	%r6158, %rd13132;
	cvt.u32.u64 	%r6157, %rd13131;
	cvt.u32.u64 	%r6156, %rd13130;
	cvt.u32.u64 	%r6155, %rd13129;
	cvt.u32.u64 	%r6154, %rd13128;
	setp.ne.s32 	%p1851, %r6145, 0;
	setp.lt.u32 	%p1852, %r4854, %r6161;
	or.pred  	%p1853, %p1851, %p1852;
	@%p1853 bra 	$L__BB0_1502;
	setp.gt.u32 	%p1854, %r4854, %r6161;
	@%p1854 bra 	$L__BB0_1503;
	setp.lt.u32 	%p1855, %r1932, %r6160;
	@%p1855 bra 	$L__BB0_1502;
	setp.gt.u32 	%p1856, %r1932, %r6160;
	@%p1856 bra 	$L__BB0_1503;
	setp.lt.u32 	%p1857, %r1933, %r6159;
	@%p1857 bra 	$L__BB0_1502;
	setp.gt.u32 	%p1858, %r1933, %r6159;
	@%p1858 bra 	$L__BB0_1503;
	setp.lt.u32 	%p1859, %r1934, %r6158;
	@%p1859 bra 	$L__BB0_1502;
	setp.gt.u32 	%p1860, %r1934, %r6158;
	@%p1860 bra 	$L__BB0_1503;
	setp.lt.u32 	%p1861, %r1935, %r6157;
	@%p1861 bra 	$L__BB0_1502;
	setp.gt.u32 	%p1862, %r1935, %r6157;
	@%p1862 bra 	$L__BB0_1503;
	setp.lt.u32 	%p1863, %r1704, %r6156;
	@%p1863 bra 	$L__BB0_1502;
	setp.gt.u32 	%p1864, %r1704, %r6156;
	@%p1864 bra 	$L__BB0_1503;
	setp.lt.u32 	%p1865, %r1931, %r6155;
	@%p1865 bra 	$L__BB0_1502;
	setp.gt.u32 	%p1866, %r1931, %r6155;
	setp.gt.u32 	%p1867, %r1936, %r6154;
	or.pred  	%p1868, %p1866, %p1867;
	@%p1868 bra 	$L__BB0_1503;
$L__BB0_1502:
	// begin inline asm
	sub.cc.u32 %r6154, %r6154, %r1936;
	subc.cc.u32 %r6155, %r6155, %r1931;
	subc.cc.u32 %r6156, %r6156, %r1704;
	subc.cc.u32 %r6157, %r6157, %r1935;
	subc.cc.u32 %r6158, %r6158, %r1934;
	subc.cc.u32 %r6159, %r6159, %r1933;
	subc.cc.u32 %r6160, %r6160, %r1932;
	subc.u32 %r6161, %r6161, %r4854;
	
	// end inline asm
$L__BB0_1503:
	setp.gt.u32 	%p1869, %r6161, %r4854;
	@%p1869 bra 	$L__BB0_1516;
	bra.uni 	$L__BB0_1517;
$L__BB0_1504:
	setp.gt.u32 	%p1871, %r6160, %r1932;
	@%p1871 bra 	$L__BB0_1516;
	setp.lt.u32 	%p1872, %r6160, %r1932;
	@%p1872 bra 	$L__BB0_1518;
	setp.gt.u32 	%p1873, %r6159, %r1933;
	@%p1873 bra 	$L__BB0_1516;
	setp.lt.u32 	%p1874, %r6159, %r1933;
	@%p1874 bra 	$L__BB0_1518;
	setp.gt.u32 	%p1875, %r6158, %r1934;
	@%p1875 bra 	$L__BB0_1516;
	setp.lt.u32 	%p1876, %r6158, %r1934;
	@%p1876 bra 	$L__BB0_1518;
	setp.gt.u32 	%p1877, %r6157, %r1935;
	@%p1877 bra 	$L__BB0_1516;
	setp.lt.u32 	%p1878, %r6157, %r1935;
	@%p1878 bra 	$L__BB0_1518;
	setp.gt.u32 	%p1879, %r6156, %r1704;
	@%p1879 bra 	$L__BB0_1516;
	setp.lt.u32 	%p1880, %r6156, %r1704;
	@%p1880 bra 	$L__BB0_1518;
	setp.gt.u32 	%p1881, %r6155, %r1931;
	@%p1881 bra 	$L__BB0_1516;
	setp.lt.u32 	%p1882, %r6155, %r1931;
	setp.lt.u32 	%p1883, %r6154, %r1936;
	or.pred  	%p1884, %p1882, %p1883;
	@%p1884 bra 	$L__BB0_1518;
$L__BB0_1516:
	// begin inline asm
	sub.cc.u32 %r6154, %r6154, %r1936;
	subc.cc.u32 %r6155, %r6155, %r1931;
	subc.cc.u32 %r6156, %r6156, %r1704;
	subc.cc.u32 %r6157, %r6157, %r1935;
	subc.cc.u32 %r6158, %r6158, %r1934;
	subc.cc.u32 %r6159, %r6159, %r1933;
	subc.cc.u32 %r6160, %r6160, %r1932;
	subc.u32 %r6161, %r6161, %r4854;
	
	// end inline asm
	bra.uni 	$L__BB0_1518;
$L__BB0_1517:
	setp.lt.u32 	%p1870, %r6161, %r4854;
	@%p1870 bra 	$L__BB0_1518;
	bra.uni 	$L__BB0_1504;
$L__BB0_1518:
	mul.wide.u32 	%rd11600, %r6154, %r6154;
	shr.u64 	%rd11601, %rd11600, 32;
	mul.wide.u32 	%rd11602, %r6155, %r6154;
	add.s64 	%rd11603, %rd11601, %rd11602;
	shr.u64 	%rd11604, %rd11603, 32;
	mul.wide.u32 	%rd11605, %r6156, %r6154;
	add.s64 	%rd11606, %rd11604, %rd11605;
	shr.u64 	%rd11607, %rd11606, 32;
	mul.wide.u32 	%rd11608, %r6157, %r6154;
	add.s64 	%rd11609, %rd11607, %rd11608;
	shr.u64 	%rd11610, %rd11609, 32;
	mul.wide.u32 	%rd11611, %r6158, %r6154;
	add.s64 	%rd11612, %rd11610, %rd11611;
	shr.u64 	%rd11613, %rd11612, 32;
	mul.wide.u32 	%rd11614, %r6159, %r6154;
	add.s64 	%rd11615, %rd11613, %rd11614;
	shr.u64 	%rd11616, %rd11615, 32;
	mul.wide.u32 	%rd11617, %r6160, %r6154;
	add.s64 	%rd11618, %rd11616, %rd11617;
	shr.u64 	%rd11619, %rd11618, 32;
	mul.wide.u32 	%rd11620, %r6161, %r6154;
	add.s64 	%rd11621, %rd11619, %rd11620;
	shr.u64 	%rd11622, %rd11621, 32;
	and.b64  	%rd11623, %rd11603, 4294967295;
	add.s64 	%rd11624, %rd11602, %rd11623;
	shr.u64 	%rd11625, %rd11624, 32;
	and.b64  	%rd11626, %rd11606, 4294967295;
	mul.wide.u32 	%rd11627, %r6155, %r6155;
	add.s64 	%rd11628, %rd11625, %rd11626;
	add.s64 	%rd11629, %rd11628, %rd11627;
	shr.u64 	%rd11630, %rd11629, 32;
	and.b64  	%rd11631, %rd11609, 4294967295;
	mul.wide.u32 	%rd11632, %r6156, %r6155;
	add.s64 	%rd11633, %rd11630, %rd11631;
	add.s64 	%rd11634, %rd11633, %rd11632;
	shr.u64 	%rd11635, %rd11634, 32;
	and.b64  	%rd11636, %rd11612, 4294967295;
	mul.wide.u32 	%rd11637, %r6157, %r6155;
	add.s64 	%rd11638, %rd11635, %rd11636;
	add.s64 	%rd11639, %rd11638, %rd11637;
	shr.u64 	%rd11640, %rd11639, 32;
	and.b64  	%rd11641, %rd11615, 4294967295;
	mul.wide.u32 	%rd11642, %r6158, %r6155;
	add.s64 	%rd11643, %rd11640, %rd11641;
	add.s64 	%rd11644, %rd11643, %rd11642;
	shr.u64 	%rd11645, %rd11644, 32;
	and.b64  	%rd11646, %rd11618, 4294967295;
	mul.wide.u32 	%rd11647, %r6159, %r6155;
	add.s64 	%rd11648, %rd11645, %rd11646;
	add.s64 	%rd11649, %rd11648, %rd11647;
	shr.u64 	%rd11650, %rd11649, 32;
	and.b64  	%rd11651, %rd11621, 4294967295;
	mul.wide.u32 	%rd11652, %r6160, %r6155;
	add.s64 	%rd11653, %rd11650, %rd11651;
	add.s64 	%rd11654, %rd11653, %rd11652;
	shr.u64 	%rd11655, %rd11654, 32;
	mul.wide.u32 	%rd11656, %r6161, %r6155;
	add.s64 	%rd11657, %rd11655, %rd11622;
	add.s64 	%rd11658, %rd11657, %rd11656;
	shr.u64 	%rd11659, %rd11658, 32;
	and.b64  	%rd11660, %rd11629, 4294967295;
	add.s64 	%rd11661, %rd11605, %rd11660;
	shr.u64 	%rd11662, %rd11661, 32;
	and.b64  	%rd11663, %rd11634, 4294967295;
	add.s64 	%rd11664, %rd11662, %rd11663;
	add.s64 	%rd11665, %rd11664, %rd11632;
	shr.u64 	%rd11666, %rd11665, 32;
	and.b64  	%rd11667, %rd11639, 4294967295;
	mul.wide.u32 	%rd11668, %r6156, %r6156;
	add.s64 	%rd11669, %rd11666, %rd11667;
	add.s64 	%rd11670, %rd11669, %rd11668;
	shr.u64 	%rd11671, %rd11670, 32;
	and.b64  	%rd11672, %rd11644, 4294967295;
	mul.wide.u32 	%rd11673, %r6157, %r6156;
	add.s64 	%rd11674, %rd11671, %rd11672;
	add.s64 	%rd11675, %rd11674, %rd11673;
	shr.u64 	%rd11676, %rd11675, 32;
	and.b64  	%rd11677, %rd11649, 4294967295;
	mul.wide.u32 	%rd11678, %r6158, %r6156;
	add.s64 	%rd11679, %rd11676, %rd11677;
	add.s64 	%rd11680, %rd11679, %rd11678;
	shr.u64 	%rd11681, %rd11680, 32;
	and.b64  	%rd11682, %rd11654, 4294967295;
	mul.wide.u32 	%rd11683, %r6159, %r6156;
	add.s64 	%rd11684, %rd11681, %rd11682;
	add.s64 	%rd11685, %rd11684, %rd11683;
	shr.u64 	%rd11686, %rd11685, 32;
	and.b64  	%rd11687, %rd11658, 4294967295;
	mul.wide.u32 	%rd11688, %r6160, %r6156;
	add.s64 	%rd11689, %rd11686, %rd11687;
	add.s64 	%rd11690, %rd11689, %rd11688;
	shr.u64 	%rd11691, %rd11690, 32;
	mul.wide.u32 	%rd11692, %r6161, %r6156;
	add.s64 	%rd11693, %rd11691, %rd11659;
	add.s64 	%rd11694, %rd11693, %rd11692;
	shr.u64 	%rd11695, %rd11694, 32;
	and.b64  	%rd11696, %rd11665, 4294967295;
	add.s64 	%rd11697, %rd11608, %rd11696;
	shr.u64 	%rd11698, %rd11697, 32;
	and.b64  	%rd11699, %rd11670, 4294967295;
	add.s64 	%rd11700, %rd11698, %rd11699;
	add.s64 	%rd11701, %rd11700, %rd11637;
	shr.u64 	%rd11702, %rd11701, 32;
	and.b64  	%rd11703, %rd11675, 4294967295;
	add.s64 	%rd11704, %rd11702, %rd11703;
	add.s64 	%rd11705, %rd11704, %rd11673;
	shr.u64 	%rd11706, %rd11705, 32;
	and.b64  	%rd11707, %rd11680, 4294967295;
	mul.wide.u32 	%rd11708, %r6157, %r6157;
	add.s64 	%rd11709, %rd11706, %rd11707;
	add.s64 	%rd11710, %rd11709, %rd11708;
	shr.u64 	%rd11711, %rd11710, 32;
	and.b64  	%rd11712, %rd11685, 4294967295;
	mul.wide.u32 	%rd11713, %r6158, %r6157;
	add.s64 	%rd11714, %rd11711, %rd11712;
	add.s64 	%rd11715, %rd11714, %rd11713;
	shr.u64 	%rd11716, %rd11715, 32;
	and.b64  	%rd11717, %rd11690, 4294967295;
	mul.wide.u32 	%rd11718, %r6159, %r6157;
	add.s64 	%rd11719, %rd11716, %rd11717;
	add.s64 	%rd11720, %rd11719, %rd11718;
	shr.u64 	%rd11721, %rd11720, 32;
	and.b64  	%rd11722, %rd11694, 4294967295;
	mul.wide.u32 	%rd11723, %r6160, %r6157;
	add.s64 	%rd11724, %rd11721, %rd11722;
	add.s64 	%rd11725, %rd11724, %rd11723;
	shr.u64 	%rd11726, %rd11725, 32;
	mul.wide.u32 	%rd11727, %r6161, %r6157;
	add.s64 	%rd11728, %rd11726, %rd11695;
	add.s64 	%rd11729, %rd11728, %rd11727;
	shr.u64 	%rd11730, %rd11729, 32;
	and.b64  	%rd11731, %rd11701, 4294967295;
	add.s64 	%rd11732, %rd11611, %rd11731;
	shr.u64 	%rd11733, %rd11732, 32;
	and.b64  	%rd11734, %rd11705, 4294967295;
	add.s64 	%rd11735, %rd11733, %rd11734;
	add.s64 	%rd11736, %rd11735, %rd11642;
	shr.u64 	%rd11737, %rd11736, 32;
	and.b64  	%rd11738, %rd11710, 4294967295;
	add.s64 	%rd11739, %rd11737, %rd11738;
	add.s64 	%rd11740, %rd11739, %rd11678;
	shr.u64 	%rd11741, %rd11740, 32;
	and.b64  	%rd11742, %rd11715, 4294967295;
	add.s64 	%rd11743, %rd11741, %rd11742;
	add.s64 	%rd11744, %rd11743, %rd11713;
	shr.u64 	%rd11745, %rd11744, 32;
	and.b64  	%rd11746, %rd11720, 4294967295;
	mul.wide.u32 	%rd11747, %r6158, %r6158;
	add.s64 	%rd11748, %rd11745, %rd11746;
	add.s64 	%rd11749, %rd11748, %rd11747;
	shr.u64 	%rd11750, %rd11749, 32;
	and.b64  	%rd11751, %rd11725, 4294967295;
	mul.wide.u32 	%rd11752, %r6159, %r6158;
	add.s64 	%rd11753, %rd11750, %rd11751;
	add.s64 	%rd11754, %rd11753, %rd11752;
	shr.u64 	%rd11755, %rd11754, 32;
	and.b64  	%rd11756, %rd11729, 4294967295;
	mul.wide.u32 	%rd11757, %r6160, %r6158;
	add.s64 	%rd11758, %rd11755, %rd11756;
	add.s64 	%rd11759, %rd11758, %rd11757;
	shr.u64 	%rd11760, %rd11759, 32;
	mul.wide.u32 	%rd11761, %r6161, %r6158;
	add.s64 	%rd11762, %rd11760, %rd11730;
	add.s64 	%rd11763, %rd11762, %rd11761;
	shr.u64 	%rd11764, %rd11763, 32;
	and.b64  	%rd11765, %rd11736, 4294967295;
	add.s64 	%rd11766, %rd11614, %rd11765;
	shr.u64 	%rd11767, %rd11766, 32;
	and.b64  	%rd11768, %rd11740, 4294967295;
	add.s64 	%rd11769, %rd11767, %rd11768;
	add.s64 	%rd11770, %rd11769, %rd11647;
	shr.u64 	%rd11771, %rd11770, 32;
	and.b64  	%rd11772, %rd11744, 4294967295;
	add.s64 	%rd11773, %rd11771, %rd11772;
	add.s64 	%rd11774, %rd11773, %rd11683;
	shr.u64 	%rd11775, %rd11774, 32;
	and.b64  	%rd11776, %rd11749, 4294967295;
	add.s64 	%rd11777, %rd11775, %rd11776;
	add.s64 	%rd11778, %rd11777, %rd11718;
	shr.u64 	%rd11779, %rd11778, 32;
	and.b64  	%rd11780, %rd11754, 4294967295;
	add.s64 	%rd11781, %rd11779, %rd11780;
	add.s64 	%rd11782, %rd11781, %rd11752;
	shr.u64 	%rd11783, %rd11782, 32;
	and.b64  	%rd11784, %rd11759, 4294967295;
	mul.wide.u32 	%rd11785, %r6159, %r6159;
	add.s64 	%rd11786, %rd11783, %rd11784;
	add.s64 	%rd11787, %rd11786, %rd11785;
	shr.u64 	%rd11788, %rd11787, 32;
	and.b64  	%rd11789, %rd11763, 4294967295;
	mul.wide.u32 	%rd11790, %r6160, %r6159;
	add.s64 	%rd11791, %rd11788, %rd11789;
	add.s64 	%rd11792, %rd11791, %rd11790;
	shr.u64 	%rd11793, %rd11792, 32;
	mul.wide.u32 	%rd11794, %r6161, %r6159;
	add.s64 	%rd11795, %rd11793, %rd11764;
	add.s64 	%rd11796, %rd11795, %rd11794;
	shr.u64 	%rd11797, %rd11796, 32;
	and.b64  	%rd11798, %rd11770, 4294967295;
	add.s64 	%rd11799, %rd11617, %rd11798;
	shr.u64 	%rd11800, %rd11799, 32;
	and.b64  	%rd11801, %rd11774, 4294967295;
	add.s64 	%rd11802, %rd11800, %rd11801;
	add.s64 	%rd11803, %rd11802, %rd11652;
	shr.u64 	%rd11804, %rd11803, 32;
	and.b64  	%rd11805, %rd11778, 4294967295;
	add.s64 	%rd11806, %rd11804, %rd11805;
	add.s64 	%rd11807, %rd11806, %rd11688;
	shr.u64 	%rd11808, %rd11807, 32;
	and.b64  	%rd11809, %rd11782, 4294967295;
	add.s64 	%rd11810, %rd11808, %rd11809;
	add.s64 	%rd11811, %rd11810, %rd11723;
	shr.u64 	%rd11812, %rd11811, 32;
	and.b64  	%rd11813, %rd11787, 4294967295;
	add.s64 	%rd11814, %rd11812, %rd11813;
	add.s64 	%rd11815, %rd11814, %rd11757;
	shr.u64 	%rd11816, %rd11815, 32;
	and.b64  	%rd11817, %rd11792, 4294967295;
	add.s64 	%rd11818, %rd11816, %rd11817;
	add.s64 	%rd11819, %rd11818, %rd11790;
	shr.u64 	%rd11820, %rd11819, 32;
	and.b64  	%rd11821, %rd11796, 4294967295;
	mul.wide.u32 	%rd11822, %r6160, %r6160;
	add.s64 	%rd11823, %rd11820, %rd11821;
	add.s64 	%rd11824, %rd11823, %rd11822;
	shr.u64 	%rd11825, %rd11824, 32;
	mul.wide.u32 	%rd11826, %r6161, %r6160;
	add.s64 	%rd11827, %rd11825, %rd11797;
	add.s64 	%rd11828, %rd11827, %rd11826;
	shr.u64 	%rd11829, %rd11828, 32;
	and.b64  	%rd11830, %rd11803, 4294967295;
	add.s64 	%rd11831, %rd11620, %rd11830;
	shr.u64 	%rd11832, %rd11831, 32;
	and.b64  	%rd11833, %rd11807, 4294967295;
	add.s64 	%rd11834, %rd11832, %rd11833;
	add.s64 	%rd11835, %rd11834, %rd11656;
	shr.u64 	%rd11836, %rd11835, 32;
	and.b64  	%rd11837, %rd11811, 4294967295;
	add.s64 	%rd11838, %rd11836, %rd11837;
	add.s64 	%rd11839, %rd11838, %rd11692;
	shr.u64 	%rd11840, %rd11839, 32;
	and.b64  	%rd11841, %rd11815, 4294967295;
	add.s64 	%rd11842, %rd11840, %rd11841;
	add.s64 	%rd11843, %rd11842, %rd11727;
	shr.u64 	%rd11844, %rd11843, 32;
	and.b64  	%rd11845, %rd11819, 4294967295;
	add.s64 	%rd11846, %rd11844, %rd11845;
	add.s64 	%rd11847, %rd11846, %rd11761;
	shr.u64 	%rd11848, %rd11847, 32;
	and.b64  	%rd11849, %rd11824, 4294967295;
	add.s64 	%rd11850, %rd11848, %rd11849;
	add.s64 	%rd11851, %rd11850, %rd11794;
	shr.u64 	%rd11852, %rd11851, 32;
	and.b64  	%rd11853, %rd11828, 4294967295;
	add.s64 	%rd11854, %rd11852, %rd11853;
	add.s64 	%rd11855, %rd11854, %rd11826;
	shr.u64 	%rd11856, %rd11855, 32;
	mul.wide.u32 	%rd11857, %r6161, %r6161;
	add.s64 	%rd11858, %rd11856, %rd11829;
	add.s64 	%rd11859, %rd11858, %rd11857;
	shr.u64 	%rd11860, %rd11859, 32;
	{ .reg .b32 tmp; mov.b64 {tmp, %r4957}, %rd11859; }
	and.b64  	%rd11861, %rd11835, 4294967295;
	mul.lo.s64 	%rd11862, %rd11861, 977;
	and.b64  	%rd11863, %rd11600, 4294967293;
	and.b64  	%rd11864, %rd11862, 4294967295;
	add.s64 	%rd13136, %rd11864, %rd11863;
	shr.u64 	%rd11865, %rd11862, 32;
	shr.u64 	%rd11866, %rd13136, 32;
	add.s64 	%rd11867, %rd11866, %rd11865;
	and.b64  	%rd11868, %rd11839, 4294967295;
	mul.lo.s64 	%rd11869, %rd11868, 977;
	and.b64  	%rd11870, %rd11624, 4294967295;
	and.b64  	%rd11871, %rd11869, 4294967295;
	add.s64 	%rd11872, %rd11867, %rd11870;
	add.s64 	%rd11873, %rd11872, %rd11871;
	add.s64 	%rd13137, %rd11873, %rd11861;
	shr.u64 	%rd11874, %rd11869, 32;
	shr.u64 	%rd11875, %rd13137, 32;
	add.s64 	%rd11876, %rd11875, %rd11874;
	and.b64  	%rd11877, %rd11843, 4294967295;
	mul.lo.s64 	%rd11878, %rd11877, 977;
	and.b64  	%rd11879, %rd11661, 4294967295;
	and.b64  	%rd11880, %rd11878, 4294967295;
	add.s64 	%rd11881, %rd11876, %rd11879;
	add.s64 	%rd11882, %rd11881, %rd11880;
	add.s64 	%rd13138, %rd11882, %rd11868;
	shr.u64 	%rd11883, %rd11878, 32;
	shr.u64 	%rd11884, %rd13138, 32;
	add.s64 	%rd11885, %rd11884, %rd11883;
	and.b64  	%rd11886, %rd11847, 4294967295;
	mul.lo.s64 	%rd11887, %rd11886, 977;
	and.b64  	%rd11888, %rd11697, 4294967295;
	and.b64  	%rd11889, %rd11887, 4294967295;
	add.s64 	%rd11890, %rd11885, %rd11888;
	add.s64 	%rd11891, %rd11890, %rd11889;
	add.s64 	%rd13139, %rd11891, %rd11877;
	shr.u64 	%rd11892, %rd11887, 32;
	shr.u64 	%rd11893, %rd13139, 32;
	add.s64 	%rd11894, %rd11893, %rd11892;
	and.b64  	%rd11895, %rd11851, 4294967295;
	mul.lo.s64 	%rd11896, %rd11895, 977;
	and.b64  	%rd11897, %rd11732, 4294967295;
	and.b64  	%rd11898, %rd11896, 4294967295;
	add.s64 	%rd11899, %rd11894, %rd11897;
	add.s64 	%rd11900, %rd11899, %rd11898;
	add.s64 	%rd13140, %rd11900, %rd11886;
	shr.u64 	%rd11901, %rd11896, 32;
	shr.u64 	%rd11902, %rd13140, 32;
	add.s64 	%rd11903, %rd11902, %rd11901;
	and.b64  	%rd11904, %rd11855, 4294967295;
	mul.lo.s64 	%rd11905, %rd11904, 977;
	and.b64  	%rd11906, %rd11766, 4294967295;
	and.b64  	%rd11907, %rd11905, 4294967295;
	add.s64 	%rd11908, %rd11903, %rd11906;
	add.s64 	%rd11909, %rd11908, %rd11907;
	add.s64 	%rd13141, %rd11909, %rd11895;
	shr.u64 	%rd11910, %rd11905, 32;
	shr.u64 	%rd11911, %rd13141, 32;
	add.s64 	%rd11912, %rd11911, %rd11910;
	and.b64  	%rd11913, %rd11859, 4294967295;
	mul.lo.s64 	%rd11914, %rd11913, 977;
	and.b64  	%rd11915, %rd11799, 4294967295;
	and.b64  	%rd11916, %rd11914, 4294967295;
	add.s64 	%rd11917, %rd11912, %rd11915;
	add.s64 	%rd11918, %rd11917, %rd11916;
	add.s64 	%rd13142, %rd11918, %rd11904;
	shr.u64 	%rd11919, %rd11914, 32;
	shr.u64 	%rd11920, %rd13142, 32;
	add.s64 	%rd11921, %rd11920, %rd11919;
	mul.lo.s64 	%rd11922, %rd11860, 977;
	and.b64  	%rd11923, %rd11831, 4294967295;
	and.b64  	%rd11924, %rd11922, 4294967295;
	add.s64 	%rd11925, %rd11921, %rd11923;
	add.s64 	%rd11926, %rd11925, %rd11924;
	add.s64 	%rd13143, %rd11926, %rd11913;
	shr.u64 	%rd11927, %rd11922, 32;
	shr.u64 	%rd11928, %rd13143, 32;
	cvt.u32.u64 	%r4958, %rd11928;
	cvt.u32.u64 	%r4959, %rd11927;
	add.s32 	%r4960, %r4958, %r4959;
	add.s32 	%r2020, %r4960, %r4957;
	setp.eq.s32 	%p1886, %r2020, 0;
	mov.pred 	%p2184, 0;
	@%p1886 bra 	$L__BB0_1526;
	cvt.u64.u32 	%rd11929, %r2020;
	mul.wide.u32 	%rd11930, %r2020, 977;
	shr.u64 	%rd11931, %rd11930, 32;
	and.b64  	%rd11932, %rd13136, 4294967295;
	and.b64  	%rd11933, %rd11930, 4294967295;
	add.s64 	%rd13136, %rd11933, %rd11932;
	shr.u64 	%rd11934, %rd13136, 32;
	and.b64  	%rd11935, %rd13137, 4294967295;
	add.s64 	%rd11936, %rd11931, %rd11935;
	add.s64 	%rd11937, %rd11936, %rd11929;
	add.s64 	%rd13137, %rd11937, %rd11934;
	setp.lt.u64 	%p1888, %rd13137, 4294967296;
	@%p1888 bra 	$L__BB0_1526;
	shr.u64 	%rd11938, %rd13137, 32;
	and.b64  	%rd11939, %rd13138, 4294967295;
	add.s64 	%rd13138, %rd11938, %rd11939;
	setp.lt.u64 	%p1890, %rd13138, 4294967296;
	@%p1890 bra 	$L__BB0_1526;
	shr.u64 	%rd11940, %rd13138, 32;
	and.b64  	%rd11941, %rd13139, 4294967295;
	add.s64 	%rd13139, %rd11940, %rd11941;
	setp.lt.u64 	%p1892, %rd13139, 4294967296;
	@%p1892 bra 	$L__BB0_1526;
	shr.u64 	%rd11943, %rd13139, 32;
	and.b64  	%rd11944, %rd13140, 4294967295;
	add.s64 	%rd13140, %rd11943, %rd11944;
	setp.lt.u64 	%p1894, %rd13140, 4294967296;
	mov.b64 	%rd13139, 4294967296;
	@%p1894 bra 	$L__BB0_1526;
	shr.u64 	%rd11946, %rd13140, 32;
	and.b64  	%rd11947, %rd13141, 4294967295;
	add.s64 	%rd13141, %rd11946, %rd11947;
	setp.lt.u64 	%p1896, %rd13141, 4294967296;
	mov.b64 	%rd13139, 4294967296;
	mov.u64 	%rd13140, %rd13139;
	@%p1896 bra 	$L__BB0_1526;
	shr.u64 	%rd11949, %rd13141, 32;
	and.b64  	%rd11950, %rd13142, 4294967295;
	add.s64 	%rd13142, %rd11949, %rd11950;
	setp.lt.u64 	%p1898, %rd13142, 4294967296;
	mov.b64 	%rd13139, 4294967296;
	mov.u64 	%rd13141, %rd13139;
	@%p1898 bra 	$L__BB0_1526;
	shr.u64 	%rd11952, %rd13142, 32;
	and.b64  	%rd11953, %rd13143, 4294967295;
	add.s64 	%rd11954, %rd11952, %rd11953;
	setp.gt.u64 	%p2184, %rd11954, 4294967295;
	min.u64 	%rd13143, %rd11954, 4294967296;
	mov.b64 	%rd13139, 4294967296;
	mov.u64 	%rd13140, %rd13139;
	mov.u64 	%rd13142, %rd13139;
$L__BB0_1526:
	ld.const.u32 	%r2025, [const_p+16];
	ld.const.u32 	%r2026, [const_p+12];
	ld.const.u32 	%r2027, [const_p];
	cvt.u32.u64 	%r6177, %rd13143;
	cvt.u32.u64 	%r6176, %rd13142;
	cvt.u32.u64 	%r6175, %rd13141;
	cvt.u32.u64 	%r6174, %rd13140;
	cvt.u32.u64 	%r6173, %rd13139;
	cvt.u32.u64 	%r6172, %rd13138;
	cvt.u32.u64 	%r6171, %rd13137;
	cvt.u32.u64 	%r6170, %rd13136;
	ld.const.u32 	%r6022, [const_p+28];
	setp.lt.u32 	%p1899, %r6022, %r6177;
	or.pred  	%p1900, %p2184, %p1899;
	@%p1900 bra 	$L__BB0_1540;
	setp.gt.u32 	%p1901, %r6022, %r6177;
	@%p1901 bra 	$L__BB0_1541;
	setp.lt.u32 	%p1902, %r1932, %r6176;
	@%p1902 bra 	$L__BB0_1540;
	setp.gt.u32 	%p1903, %r1932, %r6176;
	@%p1903 bra 	$L__BB0_1541;
	setp.lt.u32 	%p1904, %r1933, %r6175;
	@%p1904 bra 	$L__BB0_1540;
	setp.gt.u32 	%p1905, %r1933, %r6175;
	@%p1905 bra 	$L__BB0_1541;
	setp.lt.u32 	%p1906, %r2025, %r6174;
	@%p1906 bra 	$L__BB0_1540;
	setp.gt.u32 	%p1907, %r2025, %r6174;
	@%p1907 bra 	$L__BB0_1541;
	setp.lt.u32 	%p1908, %r2026, %r6173;
	@%p1908 bra 	$L__BB0_1540;
	setp.gt.u32 	%p1909, %r2026, %r6173;
	@%p1909 bra 	$L__BB0_1541;
	setp.lt.u32 	%p1910, %r1704, %r6172;
	@%p1910 bra 	$L__BB0_1540;
	setp.gt.u32 	%p1911, %r1704, %r6172;
	@%p1911 bra 	$L__BB0_1541;
	setp.lt.u32 	%p1912, %r1931, %r6171;
	@%p1912 bra 	$L__BB0_1540;
	setp.gt.u32 	%p1913, %r1931, %r6171;
	setp.gt.u32 	%p1914, %r2027, %r6170;
	or.pred  	%p1915, %p1913, %p1914;
	@%p1915 bra 	$L__BB0_1541;
$L__BB0_1540:
	// begin inline asm
	sub.cc.u32 %r6170, %r6170, %r2027;
	subc.cc.u32 %r6171, %r6171, %r1931;
	subc.cc.u32 %r6172, %r6172, %r1704;
	subc.cc.u32 %r6173, %r6173, %r2026;
	subc.cc.u32 %r6174, %r6174, %r2025;
	subc.cc.u32 %r6175, %r6175, %r1933;
	subc.cc.u32 %r6176, %r6176, %r1932;
	subc.u32 %r6177, %r6177, %r6022;
	
	// end inline asm
$L__BB0_1541:
	setp.gt.u32 	%p1916, %r6177, %r6022;
	@%p1916 bra 	$L__BB0_1554;
	bra.uni 	$L__BB0_1555;
$L__BB0_1542:
	setp.gt.u32 	%p1918, %r6176, %r1932;
	@%p1918 bra 	$L__BB0_1554;
	setp.lt.u32 	%p1919, %r6176, %r1932;
	@%p1919 bra 	$L__BB0_1556;
	setp.gt.u32 	%p1920, %r6175, %r1933;
	@%p1920 bra 	$L__BB0_1554;
	setp.lt.u32 	%p1921, %r6175, %r1933;
	@%p1921 bra 	$L__BB0_1556;
	setp.gt.u32 	%p1922, %r6174, %r2025;
	@%p1922 bra 	$L__BB0_1554;
	setp.lt.u32 	%p1923, %r6174, %r2025;
	@%p1923 bra 	$L__BB0_1556;
	setp.gt.u32 	%p1924, %r6173, %r2026;
	@%p1924 bra 	$L__BB0_1554;
	setp.lt.u32 	%p1925, %r6173, %r2026;
	@%p1925 bra 	$L__BB0_1556;
	setp.gt.u32 	%p1926, %r6172, %r1704;
	@%p1926 bra 	$L__BB0_1554;
	setp.lt.u32 	%p1927, %r6172, %r1704;
	@%p1927 bra 	$L__BB0_1556;
	setp.gt.u32 	%p1928, %r6171, %r1931;
	@%p1928 bra 	$L__BB0_1554;
	setp.lt.u32 	%p1929, %r6171, %r1931;
	setp.lt.u32 	%p1930, %r6170, %r2027;
	or.pred  	%p1931, %p1929, %p1930;
	@%p1931 bra 	$L__BB0_1556;
$L__BB0_1554:
	// begin inline asm
	sub.cc.u32 %r6170, %r6170, %r2027;
	subc.cc.u32 %r6171, %r6171, %r1931;
	subc.cc.u32 %r6172, %r6172, %r1704;
	subc.cc.u32 %r6173, %r6173, %r2026;
	subc.cc.u32 %r6174, %r6174, %r2025;
	subc.cc.u32 %r6175, %r6175, %r1933;
	subc.cc.u32 %r6176, %r6176, %r1932;
	subc.u32 %r6177, %r6177, %r6022;
	
	// end inline asm
	bra.uni 	$L__BB0_1556;
$L__BB0_1555:
	setp.lt.u32 	%p1917, %r6177, %r6022;
	@%p1917 bra 	$L__BB0_1556;
	bra.uni 	$L__BB0_1542;
$L__BB0_1556:
	shl.b32 	%r5010, %r6088, 1;
	shr.u32 	%r5011, %r6088, 31;
	cvt.u64.u32 	%rd11956, %r5011;
	mul.wide.u32 	%rd11957, %r6089, 2;
	or.b64  	%rd11958, %rd11957, %rd11956;
	shr.u64 	%rd11959, %rd11957, 32;
	mul.wide.u32 	%rd11960, %r6090, 2;
	or.b64  	%rd11961, %rd11960, %rd11959;
	shr.u64 	%rd11962, %rd11960, 32;
	mul.wide.u32 	%rd11963, %r6091, 2;
	or.b64  	%rd11964, %rd11963, %rd11962;
	shr.u64 	%rd11965, %rd11963, 32;
	mul.wide.u32 	%rd11966, %r6092, 2;
	add.s64 	%rd11967, %rd11966, %rd11965;
	shr.u64 	%rd11968, %rd11967, 32;
	mul.wide.u32 	%rd11969, %r6093, 2;
	add.s64 	%rd11970, %rd11969, %rd11968;
	shr.u64 	%rd11971, %rd11970, 32;
	mul.wide.u32 	%rd11972, %r6094, 2;
	add.s64 	%rd11973, %rd11972, %rd11971;
	shr.u64 	%rd11974, %rd11973, 32;
	mul.wide.u32 	%rd11975, %r6095, 2;
	add.s64 	%rd11976, %rd11975, %rd11974;
	shr.u64 	%rd11977, %rd11976, 32;
	cvt.u64.u32 	%rd11978, %r5010;
	mad.lo.s64 	%rd13144, %rd11977, 977, %rd11978;
	shr.u64 	%rd11979, %rd13144, 32;
	and.b64  	%rd11980, %rd11958, 4294967295;
	add.s64 	%rd11981, %rd11979, %rd11980;
	add.s64 	%rd13145, %rd11981, %rd11977;
	shr.u64 	%rd11982, %rd13145, 32;
	and.b64  	%rd11983, %rd11961, 4294967295;
	add.s64 	%rd13146, %rd11982, %rd11983;
	shr.u64 	%rd11984, %rd13146, 32;
	and.b64  	%rd11985, %rd11964, 4294967295;
	add.s64 	%rd13147, %rd11984, %rd11985;
	shr.u64 	%rd11986, %rd13147, 32;
	and.b64  	%rd11987, %rd11967, 4294967295;
	add.s64 	%rd13148, %rd11986, %rd11987;
	shr.u64 	%rd11988, %rd13148, 32;
	and.b64  	%rd11989, %rd11970, 4294967295;
	add.s64 	%rd13149, %rd11988, %rd11989;
	shr.u64 	%rd11990, %rd13149, 32;
	and.b64  	%rd11991, %rd11973, 4294967295;
	add.s64 	%rd13150, %rd11990, %rd11991;
	shr.u64 	%rd11992, %rd13150, 32;
	and.b64  	%rd11993, %rd11976, 4294967295;
	add.s64 	%rd13151, %rd11992, %rd11993;
	shr.u64 	%rd907, %rd13151, 32;
	{ .reg .b32 tmp; mov.b64 {tmp, %r6178}, %rd13151; }
	setp.lt.u64 	%p1932, %rd13151, 4294967296;
	@%p1932 bra 	$L__BB0_1563;
	and.b64  	%rd11995, %rd13144, 4294967295;
	mad.lo.s64 	%rd13144, %rd907, 977, %rd11995;
	shr.u64 	%rd11996, %rd13144, 32;
	and.b64  	%rd11997, %rd13145, 4294967295;
	add.s64 	%rd11998, %rd11997, %rd907;
	add.s64 	%rd13145, %rd11998, %rd11996;
	setp.lt.u64 	%p1933, %rd13145, 4294967296;
	mov.b32 	%r6178, 0;
	mov.b64 	%rd13151, 4294967296;
	@%p1933 bra 	$L__BB0_1563;
	shr.u64 	%rd12000, %rd13145, 32;
	and.b64  	%rd12001, %rd13146, 4294967295;
	add.s64 	%rd13146, %rd12000, %rd12001;
	setp.lt.u64 	%p1934, %rd13146, 4294967296;
	@%p1934 bra 	$L__BB0_1563;
	shr.u64 	%rd12003, %rd13146, 32;
	and.b64  	%rd12004, %rd13147, 4294967295;
	add.s64 	%rd13147, %rd12003, %rd12004;
	setp.lt.u64 	%p1935, %rd13147, 4294967296;
	mov.b64 	%rd13146, 4294967296;
	mov.u64 	%rd13151, %rd13146;
	@%p1935 bra 	$L__BB0_1563;
	shr.u64 	%rd12006, %rd13147, 32;
	and.b64  	%rd12007, %rd13148, 4294967295;
	add.s64 	%rd13148, %rd12006, %rd12007;
	setp.lt.u64 	%p1936, %rd13148, 4294967296;
	mov.b64 	%rd13146, 4294967296;
	mov.u64 	%rd13147, %rd13146;
	@%p1936 bra 	$L__BB0_1563;
	shr.u64 	%rd12009, %rd13148, 32;
	and.b64  	%rd12010, %rd13149, 4294967295;
	add.s64 	%rd13149, %rd12009, %rd12010;
	setp.lt.u64 	%p1937, %rd13149, 4294967296;
	mov.b64 	%rd13146, 4294967296;
	mov.u64 	%rd13148, %rd13146;
	mov.u64 	%rd13151, %rd13146;
	@%p1937 bra 	$L__BB0_1563;
	shr.u64 	%rd12012, %rd13149, 32;
	and.b64  	%rd12013, %rd13150, 4294967295;
	add.s64 	%rd12014, %rd12012, %rd12013;
	setp.gt.u64 	%p1938, %rd12014, 4294967295;
	selp.b64 	%rd13150, 4294967296, %rd12014, %p1938;
	selp.b64 	%rd13151, 1, 4294967296, %p1938;
	mov.b64 	%rd13146, 4294967296;
	mov.u64 	%rd13147, %rd13146;
	mov.u64 	%rd13149, %rd13146;
$L__BB0_1563:
	cvt.u32.u64 	%r6194, %rd13151;
	cvt.u32.u64 	%r6193, %rd13150;
	cvt.u32.u64 	%r6192, %rd13149;
	cvt.u32.u64 	%r6191, %rd13148;
	cvt.u32.u64 	%r6190, %rd13147;
	cvt.u32.u64 	%r6189, %rd13146;
	cvt.u32.u64 	%r6188, %rd13145;
	cvt.u32.u64 	%r6187, %rd13144;
	setp.ne.s32 	%p1939, %r6178, 0;
	setp.lt.u32 	%p1940, %r6022, %r6194;
	or.pred  	%p1941, %p1939, %p1940;
	@%p1941 bra 	$L__BB0_1577;
	setp.gt.u32 	%p1942, %r6022, %r6194;
	@%p1942 bra 	$L__BB0_1578;
	setp.lt.u32 	%p1943, %r1932, %r6193;
	@%p1943 bra 	$L__BB0_1577;
	setp.gt.u32 	%p1944, %r1932, %r6193;
	@%p1944 bra 	$L__BB0_1578;
	setp.lt.u32 	%p1945, %r1933, %r6192;
	@%p1945 bra 	$L__BB0_1577;
	setp.gt.u32 	%p1946, %r1933, %r6192;
	@%p1946 bra 	$L__BB0_1578;
	setp.lt.u32 	%p1947, %r2025, %r6191;
	@%p1947 bra 	$L__BB0_1577;
	setp.gt.u32 	%p1948, %r2025, %r6191;
	@%p1948 bra 	$L__BB0_1578;
	setp.lt.u32 	%p1949, %r2026, %r6190;
	@%p1949 bra 	$L__BB0_1577;
	setp.gt.u32 	%p1950, %r2026, %r6190;
	@%p1950 bra 	$L__BB0_1578;
	setp.lt.u32 	%p1951, %r1704, %r6189;
	@%p1951 bra 	$L__BB0_1577;
	setp.gt.u32 	%p1952, %r1704, %r6189;
	@%p1952 bra 	$L__BB0_1578;
	setp.lt.u32 	%p1953, %r1931, %r6188;
	@%p1953 bra 	$L__BB0_1577;
	setp.gt.u32 	%p1954, %r1931, %r6188;
	setp.gt.u32 	%p1955, %r2027, %r6187;
	or.pred  	%p1956, %p1954, %p1955;
	@%p1956 bra 	$L__BB0_1578;
$L__BB0_1577:
	// begin inline asm
	sub.cc.u32 %r6187, %r6187, %r2027;
	subc.cc.u32 %r6188, %r6188, %r1931;
	subc.cc.u32 %r6189, %r6189, %r1704;
	subc.cc.u32 %r6190, %r6190, %r2026;
	subc.cc.u32 %r6191, %r6191, %r2025;
	subc.cc.u32 %r6192, %r6192, %r1933;
	subc.cc.u32 %r6193, %r6193, %r1932;
	subc.u32 %r6194, %r6194, %r6022;
	
	// end inline asm
$L__BB0_1578:
	setp.gt.u32 	%p1957, %r6194, %r6022;
	@%p1957 bra 	$L__BB0_1591;
	bra.uni 	$L__BB0_1592;
$L__BB0_1579:
	setp.gt.u32 	%p1959, %r6193, %r1932;
	@%p1959 bra 	$L__BB0_1591;
	setp.lt.u32 	%p1960, %r6193, %r1932;
	@%p1960 bra 	$L__BB0_1593;
	setp.gt.u32 	%p1961, %r6192, %r1933;
	@%p1961 bra 	$L__BB0_1591;
	setp.lt.u32 	%p1962, %r6192, %r1933;
	@%p1962 bra 	$L__BB0_1593;
	setp.gt.u32 	%p1963, %r6191, %r2025;
	@%p1963 bra 	$L__BB0_1591;
	setp.lt.u32 	%p1964, %r6191, %r2025;
	@%p1964 bra 	$L__BB0_1593;
	setp.gt.u32 	%p1965, %r6190, %r2026;
	@%p1965 bra 	$L__BB0_1591;
	setp.lt.u32 	%p1966, %r6190, %r2026;
	@%p1966 bra 	$L__BB0_1593;
	setp.gt.u32 	%p1967, %r6189, %r1704;
	@%p1967 bra 	$L__BB0_1591;
	setp.lt.u32 	%p1968, %r6189, %r1704;
	@%p1968 bra 	$L__BB0_1593;
	setp.gt.u32 	%p1969, %r6188, %r1931;
	@%p1969 bra 	$L__BB0_1591;
	setp.lt.u32 	%p1970, %r6188, %r1931;
	setp.lt.u32 	%p1971, %r6187, %r2027;
	or.pred  	%p1972, %p1970, %p1971;
	@%p1972 bra 	$L__BB0_1593;
$L__BB0_1591:
	// begin inline asm
	sub.cc.u32 %r6187, %r6187, %r2027;
	subc.cc.u32 %r6188, %r6188, %r1931;
	subc.cc.u32 %r6189, %r6189, %r1704;
	subc.cc.u32 %r6190, %r6190, %r2026;
	subc.cc.u32 %r6191, %r6191, %r2025;
	subc.cc.u32 %r6192, %r6192, %r1933;
	subc.cc.u32 %r6193, %r6193, %r1932;
	subc.u32 %r6194, %r6194, %r6022;
	
	// end inline asm
	bra.uni 	$L__BB0_1593;
$L__BB0_1592:
	setp.lt.u32 	%p1958, %r6194, %r6022;
	@%p1958 bra 	$L__BB0_1593;
	bra.uni 	$L__BB0_1579;
$L__BB0_1593:
	setp.gt.u32 	%p1973, %r6177, %r6194;
	@%p1973 bra 	$L__BB0_1594;
	bra.uni 	$L__BB0_1607;
$L__BB0_1594:
	// begin inline asm
	sub.cc.u32 %r6284, %r6170, %r6187;
	subc.cc.u32 %r6283, %r6171, %r6188;
	subc.cc.u32 %r6282, %r6172, %r6189;
	subc.cc.u32 %r6281, %r6173, %r6190;
	subc.cc.u32 %r6280, %r6174, %r6191;
	subc.cc.u32 %r6279, %r6175, %r6192;
	subc.cc.u32 %r6278, %r6176, %r6193;
	subc.u32 %r6277, %r6177, %r6194;
	
	// end inline asm
	bra.uni 	$L__BB0_1609;
$L__BB0_1595:
	setp.gt.u32 	%p1975, %r6176, %r6193;
	@%p1975 bra 	$L__BB0_1594;
	setp.lt.u32 	%p1976, %r6176, %r6193;
	@%p1976 bra 	$L__BB0_1608;
	setp.gt.u32 	%p1977, %r6175, %r6192;
	@%p1977 bra 	$L__BB0_1594;
	setp.lt.u32 	%p1978, %r6175, %r6192;
	@%p1978 bra 	$L__BB0_1608;
	setp.gt.u32 	%p1979, %r6174, %r6191;
	@%p1979 bra 	$L__BB0_1594;
	setp.lt.u32 	%p1980, %r6174, %r6191;
	@%p1980 bra 	$L__BB0_1608;
	setp.gt.u32 	%p1981, %r6173, %r6190;
	@%p1981 bra 	$L__BB0_1594;
	setp.lt.u32 	%p1982, %r6173, %r6190;
	@%p1982 bra 	$L__BB0_1608;
	setp.gt.u32 	%p1983, %r6172, %r6189;
	@%p1983 bra 	$L__BB0_1594;
	setp.lt.u32 	%p1984, %r6172, %r6189;
	@%p1984 bra 	$L__BB0_1608;
	setp.gt.u32 	%p1985, %r6171, %r6188;
	@%p1985 bra 	$L__BB0_1594;
	setp.lt.u32 	%p1986, %r6171, %r6188;
	setp.lt.u32 	%p1987, %r6170, %r6187;
	or.pred  	%p1988, %p1986, %p1987;
	@%p1988 bra 	$L__BB0_1608;
	bra.uni 	$L__BB0_1594;
$L__BB0_1607:
	setp.ge.u32 	%p1974, %r6177, %r6194;
	@%p1974 bra 	$L__BB0_1595;
$L__BB0_1608:
	// begin inline asm
	add.cc.u32 %r5066, %r6170, %r2027;
	addc.cc.u32 %r5067, %r6171, %r1931;
	addc.cc.u32 %r5068, %r6172, %r1704;
	addc.cc.u32 %r5069, %r6173, %r2026;
	addc.cc.u32 %r5070, %r6174, %r2025;
	addc.cc.u32 %r5071, %r6175, %r1933;
	addc.cc.u32 %r5072, %r6176, %r1932;
	addc.u32 %r5073, %r6177, %r6022;
	
	// end inline asm
	// begin inline asm
	sub.cc.u32 %r6284, %r5066, %r6187;
	subc.cc.u32 %r6283, %r5067, %r6188;
	subc.cc.u32 %r6282, %r5068, %r6189;
	subc.cc.u32 %r6281, %r5069, %r6190;
	subc.cc.u32 %r6280, %r5070, %r6191;
	subc.cc.u32 %r6279, %r5071, %r6192;
	subc.cc.u32 %r6278, %r5072, %r6193;
	subc.u32 %r6277, %r5073, %r6194;
	
	// end inline asm
$L__BB0_1609:
	setp.gt.u32 	%p1989, %r6095, %r6277;
	@%p1989 bra 	$L__BB0_1610;
	bra.uni 	$L__BB0_1623;
$L__BB0_1610:
	// begin inline asm
	sub.cc.u32 %r6203, %r6088, %r6284;
	subc.cc.u32 %r6204, %r6089, %r6283;
	subc.cc.u32 %r6205, %r6090, %r6282;
	subc.cc.u32 %r6206, %r6091, %r6281;
	subc.cc.u32 %r6207, %r6092, %r6280;
	subc.cc.u32 %r6208, %r6093, %r6279;
	subc.cc.u32 %r6209, %r6094, %r6278;
	subc.u32 %r6210, %r6095, %r6277;
	
	// end inline asm
	bra.uni 	$L__BB0_1625;
$L__BB0_1611:
	setp.gt.u32 	%p1991, %r6094, %r6278;
	@%p1991 bra 	$L__BB0_1610;
	setp.lt.u32 	%p1992, %r6094, %r6278;
	@%p1992 bra 	$L__BB0_1624;
	setp.gt.u32 	%p1993, %r6093, %r6279;
	@%p1993 bra 	$L__BB0_1610;
	setp.lt.u32 	%p1994, %r6093, %r6279;
	@%p1994 bra 	$L__BB0_1624;
	setp.gt.u32 	%p1995, %r6092, %r6280;
	@%p1995 bra 	$L__BB0_1610;
	setp.lt.u32 	%p1996, %r6092, %r6280;
	@%p1996 bra 	$L__BB0_1624;
	setp.gt.u32 	%p1997, %r6091, %r6281;
	@%p1997 bra 	$L__BB0_1610;
	setp.lt.u32 	%p1998, %r6091, %r6281;
	@%p1998 bra 	$L__BB0_1624;
	setp.gt.u32 	%p1999, %r6090, %r6282;
	@%p1999 bra 	$L__BB0_1610;
	setp.lt.u32 	%p2000, %r6090, %r6282;
	@%p2000 bra 	$L__BB0_1624;
	setp.gt.u32 	%p2001, %r6089, %r6283;
	@%p2001 bra 	$L__BB0_1610;
	setp.lt.u32 	%p2002, %r6089, %r6283;
	setp.lt.u32 	%p2003, %r6088, %r6284;
	or.pred  	%p2004, %p2002, %p2003;
	@%p2004 bra 	$L__BB0_1624;
	bra.uni 	$L__BB0_1610;
$L__BB0_1623:
	setp.ge.u32 	%p1990, %r6095, %r6277;
	@%p1990 bra 	$L__BB0_1611;
$L__BB0_1624:
	// begin inline asm
	add.cc.u32 %r5138, %r6088, %r2027;
	addc.cc.u32 %r5139, %r6089, %r1931;
	addc.cc.u32 %r5140, %r6090, %r1704;
	addc.cc.u32 %r5141, %r6091, %r2026;
	addc.cc.u32 %r5142, %r6092, %r2025;
	addc.cc.u32 %r5143, %r6093, %r1933;
	addc.cc.u32 %r5144, %r6094, %r1932;
	addc.u32 %r5145, %r6095, %r6022;
	
	// end inline asm
	// begin inline asm
	sub.cc.u32 %r6203, %r5138, %r6284;
	subc.cc.u32 %r6204, %r5139, %r6283;
	subc.cc.u32 %r6205, %r5140, %r6282;
	subc.cc.u32 %r6206, %r5141, %r6281;
	subc.cc.u32 %r6207, %r5142, %r6280;
	subc.cc.u32 %r6208, %r5143, %r6279;
	subc.cc.u32 %r6209, %r5144, %r6278;
	subc.u32 %r6210, %r5145, %r6277;
	
	// end inline asm
$L__BB0_1625:
	mul.wide.u32 	%rd12016, %r6203, %r6154;
	shr.u64 	%rd12017, %rd12016, 32;
	mul.wide.u32 	%rd12018, %r6204, %r6154;
	add.s64 	%rd12019, %rd12017, %rd12018;
	shr.u64 	%rd12020, %rd12019, 32;
	mul.wide.u32 	%rd12021, %r6205, %r6154;
	add.s64 	%rd12022, %rd12020, %rd12021;
	shr.u64 	%rd12023, %rd12022, 32;
	mul.wide.u32 	%rd12024, %r6206, %r6154;
	add.s64 	%rd12025, %rd12023, %rd12024;
	shr.u64 	%rd12026, %rd12025, 32;
	mul.wide.u32 	%rd12027, %r6207, %r6154;
	add.s64 	%rd12028, %rd12026, %rd12027;
	shr.u64 	%rd12029, %rd12028, 32;
	mul.wide.u32 	%rd12030, %r6208, %r6154;
	add.s64 	%rd12031, %rd12029, %rd12030;
	shr.u64 	%rd12032, %rd12031, 32;
	mul.wide.u32 	%rd12033, %r6209, %r6154;
	add.s64 	%rd12034, %rd12032, %rd12033;
	shr.u64 	%rd12035, %rd12034, 32;
	mul.wide.u32 	%rd12036, %r6210, %r6154;
	add.s64 	%rd12037, %rd12035, %rd12036;
	shr.u64 	%rd12038, %rd12037, 32;
	and.b64  	%rd12039, %rd12019, 4294967295;
	mul.wide.u32 	%rd12040, %r6203, %r6155;
	add.s64 	%rd12041, %rd12040, %rd12039;
	shr.u64 	%rd12042, %rd12041, 32;
	and.b64  	%rd12043, %rd12022, 4294967295;
	mul.wide.u32 	%rd12044, %r6204, %r6155;
	add.s64 	%rd12045, %rd12042, %rd12043;
	add.s64 	%rd12046, %rd12045, %rd12044;
	shr.u64 	%rd12047, %rd12046, 32;
	and.b64  	%rd12048, %rd12025, 4294967295;
	mul.wide.u32 	%rd12049, %r6205, %r6155;
	add.s64 	%rd12050, %rd12047, %rd12048;
	add.s64 	%rd12051, %rd12050, %rd12049;
	shr.u64 	%rd12052, %rd12051, 32;
	and.b64  	%rd12053, %rd12028, 4294967295;
	mul.wide.u32 	%rd12054, %r6206, %r6155;
	add.s64 	%rd12055, %rd12052, %rd12053;
	add.s64 	%rd12056, %rd12055, %rd12054;
	shr.u64 	%rd12057, %rd12056, 32;
	and.b64  	%rd12058, %rd12031, 4294967295;
	mul.wide.u32 	%rd12059, %r6207, %r6155;
	add.s64 	%rd12060, %rd12057, %rd12058;
	add.s64 	%rd12061, %rd12060, %rd12059;
	shr.u64 	%rd12062, %rd12061, 32;
	and.b64  	%rd12063, %rd12034, 4294967295;
	mul.wide.u32 	%rd12064, %r6208, %r6155;
	add.s64 	%rd12065, %rd12062, %rd12063;
	add.s64 	%rd12066, %rd12065, %rd12064;
	shr.u64 	%rd12067, %rd12066, 32;
	and.b64  	%rd12068, %rd12037, 4294967295;
	mul.wide.u32 	%rd12069, %r6209, %r6155;
	add.s64 	%rd12070, %rd12067, %rd12068;
	add.s64 	%rd12071, %rd12070, %rd12069;
	shr.u64 	%rd12072, %rd12071, 32;
	mul.wide.u32 	%rd12073, %r6210, %r6155;
	add.s64 	%rd12074, %rd12072, %rd12038;
	add.s64 	%rd12075, %rd12074, %rd12073;
	shr.u64 	%rd12076, %rd12075, 32;
	and.b64  	%rd12077, %rd12046, 4294967295;
	mul.wide.u32 	%rd12078, %r6203, %r6156;
	add.s64 	%rd12079, %rd12078, %rd12077;
	shr.u64 	%rd12080, %rd12079, 32;
	and.b64  	%rd12081, %rd12051, 4294967295;
	mul.wide.u32 	%rd12082, %r6204, %r6156;
	add.s64 	%rd12083, %rd12080, %rd12081;
	add.s64 	%rd12084, %rd12083, %rd12082;
	shr.u64 	%rd12085, %rd12084, 32;
	and.b64  	%rd12086, %rd12056, 4294967295;
	mul.wide.u32 	%rd12087, %r6205, %r6156;
	add.s64 	%rd12088, %rd12085, %rd12086;
	add.s64 	%rd12089, %rd12088, %rd12087;
	shr.u64 	%rd12090, %rd12089, 32;
	and.b64  	%rd12091, %rd12061, 4294967295;
	mul.wide.u32 	%rd12092, %r6206, %r6156;
	add.s64 	%rd12093, %rd12090, %rd12091;
	add.s64 	%rd12094, %rd12093, %rd12092;
	shr.u64 	%rd12095, %rd12094, 32;
	and.b64  	%rd12096, %rd12066, 4294967295;
	mul.wide.u32 	%rd12097, %r6207, %r6156;
	add.s64 	%rd12098, %rd12095, %rd12096;
	add.s64 	%rd12099, %rd12098, %rd12097;
	shr.u64 	%rd12100, %rd12099, 32;
	and.b64  	%rd12101, %rd12071, 4294967295;
	mul.wide.u32 	%rd12102, %r6208, %r6156;
	add.s64 	%rd12103, %rd12100, %rd12101;
	add.s64 	%rd12104, %rd12103, %rd12102;
	shr.u64 	%rd12105, %rd12104, 32;
	and.b64  	%rd12106, %rd12075, 4294967295;
	mul.wide.u32 	%rd12107, %r6209, %r6156;
	add.s64 	%rd12108, %rd12105, %rd12106;
	add.s64 	%rd12109, %rd12108, %rd12107;
	shr.u64 	%rd12110, %rd12109, 32;
	mul.wide.u32 	%rd12111, %r6210, %r6156;
	add.s64 	%rd12112, %rd12110, %rd12076;
	add.s64 	%rd12113, %rd12112, %rd12111;
	shr.u64 	%rd12114, %rd12113, 32;
	and.b64  	%rd12115, %rd12084, 4294967295;
	mul.wide.u32 	%rd12116, %r6203, %r6157;
	add.s64 	%rd12117, %rd12116, %rd12115;
	shr.u64 	%rd12118, %rd12117, 32;
	and.b64  	%rd12119, %rd12089, 4294967295;
	mul.wide.u32 	%rd12120, %r6204, %r6157;
	add.s64 	%rd12121, %rd12118, %rd12119;
	add.s64 	%rd12122, %rd12121, %rd12120;
	shr.u64 	%rd12123, %rd12122, 32;
	and.b64  	%rd12124, %rd12094, 4294967295;
	mul.wide.u32 	%rd12125, %r6205, %r6157;
	add.s64 	%rd12126, %rd12123, %rd12124;
	add.s64 	%rd12127, %rd12126, %rd12125;
	shr.u64 	%rd12128, %rd12127, 32;
	and.b64  	%rd12129, %rd12099, 4294967295;
	mul.wide.u32 	%rd12130, %r6206, %r6157;
	add.s64 	%rd12131, %rd12128, %rd12129;
	add.s64 	%rd12132, %rd12131, %rd12130;
	shr.u64 	%rd12133, %rd12132, 32;
	and.b64  	%rd12134, %rd12104, 4294967295;
	mul.wide.u32 	%rd12135, %r6207, %r6157;
	add.s64 	%rd12136, %rd12133, %rd12134;
	add.s64 	%rd12137, %rd12136, %rd12135;
	shr.u64 	%rd12138, %rd12137, 32;
	and.b64  	%rd12139, %rd12109, 4294967295;
	mul.wide.u32 	%rd12140, %r6208, %r6157;
	add.s64 	%rd12141, %rd12138, %rd12139;
	add.s64 	%rd12142, %rd12141, %rd12140;
	shr.u64 	%rd12143, %rd12142, 32;
	and.b64  	%rd12144, %rd12113, 4294967295;
	mul.wide.u32 	%rd12145, %r6209, %r6157;
	add.s64 	%rd12146, %rd12143, %rd12144;
	add.s64 	%rd12147, %rd12146, %rd12145;
	shr.u64 	%rd12148, %rd12147, 32;
	mul.wide.u32 	%rd12149, %r6210, %r6157;
	add.s64 	%rd12150, %rd12148, %rd12114;
	add.s64 	%rd12151, %rd12150, %rd12149;
	shr.u64 	%rd12152, %rd12151, 32;
	and.b64  	%rd12153, %rd12122, 4294967295;
	mul.wide.u32 	%rd12154, %r6203, %r6158;
	add.s64 	%rd12155, %rd12154, %rd12153;
	shr.u64 	%rd12156, %rd12155, 32;
	and.b64  	%rd12157, %rd12127, 4294967295;
	mul.wide.u32 	%rd12158, %r6204, %r6158;
	add.s64 	%rd12159, %rd12156, %rd12157;
	add.s64 	%rd12160, %rd12159, %rd12158;
	shr.u64 	%rd12161, %rd12160, 32;
	and.b64  	%rd12162, %rd12132, 4294967295;
	mul.wide.u32 	%rd12163, %r6205, %r6158;
	add.s64 	%rd12164, %rd12161, %rd12162;
	add.s64 	%rd12165, %rd12164, %rd12163;
	shr.u64 	%rd12166, %rd12165, 32;
	and.b64  	%rd12167, %rd12137, 4294967295;
	mul.wide.u32 	%rd12168, %r6206, %r6158;
	add.s64 	%rd12169, %rd12166, %rd12167;
	add.s64 	%rd12170, %rd12169, %rd12168;
	shr.u64 	%rd12171, %rd12170, 32;
	and.b64  	%rd12172, %rd12142, 4294967295;
	mul.wide.u32 	%rd12173, %r6207, %r6158;
	add.s64 	%rd12174, %rd12171, %rd12172;
	add.s64 	%rd12175, %rd12174, %rd12173;
	shr.u64 	%rd12176, %rd12175, 32;
	and.b64  	%rd12177, %rd12147, 4294967295;
	mul.wide.u32 	%rd12178, %r6208, %r6158;
	add.s64 	%rd12179, %rd12176, %rd12177;
	add.s64 	%rd12180, %rd12179, %rd12178;
	shr.u64 	%rd12181, %rd12180, 32;
	and.b64  	%rd12182, %rd12151, 4294967295;
	mul.wide.u32 	%rd12183, %r6209, %r6158;
	add.s64 	%rd12184, %rd12181, %rd12182;
	add.s64 	%rd12185, %rd12184, %rd12183;
	shr.u64 	%rd12186, %rd12185, 32;
	mul.wide.u32 	%rd12187, %r6210, %r6158;
	add.s64 	%rd12188, %rd12186, %rd12152;
	add.s64 	%rd12189, %rd12188, %rd12187;
	shr.u64 	%rd12190, %rd12189, 32;
	and.b64  	%rd12191, %rd12160, 4294967295;
	mul.wide.u32 	%rd12192, %r6203, %r6159;
	add.s64 	%rd12193, %rd12192, %rd12191;
	shr.u64 	%rd12194, %rd12193, 32;
	and.b64  	%rd12195, %rd12165, 4294967295;
	mul.wide.u32 	%rd12196, %r6204, %r6159;
	add.s64 	%rd12197, %rd12194, %rd12195;
	add.s64 	%rd12198, %rd12197, %rd12196;
	shr.u64 	%rd12199, %rd12198, 32;
	and.b64  	%rd12200, %rd12170, 4294967295;
	mul.wide.u32 	%rd12201, %r6205, %r6159;
	add.s64 	%rd12202, %rd12199, %rd12200;
	add.s64 	%rd12203, %rd12202, %rd12201;
	shr.u64 	%rd12204, %rd12203, 32;
	and.b64  	%rd12205, %rd12175, 4294967295;
	mul.wide.u32 	%rd12206, %r6206, %r6159;
	add.s64 	%rd12207, %rd12204, %rd12205;
	add.s64 	%rd12208, %rd12207, %rd12206;
	shr.u64 	%rd12209, %rd12208, 32;
	and.b64  	%rd12210, %rd12180, 4294967295;
	mul.wide.u32 	%rd12211, %r6207, %r6159;
	add.s64 	%rd12212, %rd12209, %rd12210;
	add.s64 	%rd12213, %rd12212, %rd12211;
	shr.u64 	%rd12214, %rd12213, 32;
	and.b64  	%rd12215, %rd12185, 4294967295;
	mul.wide.u32 	%rd12216, %r6208, %r6159;
	add.s64 	%rd12217, %rd12214, %rd12215;
	add.s64 	%rd12218, %rd12217, %rd12216;
	shr.u64 	%rd12219, %rd12218, 32;
	and.b64  	%rd12220, %rd12189, 4294967295;
	mul.wide.u32 	%rd12221, %r6209, %r6159;
	add.s64 	%rd12222, %rd12219, %rd12220;
	add.s64 	%rd12223, %rd12222, %rd12221;
	shr.u64 	%rd12224, %rd12223, 32;
	mul.wide.u32 	%rd12225, %r6210, %r6159;
	add.s64 	%rd12226, %rd12224, %rd12190;
	add.s64 	%rd12227, %rd12226, %rd12225;
	shr.u64 	%rd12228, %rd12227, 32;
	and.b64  	%rd12229, %rd12198, 4294967295;
	mul.wide.u32 	%rd12230, %r6203, %r6160;
	add.s64 	%rd12231, %rd12230, %rd12229;
	shr.u64 	%rd12232, %rd12231, 32;
	and.b64  	%rd12233, %rd12203, 4294967295;
	mul.wide.u32 	%rd12234, %r6204, %r6160;
	add.s64 	%rd12235, %rd12232, %rd12233;
	add.s64 	%rd12236, %rd12235, %rd12234;
	shr.u64 	%rd12237, %rd12236, 32;
	and.b64  	%rd12238, %rd12208, 4294967295;
	mul.wide.u32 	%rd12239, %r6205, %r6160;
	add.s64 	%rd12240, %rd12237, %rd12238;
	add.s64 	%rd12241, %rd12240, %rd12239;
	shr.u64 	%rd12242, %rd12241, 32;
	and.b64  	%rd12243, %rd12213, 4294967295;
	mul.wide.u32 	%rd12244, %r6206, %r6160;
	add.s64 	%rd12245, %rd12242, %rd12243;
	add.s64 	%rd12246, %rd12245, %rd12244;
	shr.u64 	%rd12247, %rd12246, 32;
	and.b64  	%rd12248, %rd12218, 4294967295;
	mul.wide.u32 	%rd12249, %r6207, %r6160;
	add.s64 	%rd12250, %rd12247, %rd12248;
	add.s64 	%rd12251, %rd12250, %rd12249;
	shr.u64 	%rd12252, %rd12251, 32;
	and.b64  	%rd12253, %rd12223, 4294967295;
	mul.wide.u32 	%rd12254, %r6208, %r6160;
	add.s64 	%rd12255, %rd12252, %rd12253;
	add.s64 	%rd12256, %rd12255, %rd12254;
	shr.u64 	%rd12257, %rd12256, 32;
	and.b64  	%rd12258, %rd12227, 4294967295;
	mul.wide.u32 	%rd12259, %r6209, %r6160;
	add.s64 	%rd12260, %rd12257, %rd12258;
	add.s64 	%rd12261, %rd12260, %rd12259;
	shr.u64 	%rd12262, %rd12261, 32;
	mul.wide.u32 	%rd12263, %r6210, %r6160;
	add.s64 	%rd12264, %rd12262, %rd12228;
	add.s64 	%rd12265, %rd12264, %rd12263;
	shr.u64 	%rd12266, %rd12265, 32;
	and.b64  	%rd12267, %rd12236, 4294967295;
	mul.wide.u32 	%rd12268, %r6203, %r6161;
	add.s64 	%rd12269, %rd12268, %rd12267;
	shr.u64 	%rd12270, %rd12269, 32;
	and.b64  	%rd12271, %rd12241, 4294967295;
	mul.wide.u32 	%rd12272, %r6204, %r6161;
	add.s64 	%rd12273, %rd12270, %rd12271;
	add.s64 	%rd12274, %rd12273, %rd12272;
	shr.u64 	%rd12275, %rd12274, 32;
	and.b64  	%rd12276, %rd12246, 4294967295;
	mul.wide.u32 	%rd12277, %r6205, %r6161;
	add.s64 	%rd12278, %rd12275, %rd12276;
	add.s64 	%rd12279, %rd12278, %rd12277;
	shr.u64 	%rd12280, %rd12279, 32;
	and.b64  	%rd12281, %rd12251, 4294967295;
	mul.wide.u32 	%rd12282, %r6206, %r6161;
	add.s64 	%rd12283, %rd12280, %rd12281;
	add.s64 	%rd12284, %rd12283, %rd12282;
	shr.u64 	%rd12285, %rd12284, 32;
	and.b64  	%rd12286, %rd12256, 4294967295;
	mul.wide.u32 	%rd12287, %r6207, %r6161;
	add.s64 	%rd12288, %rd12285, %rd12286;
	add.s64 	%rd12289, %rd12288, %rd12287;
	shr.u64 	%rd12290, %rd12289, 32;
	and.b64  	%rd12291, %rd12261, 4294967295;
	mul.wide.u32 	%rd12292, %r6208, %r6161;
	add.s64 	%rd12293, %rd12290, %rd12291;
	add.s64 	%rd12294, %rd12293, %rd12292;
	shr.u64 	%rd12295, %rd12294, 32;
	and.b64  	%rd12296, %rd12265, 4294967295;
	mul.wide.u32 	%rd12297, %r6209, %r6161;
	add.s64 	%rd12298, %rd12295, %rd12296;
	add.s64 	%rd12299, %rd12298, %rd12297;
	shr.u64 	%rd12300, %rd12299, 32;
	mul.wide.u32 	%rd12301, %r6210, %r6161;
	add.s64 	%rd12302, %rd12300, %rd12266;
	add.s64 	%rd12303, %rd12302, %rd12301;
	shr.u64 	%rd12304, %rd12303, 32;
	{ .reg .b32 tmp; mov.b64 {tmp, %r5210}, %rd12303; }
	and.b64  	%rd12305, %rd12274, 4294967295;
	mul.lo.s64 	%rd12306, %rd12305, 977;
	and.b64  	%rd12307, %rd12016, 4294967295;
	and.b64  	%rd12308, %rd12306, 4294967295;
	add.s64 	%rd13152, %rd12308, %rd12307;
	shr.u64 	%rd12309, %rd12306, 32;
	shr.u64 	%rd12310, %rd13152, 32;
	add.s64 	%rd12311, %rd12310, %rd12309;
	and.b64  	%rd12312, %rd12279, 4294967295;
	mul.lo.s64 	%rd12313, %rd12312, 977;
	and.b64  	%rd12314, %rd12041, 4294967295;
	and.b64  	%rd12315, %rd12313, 4294967295;
	add.s64 	%rd12316, %rd12311, %rd12314;
	add.s64 	%rd12317, %rd12316, %rd12315;
	add.s64 	%rd13153, %rd12317, %rd12305;
	shr.u64 	%rd12318, %rd12313, 32;
	shr.u64 	%rd12319, %rd13153, 32;
	add.s64 	%rd12320, %rd12319, %rd12318;
	and.b64  	%rd12321, %rd12284, 4294967295;
	mul.lo.s64 	%rd12322, %rd12321, 977;
	and.b64  	%rd12323, %rd12079, 4294967295;
	and.b64  	%rd12324, %rd12322, 4294967295;
	add.s64 	%rd12325, %rd12320, %rd12323;
	add.s64 	%rd12326, %rd12325, %rd12324;
	add.s64 	%rd13154, %rd12326, %rd12312;
	shr.u64 	%rd12327, %rd12322, 32;
	shr.u64 	%rd12328, %rd13154, 32;
	add.s64 	%rd12329, %rd12328, %rd12327;
	and.b64  	%rd12330, %rd12289, 4294967295;
	mul.lo.s64 	%rd12331, %rd12330, 977;
	and.b64  	%rd12332, %rd12117, 4294967295;
	and.b64  	%rd12333, %rd12331, 4294967295;
	add.s64 	%rd12334, %rd12329, %rd12332;
	add.s64 	%rd12335, %rd12334, %rd12333;
	add.s64 	%rd13155, %rd12335, %rd12321;
	shr.u64 	%rd12336, %rd12331, 32;
	shr.u64 	%rd12337, %rd13155, 32;
	add.s64 	%rd12338, %rd12337, %rd12336;
	and.b64  	%rd12339, %rd12294, 4294967295;
	mul.lo.s64 	%rd12340, %rd12339, 977;
	and.b64  	%rd12341, %rd12155, 4294967295;
	and.b64  	%rd12342, %rd12340, 4294967295;
	add.s64 	%rd12343, %rd12338, %rd12341;
	add.s64 	%rd12344, %rd12343, %rd12342;
	add.s64 	%rd13156, %rd12344, %rd12330;
	shr.u64 	%rd12345, %rd12340, 32;
	shr.u64 	%rd12346, %rd13156, 32;
	add.s64 	%rd12347, %rd12346, %rd12345;
	and.b64  	%rd12348, %rd12299, 4294967295;
	mul.lo.s64 	%rd12349, %rd12348, 977;
	and.b64  	%rd12350, %rd12193, 4294967295;
	and.b64  	%rd12351, %rd12349, 4294967295;
	add.s64 	%rd12352, %rd12347, %rd12350;
	add.s64 	%rd12353, %rd12352, %rd12351;
	add.s64 	%rd13157, %rd12353, %rd12339;
	shr.u64 	%rd12354, %rd12349, 32;
	shr.u64 	%rd12355, %rd13157, 32;
	add.s64 	%rd12356, %rd12355, %rd12354;
	and.b64  	%rd12357, %rd12303, 4294967295;
	mul.lo.s64 	%rd12358, %rd12357, 977;
	and.b64  	%rd12359, %rd12231, 4294967295;
	and.b64  	%rd12360, %rd12358, 4294967295;
	add.s64 	%rd12361, %rd12356, %rd12359;
	add.s64 	%rd12362, %rd12361, %rd12360;
	add.s64 	%rd13158, %rd12362, %rd12348;
	shr.u64 	%rd12363, %rd12358, 32;
	shr.u64 	%rd12364, %rd13158, 32;
	add.s64 	%rd12365, %rd12364, %rd12363;
	mul.lo.s64 	%rd12366, %rd12304, 977;
	and.b64  	%rd12367, %rd12269, 4294967295;
	and.b64  	%rd12368, %rd12366, 4294967295;
	add.s64 	%rd12369, %rd12365, %rd12367;
	add.s64 	%rd12370, %rd12369, %rd12368;
	add.s64 	%rd13159, %rd12370, %rd12357;
	shr.u64 	%rd12371, %rd12366, 32;
	shr.u64 	%rd12372, %rd13159, 32;
	cvt.u32.u64 	%r5211, %rd12372;
	cvt.u32.u64 	%r5212, %rd12371;
	add.s32 	%r5213, %r5211, %r5212;
	add.s32 	%r2167, %r5213, %r5210;
	setp.eq.s32 	%p2006, %r2167, 0;
	mov.pred 	%p2185, 0;
	@%p2006 bra 	$L__BB0_1633;
	cvt.u64.u32 	%rd12373, %r2167;
	mul.wide.u32 	%rd12374, %r2167, 977;
	shr.u64 	%rd12375, %rd12374, 32;
	and.b64  	%rd12376, %rd13152, 4294967295;
	and.b64  	%rd12377, %rd12374, 4294967295;
	add.s64 	%rd13152, %rd12377, %rd12376;
	shr.u64 	%rd12378, %rd13152, 32;
	and.b64  	%rd12379, %rd13153, 4294967295;
	add.s64 	%rd12380, %rd12375, %rd12379;
	add.s64 	%rd12381, %rd12380, %rd12373;
	add.s64 	%rd13153, %rd12381, %rd12378;
	setp.lt.u64 	%p2008, %rd13153, 4294967296;
	@%p2008 bra 	$L__BB0_1633;
	shr.u64 	%rd12382, %rd13153, 32;
	and.b64  	%rd12383, %rd13154, 4294967295;
	add.s64 	%rd13154, %rd12382, %rd12383;
	setp.lt.u64 	%p2010, %rd13154, 4294967296;
	@%p2010 bra 	$L__BB0_1633;
	shr.u64 	%rd12384, %rd13154, 32;
	and.b64  	%rd12385, %rd13155, 4294967295;
	add.s64 	%rd13155, %rd12384, %rd12385;
	setp.lt.u64 	%p2012, %rd13155, 4294967296;
	@%p2012 bra 	$L__BB0_1633;
	shr.u64 	%rd12387, %rd13155, 32;
	and.b64  	%rd12388, %rd13156, 4294967295;
	add.s64 	%rd13156, %rd12387, %rd12388;
	setp.lt.u64 	%p2014, %rd13156, 4294967296;
	mov.b64 	%rd13155, 4294967296;
	@%p2014 bra 	$L__BB0_1633;
	shr.u64 	%rd12390, %rd13156, 32;
	and.b64  	%rd12391, %rd13157, 4294967295;
	add.s64 	%rd13157, %rd12390, %rd12391;
	setp.lt.u64 	%p2016, %rd13157, 4294967296;
	mov.b64 	%rd13155, 4294967296;
	mov.u64 	%rd13156, %rd13155;
	@%p2016 bra 	$L__BB0_1633;
	shr.u64 	%rd12393, %rd13157, 32;
	and.b64  	%rd12394, %rd13158, 4294967295;
	add.s64 	%rd13158, %rd12393, %rd12394;
	setp.lt.u64 	%p2018, %rd13158, 4294967296;
	mov.b64 	%rd13155, 4294967296;
	mov.u64 	%rd13157, %rd13155;
	@%p2018 bra 	$L__BB0_1633;
	shr.u64 	%rd12396, %rd13158, 32;
	and.b64  	%rd12397, %rd13159, 4294967295;
	add.s64 	%rd12398, %rd12396, %rd12397;
	setp.gt.u64 	%p2185, %rd12398, 4294967295;
	min.u64 	%rd13159, %rd12398, 4294967296;
	mov.b64 	%rd13155, 4294967296;
	mov.u64 	%rd13156, %rd13155;
	mov.u64 	%rd13158, %rd13155;
$L__BB0_1633:
	ld.const.u32 	%r2169, [const_p+20];
	cvt.u32.u64 	%r6226, %rd13159;
	cvt.u32.u64 	%r6225, %rd13158;
	cvt.u32.u64 	%r6224, %rd13157;
	cvt.u32.u64 	%r6223, %rd13156;
	cvt.u32.u64 	%r6222, %rd13155;
	cvt.u32.u64 	%r6221, %rd13154;
	cvt.u32.u64 	%r6220, %rd13153;
	cvt.u32.u64 	%r6219, %rd13152;
	setp.lt.u32 	%p2019, %r6022, %r6226;
	or.pred  	%p2020, %p2185, %p2019;
	@%p2020 bra 	$L__BB0_1647;
	setp.gt.u32 	%p2021, %r6022, %r6226;
	@%p2021 bra 	$L__BB0_1648;
	setp.lt.u32 	%p2022, %r1932, %r6225;
	@%p2022 bra 	$L__BB0_1647;
	setp.gt.u32 	%p2023, %r1932, %r6225;
	@%p2023 bra 	$L__BB0_1648;
	setp.lt.u32 	%p2024, %r2169, %r6224;
	@%p2024 bra 	$L__BB0_1647;
	setp.gt.u32 	%p2025, %r2169, %r6224;
	@%p2025 bra 	$L__BB0_1648;
	setp.lt.u32 	%p2026, %r2025, %r6223;
	@%p2026 bra 	$L__BB0_1647;
	setp.gt.u32 	%p2027, %r2025, %r6223;
	@%p2027 bra 	$L__BB0_1648;
	setp.lt.u32 	%p2028, %r2026, %r6222;
	@%p2028 bra 	$L__BB0_1647;
	setp.gt.u32 	%p2029, %r2026, %r6222;
	@%p2029 bra 	$L__BB0_1648;
	setp.lt.u32 	%p2030, %r1704, %r6221;
	@%p2030 bra 	$L__BB0_1647;
	setp.gt.u32 	%p2031, %r1704, %r6221;
	@%p2031 bra 	$L__BB0_1648;
	setp.lt.u32 	%p2032, %r1931, %r6220;
	@%p2032 bra 	$L__BB0_1647;
	setp.gt.u32 	%p2033, %r1931, %r6220;
	setp.gt.u32 	%p2034, %r2027, %r6219;
	or.pred  	%p2035, %p2033, %p2034;
	@%p2035 bra 	$L__BB0_1648;
$L__BB0_1647:
	// begin inline asm
	sub.cc.u32 %r6219, %r6219, %r2027;
	subc.cc.u32 %r6220, %r6220, %r1931;
	subc.cc.u32 %r6221, %r6221, %r1704;
	subc.cc.u32 %r6222, %r6222, %r2026;
	subc.cc.u32 %r6223, %r6223, %r2025;
	subc.cc.u32 %r6224, %r6224, %r2169;
	subc.cc.u32 %r6225, %r6225, %r1932;
	subc.u32 %r6226, %r6226, %r6022;
	
	// end inline asm
$L__BB0_1648:
	setp.gt.u32 	%p2036, %r6226, %r6022;
	@%p2036 bra 	$L__BB0_1661;
	bra.uni 	$L__BB0_1662;
$L__BB0_1649:
	setp.gt.u32 	%p2038, %r6225, %r1932;
	@%p2038 bra 	$L__BB0_1661;
	setp.lt.u32 	%p2039, %r6225, %r1932;
	@%p2039 bra 	$L__BB0_1663;
	setp.gt.u32 	%p2040, %r6224, %r2169;
	@%p2040 bra 	$L__BB0_1661;
	setp.lt.u32 	%p2041, %r6224, %r2169;
	@%p2041 bra 	$L__BB0_1663;
	setp.gt.u32 	%p2042, %r6223, %r2025;
	@%p2042 bra 	$L__BB0_1661;
	setp.lt.u32 	%p2043, %r6223, %r2025;
	@%p2043 bra 	$L__BB0_1663;
	setp.gt.u32 	%p2044, %r6222, %r2026;
	@%p2044 bra 	$L__BB0_1661;
	setp.lt.u32 	%p2045, %r6222, %r2026;
	@%p2045 bra 	$L__BB0_1663;
	setp.gt.u32 	%p2046, %r6221, %r1704;
	@%p2046 bra 	$L__BB0_1661;
	setp.lt.u32 	%p2047, %r6221, %r1704;
	@%p2047 bra 	$L__BB0_1663;
	setp.gt.u32 	%p2048, %r6220, %r1931;
	@%p2048 bra 	$L__BB0_1661;
	setp.lt.u32 	%p2049, %r6220, %r1931;
	setp.lt.u32 	%p2050, %r6219, %r2027;
	or.pred  	%p2051, %p2049, %p2050;
	@%p2051 bra 	$L__BB0_1663;
$L__BB0_1661:
	// begin inline asm
	sub.cc.u32 %r6219, %r6219, %r2027;
	subc.cc.u32 %r6220, %r6220, %r1931;
	subc.cc.u32 %r6221, %r6221, %r1704;
	subc.cc.u32 %r6222, %r6222, %r2026;
	subc.cc.u32 %r6223, %r6223, %r2025;
	subc.cc.u32 %r6224, %r6224, %r2169;
	subc.cc.u32 %r6225, %r6225, %r1932;
	subc.u32 %r6226, %r6226, %r6022;
	
	// end inline asm
	bra.uni 	$L__BB0_1663;
$L__BB0_1662:
	setp.lt.u32 	%p2037, %r6226, %r6022;
	@%p2037 bra 	$L__BB0_1663;
	bra.uni 	$L__BB0_1649;
$L__BB0_1663:
	setp.gt.u32 	%p2052, %r6226, %r6128;
	@%p2052 bra 	$L__BB0_1664;
	bra.uni 	$L__BB0_1677;
$L__BB0_1664:
	// begin inline asm
	sub.cc.u32 %r6276, %r6219, %r6121;
	subc.cc.u32 %r6275, %r6220, %r6122;
	subc.cc.u32 %r6274, %r6221, %r6123;
	subc.cc.u32 %r6273, %r6222, %r6124;
	subc.cc.u32 %r6272, %r6223, %r6125;
	subc.cc.u32 %r6271, %r6224, %r6126;
	subc.cc.u32 %r6270, %r6225, %r6127;
	subc.u32 %r6269, %r6226, %r6128;
	
	// end inline asm
	bra.uni 	$L__BB0_1679;
$L__BB0_1665:
	setp.gt.u32 	%p2054, %r6225, %r6127;
	@%p2054 bra 	$L__BB0_1664;
	setp.lt.u32 	%p2055, %r6225, %r6127;
	@%p2055 bra 	$L__BB0_1678;
	setp.gt.u32 	%p2056, %r6224, %r6126;
	@%p2056 bra 	$L__BB0_1664;
	setp.lt.u32 	%p2057, %r6224, %r6126;
	@%p2057 bra 	$L__BB0_1678;
	setp.gt.u32 	%p2058, %r6223, %r6125;
	@%p2058 bra 	$L__BB0_1664;
	setp.lt.u32 	%p2059, %r6223, %r6125;
	@%p2059 bra 	$L__BB0_1678;
	setp.gt.u32 	%p2060, %r6222, %r6124;
	@%p2060 bra 	$L__BB0_1664;
	setp.lt.u32 	%p2061, %r6222, %r6124;
	@%p2061 bra 	$L__BB0_1678;
	setp.gt.u32 	%p2062, %r6221, %r6123;
	@%p2062 bra 	$L__BB0_1664;
	setp.lt.u32 	%p2063, %r6221, %r6123;
	@%p2063 bra 	$L__BB0_1678;
	setp.gt.u32 	%p2064, %r6220, %r6122;
	@%p2064 bra 	$L__BB0_1664;
	setp.lt.u32 	%p2065, %r6220, %r6122;
	setp.lt.u32 	%p2066, %r6219, %r6121;
	or.pred  	%p2067, %p2065, %p2066;
	@%p2067 bra 	$L__BB0_1678;
	bra.uni 	$L__BB0_1664;
$L__BB0_1677:
	setp.ge.u32 	%p2053, %r6226, %r6128;
	@%p2053 bra 	$L__BB0_1665;
$L__BB0_1678:
	// begin inline asm
	add.cc.u32 %r5262, %r6219, %r2027;
	addc.cc.u32 %r5263, %r6220, %r1931;
	addc.cc.u32 %r5264, %r6221, %r1704;
	addc.cc.u32 %r5265, %r6222, %r2026;
	addc.cc.u32 %r5266, %r6223, %r2025;
	addc.cc.u32 %r5267, %r6224, %r2169;
	addc.cc.u32 %r5268, %r6225, %r1932;
	addc.u32 %r5269, %r6226, %r6022;
	
	// end inline asm
	// begin inline asm
	sub.cc.u32 %r6276, %r5262, %r6121;
	subc.cc.u32 %r6275, %r5263, %r6122;
	subc.cc.u32 %r6274, %r5264, %r6123;
	subc.cc.u32 %r6273, %r5265, %r6124;
	subc.cc.u32 %r6272, %r5266, %r6125;
	subc.cc.u32 %r6271, %r5267, %r6126;
	subc.cc.u32 %r6270, %r5268, %r6127;
	subc.u32 %r6269, %r5269, %r6128;
	
	// end inline asm
$L__BB0_1679:
	shl.b32 	%r5334, %r67, 1;
	shr.u32 	%r5335, %r67, 31;
	cvt.u64.u32 	%rd12400, %r5335;
	mul.wide.u32 	%rd12401, %r66, 2;
	or.b64  	%rd12402, %rd12401, %rd12400;
	shr.u64 	%rd12403, %rd12401, 32;
	mul.wide.u32 	%rd12404, %r65, 2;
	or.b64  	%rd12405, %rd12403, %rd12404;
	shr.u64 	%rd12406, %rd12404, 32;
	mul.wide.u32 	%rd12407, %r64, 2;
	or.b64  	%rd12408, %rd12406, %rd12407;
	shr.u64 	%rd12409, %rd12407, 32;
	mul.wide.u32 	%rd12410, %r63, 2;
	add.s64 	%rd12411, %rd12409, %rd12410;
	shr.u64 	%rd12412, %rd12411, 32;
	mul.wide.u32 	%rd12413, %r62, 2;
	add.s64 	%rd12414, %rd12412, %rd12413;
	shr.u64 	%rd12415, %rd12414, 32;
	mul.wide.u32 	%rd12416, %r61, 2;
	add.s64 	%rd12417, %rd12415, %rd12416;
	shr.u64 	%rd12418, %rd12417, 32;
	mul.wide.u32 	%rd12419, %r60, 2;
	add.s64 	%rd12420, %rd12418, %rd12419;
	shr.u64 	%rd12421, %rd12420, 32;
	cvt.u64.u32 	%rd12422, %r5334;
	mad.lo.s64 	%rd13160, %rd12421, 977, %rd12422;
	shr.u64 	%rd12423, %rd13160, 32;
	and.b64  	%rd12424, %rd12402, 4294967295;
	add.s64 	%rd12425, %rd12423, %rd12424;
	add.s64 	%rd13161, %rd12425, %rd12421;
	shr.u64 	%rd12426, %rd13161, 32;
	and.b64  	%rd12427, %rd12405, 4294967295;
	add.s64 	%rd13162, %rd12426, %rd12427;
	shr.u64 	%rd12428, %rd13162, 32;
	and.b64  	%rd12429, %rd12408, 4294967295;
	add.s64 	%rd13163, %rd12428, %rd12429;
	shr.u64 	%rd12430, %rd13163, 32;
	and.b64  	%rd12431, %rd12411, 4294967295;
	add.s64 	%rd13164, %rd12430, %rd12431;
	shr.u64 	%rd12432, %rd13164, 32;
	and.b64  	%rd12433, %rd12414, 4294967295;
	add.s64 	%rd13165, %rd12432, %rd12433;
	shr.u64 	%rd12434, %rd13165, 32;
	and.b64  	%rd12435, %rd12417, 4294967295;
	add.s64 	%rd13166, %rd12434, %rd12435;
	shr.u64 	%rd12436, %rd13166, 32;
	and.b64  	%rd12437, %rd12420, 4294967295;
	add.s64 	%rd13167, %rd12436, %rd12437;
	shr.u64 	%rd956, %rd13167, 32;
	{ .reg .b32 tmp; mov.b64 {tmp, %r6235}, %rd13167; }
	setp.lt.u64 	%p2068, %rd13167, 4294967296;
	@%p2068 bra 	$L__BB0_1686;
	and.b64  	%rd12439, %rd13160, 4294967295;
	mad.lo.s64 	%rd13160, %rd956, 977, %rd12439;
	shr.u64 	%rd12440, %rd13160, 32;
	and.b64  	%rd12441, %rd13161, 4294967295;
	add.s64 	%rd12442, %rd12441, %rd956;
	add.s64 	%rd13161, %rd12442, %rd12440;
	setp.lt.u64 	%p2069, %rd13161, 4294967296;
	mov.b32 	%r6235, 0;
	mov.b64 	%rd13167, 4294967296;
	@%p2069 bra 	$L__BB0_1686;
	shr.u64 	%rd12444, %rd13161, 32;
	and.b64  	%rd12445, %rd13162, 4294967295;
	add.s64 	%rd13162, %rd12444, %rd12445;
	setp.lt.u64 	%p2070, %rd13162, 4294967296;
	@%p2070 bra 	$L__BB0_1686;
	shr.u64 	%rd12447, %rd13162, 32;
	and.b64  	%rd12448, %rd13163, 4294967295;
	add.s64 	%rd13163, %rd12447, %rd12448;
	setp.lt.u64 	%p2071, %rd13163, 4294967296;
	mov.b64 	%rd13162, 4294967296;
	mov.u64 	%rd13167, %rd13162;
	@%p2071 bra 	$L__BB0_1686;
	shr.u64 	%rd12450, %rd13163, 32;
	and.b64  	%rd12451, %rd13164, 4294967295;
	add.s64 	%rd13164, %rd12450, %rd12451;
	setp.lt.u64 	%p2072, %rd13164, 4294967296;
	mov.b64 	%rd13162, 4294967296;
	mov.u64 	%rd13163, %rd13162;
	@%p2072 bra 	$L__BB0_1686;
	shr.u64 	%rd12453, %rd13164, 32;
	and.b64  	%rd12454, %rd13165, 4294967295;
	add.s64 	%rd13165, %rd12453, %rd12454;
	setp.lt.u64 	%p2073, %rd13165, 4294967296;
	mov.b64 	%rd13162, 4294967296;
	mov.u64 	%rd13164, %rd13162;
	mov.u64 	%rd13167, %rd13162;
	@%p2073 bra 	$L__BB0_1686;
	shr.u64 	%rd12456, %rd13165, 32;
	and.b64  	%rd12457, %rd13166, 4294967295;
	add.s64 	%rd12458, %rd12456, %rd12457;
	setp.gt.u64 	%p2074, %rd12458, 4294967295;
	selp.b64 	%rd13166, 4294967296, %rd12458, %p2074;
	selp.b64 	%rd13167, 1, 4294967296, %p2074;
	mov.b64 	%rd13162, 4294967296;
	mov.u64 	%rd13163, %rd13162;
	mov.u64 	%rd13165, %rd13162;
$L__BB0_1686:
	cvt.u32.u64 	%r6251, %rd13167;
	cvt.u32.u64 	%r6250, %rd13166;
	cvt.u32.u64 	%r6249, %rd13165;
	cvt.u32.u64 	%r6248, %rd13164;
	cvt.u32.u64 	%r6247, %rd13163;
	cvt.u32.u64 	%r6246, %rd13162;
	cvt.u32.u64 	%r6245, %rd13161;
	cvt.u32.u64 	%r6244, %rd13160;
	setp.ne.s32 	%p2075, %r6235, 0;
	setp.lt.u32 	%p2076, %r6022, %r6251;
	or.pred  	%p2077, %p2075, %p2076;
	@%p2077 bra 	$L__BB0_1700;
	setp.gt.u32 	%p2078, %r6022, %r6251;
	@%p2078 bra 	$L__BB0_1701;
	setp.lt.u32 	%p2079, %r1932, %r6250;
	@%p2079 bra 	$L__BB0_1700;
	setp.gt.u32 	%p2080, %r1932, %r6250;
	@%p2080 bra 	$L__BB0_1701;
	setp.lt.u32 	%p2081, %r2169, %r6249;
	@%p2081 bra 	$L__BB0_1700;
	setp.gt.u32 	%p2082, %r2169, %r6249;
	@%p2082 bra 	$L__BB0_1701;
	setp.lt.u32 	%p2083, %r2025, %r6248;
	@%p2083 bra 	$L__BB0_1700;
	setp.gt.u32 	%p2084, %r2025, %r6248;
	@%p2084 bra 	$L__BB0_1701;
	setp.lt.u32 	%p2085, %r2026, %r6247;
	@%p2085 bra 	$L__BB0_1700;
	setp.gt.u32 	%p2086, %r2026, %r6247;
	@%p2086 bra 	$L__BB0_1701;
	setp.lt.u32 	%p2087, %r1704, %r6246;
	@%p2087 bra 	$L__BB0_1700;
	setp.gt.u32 	%p2088, %r1704, %r6246;
	@%p2088 bra 	$L__BB0_1701;
	setp.lt.u32 	%p2089, %r1931, %r6245;
	@%p2089 bra 	$L__BB0_1700;
	setp.gt.u32 	%p2090, %r1931, %r6245;
	setp.gt.u32 	%p2091, %r2027, %r6244;
	or.pred  	%p2092, %p2090, %p2091;
	@%p2092 bra 	$L__BB0_1701;
$L__BB0_1700:
	// begin inline asm
	sub.cc.u32 %r6244, %r6244, %r2027;
	subc.cc.u32 %r6245, %r6245, %r1931;
	subc.cc.u32 %r6246, %r6246, %r1704;
	subc.cc.u32 %r6247, %r6247, %r2026;
	subc.cc.u32 %r6248, %r6248, %r2025;
	subc.cc.u32 %r6249, %r6249, %r2169;
	subc.cc.u32 %r6250, %r6250, %r1932;
	subc.u32 %r6251, %r6251, %r6022;
	
	// end inline asm
$L__BB0_1701:
	setp.gt.u32 	%p2093, %r6251, %r6022;
	@%p2093 bra 	$L__BB0_1714;
	bra.uni 	$L__BB0_1715;
$L__BB0_1702:
	setp.gt.u32 	%p2095, %r6250, %r1932;
	@%p2095 bra 	$L__BB0_1714;
	setp.lt.u32 	%p2096, %r6250, %r1932;
	@%p2096 bra 	$L__BB0_1716;
	setp.gt.u32 	%p2097, %r6249, %r2169;
	@%p2097 bra 	$L__BB0_1714;
	setp.lt.u32 	%p2098, %r6249, %r2169;
	@%p2098 bra 	$L__BB0_1716;
	setp.gt.u32 	%p2099, %r6248, %r2025;
	@%p2099 bra 	$L__BB0_1714;
	setp.lt.u32 	%p2100, %r6248, %r2025;
	@%p2100 bra 	$L__BB0_1716;
	setp.gt.u32 	%p2101, %r6247, %r2026;
	@%p2101 bra 	$L__BB0_1714;
	setp.lt.u32 	%p2102, %r6247, %r2026;
	@%p2102 bra 	$L__BB0_1716;
	setp.gt.u32 	%p2103, %r6246, %r1704;
	@%p2103 bra 	$L__BB0_1714;
	setp.lt.u32 	%p2104, %r6246, %r1704;
	@%p2104 bra 	$L__BB0_1716;
	setp.gt.u32 	%p2105, %r6245, %r1931;
	@%p2105 bra 	$L__BB0_1714;
	setp.lt.u32 	%p2106, %r6245, %r1931;
	setp.lt.u32 	%p2107, %r6244, %r2027;
	or.pred  	%p2108, %p2106, %p2107;
	@%p2108 bra 	$L__BB0_1716;
$L__BB0_1714:
	// begin inline asm
	sub.cc.u32 %r6244, %r6244, %r2027;
	subc.cc.u32 %r6245, %r6245, %r1931;
	subc.cc.u32 %r6246, %r6246, %r1704;
	subc.cc.u32 %r6247, %r6247, %r2026;
	subc.cc.u32 %r6248, %r6248, %r2025;
	subc.cc.u32 %r6249, %r6249, %r2169;
	subc.cc.u32 %r6250, %r6250, %r1932;
	subc.u32 %r6251, %r6251, %r6022;
	
	// end inline asm
	bra.uni 	$L__BB0_1716;
$L__BB0_1715:
	setp.lt.u32 	%p2094, %r6251, %r6022;
	@%p2094 bra 	$L__BB0_1716;
	bra.uni 	$L__BB0_1702;
$L__BB0_1716:
	mul.wide.u32 	%rd12460, %r6268, %r6244;
	shr.u64 	%rd12461, %rd12460, 32;
	mul.wide.u32 	%rd12462, %r6267, %r6244;
	add.s64 	%rd12463, %rd12461, %rd12462;
	shr.u64 	%rd12464, %rd12463, 32;
	mul.wide.u32 	%rd12465, %r6266, %r6244;
	add.s64 	%rd12466, %rd12464, %rd12465;
	shr.u64 	%rd12467, %rd12466, 32;
	mul.wide.u32 	%rd12468, %r6265, %r6244;
	add.s64 	%rd12469, %rd12467, %rd12468;
	shr.u64 	%rd12470, %rd12469, 32;
	mul.wide.u32 	%rd12471, %r6264, %r6244;
	add.s64 	%rd12472, %rd12470, %rd12471;
	shr.u64 	%rd12473, %rd12472, 32;
	mul.wide.u32 	%rd12474, %r6263, %r6244;
	add.s64 	%rd12475, %rd12473, %rd12474;
	shr.u64 	%rd12476, %rd12475, 32;
	mul.wide.u32 	%rd12477, %r6262, %r6244;
	add.s64 	%rd12478, %rd12476, %rd12477;
	shr.u64 	%rd12479, %rd12478, 32;
	mul.wide.u32 	%rd12480, %r6261, %r6244;
	add.s64 	%rd12481, %rd12479, %rd12480;
	shr.u64 	%rd12482, %rd12481, 32;
	and.b64  	%rd12483, %rd12463, 4294967295;
	mul.wide.u32 	%rd12484, %r6268, %r6245;
	add.s64 	%rd12485, %rd12484, %rd12483;
	shr.u64 	%rd12486, %rd12485, 32;
	and.b64  	%rd12487, %rd12466, 4294967295;
	mul.wide.u32 	%rd12488, %r6267, %r6245;
	add.s64 	%rd12489, %rd12486, %rd12487;
	add.s64 	%rd12490, %rd12489, %rd12488;
	shr.u64 	%rd12491, %rd12490, 32;
	and.b64  	%rd12492, %rd12469, 4294967295;
	mul.wide.u32 	%rd12493, %r6266, %r6245;
	add.s64 	%rd12494, %rd12491, %rd12492;
	add.s64 	%rd12495, %rd12494, %rd12493;
	shr.u64 	%rd12496, %rd12495, 32;
	and.b64  	%rd12497, %rd12472, 4294967295;
	mul.wide.u32 	%rd12498, %r6265, %r6245;
	add.s64 	%rd12499, %rd12496, %rd12497;
	add.s64 	%rd12500, %rd12499, %rd12498;
	shr.u64 	%rd12501, %rd12500, 32;
	and.b64  	%rd12502, %rd12475, 4294967295;
	mul.wide.u32 	%rd12503, %r6264, %r6245;
	add.s64 	%rd12504, %rd12501, %rd12502;
	add.s64 	%rd12505, %rd12504, %rd12503;
	shr.u64 	%rd12506, %rd12505, 32;
	and.b64  	%rd12507, %rd12478, 4294967295;
	mul.wide.u32 	%rd12508, %r6263, %r6245;
	add.s64 	%rd12509, %rd12506, %rd12507;
	add.s64 	%rd12510, %rd12509, %rd12508;
	shr.u64 	%rd12511, %rd12510, 32;
	and.b64  	%rd12512, %rd12481, 4294967295;
	mul.wide.u32 	%rd12513, %r6262, %r6245;
	add.s64 	%rd12514, %rd12511, %rd12512;
	add.s64 	%rd12515, %rd12514, %rd12513;
	shr.u64 	%rd12516, %rd12515, 32;
	mul.wide.u32 	%rd12517, %r6261, %r6245;
	add.s64 	%rd12518, %rd12516, %rd12482;
	add.s64 	%rd12519, %rd12518, %rd12517;
	shr.u64 	%rd12520, %rd12519, 32;
	and.b64  	%rd12521, %rd12490, 4294967295;
	mul.wide.u32 	%rd12522, %r6268, %r6246;
	add.s64 	%rd12523, %rd12522, %rd12521;
	shr.u64 	%rd12524, %rd12523, 32;
	and.b64  	%rd12525, %rd12495, 4294967295;
	mul.wide.u32 	%rd12526, %r6267, %r6246;
	add.s64 	%rd12527, %rd12524, %rd12525;
	add.s64 	%rd12528, %rd12527, %rd12526;
	shr.u64 	%rd12529, %rd12528, 32;
	and.b64  	%rd12530, %rd12500, 4294967295;
	mul.wide.u32 	%rd12531, %r6266, %r6246;
	add.s64 	%rd12532, %rd12529, %rd12530;
	add.s64 	%rd12533, %rd12532, %rd12531;
	shr.u64 	%rd12534, %rd12533, 32;
	and.b64  	%rd12535, %rd12505, 4294967295;
	mul.wide.u32 	%rd12536, %r6265, %r6246;
	add.s64 	%rd12537, %rd12534, %rd12535;
	add.s64 	%rd12538, %rd12537, %rd12536;
	shr.u64 	%rd12539, %rd12538, 32;
	and.b64  	%rd12540, %rd12510, 4294967295;
	mul.wide.u32 	%rd12541, %r6264, %r6246;
	add.s64 	%rd12542, %rd12539, %rd12540;
	add.s64 	%rd12543, %rd12542, %rd12541;
	shr.u64 	%rd12544, %rd12543, 32;
	and.b64  	%rd12545, %rd12515, 4294967295;
	mul.wide.u32 	%rd12546, %r6263, %r6246;
	add.s64 	%rd12547, %rd12544, %rd12545;
	add.s64 	%rd12548, %rd12547, %rd12546;
	shr.u64 	%rd12549, %rd12548, 32;
	and.b64  	%rd12550, %rd12519, 4294967295;
	mul.wide.u32 	%rd12551, %r6262, %r6246;
	add.s64 	%rd12552, %rd12549, %rd12550;
	add.s64 	%rd12553, %rd12552, %rd12551;
	shr.u64 	%rd12554, %rd12553, 32;
	mul.wide.u32 	%rd12555, %r6261, %r6246;
	add.s64 	%rd12556, %rd12554, %rd12520;
	add.s64 	%rd12557, %rd12556, %rd12555;
	shr.u64 	%rd12558, %rd12557, 32;
	and.b64  	%rd12559, %rd12528, 4294967295;
	mul.wide.u32 	%rd12560, %r6268, %r6247;
	add.s64 	%rd12561, %rd12560, %rd12559;
	shr.u64 	%rd12562, %rd12561, 32;
	and.b64  	%rd12563, %rd12533, 4294967295;
	mul.wide.u32 	%rd12564, %r6267, %r6247;
	add.s64 	%rd12565, %rd12562, %rd12563;
	add.s64 	%rd12566, %rd12565, %rd12564;
	shr.u64 	%rd12567, %rd12566, 32;
	and.b64  	%rd12568, %rd12538, 4294967295;
	mul.wide.u32 	%rd12569, %r6266, %r6247;
	add.s64 	%rd12570, %rd12567, %rd12568;
	add.s64 	%rd12571, %rd12570, %rd12569;
	shr.u64 	%rd12572, %rd12571, 32;
	and.b64  	%rd12573, %rd12543, 4294967295;
	mul.wide.u32 	%rd12574, %r6265, %r6247;
	add.s64 	%rd12575, %rd12572, %rd12573;
	add.s64 	%rd12576, %rd12575, %rd12574;
	shr.u64 	%rd12577, %rd12576, 32;
	and.b64  	%rd12578, %rd12548, 4294967295;
	mul.wide.u32 	%rd12579, %r6264, %r6247;
	add.s64 	%rd12580, %rd12577, %rd12578;
	add.s64 	%rd12581, %rd12580, %rd12579;
	shr.u64 	%rd12582, %rd12581, 32;
	and.b64  	%rd12583, %rd12553, 4294967295;
	mul.wide.u32 	%rd12584, %r6263, %r6247;
	add.s64 	%rd12585, %rd12582, %rd12583;
	add.s64 	%rd12586, %rd12585, %rd12584;
	shr.u64 	%rd12587, %rd12586, 32;
	and.b64  	%rd12588, %rd12557, 4294967295;
	mul.wide.u32 	%rd12589, %r6262, %r6247;
	add.s64 	%rd12590, %rd12587, %rd12588;
	add.s64 	%rd12591, %rd12590, %rd12589;
	shr.u64 	%rd12592, %rd12591, 32;
	mul.wide.u32 	%rd12593, %r6261, %r6247;
	add.s64 	%rd12594, %rd12592, %rd12558;
	add.s64 	%rd12595, %rd12594, %rd12593;
	shr.u64 	%rd12596, %rd12595, 32;
	and.b64  	%rd12597, %rd12566, 4294967295;
	mul.wide.u32 	%rd12598, %r6268, %r6248;
	add.s64 	%rd12599, %rd12598, %rd12597;
	shr.u64 	%rd12600, %rd12599, 32;
	and.b64  	%rd12601, %rd12571, 4294967295;
	mul.wide.u32 	%rd12602, %r6267, %r6248;
	add.s64 	%rd12603, %rd12600, %rd12601;
	add.s64 	%rd12604, %rd12603, %rd12602;
	shr.u64 	%rd12605, %rd12604, 32;
	and.b64  	%rd12606, %rd12576, 4294967295;
	mul.wide.u32 	%rd12607, %r6266, %r6248;
	add.s64 	%rd12608, %rd12605, %rd12606;
	add.s64 	%rd12609, %rd12608, %rd12607;
	shr.u64 	%rd12610, %rd12609, 32;
	and.b64  	%rd12611, %rd12581, 4294967295;
	mul.wide.u32 	%rd12612, %r6265, %r6248;
	add.s64 	%rd12613, %rd12610, %rd12611;
	add.s64 	%rd12614, %rd12613, %rd12612;
	shr.u64 	%rd12615, %rd12614, 32;
	and.b64  	%rd12616, %rd12586, 4294967295;
	mul.wide.u32 	%rd12617, %r6264, %r6248;
	add.s64 	%rd12618, %rd12615, %rd12616;
	add.s64 	%rd12619, %rd12618, %rd12617;
	shr.u64 	%rd12620, %rd12619, 32;
	and.b64  	%rd12621, %rd12591, 4294967295;
	mul.wide.u32 	%rd12622, %r6263, %r6248;
	add.s64 	%rd12623, %rd12620, %rd12621;
	add.s64 	%rd12624, %rd12623, %rd12622;
	shr.u64 	%rd12625, %rd12624, 32;
	and.b64  	%rd12626, %rd12595, 4294967295;
	mul.wide.u32 	%rd12627, %r6262, %r6248;
	add.s64 	%rd12628, %rd12625, %rd12626;
	add.s64 	%rd12629, %rd12628, %rd12627;
	shr.u64 	%rd12630, %rd12629, 32;
	mul.wide.u32 	%rd12631, %r6261, %r6248;
	add.s64 	%rd12632, %rd12630, %rd12596;
	add.s64 	%rd12633, %rd12632, %rd12631;
	shr.u64 	%rd12634, %rd12633, 32;
	and.b64  	%rd12635, %rd12604, 4294967295;
	mul.wide.u32 	%rd12636, %r6268, %r6249;
	add.s64 	%rd12637, %rd12636, %rd12635;
	shr.u64 	%rd12638, %rd12637, 32;
	and.b64  	%rd12639, %rd12609, 4294967295;
	mul.wide.u32 	%rd12640, %r6267, %r6249;
	add.s64 	%rd12641, %rd12638, %rd12639;
	add.s64 	%rd12642, %rd12641, %rd12640;
	shr.u64 	%rd12643, %rd12642, 32;
	and.b64  	%rd12644, %rd12614, 4294967295;
	mul.wide.u32 	%rd12645, %r6266, %r6249;
	add.s64 	%rd12646, %rd12643, %rd12644;
	add.s64 	%rd12647, %rd12646, %rd12645;
	shr.u64 	%rd12648, %rd12647, 32;
	and.b64  	%rd12649, %rd12619, 4294967295;
	mul.wide.u32 	%rd12650, %r6265, %r6249;
	add.s64 	%rd12651, %rd12648, %rd12649;
	add.s64 	%rd12652, %rd12651, %rd12650;
	shr.u64 	%rd12653, %rd12652, 32;
	and.b64  	%rd12654, %rd12624, 4294967295;
	mul.wide.u32 	%rd12655, %r6264, %r6249;
	add.s64 	%rd12656, %rd12653, %rd12654;
	add.s64 	%rd12657, %rd12656, %rd12655;
	shr.u64 	%rd12658, %rd12657, 32;
	and.b64  	%rd12659, %rd12629, 4294967295;
	mul.wide.u32 	%rd12660, %r6263, %r6249;
	add.s64 	%rd12661, %rd12658, %rd12659;
	add.s64 	%rd12662, %rd12661, %rd12660;
	shr.u64 	%rd12663, %rd12662, 32;
	and.b64  	%rd12664, %rd12633, 4294967295;
	mul.wide.u32 	%rd12665, %r6262, %r6249;
	add.s64 	%rd12666, %rd12663, %rd12664;
	add.s64 	%rd12667, %rd12666, %rd12665;
	shr.u64 	%rd12668, %rd12667, 32;
	mul.wide.u32 	%rd12669, %r6261, %r6249;
	add.s64 	%rd12670, %rd12668, %rd12634;
	add.s64 	%rd12671, %rd12670, %rd12669;
	shr.u64 	%rd12672, %rd12671, 32;
	and.b64  	%rd12673, %rd12642, 4294967295;
	mul.wide.u32 	%rd12674, %r6268, %r6250;
	add.s64 	%rd12675, %rd12674, %rd12673;
	shr.u64 	%rd12676, %rd12675, 32;
	and.b64  	%rd12677, %rd12647, 4294967295;
	mul.wide.u32 	%rd12678, %r6267, %r6250;
	add.s64 	%rd12679, %rd12676, %rd12677;
	add.s64 	%rd12680, %rd12679, %rd12678;
	shr.u64 	%rd12681, %rd12680, 32;
	and.b64  	%rd12682, %rd12652, 4294967295;
	mul.wide.u32 	%rd12683, %r6266, %r6250;
	add.s64 	%rd12684, %rd12681, %rd12682;
	add.s64 	%rd12685, %rd12684, %rd12683;
	shr.u64 	%rd12686, %rd12685, 32;
	and.b64  	%rd12687, %rd12657, 4294967295;
	mul.wide.u32 	%rd12688, %r6265, %r6250;
	add.s64 	%rd12689, %rd12686, %rd12687;
	add.s64 	%rd12690, %rd12689, %rd12688;
	shr.u64 	%rd12691, %rd12690, 32;
	and.b64  	%rd12692, %rd12662, 4294967295;
	mul.wide.u32 	%rd12693, %r6264, %r6250;
	add.s64 	%rd12694, %rd12691, %rd12692;
	add.s64 	%rd12695, %rd12694, %rd12693;
	shr.u64 	%rd12696, %rd12695, 32;
	and.b64  	%rd12697, %rd12667, 4294967295;
	mul.wide.u32 	%rd12698, %r6263, %r6250;
	add.s64 	%rd12699, %rd12696, %rd12697;
	add.s64 	%rd12700, %rd12699, %rd12698;
	shr.u64 	%rd12701, %rd12700, 32;
	and.b64  	%rd12702, %rd12671, 4294967295;
	mul.wide.u32 	%rd12703, %r6262, %r6250;
	add.s64 	%rd12704, %rd12701, %rd12702;
	add.s64 	%rd12705, %rd12704, %rd12703;
	shr.u64 	%rd12706, %rd12705, 32;
	mul.wide.u32 	%rd12707, %r6261, %r6250;
	add.s64 	%rd12708, %rd12706, %rd12672;
	add.s64 	%rd12709, %rd12708, %rd12707;
	shr.u64 	%rd12710, %rd12709, 32;
	and.b64  	%rd12711, %rd12680, 4294967295;
	mul.wide.u32 	%rd12712, %r6268, %r6251;
	add.s64 	%rd12713, %rd12712, %rd12711;
	shr.u64 	%rd12714, %rd12713, 32;
	and.b64  	%rd12715, %rd12685, 4294967295;
	mul.wide.u32 	%rd12716, %r6267, %r6251;
	add.s64 	%rd12717, %rd12714, %rd12715;
	add.s64 	%rd12718, %rd12717, %rd12716;
	shr.u64 	%rd12719, %rd12718, 32;
	and.b64  	%rd12720, %rd12690, 4294967295;
	mul.wide.u32 	%rd12721, %r6266, %r6251;
	add.s64 	%rd12722, %rd12719, %rd12720;
	add.s64 	%rd12723, %rd12722, %rd12721;
	shr.u64 	%rd12724, %rd12723, 32;
	and.b64  	%rd12725, %rd12695, 4294967295;
	mul.wide.u32 	%rd12726, %r6265, %r6251;
	add.s64 	%rd12727, %rd12724, %rd12725;
	add.s64 	%rd12728, %rd12727, %rd12726;
	shr.u64 	%rd12729, %rd12728, 32;
	and.b64  	%rd12730, %rd12700, 4294967295;
	mul.wide.u32 	%rd12731, %r6264, %r6251;
	add.s64 	%rd12732, %rd12729, %rd12730;
	add.s64 	%rd12733, %rd12732, %rd12731;
	shr.u64 	%rd12734, %rd12733, 32;
	and.b64  	%rd12735, %rd12705, 4294967295;
	mul.wide.u32 	%rd12736, %r6263, %r6251;
	add.s64 	%rd12737, %rd12734, %rd12735;
	add.s64 	%rd12738, %rd12737, %rd12736;
	shr.u64 	%rd12739, %rd12738, 32;
	and.b64  	%rd12740, %rd12709, 4294967295;
	mul.wide.u32 	%rd12741, %r6262, %r6251;
	add.s64 	%rd12742, %rd12739, %rd12740;
	add.s64 	%rd12743, %rd12742, %rd12741;
	shr.u64 	%rd12744, %rd12743, 32;
	mul.wide.u32 	%rd12745, %r6261, %r6251;
	add.s64 	%rd12746, %rd12744, %rd12710;
	add.s64 	%rd12747, %rd12746, %rd12745;
	shr.u64 	%rd12748, %rd12747, 32;
	{ .reg .b32 tmp; mov.b64 {tmp, %r5390}, %rd12747; }
	and.b64  	%rd12749, %rd12718, 4294967295;
	mul.lo.s64 	%rd12750, %rd12749, 977;
	and.b64  	%rd12751, %rd12460, 4294967295;
	and.b64  	%rd12752, %rd12750, 4294967295;
	add.s64 	%rd13168, %rd12752, %rd12751;
	shr.u64 	%rd12753, %rd12750, 32;
	shr.u64 	%rd12754, %rd13168, 32;
	add.s64 	%rd12755, %rd12754, %rd12753;
	and.b64  	%rd12756, %rd12723, 4294967295;
	mul.lo.s64 	%rd12757, %rd12756, 977;
	and.b64  	%rd12758, %rd12485, 4294967295;
	and.b64  	%rd12759, %rd12757, 4294967295;
	add.s64 	%rd12760, %rd12755, %rd12758;
	add.s64 	%rd12761, %rd12760, %rd12759;
	add.s64 	%rd13169, %rd12761, %rd12749;
	shr.u64 	%rd12762, %rd12757, 32;
	shr.u64 	%rd12763, %rd13169, 32;
	add.s64 	%rd12764, %rd12763, %rd12762;
	and.b64  	%rd12765, %rd12728, 4294967295;
	mul.lo.s64 	%rd12766, %rd12765, 977;
	and.b64  	%rd12767, %rd12523, 4294967295;
	and.b64  	%rd12768, %rd12766, 4294967295;
	add.s64 	%rd12769, %rd12764, %rd12767;
	add.s64 	%rd12770, %rd12769, %rd12768;
	add.s64 	%rd13170, %rd12770, %rd12756;
	shr.u64 	%rd12771, %rd12766, 32;
	shr.u64 	%rd12772, %rd13170, 32;
	add.s64 	%rd12773, %rd12772, %rd12771;
	and.b64  	%rd12774, %rd12733, 4294967295;
	mul.lo.s64 	%rd12775, %rd12774, 977;
	and.b64  	%rd12776, %rd12561, 4294967295;
	and.b64  	%rd12777, %rd12775, 4294967295;
	add.s64 	%rd12778, %rd12773, %rd12776;
	add.s64 	%rd12779, %rd12778, %rd12777;
	add.s64 	%rd13171, %rd12779, %rd12765;
	shr.u64 	%rd12780, %rd12775, 32;
	shr.u64 	%rd12781, %rd13171, 32;
	add.s64 	%rd12782, %rd12781, %rd12780;
	and.b64  	%rd12783, %rd12738, 4294967295;
	mul.lo.s64 	%rd12784, %rd12783, 977;
	and.b64  	%rd12785, %rd12599, 4294967295;
	and.b64  	%rd12786, %rd12784, 4294967295;
	add.s64 	%rd12787, %rd12782, %rd12785;
	add.s64 	%rd12788, %rd12787, %rd12786;
	add.s64 	%rd13172, %rd12788, %rd12774;
	shr.u64 	%rd12789, %rd12784, 32;
	shr.u64 	%rd12790, %rd13172, 32;
	add.s64 	%rd12791, %rd12790, %rd12789;
	and.b64  	%rd12792, %rd12743, 4294967295;
	mul.lo.s64 	%rd12793, %rd12792, 977;
	and.b64  	%rd12794, %rd12637, 4294967295;
	and.b64  	%rd12795, %rd12793, 4294967295;
	add.s64 	%rd12796, %rd12791, %rd12794;
	add.s64 	%rd12797, %rd12796, %rd12795;
	add.s64 	%rd13173, %rd12797, %rd12783;
	shr.u64 	%rd12798, %rd12793, 32;
	shr.u64 	%rd12799, %rd13173, 32;
	add.s64 	%rd12800, %rd12799, %rd12798;
	and.b64  	%rd12801, %rd12747, 4294967295;
	mul.lo.s64 	%rd12802, %rd12801, 977;
	and.b64  	%rd12803, %rd12675, 4294967295;
	and.b64  	%rd12804, %rd12802, 4294967295;
	add.s64 	%rd12805, %rd12800, %rd12803;
	add.s64 	%rd12806, %rd12805, %rd12804;
	add.s64 	%rd13174, %rd12806, %rd12792;
	shr.u64 	%rd12807, %rd12802, 32;
	shr.u64 	%rd12808, %rd13174, 32;
	add.s64 	%rd12809, %rd12808, %rd12807;
	mul.lo.s64 	%rd12810, %rd12748, 977;
	and.b64  	%rd12811, %rd12713, 4294967295;
	and.b64  	%rd12812, %rd12810, 4294967295;
	add.s64 	%rd12813, %rd12809, %rd12811;
	add.s64 	%rd12814, %rd12813, %rd12812;
	add.s64 	%rd13175, %rd12814, %rd12801;
	shr.u64 	%rd12815, %rd12810, 32;
	shr.u64 	%rd12816, %rd13175, 32;
	cvt.u32.u64 	%r5391, %rd12816;
	cvt.u32.u64 	%r5392, %rd12815;
	add.s32 	%r5393, %r5391, %r5392;
	add.s32 	%r2287, %r5393, %r5390;
	setp.eq.s32 	%p2110, %r2287, 0;
	mov.pred 	%p2186, 0;
	@%p2110 bra 	$L__BB0_1724;
	cvt.u64.u32 	%rd12817, %r2287;
	mul.wide.u32 	%rd12818, %r2287, 977;
	shr.u64 	%rd12819, %rd12818, 32;
	and.b64  	%rd12820, %rd13168, 4294967295;
	and.b64  	%rd12821, %rd12818, 4294967295;
	add.s64 	%rd13168, %rd12821, %rd12820;
	shr.u64 	%rd12822, %rd13168, 32;
	and.b64  	%rd12823, %rd13169, 4294967295;
	add.s64 	%rd12824, %rd12819, %rd12823;
	add.s64 	%rd12825, %rd12824, %rd12817;
	add.s64 	%rd13169, %rd12825, %rd12822;
	setp.lt.u64 	%p2112, %rd13169, 4294967296;
	@%p2112 bra 	$L__BB0_1724;
	shr.u64 	%rd12826, %rd13169, 32;
	and.b64  	%rd12827, %rd13170, 4294967295;
	add.s64 	%rd13170, %rd12826, %rd12827;
	setp.lt.u64 	%p2114, %rd13170, 4294967296;
	@%p2114 bra 	$L__BB0_1724;
	shr.u64 	%rd12828, %rd13170, 32;
	and.b64  	%rd12829, %rd13171, 4294967295;
	add.s64 	%rd13171, %rd12828, %rd12829;
	setp.lt.u64 	%p2116, %rd13171, 4294967296;
	@%p2116 bra 	$L__BB0_1724;
	shr.u64 	%rd12831, %rd13171, 32;
	and.b64  	%rd12832, %rd13172, 4294967295;
	add.s64 	%rd13172, %rd12831, %rd12832;
	setp.lt.u64 	%p2118, %rd13172, 4294967296;
	mov.b64 	%rd13171, 4294967296;
	@%p2118 bra 	$L__BB0_1724;
	shr.u64 	%rd12834, %rd13172, 32;
	and.b64  	%rd12835, %rd13173, 4294967295;
	add.s64 	%rd13173, %rd12834, %rd12835;
	setp.lt.u64 	%p2120, %rd13173, 4294967296;
	mov.b64 	%rd13171, 4294967296;
	mov.u64 	%rd13172, %rd13171;
	@%p2120 bra 	$L__BB0_1724;
	shr.u64 	%rd12837, %rd13173, 32;
	and.b64  	%rd12838, %rd13174, 4294967295;
	add.s64 	%rd13174, %rd12837, %rd12838;
	setp.lt.u64 	%p2122, %rd13174, 4294967296;
	mov.b64 	%rd13171, 4294967296;
	mov.u64 	%rd13173, %rd13171;
	@%p2122 bra 	$L__BB0_1724;
	shr.u64 	%rd12840, %rd13174, 32;
	and.b64  	%rd12841, %rd13175, 4294967295;
	add.s64 	%rd12842, %rd12840, %rd12841;
	setp.gt.u64 	%p2186, %rd12842, 4294967295;
	min.u64 	%rd13175, %rd12842, 4294967296;
	mov.b64 	%rd13171, 4294967296;
	mov.u64 	%rd13172, %rd13171;
	mov.u64 	%rd13174, %rd13171;
$L__BB0_1724:
	cvt.u32.u64 	%r6261, %rd13175;
	cvt.u32.u64 	%r6262, %rd13174;
	cvt.u32.u64 	%r6263, %rd13173;
	cvt.u32.u64 	%r6264, %rd13172;
	cvt.u32.u64 	%r6265, %rd13171;
	cvt.u32.u64 	%r6266, %rd13170;
	cvt.u32.u64 	%r6267, %rd13169;
	cvt.u32.u64 	%r6268, %rd13168;
	setp.lt.u32 	%p2123, %r6022, %r6261;
	or.pred  	%p2124, %p2186, %p2123;
	@%p2124 bra 	$L__BB0_1738;
	setp.gt.u32 	%p2125, %r6022, %r6261;
	@%p2125 bra 	$L__BB0_1739;
	setp.lt.u32 	%p2126, %r1932, %r6262;
	@%p2126 bra 	$L__BB0_1738;
	setp.gt.u32 	%p2127, %r1932, %r6262;
	@%p2127 bra 	$L__BB0_1739;
	setp.lt.u32 	%p2128, %r2169, %r6263;
	@%p2128 bra 	$L__BB0_1738;
	setp.gt.u32 	%p2129, %r2169, %r6263;
	@%p2129 bra 	$L__BB0_1739;
	setp.lt.u32 	%p2130, %r2025, %r6264;
	@%p2130 bra 	$L__BB0_1738;
	setp.gt.u32 	%p2131, %r2025, %r6264;
	@%p2131 bra 	$L__BB0_1739;
	setp.lt.u32 	%p2132, %r2026, %r6265;
	@%p2132 bra 	$L__BB0_1738;
	setp.gt.u32 	%p2133, %r2026, %r6265;
	@%p2133 bra 	$L__BB0_1739;
	setp.lt.u32 	%p2134, %r1704, %r6266;
	@%p2134 bra 	$L__BB0_1738;
	setp.gt.u32 	%p2135, %r1704, %r6266;
	@%p2135 bra 	$L__BB0_1739;
	setp.lt.u32 	%p2136, %r1931, %r6267;
	@%p2136 bra 	$L__BB0_1738;
	setp.gt.u32 	%p2137, %r1931, %r6267;
	setp.gt.u32 	%p2138, %r2027, %r6268;
	or.pred  	%p2139, %p2137, %p2138;
	@%p2139 bra 	$L__BB0_1739;
$L__BB0_1738:
	// begin inline asm
	sub.cc.u32 %r6268, %r6268, %r2027;
	subc.cc.u32 %r6267, %r6267, %r1931;
	subc.cc.u32 %r6266, %r6266, %r1704;
	subc.cc.u32 %r6265, %r6265, %r2026;
	subc.cc.u32 %r6264, %r6264, %r2025;
	subc.cc.u32 %r6263, %r6263, %r2169;
	subc.cc.u32 %r6262, %r6262, %r1932;
	subc.u32 %r6261, %r6261, %r6022;
	
	// end inline asm
$L__BB0_1739:
	setp.gt.u32 	%p2140, %r6261, %r6022;
	@%p2140 bra 	$L__BB0_1752;
	bra.uni 	$L__BB0_1753;
$L__BB0_1740:
	setp.gt.u32 	%p2142, %r6262, %r1932;
	@%p2142 bra 	$L__BB0_1752;
	setp.lt.u32 	%p2143, %r6262, %r1932;
	@%p2143 bra 	$L__BB0_1754;
	setp.gt.u32 	%p2144, %r6263, %r2169;
	@%p2144 bra 	$L__BB0_1752;
	setp.lt.u32 	%p2145, %r6263, %r2169;
	@%p2145 bra 	$L__BB0_1754;
	setp.gt.u32 	%p2146, %r6264, %r2025;
	@%p2146 bra 	$L__BB0_1752;
	setp.lt.u32 	%p2147, %r6264, %r2025;
	@%p2147 bra 	$L__BB0_1754;
	setp.gt.u32 	%p2148, %r6265, %r2026;
	@%p2148 bra 	$L__BB0_1752;
	setp.lt.u32 	%p2149, %r6265, %r2026;
	@%p2149 bra 	$L__BB0_1754;
	setp.gt.u32 	%p2150, %r6266, %r1704;
	@%p2150 bra 	$L__BB0_1752;
	setp.lt.u32 	%p2151, %r6266, %r1704;
	@%p2151 bra 	$L__BB0_1754;
	setp.gt.u32 	%p2152, %r6267, %r1931;
	@%p2152 bra 	$L__BB0_1752;
	setp.lt.u32 	%p2153, %r6267, %r1931;
	setp.lt.u32 	%p2154, %r6268, %r2027;
	or.pred  	%p2155, %p2153, %p2154;
	@%p2155 bra 	$L__BB0_1754;
$L__BB0_1752:
	// begin inline asm
	sub.cc.u32 %r6268, %r6268, %r2027;
	subc.cc.u32 %r6267, %r6267, %r1931;
	subc.cc.u32 %r6266, %r6266, %r1704;
	subc.cc.u32 %r6265, %r6265, %r2026;
	subc.cc.u32 %r6264, %r6264, %r2025;
	subc.cc.u32 %r6263, %r6263, %r2169;
	subc.cc.u32 %r6262, %r6262, %r1932;
	subc.u32 %r6261, %r6261, %r6022;
	
	// end inline asm
	mov.b16 	%rs46, 0;
	bra.uni 	$L__BB0_1754;
$L__BB0_1753:
	setp.lt.u32 	%p2141, %r6261, %r6022;
	mov.b16 	%rs46, 0;
	@%p2141 bra 	$L__BB0_1754;
	bra.uni 	$L__BB0_1740;
$L__BB0_1754:
	shr.u32 	%r5495, %r76, 1;
	setp.gt.u32 	%p2156, %r76, 1;
	@%p2156 bra 	$L__BB0_5;
$L__BB0_1755:
	ld.param.u64 	%rd12847, [_Z29compute_precomputed_table_gpuP10ECPointJac_param_0];
	mov.u32 	%r5442, %ctaid.x;
	mov.u32 	%r5443, %ntid.x;
	mov.u32 	%r5444, %tid.x;
	mad.lo.s32 	%r5445, %r5442, %r5443, %r5444;
	cvta.to.global.u64 	%rd12844, %rd12847;
	mul.wide.s32 	%rd12845, %r5445, 100;
	add.s64 	%rd12846, %rd12844, %rd12845;
	st.global.u32 	[%rd12846], %r6046;
	st.global.u32 	[%rd12846+4], %r6045;
	st.global.u32 	[%rd12846+8], %r6044;
	st.global.u32 	[%rd12846+12], %r6043;
	st.global.u32 	[%rd12846+16], %r6042;
	st.global.u32 	[%rd12846+20], %r6041;
	st.global.u32 	[%rd12846+24], %r6040;
	st.global.u32 	[%rd12846+28], %r6039;
	st.global.u32 	[%rd12846+32], %r6038;
	st.global.u32 	[%rd12846+36], %r6037;
	st.global.u32 	[%rd12846+40], %r6036;
	st.global.u32 	[%rd12846+44], %r6035;
	st.global.u32 	[%rd12846+48], %r6034;
	st.global.u32 	[%rd12846+52], %r6033;
	st.global.u32 	[%rd12846+56], %r6032;
	st.global.u32 	[%rd12846+60], %r6031;
	st.global.u32 	[%rd12846+64], %r6030;
	st.global.u32 	[%rd12846+68], %r6029;
	st.global.u32 	[%rd12846+72], %r6028;
	st.global.u32 	[%rd12846+76], %r6027;
	st.global.u32 	[%rd12846+80], %r6026;
	st.global.u32 	[%rd12846+84], %r6025;
	st.global.u32 	[%rd12846+88], %r6024;
	st.global.u32 	[%rd12846+92], %r6023;
	st.global.u8 	[%rd12846+96], %rs45;
$L__BB0_1756:
	ret;

}
	// .globl	_Z21compute_batch_precompP10ECPointJacii
.visible .entry _Z21compute_batch_precompP10ECPointJacii(
	.param .u64 .ptr .align 1 _Z21compute_batch_precompP10ECPointJacii_param_0,
	.param .u32 _Z21compute_batch_precompP10ECPointJacii_param_1,
	.param .u32 _Z21compute_batch_precompP10ECPointJacii_param_2
)
{
	.reg .pred 	%p<3186>;
	.reg .b16 	%rs<19>;
	.reg .b32 	%r<9908>;
	.reg .b64 	%rd<19797>;

	ld.param.u64 	%rd1412, [_Z21compute_batch_precompP10ECPointJacii_param_0];
	ld.param.u32 	%r3791, [_Z21compute_batch_precompP10ECPointJacii_param_1];
	ld.param.u32 	%r3792, [_Z21compute_batch_precompP10ECPointJacii_param_2];
	cvta.to.global.u64 	%rd1, %rd1412;
	mov.u32 	%r3793, %ctaid.x;
	mov.u32 	%r3794, %ntid.x;
	mov.u32 	%r3795, %tid.x;
	mad.lo.s32 	%r1, %r3793, %r3794, %r3795;
	setp.ge.s32 	%p93, %r1, %r3792;
	@%p93 bra 	$L__BB1_2589;
	setp.ne.s32 	%p94, %r1, 0;
	setp.ne.s32 	%p95, %r3791, 2;
	or.pred  	%p96, %p94, %p95;
	@%p96 bra 	$L__BB1_1295;
	ld.global.u8 	%rs10, [%rd1+96];
	setp.eq.s16 	%p1619, %rs10, 0;
	@%p1619 bra 	$L__BB1_4;
	ld.const.u32 	%r6285, [const_G_jacobian];
	st.global.u32 	[%rd1+100], %r6285;
	ld.const.u32 	%r6286, [const_G_jacobian+4];
	st.global.u32 	[%rd1+104], %r6286;
	ld.const.u32 	%r6287, [const_G_jacobian+8];
	st.global.u32 	[%rd1+108], %r6287;
	ld.const.u32 	%r6288, [const_G_jacobian+12];
	st.global.u32 	[%rd1+112], %r6288;
	ld.const.u32 	%r6289, [const_G_jacobian+16];
	st.global.u32 	[%rd1+116], %r6289;
	ld.const.u32 	%r6290, [const_G_jacobian+20];
	st.global.u32 	[%rd1+120], %r6290;
	ld.const.u32 	%r6291, [const_G_jacobian+24];
	st.global.u32 	[%rd1+124], %r6291;
	ld.const.u32 	%r6292, [const_G_jacobian+28];
	st.global.u32 	[%rd1+128], %r6292;
	ld.const.u32 	%r6293, [const_G_jacobian+32];
	st.global.u32 	[%rd1+132], %r6293;
	ld.const.u32 	%r6294, [const_G_jacobian+36];
	st.global.u32 	[%rd1+136], %r6294;
	ld.const.u32 	%r6295, [const_G_jacobian+40];
	st.global.u32 	[%rd1+140], %r6295;
	ld.const.u32 	%r6296, [const_G_jacobian+44];
	st.global.u32 	[%rd1+144], %r6296;
	ld.const.u32 	%r6297, [const_G_jacobian+48];
	st.global.u32 	[%rd1+148], %r6297;
	ld.const.u32 	%r6298, [const_G_jacobian+52];
	st.global.u32 	[%rd1+152], %r6298;
	ld.const.u32 	%r6299, [const_G_jacobian+56];
	st.global.u32 	[%rd1+156], %r6299;
	ld.const.u32 	%r6300, [const_G_jacobian+60];
	st.global.u32 	[%rd1+160], %r6300;
	ld.const.u32 	%r6301, [const_G_jacobian+64];
	st.global.u32 	[%rd1+164], %r6301;
	ld.const.u32 	%r6302, [const_G_jacobian+68];
	st.global.u32 	[%rd1+168], %r6302;
	ld.const.u32 	%r6303, [const_G_jacobian+72];
	st.global.u32 	[%rd1+172], %r6303;
	ld.const.u32 	%r6304, [const_G_jacobian+76];
	st.global.u32 	[%rd1+176], %r6304;
	ld.const.u32 	%r6305, [const_G_jacobian+80];
	st.global.u32 	[%rd1+180], %r6305;
	ld.const.u32 	%r6306, [const_G_jacobian+84];
	st.global.u32 	[%rd1+184], %r6306;
	ld.const.u32 	%r6307, [const_G_jacobian+88];
	st.global.u32 	[%rd1+188], %r6307;
	ld.const.u32 	%r6308, [const_G_jacobian+92];
	st.global.u32 	[%rd1+192], %r6308;
	ld.const.u8 	%rs11, [const_G_jacobian+96];
	st.global.u8 	[%rd1+196], %rs11;
	bra.uni 	$L__BB1_2589;
$L__BB1_4:
	ld.const.u8 	%rs12, [const_G_jacobian+96];
	setp.eq.s16 	%p1620, %rs12, 0;
	@%p1620 bra 	$L__BB1_6;
	ld.global.u32 	%r6309, [%rd1];
	st.global.u32 	[%rd1+100], %r6309;
	ld.global.u32 	%r6310, [%rd1+4];
	st.global.u32 	[%rd1+104], %r6310;
	ld.global.u32 	%r6311, [%rd1+8];
	st.global.u32 	[%rd1+108], %r6311;
	ld.global.u32 	%r6312, [%rd1+12];
	st.global.u32 	[%rd1+112], %r6312;
	ld.global.u32 	%r6313, [%rd1+16];
	st.global.u32 	[%rd1+116], %r6313;
	ld.global.u32 	%r6314, [%rd1+20];
	st.global.u32 	[%rd1+120], %r6314;
	ld.global.u32 	%r6315, [%rd1+24];
	st.global.u32 	[%rd1+124], %r6315;
	ld.global.u32 	%r6316, [%rd1+28];
	st.global.u32 	[%rd1+128], %r6316;
	ld.global.u32 	%r6317, [%rd1+32];
	st.global.u32 	[%rd1+132], %r6317;
	ld.global.u32 	%r6318, [%rd1+36];
	st.global.u32 	[%rd1+136], %r6318;
	ld.global.u32 	%r6319, [%rd1+40];
	st.global.u32 	[%rd1+140], %r6319;
	ld.global.u32 	%r6320, [%rd1+44];
	st.global.u32 	[%rd1+144], %r6320;
	ld.global.u32 	%r6321, [%rd1+48];
	st.global.u32 	[%rd1+148], %r6321;
	ld.global.u32 	%r6322, [%rd1+52];
	st.global.u32 	[%rd1+152], %r6322;
	ld.global.u32 	%r6323, [%rd1+56];
	st.global.u32 	[%rd1+156], %r6323;
	ld.global.u32 	%r6324, [%rd1+60];
	st.global.u32 	[%rd1+160], %r6324;
	ld.global.u32 	%r6325, [%rd1+64];
	st.global.u32 	[%rd1+164], %r6325;
	ld.global.u32 	%r6326, [%rd1+68];
	st.global.u32 	[%rd1+168], %r6326;
	ld.global.u32 	%r6327, [%rd1+72];
	st.global.u32 	[%rd1+172], %r6327;
	ld.global.u32 	%r6328, [%rd1+76];
	st.global.u32 	[%rd1+176], %r6328;
	ld.global.u32 	%r6329, [%rd1+80];
	st.global.u32 	[%rd1+180], %r6329;
	ld.global.u32 	%r6330, [%rd1+84];
	st.global.u32 	[%rd1+184], %r6330;
	ld.global.u32 	%r6331, [%rd1+88];
	st.global.u32 	[%rd1+188], %r6331;
	ld.global.u32 	%r6332, [%rd1+92];
	st.global.u32 	[%rd1+192], %r6332;
	mov.b16 	%rs13, 0;
	st.global.u8 	[%rd1+196], %rs13;
	bra.uni 	$L__BB1_2589;
$L__BB1_6:
	ld.global.u32 	%r6333, [%rd1+64];
	mul.wide.u32 	%rd10371, %r6333, %r6333;
	shr.u64 	%rd10372, %rd10371, 32;
	ld.global.u32 	%r6334, [%rd1+68];
	mul.wide.u32 	%rd10373, %r6334, %r6333;
	add.s64 	%rd10374, %rd10372, %rd10373;
	shr.u64 	%rd10375, %rd10374, 32;
	ld.global.u32 	%r6335, [%rd1+72];
	mul.wide.u32 	%rd10376, %r6335, %r6333;
	add.s64 	%rd10377, %rd10375, %rd10376;
	shr.u64 	%rd10378, %rd10377, 32;
	ld.global.u32 	%r6336, [%rd1+76];
	mul.wide.u32 	%rd10379, %r6336, %r6333;
	add.s64 	%rd10380, %rd10378, %rd10379;
	shr.u64 	%rd10381, %rd10380, 32;
	ld.global.u32 	%r6337, [%rd1+80];
	mul.wide.u32 	%rd10382, %r6337, %r6333;
	add.s64 	%rd10383, %rd10381, %rd10382;
	shr.u64 	%rd10384, %rd10383, 32;
	ld.global.u32 	%r6338, [%rd1+84];
	mul.wide.u32 	%rd10385, %r6338, %r6333;
	add.s64 	%rd10386, %rd10384, %rd10385;
	shr.u64 	%rd10387, %rd10386, 32;
	ld.global.u32 	%r6339, [%rd1+88];
	mul.wide.u32 	%rd10388, %r6339, %r6333;
	add.s64 	%rd10389, %rd10387, %rd10388;
	shr.u64 	%rd10390, %rd10389, 32;
	ld.global.u32 	%r6340, [%rd1+92];
	mul.wide.u32 	%rd10391, %r6340, %r6333;
	add.s64 	%rd10392, %rd10390, %rd10391;
	shr.u64 	%rd10393, %rd10392, 32;
	and.b64  	%rd10394, %rd10374, 4294967295;
	add.s64 	%rd10395, %rd10373, %rd10394;
	shr.u64 	%rd10396, %rd10395, 32;
	and.b64  	%rd10397, %rd10377, 4294967295;
	mul.wide.u32 	%rd10398, %r6334, %r6334;
	add.s64 	%rd10399, %rd10396, %rd10397;
	add.s64 	%rd10400, %rd10399, %rd10398;
	shr.u64 	%rd10401, %rd10400, 32;
	and.b64  	%rd10402, %rd10380, 4294967295;
	mul.wide.u32 	%rd10403, %r6335, %r6334;
	add.s64 	%rd10404, %rd10401, %rd10402;
	add.s64 	%rd10405, %rd10404, %rd10403;
	shr.u64 	%rd10406, %rd10405, 32;
	and.b64  	%rd10407, %rd10383, 4294967295;
	mul.wide.u32 	%rd10408, %r6336, %r6334;
	add.s64 	%rd10409, %rd10406, %rd10407;
	add.s64 	%rd10410, %rd10409, %rd10408;
	shr.u64 	%rd10411, %rd10410, 32;
	and.b64  	%rd10412, %rd10386, 4294967295;
	mul.wide.u32 	%rd10413, %r6337, %r6334;
	add.s64 	%rd10414, %rd10411, %rd10412;
	add.s64 	%rd10415, %rd10414, %rd10413;
	shr.u64 	%rd10416, %rd10415, 32;
	and.b64  	%rd10417, %rd10389, 4294967295;
	mul.wide.u32 	%rd10418, %r6338, %r6334;
	add.s64 	%rd10419, %rd10416, %rd10417;
	add.s64 	%rd10420, %rd10419, %rd10418;
	shr.u64 	%rd10421, %rd10420, 32;
	and.b64  	%rd10422, %rd10392, 4294967295;
	mul.wide.u32 	%rd10423, %r6339, %r6334;
	add.s64 	%rd10424, %rd10421, %rd10422;
	add.s64 	%rd10425, %rd10424, %rd10423;
	shr.u64 	%rd10426, %rd10425, 32;
	mul.wide.u32 	%rd10427, %r6340, %r6334;
	add.s64 	%rd10428, %rd10426, %rd10393;
	add.s64 	%rd10429, %rd10428, %rd10427;
	shr.u64 	%rd10430, %rd10429, 32;
	and.b64  	%rd10431, %rd10400, 4294967295;
	add.s64 	%rd10432, %rd10376, %rd10431;
	shr.u64 	%rd10433, %rd10432, 32;
	and.b64  	%rd10434, %rd10405, 4294967295;
	add.s64 	%rd10435, %rd10433, %rd10434;
	add.s64 	%rd10436, %rd10435, %rd10403;
	shr.u64 	%rd10437, %rd10436, 32;
	and.b64  	%rd10438, %rd10410, 4294967295;
	mul.wide.u32 	%rd10439, %r6335, %r6335;
	add.s64 	%rd10440, %rd10437, %rd10438;
	add.s64 	%rd10441, %rd10440, %rd10439;
	shr.u64 	%rd10442, %rd10441, 32;
	and.b64  	%rd10443, %rd10415, 4294967295;
	mul.wide.u32 	%rd10444, %r6336, %r6335;
	add.s64 	%rd10445, %rd10442, %rd10443;
	add.s64 	%rd10446, %rd10445, %rd10444;
	shr.u64 	%rd10447, %rd10446, 32;
	and.b64  	%rd10448, %rd10420, 4294967295;
	mul.wide.u32 	%rd10449, %r6337, %r6335;
	add.s64 	%rd10450, %rd10447, %rd10448;
	add.s64 	%rd10451, %rd10450, %rd10449;
	shr.u64 	%rd10452, %rd10451, 32;
	and.b64  	%rd10453, %rd10425, 4294967295;
	mul.wide.u32 	%rd10454, %r6338, %r6335;
	add.s64 	%rd10455, %rd10452, %rd10453;
	add.s64 	%rd10456, %rd10455, %rd10454;
	shr.u64 	%rd10457, %rd10456, 32;
	and.b64  	%rd10458, %rd10429, 4294967295;
	mul.wide.u32 	%rd10459, %r6339, %r6335;
	add.s64 	%rd10460, %rd10457, %rd10458;
	add.s64 	%rd10461, %rd10460, %rd10459;
	shr.u64 	%rd10462, %rd10461, 32;
	mul.wide.u32 	%rd10463, %r6340, %r6335;
	add.s64 	%rd10464, %rd10462, %rd10430;
	add.s64 	%rd10465, %rd10464, %rd10463;
	shr.u64 	%rd10466, %rd10465, 32;
	and.b64  	%rd10467, %rd10436, 4294967295;
	add.s64 	%rd10468, %rd10379, %rd10467;
	shr.u64 	%rd10469, %rd10468, 32;
	and.b64  	%rd10470, %rd10441, 4294967295;
	add.s64 	%rd10471, %rd10469, %rd10470;
	add.s64 	%rd10472, %rd10471, %rd10408;
	shr.u64 	%rd10473, %rd10472, 32;
	and.b64  	%rd10474, %rd10446, 4294967295;
	add.s64 	%rd10475, %rd10473, %rd10474;
	add.s64 	%rd10476, %rd10475, %rd10444;
	shr.u64 	%rd10477, %rd10476, 32;
	and.b64  	%rd10478, %rd10451, 4294967295;
	mul.wide.u32 	%rd10479, %r6336, %r6336;
	add.s64 	%rd10480, %rd10477, %rd10478;
	add.s64 	%rd10481, %rd10480, %rd10479;
	shr.u64 	%rd10482, %rd10481, 32;
	and.b64  	%rd10483, %rd10456, 4294967295;
	mul.wide.u32 	%rd10484, %r6337, %r6336;
	add.s64 	%rd10485, %rd10482, %rd10483;
	add.s64 	%rd10486, %rd10485, %rd10484;
	shr.u64 	%rd10487, %rd10486, 32;
	and.b64  	%rd10488, %rd10461, 4294967295;
	mul.wide.u32 	%rd10489, %r6338, %r6336;
	add.s64 	%rd10490, %rd10487, %rd10488;
	add.s64 	%rd10491, %rd10490, %rd10489;
	shr.u64 	%rd10492, %rd10491, 32;
	and.b64  	%rd10493, %rd10465, 4294967295;
	mul.wide.u32 	%rd10494, %r6339, %r6336;
	add.s64 	%rd10495, %rd10492, %rd10493;
	add.s64 	%rd10496, %rd10495, %rd10494;
	shr.u64 	%rd10497, %rd10496, 32;
	mul.wide.u32 	%rd10498, %r6340, %r6336;
	add.s64 	%rd10499, %rd10497, %rd10466;
	add.s64 	%rd10500, %rd10499, %rd10498;
	shr.u64 	%rd10501, %rd10500, 32;
	and.b64  	%rd10502, %rd10472, 4294967295;
	add.s64 	%rd10503, %rd10382, %rd10502;
	shr.u64 	%rd10504, %rd10503, 32;
	and.b64  	%rd10505, %rd10476, 4294967295;
	add.s64 	%rd10506, %rd10504, %rd10505;
	add.s64 	%rd10507, %rd10506, %rd10413;
	shr.u64 	%rd10508, %rd10507, 32;
	and.b64  	%rd10509, %rd10481, 4294967295;
	add.s64 	%rd10510, %rd10508, %rd10509;
	add.s64 	%rd10511, %rd10510, %rd10449;
	shr.u64 	%rd10512, %rd10511, 32;
	and.b64  	%rd10513, %rd10486, 4294967295;
	add.s64 	%rd10514, %rd10512, %rd10513;
	add.s64 	%rd10515, %rd10514, %rd10484;
	shr.u64 	%rd10516, %rd10515, 32;
	and.b64  	%rd10517, %rd10491, 4294967295;
	mul.wide.u32 	%rd10518, %r6337, %r6337;
	add.s64 	%rd10519, %rd10516, %rd10517;
	add.s64 	%rd10520, %rd10519, %rd10518;
	shr.u64 	%rd10521, %rd10520, 32;
	and.b64  	%rd10522, %rd10496, 4294967295;
	mul.wide.u32 	%rd10523, %r6338, %r6337;
	add.s64 	%rd10524, %rd10521, %rd10522;
	add.s64 	%rd10525, %rd10524, %rd10523;
	shr.u64 	%rd10526, %rd10525, 32;
	and.b64  	%rd10527, %rd10500, 4294967295;
	mul.wide.u32 	%rd10528, %r6339, %r6337;
	add.s64 	%rd10529, %rd10526, %rd10527;
	add.s64 	%rd10530, %rd10529, %rd10528;
	shr.u64 	%rd10531, %rd10530, 32;
	mul.wide.u32 	%rd10532, %r6340, %r6337;
	add.s64 	%rd10533, %rd10531, %rd10501;
	add.s64 	%rd10534, %rd10533, %rd10532;
	shr.u64 	%rd10535, %rd10534, 32;
	and.b64  	%rd10536, %rd10507, 4294967295;
	add.s64 	%rd10537, %rd10385, %rd10536;
	shr.u64 	%rd10538, %rd10537, 32;
	and.b64  	%rd10539, %rd10511, 4294967295;
	add.s64 	%rd10540, %rd10538, %rd10539;
	add.s64 	%rd10541, %rd10540, %rd10418;
	shr.u64 	%rd10542, %rd10541, 32;
	and.b64  	%rd10543, %rd10515, 4294967295;
	add.s64 	%rd10544, %rd10542, %rd10543;
	add.s64 	%rd10545, %rd10544, %rd10454;
	shr.u64 	%rd10546, %rd10545, 32;
	and.b64  	%rd10547, %rd10520, 4294967295;
	add.s64 	%rd10548, %rd10546, %rd10547;
	add.s64 	%rd10549, %rd10548, %rd10489;
	shr.u64 	%rd10550, %rd10549, 32;
	and.b64  	%rd10551, %rd10525, 4294967295;
	add.s64 	%rd10552, %rd10550, %rd10551;
	add.s64 	%rd10553, %rd10552, %rd10523;
	shr.u64 	%rd10554, %rd10553, 32;
	and.b64  	%rd10555, %rd10530, 4294967295;
	mul.wide.u32 	%rd10556, %r6338, %r6338;
	add.s64 	%rd10557, %rd10554, %rd10555;
	add.s64 	%rd10558, %rd10557, %rd10556;
	shr.u64 	%rd10559, %rd10558, 32;
	and.b64  	%rd10560, %rd10534, 4294967295;
	mul.wide.u32 	%rd10561, %r6339, %r6338;
	add.s64 	%rd10562, %rd10559, %rd10560;
	add.s64 	%rd10563, %rd10562, %rd10561;
	shr.u64 	%rd10564, %rd10563, 32;
	mul.wide.u32 	%rd10565, %r6340, %r6338;
	add.s64 	%rd10566, %rd10564, %rd10535;
	add.s64 	%rd10567, %rd10566, %rd10565;
	shr.u64 	%rd10568, %rd10567, 32;
	and.b64  	%rd10569, %rd10541, 4294967295;
	add.s64 	%rd10570, %rd10388, %rd10569;
	shr.u64 	%rd10571, %rd10570, 32;
	and.b64  	%rd10572, %rd10545, 4294967295;
	add.s64 	%rd10573, %rd10571, %rd10572;
	add.s64 	%rd10574, %rd10573, %rd10423;
	shr.u64 	%rd10575, %rd10574, 32;
	and.b64  	%rd10576, %rd10549, 4294967295;
	add.s64 	%rd10577, %rd10575, %rd10576;
	add.s64 	%rd10578, %rd10577, %rd10459;
	shr.u64 	%rd10579, %rd10578, 32;
	and.b64  	%rd10580, %rd10553, 4294967295;
	add.s64 	%rd10581, %rd10579, %rd10580;
	add.s64 	%rd10582, %rd10581, %rd10494;
	shr.u64 	%rd10583, %rd10582, 32;
	and.b64  	%rd10584, %rd10558, 4294967295;
	add.s64 	%rd10585, %rd10583, %rd10584;
	add.s64 	%rd10586, %rd10585, %rd10528;
	shr.u64 	%rd10587, %rd10586, 32;
	and.b64  	%rd10588, %rd10563, 4294967295;
	add.s64 	%rd10589, %rd10587, %rd10588;
	add.s64 	%rd10590, %rd10589, %rd10561;
	shr.u64 	%rd10591, %rd10590, 32;
	and.b64  	%rd10592, %rd10567, 4294967295;
	mul.wide.u32 	%rd10593, %r6339, %r6339;
	add.s64 	%rd10594, %rd10591, %rd10592;
	add.s64 	%rd10595, %rd10594, %rd10593;
	shr.u64 	%rd10596, %rd10595, 32;
	mul.wide.u32 	%rd10597, %r6340, %r6339;
	add.s64 	%rd10598, %rd10596, %rd10568;
	add.s64 	%rd10599, %rd10598, %rd10597;
	shr.u64 	%rd10600, %rd10599, 32;
	and.b64  	%rd10601, %rd10574, 4294967295;
	add.s64 	%rd10602, %rd10391, %rd10601;
	shr.u64 	%rd10603, %rd10602, 32;
	and.b64  	%rd10604, %rd10578, 4294967295;
	add.s64 	%rd10605, %rd10603, %rd10604;
	add.s64 	%rd10606, %rd10605, %rd10427;
	shr.u64 	%rd10607, %rd10606, 32;
	and.b64  	%rd10608, %rd10582, 4294967295;
	add.s64 	%rd10609, %rd10607, %rd10608;
	add.s64 	%rd10610, %rd10609, %rd10463;
	shr.u64 	%rd10611, %rd10610, 32;
	and.b64  	%rd10612, %rd10586, 4294967295;
	add.s64 	%rd10613, %rd10611, %rd10612;
	add.s64 	%rd10614, %rd10613, %rd10498;
	shr.u64 	%rd10615, %rd10614, 32;
	and.b64  	%rd10616, %rd10590, 4294967295;
	add.s64 	%rd10617, %rd10615, %rd10616;
	add.s64 	%rd10618, %rd10617, %rd10532;
	shr.u64 	%rd10619, %rd10618, 32;
	and.b64  	%rd10620, %rd10595, 4294967295;
	add.s64 	%rd10621, %rd10619, %rd10620;
	add.s64 	%rd10622, %rd10621, %rd10565;
	shr.u64 	%rd10623, %rd10622, 32;
	and.b64  	%rd10624, %rd10599, 4294967295;
	add.s64 	%rd10625, %rd10623, %rd10624;
	add.s64 	%rd10626, %rd10625, %rd10597;
	shr.u64 	%rd10627, %rd10626, 32;
	mul.wide.u32 	%rd10628, %r6340, %r6340;
	add.s64 	%rd10629, %rd10627, %rd10600;
	add.s64 	%rd10630, %rd10629, %rd10628;
	shr.u64 	%rd10631, %rd10630, 32;
	{ .reg .b32 tmp; mov.b64 {tmp, %r6341}, %rd10630; }
	and.b64  	%rd10632, %rd10606, 4294967295;
	mul.lo.s64 	%rd10633, %rd10632, 977;
	and.b64  	%rd10634, %rd10371, 4294967295;
	and.b64  	%rd10635, %rd10633, 4294967295;
	add.s64 	%rd19340, %rd10635, %rd10634;
	shr.u64 	%rd10636, %rd10633, 32;
	shr.u64 	%rd10637, %rd19340, 32;
	add.s64 	%rd10638, %rd10637, %rd10636;
	and.b64  	%rd10639, %rd10610, 4294967295;
	mul.lo.s64 	%rd10640, %rd10639, 977;
	and.b64  	%rd10641, %rd10395, 4294967295;
	and.b64  	%rd10642, %rd10640, 4294967295;
	add.s64 	%rd10643, %rd10638, %rd10641;
	add.s64 	%rd10644, %rd10643, %rd10642;
	add.s64 	%rd19339, %rd10644, %rd10632;
	shr.u64 	%rd10645, %rd10640, 32;
	shr.u64 	%rd10646, %rd19339, 32;
	add.s64 	%rd10647, %rd10646, %rd10645;
	and.b64  	%rd10648, %rd10614, 4294967295;
	mul.lo.s64 	%rd10649, %rd10648, 977;
	and.b64  	%rd10650, %rd10432, 4294967295;
	and.b64  	%rd10651, %rd10649, 4294967295;
	add.s64 	%rd10652, %rd10647, %rd10650;
	add.s64 	%rd10653, %rd10652, %rd10651;
	add.s64 	%rd19338, %rd10653, %rd10639;
	shr.u64 	%rd10654, %rd10649, 32;
	shr.u64 	%rd10655, %rd19338, 32;
	add.s64 	%rd10656, %rd10655, %rd10654;
	and.b64  	%rd10657, %rd10618, 4294967295;
	mul.lo.s64 	%rd10658, %rd10657, 977;
	and.b64  	%rd10659, %rd10468, 4294967295;
	and.b64  	%rd10660, %rd10658, 4294967295;
	add.s64 	%rd10661, %rd10656, %rd10659;
	add.s64 	%rd10662, %rd10661, %rd10660;
	add.s64 	%rd19337, %rd10662, %rd10648;
	shr.u64 	%rd10663, %rd10658, 32;
	shr.u64 	%rd10664, %rd19337, 32;
	add.s64 	%rd10665, %rd10664, %rd10663;
	and.b64  	%rd10666, %rd10622, 4294967295;
	mul.lo.s64 	%rd10667, %rd10666, 977;
	and.b64  	%rd10668, %rd10503, 4294967295;
	and.b64  	%rd10669, %rd10667, 4294967295;
	add.s64 	%rd10670, %rd10665, %rd10668;
	add.s64 	%rd10671, %rd10670, %rd10669;
	add.s64 	%rd19336, %rd10671, %rd10657;
	shr.u64 	%rd10672, %rd10667, 32;
	shr.u64 	%rd10673, %rd19336, 32;
	add.s64 	%rd10674, %rd10673, %rd10672;
	and.b64  	%rd10675, %rd10626, 4294967295;
	mul.lo.s64 	%rd10676, %rd10675, 977;
	and.b64  	%rd10677, %rd10537, 4294967295;
	and.b64  	%rd10678, %rd10676, 4294967295;
	add.s64 	%rd10679, %rd10674, %rd10677;
	add.s64 	%rd10680, %rd10679, %rd10678;
	add.s64 	%rd19335, %rd10680, %rd10666;
	shr.u64 	%rd10681, %rd10676, 32;
	shr.u64 	%rd10682, %rd19335, 32;
	add.s64 	%rd10683, %rd10682, %rd10681;
	and.b64  	%rd10684, %rd10630, 4294967295;
	mul.lo.s64 	%rd10685, %rd10684, 977;
	and.b64  	%rd10686, %rd10570, 4294967295;
	and.b64  	%rd10687, %rd10685, 4294967295;
	add.s64 	%rd10688, %rd10683, %rd10686;
	add.s64 	%rd10689, %rd10688, %rd10687;
	add.s64 	%rd19334, %rd10689, %rd10675;
	shr.u64 	%rd10690, %rd10685, 32;
	shr.u64 	%rd10691, %rd19334, 32;
	add.s64 	%rd10692, %rd10691, %rd10690;
	mul.lo.s64 	%rd10693, %rd10631, 977;
	and.b64  	%rd10694, %rd10602, 4294967295;
	and.b64  	%rd10695, %rd10693, 4294967295;
	add.s64 	%rd10696, %rd10692, %rd10694;
	add.s64 	%rd10697, %rd10696, %rd10695;
	add.s64 	%rd19333, %rd10697, %rd10684;
	shr.u64 	%rd10698, %rd10693, 32;
	shr.u64 	%rd10699, %rd19333, 32;
	cvt.u32.u64 	%r6342, %rd10699;
	cvt.u32.u64 	%r6343, %rd10698;
	add.s32 	%r6344, %r6342, %r6343;
	add.s32 	%r2, %r6344, %r6341;
	setp.eq.s32 	%p1622, %r2, 0;
	mov.pred 	%p3140, 0;
	@%p1622 bra 	$L__BB1_14;
	cvt.u64.u32 	%rd10700, %r2;
	mul.wide.u32 	%rd10701, %r2, 977;
	shr.u64 	%rd10702, %rd10701, 32;
	and.b64  	%rd10703, %rd19340, 4294967295;
	and.b64  	%rd10704, %rd10701, 4294967295;
	add.s64 	%rd19340, %rd10704, %rd10703;
	shr.u64 	%rd10705, %rd19340, 32;
	and.b64  	%rd10706, %rd19339, 4294967295;
	add.s64 	%rd10707, %rd10702, %rd10706;
	add.s64 	%rd10708, %rd10707, %rd10700;
	add.s64 	%rd19339, %rd10708, %rd10705;
	setp.lt.u64 	%p1624, %rd19339, 4294967296;
	@%p1624 bra 	$L__BB1_14;
	shr.u64 	%rd10709, %rd19339, 32;
	and.b64  	%rd10710, %rd19338, 4294967295;
	add.s64 	%rd19338, %rd10709, %rd10710;
	setp.lt.u64 	%p1626, %rd19338, 4294967296;
	@%p1626 bra 	$L__BB1_14;
	shr.u64 	%rd10711, %rd19338, 32;
	and.b64  	%rd10712, %rd19337, 4294967295;
	add.s64 	%rd19337, %rd10711, %rd10712;
	setp.lt.u64 	%p1628, %rd19337, 4294967296;
	@%p1628 bra 	$L__BB1_14;
	shr.u64 	%rd10714, %rd19337, 32;
	and.b64  	%rd10715, %rd19336, 4294967295;
	add.s64 	%rd19336, %rd10714, %rd10715;
	setp.lt.u64 	%p1630, %rd19336, 4294967296;
	mov.b64 	%rd19337, 4294967296;
	@%p1630 bra 	$L__BB1_14;
	shr.u64 	%rd10717, %rd19336, 32;
	and.b64  	%rd10718, %rd19335, 4294967295;
	add.s64 	%rd19335, %rd10717, %rd10718;
	setp.lt.u64 	%p1632, %rd19335, 4294967296;
	mov.b64 	%rd19336, 4294967296;
	mov.u64 	%rd19337, %rd19336;
	@%p1632 bra 	$L__BB1_14;
	shr.u64 	%rd10720, %rd19335, 32;
	and.b64  	%rd10721, %rd19334, 4294967295;
	add.s64 	%rd19334, %rd10720, %rd10721;
	setp.lt.u64 	%p1634, %rd19334, 4294967296;
	mov.b64 	%rd19335, 4294967296;
	mov.u64 	%rd19336, %rd19335;
	mov.u64 	%rd19337, %rd19335;
	@%p1634 bra 	$L__BB1_14;
	shr.u64 	%rd10723, %rd19334, 32;
	and.b64  	%rd10724, %rd19333, 4294967295;
	add.s64 	%rd10725, %rd10723, %rd10724;
	setp.gt.u64 	%p3140, %rd10725, 4294967295;
	min.u64 	%rd19333, %rd10725, 4294967296;
	mov.b64 	%rd19334, 4294967296;
	mov.u64 	%rd19335, %rd19334;
	mov.u64 	%rd19336, %rd19334;
	mov.u64 	%rd19337, %rd19334;
$L__BB1_14:
	cvt.u32.u64 	%r8777, %rd19340;
	cvt.u32.u64 	%r8776, %rd19339;
	cvt.u32.u64 	%r8775, %rd19338;
	cvt.u32.u64 	%r8774, %rd19337;
	cvt.u32.u64 	%r8773, %rd19336;
	cvt.u32.u64 	%r8772, %rd19335;
	cvt.u32.u64 	%r8771, %rd19334;
	cvt.u32.u64 	%r8770, %rd19333;
	ld.const.u32 	%r6345, [const_p+28];
	setp.ge.u32 	%p1635, %r6345, %r8770;
	not.pred 	%p1636, %p3140;
	and.pred  	%p1637, %p1636, %p1635;
	@%p1637 bra 	$L__BB1_16;
	ld.const.u32 	%r8760, [const_p+24];
	bra.uni 	$L__BB1_29;
$L__BB1_16:
	setp.gt.u32 	%p1638, %r6345, %r8770;
	@%p1638 bra 	$L__BB1_30;
	ld.const.u32 	%r8760, [const_p+24];
	setp.lt.u32 	%p1639, %r8760, %r8771;
	@%p1639 bra 	$L__BB1_29;
	setp.gt.u32 	%p1640, %r8760, %r8771;
	@%p1640 bra 	$L__BB1_30;
	ld.const.u32 	%r14, [const_p+20];
	setp.lt.u32 	%p1641, %r14, %r8772;
	@%p1641 bra 	$L__BB1_29;
	setp.gt.u32 	%p1642, %r14, %r8772;
	@%p1642 bra 	$L__BB1_30;
	ld.const.u32 	%r15, [const_p+16];
	setp.lt.u32 	%p1643, %r15, %r8773;
	@%p1643 bra 	$L__BB1_29;
	setp.gt.u32 	%p1644, %r15, %r8773;
	@%p1644 bra 	$L__BB1_30;
	ld.const.u32 	%r16, [const_p+12];
	setp.lt.u32 	%p1645, %r16, %r8774;
	@%p1645 bra 	$L__BB1_29;
	setp.gt.u32 	%p1646, %r16, %r8774;
	@%p1646 bra 	$L__BB1_30;
	ld.const.u32 	%r17, [const_p+8];
	setp.lt.u32 	%p1647, %r17, %r8775;
	@%p1647 bra 	$L__BB1_29;
	setp.gt.u32 	%p1648, %r17, %r8775;
	@%p1648 bra 	$L__BB1_30;
	ld.const.u32 	%r18, [const_p+4];
	setp.lt.u32 	%p1649, %r18, %r8776;
	@%p1649 bra 	$L__BB1_29;
	setp.gt.u32 	%p1650, %r18, %r8776;
	ld.const.u32 	%r6346, [const_p];
	setp.gt.u32 	%p1651, %r6346, %r8777;
	or.pred  	%p1652, %p1650, %p1651;
	@%p1652 bra 	$L__BB1_30;
$L__BB1_29:
	ld.const.u32 	%r6364, [const_p];
	ld.const.u32 	%r6365, [const_p+4];
	ld.const.u32 	%r6366, [const_p+8];
	ld.const.u32 	%r6367, [const_p+12];
	ld.const.u32 	%r6368, [const_p+16];
	ld.const.u32 	%r6369, [const_p+20];
	// begin inline asm
	sub.cc.u32 %r8777, %r8777, %r6364;
	subc.cc.u32 %r8776, %r8776, %r6365;
	subc.cc.u32 %r8775, %r8775, %r6366;
	subc.cc.u32 %r8774, %r8774, %r6367;
	subc.cc.u32 %r8773, %r8773, %r6368;
	subc.cc.u32 %r8772, %r8772, %r6369;
	subc.cc.u32 %r8771, %r8771, %r8760;
	subc.u32 %r8770, %r8770, %r6345;
	
	// end inline asm
$L__BB1_30:
	setp.le.u32 	%p1653, %r8770, %r6345;
	@%p1653 bra 	$L__BB1_31;
	bra.uni 	$L__BB1_44;
$L__BB1_31:
	setp.lt.u32 	%p1654, %r8770, %r6345;
	@%p1654 bra 	$L__BB1_46;
	ld.const.u32 	%r8769, [const_p+24];
	setp.gt.u32 	%p1655, %r8771, %r8769;
	@%p1655 bra 	$L__BB1_45;
	setp.lt.u32 	%p1656, %r8771, %r8769;
	@%p1656 bra 	$L__BB1_46;
	ld.const.u32 	%r29, [const_p+20];
	setp.gt.u32 	%p1657, %r8772, %r29;
	@%p1657 bra 	$L__BB1_45;
	setp.lt.u32 	%p1658, %r8772, %r29;
	@%p1658 bra 	$L__BB1_46;
	ld.const.u32 	%r30, [const_p+16];
	setp.gt.u32 	%p1659, %r8773, %r30;
	@%p1659 bra 	$L__BB1_45;
	setp.lt.u32 	%p1660, %r8773, %r30;
	@%p1660 bra 	$L__BB1_46;
	ld.const.u32 	%r31, [const_p+12];
	setp.gt.u32 	%p1661, %r8774, %r31;
	@%p1661 bra 	$L__BB1_45;
	setp.lt.u32 	%p1662, %r8774, %r31;
	@%p1662 bra 	$L__BB1_46;
	ld.const.u32 	%r32, [const_p+8];
	setp.gt.u32 	%p1663, %r8775, %r32;
	@%p1663 bra 	$L__BB1_45;
	setp.lt.u32 	%p1664, %r8775, %r32;
	@%p1664 bra 	$L__BB1_46;
	ld.const.u32 	%r33, [const_p+4];
	setp.gt.u32 	%p1665, %r8776, %r33;
	@%p1665 bra 	$L__BB1_45;
	setp.lt.u32 	%p1666, %r8776, %r33;
	ld.const.u32 	%r6372, [const_p];
	setp.lt.u32 	%p1667, %r8777, %r6372;
	or.pred  	%p1668, %p1666, %p1667;
	@%p1668 bra 	$L__BB1_46;
	bra.uni 	$L__BB1_45;
$L__BB1_44:
	ld.const.u32 	%r8769, [const_p+24];
$L__BB1_45:
	ld.const.u32 	%r6390, [const_p];
	ld.const.u32 	%r6391, [const_p+4];
	ld.const.u32 	%r6392, [const_p+8];
	ld.const.u32 	%r6393, [const_p+12];
	ld.const.u32 	%r6394, [const_p+16];
	ld.const.u32 	%r6395, [const_p+20];
	// begin inline asm
	sub.cc.u32 %r8777, %r8777, %r6390;
	subc.cc.u32 %r8776, %r8776, %r6391;
	subc.cc.u32 %r8775, %r8775, %r6392;
	subc.cc.u32 %r8774, %r8774, %r6393;
	subc.cc.u32 %r8773, %r8773, %r6394;
	subc.cc.u32 %r8772, %r8772, %r6395;
	subc.cc.u32 %r8771, %r8771, %r8769;
	subc.u32 %r8770, %r8770, %r6345;
	
	// end inline asm
$L__BB1_46:
	ld.const.u32 	%r6398, [const_G_jacobian+64];
	mul.wide.u32 	%rd10727, %r6398, %r6398;
	shr.u64 	%rd10728, %rd10727, 32;
	ld.const.u32 	%r6399, [const_G_jacobian+68];
	mul.wide.u32 	%rd10729, %r6399, %r6398;
	add.s64 	%rd10730, %rd10728, %rd10729;
	shr.u64 	%rd10731, %rd10730, 32;
	ld.const.u32 	%r6400, [const_G_jacobian+72];
	mul.wide.u32 	%rd10732, %r6400, %r6398;
	add.s64 	%rd10733, %rd10731, %rd10732;
	shr.u64 	%rd10734, %rd10733, 32;
	ld.const.u32 	%r6401, [const_G_jacobian+76];
	mul.wide.u32 	%rd10735, %r6401, %r6398;
	add.s64 	%rd10736, %rd10734, %rd10735;
	shr.u64 	%rd10737, %rd10736, 32;
	ld.const.u32 	%r6402, [const_G_jacobian+80];
	mul.wide.u32 	%rd10738, %r6402, %r6398;
	add.s64 	%rd10739, %rd10737, %rd10738;
	shr.u64 	%rd10740, %rd10739, 32;
	ld.const.u32 	%r6403, [const_G_jacobian+84];
	mul.wide.u32 	%rd10741, %r6403, %r6398;
	add.s64 	%rd10742, %rd10740, %rd10741;
	shr.u64 	%rd10743, %rd10742, 32;
	ld.const.u32 	%r6404, [const_G_jacobian+88];
	mul.wide.u32 	%rd10744, %r6404, %r6398;
	add.s64 	%rd10745, %rd10743, %rd10744;
	shr.u64 	%rd10746, %rd10745, 32;
	ld.const.u32 	%r6405, [const_G_jacobian+92];
	mul.wide.u32 	%rd10747, %r6405, %r6398;
	add.s64 	%rd10748, %rd10746, %rd10747;
	shr.u64 	%rd10749, %rd10748, 32;
	and.b64  	%rd10750, %rd10730, 4294967295;
	add.s64 	%rd10751, %rd10729, %rd10750;
	shr.u64 	%rd10752, %rd10751, 32;
	and.b64  	%rd10753, %rd10733, 4294967295;
	mul.wide.u32 	%rd10754, %r6399, %r6399;
	add.s64 	%rd10755, %rd10752, %rd10753;
	add.s64 	%rd10756, %rd10755, %rd10754;
	shr.u64 	%rd10757, %rd10756, 32;
	and.b64  	%rd10758, %rd10736, 4294967295;
	mul.wide.u32 	%rd10759, %r6400, %r6399;
	add.s64 	%rd10760, %rd10757, %rd10758;
	add.s64 	%rd10761, %rd10760, %rd10759;
	shr.u64 	%rd10762, %rd10761, 32;
	and.b64  	%rd10763, %rd10739, 4294967295;
	mul.wide.u32 	%rd10764, %r6401, %r6399;
	add.s64 	%rd10765, %rd10762, %rd10763;
	add.s64 	%rd10766, %rd10765, %rd10764;
	shr.u64 	%rd10767, %rd10766, 32;
	and.b64  	%rd10768, %rd10742, 4294967295;
	mul.wide.u32 	%rd10769, %r6402, %r6399;
	add.s64 	%rd10770, %rd10767, %rd10768;
	add.s64 	%rd10771, %rd10770, %rd10769;
	shr.u64 	%rd10772, %rd10771, 32;
	and.b64  	%rd10773, %rd10745, 4294967295;
	mul.wide.u32 	%rd10774, %r6403, %r6399;
	add.s64 	%rd10775, %rd10772, %rd10773;
	add.s64 	%rd10776, %rd10775, %rd10774;
	shr.u64 	%rd10777, %rd10776, 32;
	and.b64  	%rd10778, %rd10748, 4294967295;
	mul.wide.u32 	%rd10779, %r6404, %r6399;
	add.s64 	%rd10780, %rd10777, %rd10778;
	add.s64 	%rd10781, %rd10780, %rd10779;
	shr.u64 	%rd10782, %rd10781, 32;
	mul.wide.u32 	%rd10783, %r6405, %r6399;
	add.s64 	%rd10784, %rd10782, %rd10749;
	add.s64 	%rd10785, %rd10784, %rd10783;
	shr.u64 	%rd10786, %rd10785, 32;
	and.b64  	%rd10787, %rd10756, 4294967295;
	add.s64 	%rd10788, %rd10732, %rd10787;
	shr.u64 	%rd10789, %rd10788, 32;
	and.b64  	%rd10790, %rd10761, 4294967295;
	add.s64 	%rd10791, %rd10789, %rd10790;
	add.s64 	%rd10792, %rd10791, %rd10759;
	shr.u64 	%rd10793, %rd10792, 32;
	and.b64  	%rd10794, %rd10766, 4294967295;
	mul.wide.u32 	%rd10795, %r6400, %r6400;
	add.s64 	%rd10796, %rd10793, %rd10794;
	add.s64 	%rd10797, %rd10796, %rd10795;
	shr.u64 	%rd10798, %rd10797, 32;
	and.b64  	%rd10799, %rd10771, 4294967295;
	mul.wide.u32 	%rd10800, %r6401, %r6400;
	add.s64 	%rd10801, %rd10798, %rd10799;
	add.s64 	%rd10802, %rd10801, %rd10800;
	shr.u64 	%rd10803, %rd10802, 32;
	and.b64  	%rd10804, %rd10776, 4294967295;
	mul.wide.u32 	%rd10805, %r6402, %r6400;
	add.s64 	%rd10806, %rd10803, %rd10804;
	add.s64 	%rd10807, %rd10806, %rd10805;
	shr.u64 	%rd10808, %rd10807, 32;
	and.b64  	%rd10809, %rd10781, 4294967295;
	mul.wide.u32 	%rd10810, %r6403, %r6400;
	add.s64 	%rd10811, %rd10808, %rd10809;
	add.s64 	%rd10812, %rd10811, %rd10810;
	shr.u64 	%rd10813, %rd10812, 32;
	and.b64  	%rd10814, %rd10785, 4294967295;
	mul.wide.u32 	%rd10815, %r6404, %r6400;
	add.s64 	%rd10816, %rd10813, %rd10814;
	add.s64 	%rd10817, %rd10816, %rd10815;
	shr.u64 	%rd10818, %rd10817, 32;
	mul.wide.u32 	%rd10819, %r6405, %r6400;
	add.s64 	%rd10820, %rd10818, %rd10786;
	add.s64 	%rd10821, %rd10820, %rd10819;
	shr.u64 	%rd10822, %rd10821, 32;
	and.b64  	%rd10823, %rd10792, 4294967295;
	add.s64 	%rd10824, %rd10735, %rd10823;
	shr.u64 	%rd10825, %rd10824, 32;
	and.b64  	%rd10826, %rd10797, 4294967295;
	add.s64 	%rd10827, %rd10825, %rd10826;
	add.s64 	%rd10828, %rd10827, %rd10764;
	shr.u64 	%rd10829, %rd10828, 32;
	and.b64  	%rd10830, %rd10802, 4294967295;
	add.s64 	%rd10831, %rd10829, %rd10830;
	add.s64 	%rd10832, %rd10831, %rd10800;
	shr.u64 	%rd10833, %rd10832, 32;
	and.b64  	%rd10834, %rd10807, 4294967295;
	mul.wide.u32 	%rd10835, %r6401, %r6401;
	add.s64 	%rd10836, %rd10833, %rd10834;
	add.s64 	%rd10837, %rd10836, %rd10835;
	shr.u64 	%rd10838, %rd10837, 32;
	and.b64  	%rd10839, %rd10812, 4294967295;
	mul.wide.u32 	%rd10840, %r6402, %r6401;
	add.s64 	%rd10841, %rd10838, %rd10839;
	add.s64 	%rd10842, %rd10841, %rd10840;
	shr.u64 	%rd10843, %rd10842, 32;
	and.b64  	%rd10844, %rd10817, 4294967295;
	mul.wide.u32 	%rd10845, %r6403, %r6401;
	add.s64 	%rd10846, %rd10843, %rd10844;
	add.s64 	%rd10847, %rd10846, %rd10845;
	shr.u64 	%rd10848, %rd10847, 32;
	and.b64  	%rd10849, %rd10821, 4294967295;
	mul.wide.u32 	%rd10850, %r6404, %r6401;
	add.s64 	%rd10851, %rd10848, %rd10849;
	add.s64 	%rd10852, %rd10851, %rd10850;
	shr.u64 	%rd10853, %rd10852, 32;
	mul.wide.u32 	%rd10854, %r6405, %r6401;
	add.s64 	%rd10855, %rd10853, %rd10822;
	add.s64 	%rd10856, %rd10855, %rd10854;
	shr.u64 	%rd10857, %rd10856, 32;
	and.b64  	%rd10858, %rd10828, 4294967295;
	add.s64 	%rd10859, %rd10738, %rd10858;
	shr.u64 	%rd10860, %rd10859, 32;
	and.b64  	%rd10861, %rd10832, 4294967295;
	add.s64 	%rd10862, %rd10860, %rd10861;
	add.s64 	%rd10863, %rd10862, %rd10769;
	shr.u64 	%rd10864, %rd10863, 32;
	and.b64  	%rd10865, %rd10837, 4294967295;
	add.s64 	%rd10866, %rd10864, %rd10865;
	add.s64 	%rd10867, %rd10866, %rd10805;
	shr.u64 	%rd10868, %rd10867, 32;
	and.b64  	%rd10869, %rd10842, 4294967295;
	add.s64 	%rd10870, %rd10868, %rd10869;
	add.s64 	%rd10871, %rd10870, %rd10840;
	shr.u64 	%rd10872, %rd10871, 32;
	and.b64  	%rd10873, %rd10847, 4294967295;
	mul.wide.u32 	%rd10874, %r6402, %r6402;
	add.s64 	%rd10875, %rd10872, %rd10873;
	add.s64 	%rd10876, %rd10875, %rd10874;
	shr.u64 	%rd10877, %rd10876, 32;
	and.b64  	%rd10878, %rd10852, 4294967295;
	mul.wide.u32 	%rd10879, %r6403, %r6402;
	add.s64 	%rd10880, %rd10877, %rd10878;
	add.s64 	%rd10881, %rd10880, %rd10879;
	shr.u64 	%rd10882, %rd10881, 32;
	and.b64  	%rd10883, %rd10856, 4294967295;
	mul.wide.u32 	%rd10884, %r6404, %r6402;
	add.s64 	%rd10885, %rd10882, %rd10883;
	add.s64 	%rd10886, %rd10885, %rd10884;
	shr.u64 	%rd10887, %rd10886, 32;
	mul.wide.u32 	%rd10888, %r6405, %r6402;
	add.s64 	%rd10889, %rd10887, %rd10857;
	add.s64 	%rd10890, %rd10889, %rd10888;
	shr.u64 	%rd10891, %rd10890, 32;
	and.b64  	%rd10892, %rd10863, 4294967295;
	add.s64 	%rd10893, %rd10741, %rd10892;
	shr.u64 	%rd10894, %rd10893, 32;
	and.b64  	%rd10895, %rd10867, 4294967295;
	add.s64 	%rd10896, %rd10894, %rd10895;
	add.s64 	%rd10897, %rd10896, %rd10774;
	shr.u64 	%rd10898, %rd10897, 32;
	and.b64  	%rd10899, %rd10871, 4294967295;
	add.s64 	%rd10900, %rd10898, %rd10899;
	add.s64 	%rd10901, %rd10900, %rd10810;
	shr.u64 	%rd10902, %rd10901, 32;
	and.b64  	%rd10903, %rd10876, 4294967295;
	add.s64 	%rd10904, %rd10902, %rd10903;
	add.s64 	%rd10905, %rd10904, %rd10845;
	shr.u64 	%rd10906, %rd10905, 32;
	and.b64  	%rd10907, %rd10881, 4294967295;
	add.s64 	%rd10908, %rd10906, %rd10907;
	add.s64 	%rd10909, %rd10908, %rd10879;
	shr.u64 	%rd10910, %rd10909, 32;
	and.b64  	%rd10911, %rd10886, 4294967295;
	mul.wide.u32 	%rd10912, %r6403, %r6403;
	add.s64 	%rd10913, %rd10910, %rd10911;
	add.s64 	%rd10914, %rd10913, %rd10912;
	shr.u64 	%rd10915, %rd10914, 32;
	and.b64  	%rd10916, %rd10890, 4294967295;
	mul.wide.u32 	%rd10917, %r6404, %r6403;
	add.s64 	%rd10918, %rd10915, %rd10916;
	add.s64 	%rd10919, %rd10918, %rd10917;
	shr.u64 	%rd10920, %rd10919, 32;
	mul.wide.u32 	%rd10921, %r6405, %r6403;
	add.s64 	%rd10922, %rd10920, %rd10891;
	add.s64 	%rd10923, %rd10922, %rd10921;
	shr.u64 	%rd10924, %rd10923, 32;
	and.b64  	%rd10925, %rd10897, 4294967295;
	add.s64 	%rd10926, %rd10744, %rd10925;
	shr.u64 	%rd10927, %rd10926, 32;
	and.b64  	%rd10928, %rd10901, 4294967295;
	add.s64 	%rd10929, %rd10927, %rd10928;
	add.s64 	%rd10930, %rd10929, %rd10779;
	shr.u64 	%rd10931, %rd10930, 32;
	and.b64  	%rd10932, %rd10905, 4294967295;
	add.s64 	%rd10933, %rd10931, %rd10932;
	add.s64 	%rd10934, %rd10933, %rd10815;
	shr.u64 	%rd10935, %rd10934, 32;
	and.b64  	%rd10936, %rd10909, 4294967295;
	add.s64 	%rd10937, %rd10935, %rd10936;
	add.s64 	%rd10938, %rd10937, %rd10850;
	shr.u64 	%rd10939, %rd10938, 32;
	and.b64  	%rd10940, %rd10914, 4294967295;
	add.s64 	%rd10941, %rd10939, %rd10940;
	add.s64 	%rd10942, %rd10941, %rd10884;
	shr.u64 	%rd10943, %rd10942, 32;
	and.b64  	%rd10944, %rd10919, 4294967295;
	add.s64 	%rd10945, %rd10943, %rd10944;
	add.s64 	%rd10946, %rd10945, %rd10917;
	shr.u64 	%rd10947, %rd10946, 32;
	and.b64  	%rd10948, %rd10923, 4294967295;
	mul.wide.u32 	%rd10949, %r6404, %r6404;
	add.s64 	%rd10950, %rd10947, %rd10948;
	add.s64 	%rd10951, %rd10950, %rd10949;
	shr.u64 	%rd10952, %rd10951, 32;
	mul.wide.u32 	%rd10953, %r6405, %r6404;
	add.s64 	%rd10954, %rd10952, %rd10924;
	add.s64 	%rd10955, %rd10954, %rd10953;
	shr.u64 	%rd10956, %rd10955, 32;
	and.b64  	%rd10957, %rd10930, 4294967295;
	add.s64 	%rd10958, %rd10747, %rd10957;
	shr.u64 	%rd10959, %rd10958, 32;
	and.b64  	%rd10960, %rd10934, 4294967295;
	add.s64 	%rd10961, %rd10959, %rd10960;
	add.s64 	%rd10962, %rd10961, %rd10783;
	shr.u64 	%rd10963, %rd10962, 32;
	and.b64  	%rd10964, %rd10938, 4294967295;
	add.s64 	%rd10965, %rd10963, %rd10964;
	add.s64 	%rd10966, %rd10965, %rd10819;
	shr.u64 	%rd10967, %rd10966, 32;
	and.b64  	%rd10968, %rd10942, 4294967295;
	add.s64 	%rd10969, %rd10967, %rd10968;
	add.s64 	%rd10970, %rd10969, %rd10854;
	shr.u64 	%rd10971, %rd10970, 32;
	and.b64  	%rd10972, %rd10946, 4294967295;
	add.s64 	%rd10973, %rd10971, %rd10972;
	add.s64 	%rd10974, %rd10973, %rd10888;
	shr.u64 	%rd10975, %rd10974, 32;
	and.b64  	%rd10976, %rd10951, 4294967295;
	add.s64 	%rd10977, %rd10975, %rd10976;
	add.s64 	%rd10978, %rd10977, %rd10921;
	shr.u64 	%rd10979, %rd10978, 32;
	and.b64  	%rd10980, %rd10955, 4294967295;
	add.s64 	%rd10981, %rd10979, %rd10980;
	add.s64 	%rd10982, %rd10981, %rd10953;
	shr.u64 	%rd10983, %rd10982, 32;
	mul.wide.u32 	%rd10984, %r6405, %r6405;
	add.s64 	%rd10985, %rd10983, %rd10956;
	add.s64 	%rd10986, %rd10985, %rd10984;
	shr.u64 	%rd10987, %rd10986, 32;
	{ .reg .b32 tmp; mov.b64 {tmp, %r6406}, %rd10986; }
	and.b64  	%rd10988, %rd10962, 4294967295;
	mul.lo.s64 	%rd10989, %rd10988, 977;
	and.b64  	%rd10990, %rd10727, 4294967295;
	and.b64  	%rd10991, %rd10989, 4294967295;
	add.s64 	%rd19348, %rd10991, %rd10990;
	shr.u64 	%rd10992, %rd10989, 32;
	shr.u64 	%rd10993, %rd19348, 32;
	add.s64 	%rd10994, %rd10993, %rd10992;
	and.b64  	%rd10995, %rd10966, 4294967295;
	mul.lo.s64 	%rd10996, %rd10995, 977;
	and.b64  	%rd10997, %rd10751, 4294967295;
	and.b64  	%rd10998, %rd10996, 4294967295;
	add.s64 	%rd10999, %rd10994, %rd10997;
	add.s64 	%rd11000, %rd10999, %rd10998;
	add.s64 	%rd19347, %rd11000, %rd10988;
	shr.u64 	%rd11001, %rd10996, 32;
	shr.u64 	%rd11002, %rd19347, 32;
	add.s64 	%rd11003, %rd11002, %rd11001;
	and.b64  	%rd11004, %rd10970, 4294967295;
	mul.lo.s64 	%rd11005, %rd11004, 977;
	and.b64  	%rd11006, %rd10788, 4294967295;
	and.b64  	%rd11007, %rd11005, 4294967295;
	add.s64 	%rd11008, %rd11003, %rd11006;
	add.s64 	%rd11009, %rd11008, %rd11007;
	add.s64 	%rd19346, %rd11009, %rd10995;
	shr.u64 	%rd11010, %rd11005, 32;
	shr.u64 	%rd11011, %rd19346, 32;
	add.s64 	%rd11012, %rd11011, %rd11010;
	and.b64  	%rd11013, %rd10974, 4294967295;
	mul.lo.s64 	%rd11014, %rd11013, 977;
	and.b64  	%rd11015, %rd10824, 4294967295;
	and.b64  	%rd11016, %rd11014, 4294967295;
	add.s64 	%rd11017, %rd11012, %rd11015;
	add.s64 	%rd11018, %rd11017, %rd11016;
	add.s64 	%rd19345, %rd11018, %rd11004;
	shr.u64 	%rd11019, %rd11014, 32;
	shr.u64 	%rd11020, %rd19345, 32;
	add.s64 	%rd11021, %rd11020, %rd11019;
	and.b64  	%rd11022, %rd10978, 4294967295;
	mul.lo.s64 	%rd11023, %rd11022, 977;
	and.b64  	%rd11024, %rd10859, 4294967295;
	and.b64  	%rd11025, %rd11023, 4294967295;
	add.s64 	%rd11026, %rd11021, %rd11024;
	add.s64 	%rd11027, %rd11026, %rd11025;
	add.s64 	%rd19344, %rd11027, %rd11013;
	shr.u64 	%rd11028, %rd11023, 32;
	shr.u64 	%rd11029, %rd19344, 32;
	add.s64 	%rd11030, %rd11029, %rd11028;
	and.b64  	%rd11031, %rd10982, 4294967295;
	mul.lo.s64 	%rd11032, %rd11031, 977;
	and.b64  	%rd11033, %rd10893, 4294967295;
	and.b64  	%rd11034, %rd11032, 4294967295;
	add.s64 	%rd11035, %rd11030, %rd11033;
	add.s64 	%rd11036, %rd11035, %rd11034;
	add.s64 	%rd19343, %rd11036, %rd11022;
	shr.u64 	%rd11037, %rd11032, 32;
	shr.u64 	%rd11038, %rd19343, 32;
	add.s64 	%rd11039, %rd11038, %rd11037;
	and.b64  	%rd11040, %rd10986, 4294967295;
	mul.lo.s64 	%rd11041, %rd11040, 977;
	and.b64  	%rd11042, %rd10926, 4294967295;
	and.b64  	%rd11043, %rd11041, 4294967295;
	add.s64 	%rd11044, %rd11039, %rd11042;
	add.s64 	%rd11045, %rd11044, %rd11043;
	add.s64 	%rd19342, %rd11045, %rd11031;
	shr.u64 	%rd11046, %rd11041, 32;
	shr.u64 	%rd11047, %rd19342, 32;
	add.s64 	%rd11048, %rd11047, %rd11046;
	mul.lo.s64 	%rd11049, %rd10987, 977;
	and.b64  	%rd11050, %rd10958, 4294967295;
	and.b64  	%rd11051, %rd11049, 4294967295;
	add.s64 	%rd11052, %rd11048, %rd11050;
	add.s64 	%rd11053, %rd11052, %rd11051;
	add.s64 	%rd19341, %rd11053, %rd11040;
	shr.u64 	%rd11054, %rd11049, 32;
	shr.u64 	%rd11055, %rd19341, 32;
	cvt.u32.u64 	%r6407, %rd11055;
	cvt.u32.u64 	%r6408, %rd11054;
	add.s32 	%r6409, %r6407, %r6408;
	add.s32 	%r60, %r6409, %r6406;
	setp.eq.s32 	%p1670, %r60, 0;
	mov.pred 	%p3141, 0;
	@%p1670 bra 	$L__BB1_54;
	cvt.u64.u32 	%rd11056, %r60;
	mul.wide.u32 	%rd11057, %r60, 977;
	shr.u64 	%rd11058, %rd11057, 32;
	and.b64  	%rd11059, %rd19348, 4294967295;
	and.b64  	%rd11060, %rd11057, 4294967295;
	add.s64 	%rd19348, %rd11060, %rd11059;
	shr.u64 	%rd11061, %rd19348, 32;
	and.b64  	%rd11062, %rd19347, 4294967295;
	add.s64 	%rd11063, %rd11058, %rd11062;
	add.s64 	%rd11064, %rd11063, %rd11056;
	add.s64 	%rd19347, %rd11064, %rd11061;
	setp.lt.u64 	%p1672, %rd19347, 4294967296;
	@%p1672 bra 	$L__BB1_54;
	shr.u64 	%rd11065, %rd19347, 32;
	and.b64  	%rd11066, %rd19346, 4294967295;
	add.s64 	%rd19346, %rd11065, %rd11066;
	setp.lt.u64 	%p1674, %rd19346, 4294967296;
	@%p1674 bra 	$L__BB1_54;
	shr.u64 	%rd11067, %rd19346, 32;
	and.b64  	%rd11068, %rd19345, 4294967295;
	add.s64 	%rd19345, %rd11067, %rd11068;
	setp.lt.u64 	%p1676, %rd19345, 4294967296;
	@%p1676 bra 	$L__BB1_54;
	shr.u64 	%rd11070, %rd19345, 32;
	and.b64  	%rd11071, %rd19344, 4294967295;
	add.s64 	%rd19344, %rd11070, %rd11071;
	setp.lt.u64 	%p1678, %rd19344, 4294967296;
	mov.b64 	%rd19345, 4294967296;
	@%p1678 bra 	$L__BB1_54;
	shr.u64 	%rd11073, %rd19344, 32;
	and.b64  	%rd11074, %rd19343, 4294967295;
	add.s64 	%rd19343, %rd11073, %rd11074;
	setp.lt.u64 	%p1680, %rd19343, 4294967296;
	mov.b64 	%rd19344, 4294967296;
	mov.u64 	%rd19345, %rd19344;
	@%p1680 bra 	$L__BB1_54;
	shr.u64 	%rd11076, %rd19343, 32;
	and.b64  	%rd11077, %rd19342, 4294967295;
	add.s64 	%rd19342, %rd11076, %rd11077;
	setp.lt.u64 	%p1682, %rd19342, 4294967296;
	mov.b64 	%rd19343, 4294967296;
	mov.u64 	%rd19344, %rd19343;
	mov.u64 	%rd19345, %rd19343;
	@%p1682 bra 	$L__BB1_54;
	shr.u64 	%rd11079, %rd19342, 32;
	and.b64  	%rd11080, %rd19341, 4294967295;
	add.s64 	%rd11081, %rd11079, %rd11080;
	setp.gt.u64 	%p3141, %rd11081, 4294967295;
	min.u64 	%rd19341, %rd11081, 4294967296;
	mov.b64 	%rd19342, 4294967296;
	mov.u64 	%rd19343, %rd19342;
	mov.u64 	%rd19344, %rd19342;
	mov.u64 	%rd19345, %rd19342;
$L__BB1_54:
	cvt.u32.u64 	%r8795, %rd19348;
	cvt.u32.u64 	%r8794, %rd19347;
	cvt.u32.u64 	%r8793, %rd19346;
	cvt.u32.u64 	%r8792, %rd19345;
	cvt.u32.u64 	%r8791, %rd19344;
	cvt.u32.u64 	%r8790, %rd19343;
	cvt.u32.u64 	%r8789, %rd19342;
	cvt.u32.u64 	%r8788, %rd19341;
	setp.ge.u32 	%p1683, %r6345, %r8788;
	not.pred 	%p1684, %p3141;
	and.pred  	%p1685, %p1684, %p1683;
	@%p1685 bra 	$L__BB1_56;
	ld.const.u32 	%r8778, [const_p+24];
	bra.uni 	$L__BB1_69;
$L__BB1_56:
	setp.gt.u32 	%p1686, %r6345, %r8788;
	@%p1686 bra 	$L__BB1_70;
	ld.const.u32 	%r8778, [const_p+24];
	setp.lt.u32 	%p1687, %r8778, %r8789;
	@%p1687 bra 	$L__BB1_69;
	setp.gt.u32 	%p1688, %r8778, %r8789;
	@%p1688 bra 	$L__BB1_70;
	ld.const.u32 	%r72, [const_p+20];
	setp.lt.u32 	%p1689, %r72, %r8790;
	@%p1689 bra 	$L__BB1_69;
	setp.gt.u32 	%p1690, %r72, %r8790;
	@%p1690 bra 	$L__BB1_70;
	ld.const.u32 	%r73, [const_p+16];
	setp.lt.u32 	%p1691, %r73, %r8791;
	@%p1691 bra 	$L__BB1_69;
	setp.gt.u32 	%p1692, %r73, %r8791;
	@%p1692 bra 	$L__BB1_70;
	ld.const.u32 	%r74, [const_p+12];
	setp.lt.u32 	%p1693, %r74, %r8792;
	@%p1693 bra 	$L__BB1_69;
	setp.gt.u32 	%p1694, %r74, %r8792;
	@%p1694 bra 	$L__BB1_70;
	ld.const.u32 	%r75, [const_p+8];
	setp.lt.u32 	%p1695, %r75, %r8793;
	@%p1695 bra 	$L__BB1_69;
	setp.gt.u32 	%p1696, %r75, %r8793;
	@%p1696 bra 	$L__BB1_70;
	ld.const.u32 	%r76, [const_p+4];
	setp.lt.u32 	%p1697, %r76, %r8794;
	@%p1697 bra 	$L__BB1_69;
	setp.gt.u32 	%p1698, %r76, %r8794;
	ld.const.u32 	%r6411, [const_p];
	setp.gt.u32 	%p1699, %r6411, %r8795;
	or.pred  	%p1700, %p1698, %p1699;
	@%p1700 bra 	$L__BB1_70;
$L__BB1_69:
	ld.const.u32 	%r6429, [const_p];
	ld.const.u32 	%r6430, [const_p+4];
	ld.const.u32 	%r6431, [const_p+8];
	ld.const.u32 	%r6432, [const_p+12];
	ld.const.u32 	%r6433, [const_p+16];
	ld.const.u32 	%r6434, [const_p+20];
	// begin inline asm
	sub.cc.u32 %r8795, %r8795, %r6429;
	subc.cc.u32 %r8794, %r8794, %r6430;
	subc.cc.u32 %r8793, %r8793, %r6431;
	subc.cc.u32 %r8792, %r8792, %r6432;
	subc.cc.u32 %r8791, %r8791, %r6433;
	subc.cc.u32 %r8790, %r8790, %r6434;
	subc.cc.u32 %r8789, %r8789, %r8778;
	subc.u32 %r8788, %r8788, %r6345;
	
	// end inline asm
$L__BB1_70:
	setp.le.u32 	%p1701, %r8788, %r6345;
	@%p1701 bra 	$L__BB1_71;
	bra.uni 	$L__BB1_84;
$L__BB1_71:
	setp.lt.u32 	%p1702, %r8788, %r6345;
	@%p1702 bra 	$L__BB1_86;
	ld.const.u32 	%r8787, [const_p+24];
	setp.gt.u32 	%p1703, %r8789, %r8787;
	@%p1703 bra 	$L__BB1_85;
	setp.lt.u32 	%p1704, %r8789, %r8787;
	@%p1704 bra 	$L__BB1_86;
	ld.const.u32 	%r87, [const_p+20];
	setp.gt.u32 	%p1705, %r8790, %r87;
	@%p1705 bra 	$L__BB1_85;
	setp.lt.u32 	%p1706, %r8790, %r87;
	@%p1706 bra 	$L__BB1_86;
	ld.const.u32 	%r88, [const_p+16];
	setp.gt.u32 	%p1707, %r8791, %r88;
	@%p1707 bra 	$L__BB1_85;
	setp.lt.u32 	%p1708, %r8791, %r88;
	@%p1708 bra 	$L__BB1_86;
	ld.const.u32 	%r89, [const_p+12];
	setp.gt.u32 	%p1709, %r8792, %r89;
	@%p1709 bra 	$L__BB1_85;
	setp.lt.u32 	%p1710, %r8792, %r89;
	@%p1710 bra 	$L__BB1_86;
	ld.const.u32 	%r90, [const_p+8];
	setp.gt.u32 	%p1711, %r8793, %r90;
	@%p1711 bra 	$L__BB1_85;
	setp.lt.u32 	%p1712, %r8793, %r90;
	@%p1712 bra 	$L__BB1_86;
	ld.const.u32 	%r91, [const_p+4];
	setp.gt.u32 	%p1713, %r8794, %r91;
	@%p1713 bra 	$L__BB1_85;
	setp.lt.u32 	%p1714, %r8794, %r91;
	ld.const.u32 	%r6437, [const_p];
	setp.lt.u32 	%p1715, %r8795, %r6437;
	or.pred  	%p1716, %p1714, %p1715;
	@%p1716 bra 	$L__BB1_86;
	bra.uni 	$L__BB1_85;
$L__BB1_84:
	ld.const.u32 	%r8787, [const_p+24];
$L__BB1_85:
	ld.const.u32 	%r6455, [const_p];
	ld.const.u32 	%r6456, [const_p+4];
	ld.const.u32 	%r6457, [const_p+8];
	ld.const.u32 	%r6458, [const_p+12];
	ld.const.u32 	%r6459, [const_p+16];
	ld.const.u32 	%r6460, [const_p+20];
	// begin inline asm
	sub.cc.u32 %r8795, %r8795, %r6455;
	subc.cc.u32 %r8794, %r8794, %r6456;
	subc.cc.u32 %r8793, %r8793, %r6457;
	subc.cc.u32 %r8792, %r8792, %r6458;
	subc.cc.u32 %r8791, %r8791, %r6459;
	subc.cc.u32 %r8790, %r8790, %r6460;
	subc.cc.u32 %r8789, %r8789, %r8787;
	subc.u32 %r8788, %r8788, %r6345;
	
	// end inline asm
$L__BB1_86:
	ld.param.u64 	%rd19326, [_Z21compute_batch_precompP10ECPointJacii_param_0];
	cvta.to.global.u64 	%rd11083, %rd19326;
	ld.global.u32 	%r6463, [%rd11083];
	mul.wide.u32 	%rd11084, %r8795, %r6463;
	shr.u64 	%rd11085, %rd11084, 32;
	mul.wide.u32 	%rd11086, %r8794, %r6463;
	add.s64 	%rd11087, %rd11085, %rd11086;
	shr.u64 	%rd11088, %rd11087, 32;
	mul.wide.u32 	%rd11089, %r8793, %r6463;
	add.s64 	%rd11090, %rd11088, %rd11089;
	shr.u64 	%rd11091, %rd11090, 32;
	mul.wide.u32 	%rd11092, %r8792, %r6463;
	add.s64 	%rd11093, %rd11091, %rd11092;
	shr.u64 	%rd11094, %rd11093, 32;
	mul.wide.u32 	%rd11095, %r8791, %r6463;
	add.s64 	%rd11096, %rd11094, %rd11095;
	shr.u64 	%rd11097, %rd11096, 32;
	mul.wide.u32 	%rd11098, %r8790, %r6463;
	add.s64 	%rd11099, %rd11097, %rd11098;
	shr.u64 	%rd11100, %rd11099, 32;
	mul.wide.u32 	%rd11101, %r8789, %r6463;
	add.s64 	%rd11102, %rd11100, %rd11101;
	shr.u64 	%rd11103, %rd11102, 32;
	mul.wide.u32 	%rd11104, %r8788, %r6463;
	add.s64 	%rd11105, %rd11103, %rd11104;
	shr.u64 	%rd11106, %rd11105, 32;
	ld.global.u32 	%r6464, [%rd11083+4];
	and.b64  	%rd11107, %rd11087, 4294967295;
	mul.wide.u32 	%rd11108, %r8795, %r6464;
	add.s64 	%rd11109, %rd11108, %rd11107;
	shr.u64 	%rd11110, %rd11109, 32;
	and.b64  	%rd11111, %rd11090, 4294967295;
	mul.wide.u32 	%rd11112, %r8794, %r6464;
	add.s64 	%rd11113, %rd11110, %rd11111;
	add.s64 	%rd11114, %rd11113, %rd11112;
	shr.u64 	%rd11115, %rd11114, 32;
	and.b64  	%rd11116, %rd11093, 4294967295;
	mul.wide.u32 	%rd11117, %r8793, %r6464;
	add.s64 	%rd11118, %rd11115, %rd11116;
	add.s64 	%rd11119, %rd11118, %rd11117;
	shr.u64 	%rd11120, %rd11119, 32;
	and.b64  	%rd11121, %rd11096, 4294967295;
	mul.wide.u32 	%rd11122, %r8792, %r6464;
	add.s64 	%rd11123, %rd11120, %rd11121;
	add.s64 	%rd11124, %rd11123, %rd11122;
	shr.u64 	%rd11125, %rd11124, 32;
	and.b64  	%rd11126, %rd11099, 4294967295;
	mul.wide.u32 	%rd11127, %r8791, %r6464;
	add.s64 	%rd11128, %rd11125, %rd11126;
	add.s64 	%rd11129, %rd11128, %rd11127;
	shr.u64 	%rd11130, %rd11129, 32;
	and.b64  	%rd11131, %rd11102, 4294967295;
	mul.wide.u32 	%rd11132, %r8790, %r6464;
	add.s64 	%rd11133, %rd11130, %rd11131;
	add.s64 	%rd11134, %rd11133, %rd11132;
	shr.u64 	%rd11135, %rd11134, 32;
	and.b64  	%rd11136, %rd11105, 4294967295;
	mul.wide.u32 	%rd11137, %r8789, %r6464;
	add.s64 	%rd11138, %rd11135, %rd11136;
	add.s64 	%rd11139, %rd11138, %rd11137;
	shr.u64 	%rd11140, %rd11139, 32;
	mul.wide.u32 	%rd11141, %r8788, %r6464;
	add.s64 	%rd11142, %rd11140, %rd11106;
	add.s64 	%rd11143, %rd11142, %rd11141;
	shr.u64 	%rd11144, %rd11143, 32;
	ld.global.u32 	%r6465, [%rd11083+8];
	and.b64  	%rd11145, %rd11114, 4294967295;
	mul.wide.u32 	%rd11146, %r8795, %r6465;
	add.s64 	%rd11147, %rd11146, %rd11145;
	shr.u64 	%rd11148, %rd11147, 32;
	and.b64  	%rd11149, %rd11119, 4294967295;
	mul.wide.u32 	%rd11150, %r8794, %r6465;
	add.s64 	%rd11151, %rd11148, %rd11149;
	add.s64 	%rd11152, %rd11151, %rd11150;
	shr.u64 	%rd11153, %rd11152, 32;
	and.b64  	%rd11154, %rd11124, 4294967295;
	mul.wide.u32 	%rd11155, %r8793, %r6465;
	add.s64 	%rd11156, %rd11153, %rd11154;
	add.s64 	%rd11157, %rd11156, %rd11155;
	shr.u64 	%rd11158, %rd11157, 32;
	and.b64  	%rd11159, %rd11129, 4294967295;
	mul.wide.u32 	%rd11160, %r8792, %r6465;
	add.s64 	%rd11161, %rd11158, %rd11159;
	add.s64 	%rd11162, %rd11161, %rd11160;
	shr.u64 	%rd11163, %rd11162, 32;
	and.b64  	%rd11164, %rd11134, 4294967295;
	mul.wide.u32 	%rd11165, %r8791, %r6465;
	add.s64 	%rd11166, %rd11163, %rd11164;
	add.s64 	%rd11167, %rd11166, %rd11165;
	shr.u64 	%rd11168, %rd11167, 32;
	and.b64  	%rd11169, %rd11139, 4294967295;
	mul.wide.u32 	%rd11170, %r8790, %r6465;
	add.s64 	%rd11171, %rd11168, %rd11169;
	add.s64 	%rd11172, %rd11171, %rd11170;
	shr.u64 	%rd11173, %rd11172, 32;
	and.b64  	%rd11174, %rd11143, 4294967295;
	mul.wide.u32 	%rd11175, %r8789, %r6465;
	add.s64 	%rd11176, %rd11173, %rd11174;
	add.s64 	%rd11177, %rd11176, %rd11175;
	shr.u64 	%rd11178, %rd11177, 32;
	mul.wide.u32 	%rd11179, %r8788, %r6465;
	add.s64 	%rd11180, %rd11178, %rd11144;
	add.s64 	%rd11181, %rd11180, %rd11179;
	shr.u64 	%rd11182, %rd11181, 32;
	ld.global.u32 	%r6466, [%rd11083+12];
	and.b64  	%rd11183, %rd11152, 4294967295;
	mul.wide.u32 	%rd11184, %r8795, %r6466;
	add.s64 	%rd11185, %rd11184, %rd11183;
	shr.u64 	%rd11186, %rd11185, 32;
	and.b64  	%rd11187, %rd11157, 4294967295;
	mul.wide.u32 	%rd11188, %r8794, %r6466;
	add.s64 	%rd11189, %rd11186, %rd11187;
	add.s64 	%rd11190, %rd11189, %rd11188;
	shr.u64 	%rd11191, %rd11190, 32;
	and.b64  	%rd11192, %rd11162, 4294967295;
	mul.wide.u32 	%rd11193, %r8793, %r6466;
	add.s64 	%rd11194, %rd11191, %rd11192;
	add.s64 	%rd11195, %rd11194, %rd11193;
	shr.u64 	%rd11196, %rd11195, 32;
	and.b64  	%rd11197, %rd11167, 4294967295;
	mul.wide.u32 	%rd11198, %r8792, %r6466;
	add.s64 	%rd11199, %rd11196, %rd11197;
	add.s64 	%rd11200, %rd11199, %rd11198;
	shr.u64 	%rd11201, %rd11200, 32;
	and.b64  	%rd11202, %rd11172, 4294967295;
	mul.wide.u32 	%rd11203, %r8791, %r6466;
	add.s64 	%rd11204, %rd11201, %rd11202;
	add.s64 	%rd11205, %rd11204, %rd11203;
	shr.u64 	%rd11206, %rd11205, 32;
	and.b64  	%rd11207, %rd11177, 4294967295;
	mul.wide.u32 	%rd11208, %r8790, %r6466;
	add.s64 	%rd11209, %rd11206, %rd11207;
	add.s64 	%rd11210, %rd11209, %rd11208;
	shr.u64 	%rd11211, %rd11210, 32;
	and.b64  	%rd11212, %rd11181, 4294967295;
	mul.wide.u32 	%rd11213, %r8789, %r6466;
	add.s64 	%rd11214, %rd11211, %rd11212;
	add.s64 	%rd11215, %rd11214, %rd11213;
	shr.u64 	%rd11216, %rd11215, 32;
	mul.wide.u32 	%rd11217, %r8788, %r6466;
	add.s64 	%rd11218, %rd11216, %rd11182;
	add.s64 	%rd11219, %rd11218, %rd11217;
	shr.u64 	%rd11220, %rd11219, 32;
	ld.global.u32 	%r6467, [%rd11083+16];
	and.b64  	%rd11221, %rd11190, 4294967295;
	mul.wide.u32 	%rd11222, %r8795, %r6467;
	add.s64 	%rd11223, %rd11222, %rd11221;
	shr.u64 	%rd11224, %rd11223, 32;
	and.b64  	%rd11225, %rd11195, 4294967295;
	mul.wide.u32 	%rd11226, %r8794, %r6467;
	add.s64 	%rd11227, %rd11224, %rd11225;
	add.s64 	%rd11228, %rd11227, %rd11226;
	shr.u64 	%rd11229, %rd11228, 32;
	and.b64  	%rd11230, %rd11200, 4294967295;
	mul.wide.u32 	%rd11231, %r8793, %r6467;
	add.s64 	%rd11232, %rd11229, %rd11230;
	add.s64 	%rd11233, %rd11232, %rd11231;
	shr.u64 	%rd11234, %rd11233, 32;
	and.b64  	%rd11235, %rd11205, 4294967295;
	mul.wide.u32 	%rd11236, %r8792, %r6467;
	add.s64 	%rd11237, %rd11234, %rd11235;
	add.s64 	%rd11238, %rd11237, %rd11236;
	shr.u64 	%rd11239, %rd11238, 32;
	and.b64  	%rd11240, %rd11210, 4294967295;
	mul.wide.u32 	%rd11241, %r8791, %r6467;
	add.s64 	%rd11242, %rd11239, %rd11240;
	add.s64 	%rd11243, %rd11242, %rd11241;
	shr.u64 	%rd11244, %rd11243, 32;
	and.b64  	%rd11245, %rd11215, 4294967295;
	mul.wide.u32 	%rd11246, %r8790, %r6467;
	add.s64 	%rd11247, %rd11244, %rd11245;
	add.s64 	%rd11248, %rd11247, %rd11246;
	shr.u64 	%rd11249, %rd11248, 32;
	and.b64  	%rd11250, %rd11219, 4294967295;
	mul.wide.u32 	%rd11251, %r8789, %r6467;
	add.s64 	%rd11252, %rd11249, %rd11250;
	add.s64 	%rd11253, %rd11252, %rd11251;
	shr.u64 	%rd11254, %rd11253, 32;
	mul.wide.u32 	%rd11255, %r8788, %r6467;
	add.s64 	%rd11256, %rd11254, %rd11220;
	add.s64 	%rd11257, %rd11256, %rd11255;
	shr.u64 	%rd11258, %rd11257, 32;
	ld.global.u32 	%r6468, [%rd11083+20];
	and.b64  	%rd11259, %rd11228, 4294967295;
	mul.wide.u32 	%rd11260, %r8795, %r6468;
	add.s64 	%rd11261, %rd11260, %rd11259;
	shr.u64 	%rd11262, %rd11261, 32;
	and.b64  	%rd11263, %rd11233, 4294967295;
	mul.wide.u32 	%rd11264, %r8794, %r6468;
	add.s64 	%rd11265, %rd11262, %rd11263;
	add.s64 	%rd11266, %rd11265, %rd11264;
	shr.u64 	%rd11267, %rd11266, 32;
	and.b64  	%rd11268, %rd11238, 4294967295;
	mul.wide.u32 	%rd11269, %r8793, %r6468;
	add.s64 	%rd11270, %rd11267, %rd11268;
	add.s64 	%rd11271, %rd11270, %rd11269;
	shr.u64 	%rd11272, %rd11271, 32;
	and.b64  	%rd11273, %rd11243, 4294967295;
	mul.wide.u32 	%rd11274, %r8792, %r6468;
	add.s64 	%rd11275, %rd11272, %rd11273;
	add.s64 	%rd11276, %rd11275, %rd11274;
	shr.u64 	%rd11277, %rd11276, 32;
	and.b64  	%rd11278, %rd11248, 4294967295;
	mul.wide.u32 	%rd11279, %r8791, %r6468;
	add.s64 	%rd11280, %rd11277, %rd11278;
	add.s64 	%rd11281, %rd11280, %rd11279;
	shr.u64 	%rd11282, %rd11281, 32;
	and.b64  	%rd11283, %rd11253, 4294967295;
	mul.wide.u32 	%rd11284, %r8790, %r6468;
	add.s64 	%rd11285, %rd11282, %rd11283;
	add.s64 	%rd11286, %rd11285, %rd11284;
	shr.u64 	%rd11287, %rd11286, 32;
	and.b64  	%rd11288, %rd11257, 4294967295;
	mul.wide.u32 	%rd11289, %r8789, %r6468;
	add.s64 	%rd11290, %rd11287, %rd11288;
	add.s64 	%rd11291, %rd11290, %rd11289;
	shr.u64 	%rd11292, %rd11291, 32;
	mul.wide.u32 	%rd11293, %r8788, %r6468;
	add.s64 	%rd11294, %rd11292, %rd11258;
	add.s64 	%rd11295, %rd11294, %rd11293;
	shr.u64 	%rd11296, %rd11295, 32;
	ld.global.u32 	%r6469, [%rd11083+24];
	and.b64  	%rd11297, %rd11266, 4294967295;
	mul.wide.u32 	%rd11298, %r8795, %r6469;
	add.s64 	%rd11299, %rd11298, %rd11297;
	shr.u64 	%rd11300, %rd11299, 32;
	and.b64  	%rd11301, %rd11271, 4294967295;
	mul.wide.u32 	%rd11302, %r8794, %r6469;
	add.s64 	%rd11303, %rd11300, %rd11301;
	add.s64 	%rd11304, %rd11303, %rd11302;
	shr.u64 	%rd11305, %rd11304, 32;
	and.b64  	%rd11306, %rd11276, 4294967295;
	mul.wide.u32 	%rd11307, %r8793, %r6469;
	add.s64 	%rd11308, %rd11305, %rd11306;
	add.s64 	%rd11309, %rd11308, %rd11307;
	shr.u64 	%rd11310, %rd11309, 32;
	and.b64  	%rd11311, %rd11281, 4294967295;
	mul.wide.u32 	%rd11312, %r8792, %r6469;
	add.s64 	%rd11313, %rd11310, %rd11311;
	add.s64 	%rd11314, %rd11313, %rd11312;
	shr.u64 	%rd11315, %rd11314, 32;
	and.b64  	%rd11316, %rd11286, 4294967295;
	mul.wide.u32 	%rd11317, %r8791, %r6469;
	add.s64 	%rd11318, %rd11315, %rd11316;
	add.s64 	%rd11319, %rd11318, %rd11317;
	shr.u64 	%rd11320, %rd11319, 32;
	and.b64  	%rd11321, %rd11291, 4294967295;
	mul.wide.u32 	%rd11322, %r8790, %r6469;
	add.s64 	%rd11323, %rd11320, %rd11321;
	add.s64 	%rd11324, %rd11323, %rd11322;
	shr.u64 	%rd11325, %rd11324, 32;
	and.b64  	%rd11326, %rd11295, 4294967295;
	mul.wide.u32 	%rd11327, %r8789, %r6469;
	add.s64 	%rd11328, %rd11325, %rd11326;
	add.s64 	%rd11329, %rd11328, %rd11327;
	shr.u64 	%rd11330, %rd11329, 32;
	mul.wide.u32 	%rd11331, %r8788, %r6469;
	add.s64 	%rd11332, %rd11330, %rd11296;
	add.s64 	%rd11333, %rd11332, %rd11331;
	shr.u64 	%rd11334, %rd11333, 32;
	ld.global.u32 	%r6470, [%rd11083+28];
	and.b64  	%rd11335, %rd11304, 4294967295;
	mul.wide.u32 	%rd11336, %r8795, %r6470;
	add.s64 	%rd11337, %rd11336, %rd11335;
	shr.u64 	%rd11338, %rd11337, 32;
	and.b64  	%rd11339, %rd11309, 4294967295;
	mul.wide.u32 	%rd11340, %r8794, %r6470;
	add.s64 	%rd11341, %rd11338, %rd11339;
	add.s64 	%rd11342, %rd11341, %rd11340;
	shr.u64 	%rd11343, %rd11342, 32;
	and.b64  	%rd11344, %rd11314, 4294967295;
	mul.wide.u32 	%rd11345, %r8793, %r6470;
	add.s64 	%rd11346, %rd11343, %rd11344;
	add.s64 	%rd11347, %rd11346, %rd11345;
	shr.u64 	%rd11348, %rd11347, 32;
	and.b64  	%rd11349, %rd11319, 4294967295;
	mul.wide.u32 	%rd11350, %r8792, %r6470;
	add.s64 	%rd11351, %rd11348, %rd11349;
	add.s64 	%rd11352, %rd11351, %rd11350;
	shr.u64 	%rd11353, %rd11352, 32;
	and.b64  	%rd11354, %rd11324, 4294967295;
	mul.wide.u32 	%rd11355, %r8791, %r6470;
	add.s64 	%rd11356, %rd11353, %rd11354;
	add.s64 	%rd11357, %rd11356, %rd11355;
	shr.u64 	%rd11358, %rd11357, 32;
	and.b64  	%rd11359, %rd11329, 4294967295;
	mul.wide.u32 	%rd11360, %r8790, %r6470;
	add.s64 	%rd11361, %rd11358, %rd11359;
	add.s64 	%rd11362, %rd11361, %rd11360;
	shr.u64 	%rd11363, %rd11362, 32;
	and.b64  	%rd11364, %rd11333, 4294967295;
	mul.wide.u32 	%rd11365, %r8789, %r6470;
	add.s64 	%rd11366, %rd11363, %rd11364;
	add.s64 	%rd11367, %rd11366, %rd11365;
	shr.u64 	%rd11368, %rd11367, 32;
	mul.wide.u32 	%rd11369, %r8788, %r6470;
	add.s64 	%rd11370, %rd11368, %rd11334;
	add.s64 	%rd11371, %rd11370, %rd11369;
	shr.u64 	%rd11372, %rd11371, 32;
	{ .reg .b32 tmp; mov.b64 {tmp, %r6471}, %rd11371; }
	and.b64  	%rd11373, %rd11342, 4294967295;
	mul.lo.s64 	%rd11374, %rd11373, 977;
	and.b64  	%rd11375, %rd11084, 4294967295;
	and.b64  	%rd11376, %rd11374, 4294967295;
	add.s64 	%rd19356, %rd11376, %rd11375;
	shr.u64 	%rd11377, %rd11374, 32;
	shr.u64 	%rd11378, %rd19356, 32;
	add.s64 	%rd11379, %rd11378, %rd11377;
	and.b64  	%rd11380, %rd11347, 4294967295;
	mul.lo.s64 	%rd11381, %rd11380, 977;
	and.b64  	%rd11382, %rd11109, 4294967295;
	and.b64  	%rd11383, %rd11381, 4294967295;
	add.s64 	%rd11384, %rd11379, %rd11382;
	add.s64 	%rd11385, %rd11384, %rd11383;
	add.s64 	%rd19355, %rd11385, %rd11373;
	shr.u64 	%rd11386, %rd11381, 32;
	shr.u64 	%rd11387, %rd19355, 32;
	add.s64 	%rd11388, %rd11387, %rd11386;
	and.b64  	%rd11389, %rd11352, 4294967295;
	mul.lo.s64 	%rd11390, %rd11389, 977;
	and.b64  	%rd11391, %rd11147, 4294967295;
	and.b64  	%rd11392, %rd11390, 4294967295;
	add.s64 	%rd11393, %rd11388, %rd11391;
	add.s64 	%rd11394, %rd11393, %rd11392;
	add.s64 	%rd19354, %rd11394, %rd11380;
	shr.u64 	%rd11395, %rd11390, 32;
	shr.u64 	%rd11396, %rd19354, 32;
	add.s64 	%rd11397, %rd11396, %rd11395;
	and.b64  	%rd11398, %rd11357, 4294967295;
	mul.lo.s64 	%rd11399, %rd11398, 977;
	and.b64  	%rd11400, %rd11185, 4294967295;
	and.b64  	%rd11401, %rd11399, 4294967295;
	add.s64 	%rd11402, %rd11397, %rd11400;
	add.s64 	%rd11403, %rd11402, %rd11401;
	add.s64 	%rd19353, %rd11403, %rd11389;
	shr.u64 	%rd11404, %rd11399, 32;
	shr.u64 	%rd11405, %rd19353, 32;
	add.s64 	%rd11406, %rd11405, %rd11404;
	and.b64  	%rd11407, %rd11362, 4294967295;
	mul.lo.s64 	%rd11408, %rd11407, 977;
	and.b64  	%rd11409, %rd11223, 4294967295;
	and.b64  	%rd11410, %rd11408, 4294967295;
	add.s64 	%rd11411, %rd11406, %rd11409;
	add.s64 	%rd11412, %rd11411, %rd11410;
	add.s64 	%rd19352, %rd11412, %rd11398;
	shr.u64 	%rd11413, %rd11408, 32;
	shr.u64 	%rd11414, %rd19352, 32;
	add.s64 	%rd11415, %rd11414, %rd11413;
	and.b64  	%rd11416, %rd11367, 4294967295;
	mul.lo.s64 	%rd11417, %rd11416, 977;
	and.b64  	%rd11418, %rd11261, 4294967295;
	and.b64  	%rd11419, %rd11417, 4294967295;
	add.s64 	%rd11420, %rd11415, %rd11418;
	add.s64 	%rd11421, %rd11420, %rd11419;
	add.s64 	%rd19351, %rd11421, %rd11407;
	shr.u64 	%rd11422, %rd11417, 32;
	shr.u64 	%rd11423, %rd19351, 32;
	add.s64 	%rd11424, %rd11423, %rd11422;
	and.b64  	%rd11425, %rd11371, 4294967295;
	mul.lo.s64 	%rd11426, %rd11425, 977;
	and.b64  	%rd11427, %rd11299, 4294967295;
	and.b64  	%rd11428, %rd11426, 4294967295;
	add.s64 	%rd11429, %rd11424, %rd11427;
	add.s64 	%rd11430, %rd11429, %rd11428;
	add.s64 	%rd19350, %rd11430, %rd11416;
	shr.u64 	%rd11431, %rd11426, 32;
	shr.u64 	%rd11432, %rd19350, 32;
	add.s64 	%rd11433, %rd11432, %rd11431;
	mul.lo.s64 	%rd11434, %rd11372, 977;
	and.b64  	%rd11435, %rd11337, 4294967295;
	and.b64  	%rd11436, %rd11434, 4294967295;
	add.s64 	%rd11437, %rd11433, %rd11435;
	add.s64 	%rd11438, %rd11437, %rd11436;
	add.s64 	%rd19349, %rd11438, %rd11425;
	shr.u64 	%rd11439, %rd11434, 32;
	shr.u64 	%rd11440, %rd19349, 32;
	cvt.u32.u64 	%r6472, %rd11440;
	cvt.u32.u64 	%r6473, %rd11439;
	add.s32 	%r6474, %r6472, %r6473;
	add.s32 	%r118, %r6474, %r6471;
	setp.eq.s32 	%p1718, %r118, 0;
	mov.pred 	%p3142, 0;
	@%p1718 bra 	$L__BB1_94;
	cvt.u64.u32 	%rd11441, %r118;
	mul.wide.u32 	%rd11442, %r118, 977;
	shr.u64 	%rd11443, %rd11442, 32;
	and.b64  	%rd11444, %rd19356, 4294967295;
	and.b64  	%rd11445, %rd11442, 4294967295;
	add.s64 	%rd19356, %rd11445, %rd11444;
	shr.u64 	%rd11446, %rd19356, 32;
	and.b64  	%rd11447, %rd19355, 4294967295;
	add.s64 	%rd11448, %rd11443, %rd11447;
	add.s64 	%rd11449, %rd11448, %rd11441;
	add.s64 	%rd19355, %rd11449, %rd11446;
	setp.lt.u64 	%p1720, %rd19355, 4294967296;
	@%p1720 bra 	$L__BB1_94;
	shr.u64 	%rd11450, %rd19355, 32;
	and.b64  	%rd11451, %rd19354, 4294967295;
	add.s64 	%rd19354, %rd11450, %rd11451;
	setp.lt.u64 	%p1722, %rd19354, 4294967296;
	@%p1722 bra 	$L__BB1_94;
	shr.u64 	%rd11452, %rd19354, 32;
	and.b64  	%rd11453, %rd19353, 4294967295;
	add.s64 	%rd19353, %rd11452, %rd11453;
	setp.lt.u64 	%p1724, %rd19353, 4294967296;
	@%p1724 bra 	$L__BB1_94;
	shr.u64 	%rd11455, %rd19353, 32;
	and.b64  	%rd11456, %rd19352, 4294967295;
	add.s64 	%rd19352, %rd11455, %rd11456;
	setp.lt.u64 	%p1726, %rd19352, 4294967296;
	mov.b64 	%rd19353, 4294967296;
	@%p1726 bra 	$L__BB1_94;
	shr.u64 	%rd11458, %rd19352, 32;
	and.b64  	%rd11459, %rd19351, 4294967295;
	add.s64 	%rd19351, %rd11458, %rd11459;
	setp.lt.u64 	%p1728, %rd19351, 4294967296;
	mov.b64 	%rd19352, 4294967296;
	mov.u64 	%rd19353, %rd19352;
	@%p1728 bra 	$L__BB1_94;
	shr.u64 	%rd11461, %rd19351, 32;
	and.b64  	%rd11462, %rd19350, 4294967295;
	add.s64 	%rd19350, %rd11461, %rd11462;
	setp.lt.u64 	%p1730, %rd19350, 4294967296;
	mov.b64 	%rd19351, 4294967296;
	mov.u64 	%rd19352, %rd19351;
	mov.u64 	%rd19353, %rd19351;
	@%p1730 bra 	$L__BB1_94;
	shr.u64 	%rd11464, %rd19350, 32;
	and.b64  	%rd11465, %rd19349, 4294967295;
	add.s64 	%rd11466, %rd11464, %rd11465;
	setp.gt.u64 	%p3142, %rd11466, 4294967295;
	min.u64 	%rd19349, %rd11466, 4294967296;
	mov.b64 	%rd19350, 4294967296;
	mov.u64 	%rd19351, %rd19350;
	mov.u64 	%rd19352, %rd19350;
	mov.u64 	%rd19353, %rd19350;
$L__BB1_94:
	cvt.u32.u64 	%r8813, %rd19356;
	cvt.u32.u64 	%r8812, %rd19355;
	cvt.u32.u64 	%r8811, %rd19354;
	cvt.u32.u64 	%r8810, %rd19353;
	cvt.u32.u64 	%r8809, %rd19352;
	cvt.u32.u64 	%r8808, %rd19351;
	cvt.u32.u64 	%r8807, %rd19350;
	cvt.u32.u64 	%r8806, %rd19349;
	setp.ge.u32 	%p1731, %r6345, %r8806;
	not.pred 	%p1732, %p3142;
	and.pred  	%p1733, %p1732, %p1731;
	@%p1733 bra 	$L__BB1_96;
	ld.const.u32 	%r8796, [const_p+24];
	bra.uni 	$L__BB1_109;
$L__BB1_96:
	setp.gt.u32 	%p1734, %r6345, %r8806;
	@%p1734 bra 	$L__BB1_110;
	ld.const.u32 	%r8796, [const_p+24];
	setp.lt.u32 	%p1735, %r8796, %r8807;
	@%p1735 bra 	$L__BB1_109;
	setp.gt.u32 	%p1736, %r8796, %r8807;
	@%p1736 bra 	$L__BB1_110;
	ld.const.u32 	%r129, [const_p+20];
	setp.lt.u32 	%p1737, %r129, %r8808;
	@%p1737 bra 	$L__BB1_109;
	setp.gt.u32 	%p1738, %r129, %r8808;
	@%p1738 bra 	$L__BB1_110;
	ld.const.u32 	%r130, [const_p+16];
	setp.lt.u32 	%p1739, %r130, %r8809;
	@%p1739 bra 	$L__BB1_109;
	setp.gt.u32 	%p1740, %r130, %r8809;
	@%p1740 bra 	$L__BB1_110;
	ld.const.u32 	%r131, [const_p+12];
	setp.lt.u32 	%p1741, %r131, %r8810;
	@%p1741 bra 	$L__BB1_109;
	setp.gt.u32 	%p1742, %r131, %r8810;
	@%p1742 bra 	$L__BB1_110;
	ld.const.u32 	%r132, [const_p+8];
	setp.lt.u32 	%p1743, %r132, %r8811;
	@%p1743 bra 	$L__BB1_109;
	setp.gt.u32 	%p1744, %r132, %r8811;
	@%p1744 bra 	$L__BB1_110;
	ld.const.u32 	%r133, [const_p+4];
	setp.lt.u32 	%p1745, %r133, %r8812;
	@%p1745 bra 	$L__BB1_109;
	setp.gt.u32 	%p1746, %r133, %r8812;
	ld.const.u32 	%r6475, [const_p];
	setp.gt.u32 	%p1747, %r6475, %r8813;
	or.pred  	%p1748, %p1746, %p1747;
	@%p1748 bra 	$L__BB1_110;
$L__BB1_109:
	ld.const.u32 	%r6493, [const_p];
	ld.const.u32 	%r6494, [const_p+4];
	ld.const.u32 	%r6495, [const_p+8];
	ld.const.u32 	%r6496, [const_p+12];
	ld.const.u32 	%r6497, [const_p+16];
	ld.const.u32 	%r6498, [const_p+20];
	// begin inline asm
	sub.cc.u32 %r8813, %r8813, %r6493;
	subc.cc.u32 %r8812, %r8812, %r6494;
	subc.cc.u32 %r8811, %r8811, %r6495;
	subc.cc.u32 %r8810, %r8810, %r6496;
	subc.cc.u32 %r8809, %r8809, %r6497;
	subc.cc.u32 %r8808, %r8808, %r6498;
	subc.cc.u32 %r8807, %r8807, %r8796;
	subc.u32 %r8806, %r8806, %r6345;
	
	// end inline asm
$L__BB1_110:
	setp.le.u32 	%p1749, %r8806, %r6345;
	@%p1749 bra 	$L__BB1_111;
	bra.uni 	$L__BB1_124;
$L__BB1_111:
	setp.lt.u32 	%p1750, %r8806, %r6345;
	@%p1750 bra 	$L__BB1_126;
	ld.const.u32 	%r8805, [const_p+24];
	setp.gt.u32 	%p1751, %r8807, %r8805;
	@%p1751 bra 	$L__BB1_125;
	setp.lt.u32 	%p1752, %r8807, %r8805;
	@%p1752 bra 	$L__BB1_126;
	ld.const.u32 	%r144, [const_p+20];
	setp.gt.u32 	%p1753, %r8808, %r144;
	@%p1753 bra 	$L__BB1_125;
	setp.lt.u32 	%p1754, %r8808, %r144;
	@%p1754 bra 	$L__BB1_126;
	ld.const.u32 	%r145, [const_p+16];
	setp.gt.u32 	%p1755, %r8809, %r145;
	@%p1755 bra 	$L__BB1_125;
	setp.lt.u32 	%p1756, %r8809, %r145;
	@%p1756 bra 	$L__BB1_126;
	ld.const.u32 	%r146, [const_p+12];
	setp.gt.u32 	%p1757, %r8810, %r146;
	@%p1757 bra 	$L__BB1_125;
	setp.lt.u32 	%p1758, %r8810, %r146;
	@%p1758 bra 	$L__BB1_126;
	ld.const.u32 	%r147, [const_p+8];
	setp.gt.u32 	%p1759, %r8811, %r147;
	@%p1759 bra 	$L__BB1_125;
	setp.lt.u32 	%p1760, %r8811, %r147;
	@%p1760 bra 	$L__BB1_126;
	ld.const.u32 	%r148, [const_p+4];
	setp.gt.u32 	%p1761, %r8812, %r148;
	@%p1761 bra 	$L__BB1_125;
	setp.lt.u32 	%p1762, %r8812, %r148;
	ld.const.u32 	%r6501, [const_p];
	setp.lt.u32 	%p1763, %r8813, %r6501;
	or.pred  	%p1764, %p1762, %p1763;
	@%p1764 bra 	$L__BB1_126;
	bra.uni 	$L__BB1_125;
$L__BB1_124:
	ld.const.u32 	%r8805, [const_p+24];
$L__BB1_125:
	ld.const.u32 	%r6519, [const_p];
	ld.const.u32 	%r6520, [const_p+4];
	ld.const.u32 	%r6521, [const_p+8];
	ld.const.u32 	%r6522, [const_p+12];
	ld.const.u32 	%r6523, [const_p+16];
	ld.const.u32 	%r6524, [const_p+20];
	// begin inline asm
	sub.cc.u32 %r8813, %r8813, %r6519;
	subc.cc.u32 %r8812, %r8812, %r6520;
	subc.cc.u32 %r8811, %r8811, %r6521;
	subc.cc.u32 %r8810, %r8810, %r6522;
	subc.cc.u32 %r8809, %r8809, %r6523;
	subc.cc.u32 %r8808, %r8808, %r6524;
	subc.cc.u32 %r8807, %r8807, %r8805;
	subc.u32 %r8806, %r8806, %r6345;
	
	// end inline asm
$L__BB1_126:
	ld.const.u32 	%r6527, [const_G_jacobian];
	mul.wide.u32 	%rd11468, %r8777, %r6527;
	shr.u64 	%rd11469, %rd11468, 32;
	mul.wide.u32 	%rd11470, %r8776, %r6527;
	add.s64 	%rd11471, %rd11469, %rd11470;
	shr.u64 	%rd11472, %rd11471, 32;
	mul.wide.u32 	%rd11473, %r8775, %r6527;
	add.s64 	%rd11474, %rd11472, %rd11473;
	shr.u64 	%rd11475, %rd11474, 32;
	mul.wide.u32 	%rd11476, %r8774, %r6527;
	add.s64 	%rd11477, %rd11475, %rd11476;
	shr.u64 	%rd11478, %rd11477, 32;
	mul.wide.u32 	%rd11479, %r8773, %r6527;
	add.s64 	%rd11480, %rd11478, %rd11479;
	shr.u64 	%rd11481, %rd11480, 32;
	mul.wide.u32 	%rd11482, %r8772, %r6527;
	add.s64 	%rd11483, %rd11481, %rd11482;
	shr.u64 	%rd11484, %rd11483, 32;
	mul.wide.u32 	%rd11485, %r8771, %r6527;
	add.s64 	%rd11486, %rd11484, %rd11485;
	shr.u64 	%rd11487, %rd11486, 32;
	mul.wide.u32 	%rd11488, %r8770, %r6527;
	add.s64 	%rd11489, %rd11487, %rd11488;
	shr.u64 	%rd11490, %rd11489, 32;
	ld.const.u32 	%r6528, [const_G_jacobian+4];
	and.b64  	%rd11491, %rd11471, 4294967295;
	mul.wide.u32 	%rd11492, %r8777, %r6528;
	add.s64 	%rd11493, %rd11492, %rd11491;
	shr.u64 	%rd11494, %rd11493, 32;
	and.b64  	%rd11495, %rd11474, 4294967295;
	mul.wide.u32 	%rd11496, %r8776, %r6528;
	add.s64 	%rd11497, %rd11494, %rd11495;
	add.s64 	%rd11498, %rd11497, %rd11496;
	shr.u64 	%rd11499, %rd11498, 32;
	and.b64  	%rd11500, %rd11477, 4294967295;
	mul.wide.u32 	%rd11501, %r8775, %r6528;
	add.s64 	%rd11502, %rd11499, %rd11500;
	add.s64 	%rd11503, %rd11502, %rd11501;
	shr.u64 	%rd11504, %rd11503, 32;
	and.b64  	%rd11505, %rd11480, 4294967295;
	mul.wide.u32 	%rd11506, %r8774, %r6528;
	add.s64 	%rd11507, %rd11504, %rd11505;
	add.s64 	%rd11508, %rd11507, %rd11506;
	shr.u64 	%rd11509, %rd11508, 32;
	and.b64  	%rd11510, %rd11483, 4294967295;
	mul.wide.u32 	%rd11511, %r8773, %r6528;
	add.s64 	%rd11512, %rd11509, %rd11510;
	add.s64 	%rd11513, %rd11512, %rd11511;
	shr.u64 	%rd11514, %rd11513, 32;
	and.b64  	%rd11515, %rd11486, 4294967295;
	mul.wide.u32 	%rd11516, %r8772, %r6528;
	add.s64 	%rd11517, %rd11514, %rd11515;
	add.s64 	%rd11518, %rd11517, %rd11516;
	shr.u64 	%rd11519, %rd11518, 32;
	and.b64  	%rd11520, %rd11489, 4294967295;
	mul.wide.u32 	%rd11521, %r8771, %r6528;
	add.s64 	%rd11522, %rd11519, %rd11520;
	add.s64 	%rd11523, %rd11522, %rd11521;
	shr.u64 	%rd11524, %rd11523, 32;
	mul.wide.u32 	%rd11525, %r8770, %r6528;
	add.s64 	%rd11526, %rd11524, %rd11490;
	add.s64 	%rd11527, %rd11526, %rd11525;
	shr.u64 	%rd11528, %rd11527, 32;
	ld.const.u32 	%r6529, [const_G_jacobian+8];
	and.b64  	%rd11529, %rd11498, 4294967295;
	mul.wide.u32 	%rd11530, %r8777, %r6529;
	add.s64 	%rd11531, %rd11530, %rd11529;
	shr.u64 	%rd11532, %rd11531, 32;
	and.b64  	%rd11533, %rd11503, 4294967295;
	mul.wide.u32 	%rd11534, %r8776, %r6529;
	add.s64 	%rd11535, %rd11532, %rd11533;
	add.s64 	%rd11536, %rd11535, %rd11534;
	shr.u64 	%rd11537, %rd11536, 32;
	and.b64  	%rd11538, %rd11508, 4294967295;
	mul.wide.u32 	%rd11539, %r8775, %r6529;
	add.s64 	%rd11540, %rd11537, %rd11538;
	add.s64 	%rd11541, %rd11540, %rd11539;
	shr.u64 	%rd11542, %rd11541, 32;
	and.b64  	%rd11543, %rd11513, 4294967295;
	mul.wide.u32 	%rd11544, %r8774, %r6529;
	add.s64 	%rd11545, %rd11542, %rd11543;
	add.s64 	%rd11546, %rd11545, %rd11544;
	shr.u64 	%rd11547, %rd11546, 32;
	and.b64  	%rd11548, %rd11518, 4294967295;
	mul.wide.u32 	%rd11549, %r8773, %r6529;
	add.s64 	%rd11550, %rd11547, %rd11548;
	add.s64 	%rd11551, %rd11550, %rd11549;
	shr.u64 	%rd11552, %rd11551, 32;
	and.b64  	%rd11553, %rd11523, 4294967295;
	mul.wide.u32 	%rd11554, %r8772, %r6529;
	add.s64 	%rd11555, %rd11552, %rd11553;
	add.s64 	%rd11556, %rd11555, %rd11554;
	shr.u64 	%rd11557, %rd11556, 32;
	and.b64  	%rd11558, %rd11527, 4294967295;
	mul.wide.u32 	%rd11559, %r8771, %r6529;
	add.s64 	%rd11560, %rd11557, %rd11558;
	add.s64 	%rd11561, %rd11560, %rd11559;
	shr.u64 	%rd11562, %rd11561, 32;
	mul.wide.u32 	%rd11563, %r8770, %r6529;
	add.s64 	%rd11564, %rd11562, %rd11528;
	add.s64 	%rd11565, %rd11564, %rd11563;
	shr.u64 	%rd11566, %rd11565, 32;
	ld.const.u32 	%r6530, [const_G_jacobian+12];
	and.b64  	%rd11567, %rd11536, 4294967295;
	mul.wide.u32 	%rd11568, %r8777, %r6530;
	add.s64 	%rd11569, %rd11568, %rd11567;
	shr.u64 	%rd11570, %rd11569, 32;
	and.b64  	%rd11571, %rd11541, 4294967295;
	mul.wide.u32 	%rd11572, %r8776, %r6530;
	add.s64 	%rd11573, %rd11570, %rd11571;
	add.s64 	%rd11574, %rd11573, %rd11572;
	shr.u64 	%rd11575, %rd11574, 32;
	and.b64  	%rd11576, %rd11546, 4294967295;
	mul.wide.u32 	%rd11577, %r8775, %r6530;
	add.s64 	%rd11578, %rd11575, %rd11576;
	add.s64 	%rd11579, %rd11578, %rd11577;
	shr.u64 	%rd11580, %rd11579, 32;
	and.b64  	%rd11581, %rd11551, 4294967295;
	mul.wide.u32 	%rd11582, %r8774, %r6530;
	add.s64 	%rd11583, %rd11580, %rd11581;
	add.s64 	%rd11584, %rd11583, %rd11582;
	shr.u64 	%rd11585, %rd11584, 32;
	and.b64  	%rd11586, %rd11556, 4294967295;
	mul.wide.u32 	%rd11587, %r8773, %r6530;
	add.s64 	%rd11588, %rd11585, %rd11586;
	add.s64 	%rd11589, %rd11588, %rd11587;
	shr.u64 	%rd11590, %rd11589, 32;
	and.b64  	%rd11591, %rd11561, 4294967295;
	mul.wide.u32 	%rd11592, %r8772, %r6530;
	add.s64 	%rd11593, %rd11590, %rd11591;
	add.s64 	%rd11594, %rd11593, %rd11592;
	shr.u64 	%rd11595, %rd11594, 32;
	and.b64  	%rd11596, %rd11565, 4294967295;
	mul.wide.u32 	%rd11597, %r8771, %r6530;
	add.s64 	%rd11598, %rd11595, %rd11596;
	add.s64 	%rd11599, %rd11598, %rd11597;
	shr.u64 	%rd11600, %rd11599, 32;
	mul.wide.u32 	%rd11601, %r8770, %r6530;
	add.s64 	%rd11602, %rd11600, %rd11566;
	add.s64 	%rd11603, %rd11602, %rd11601;
	shr.u64 	%rd11604, %rd11603, 32;
	ld.const.u32 	%r6531, [const_G_jacobian+16];
	and.b64  	%rd11605, %rd11574, 4294967295;
	mul.wide.u32 	%rd11606, %r8777, %r6531;
	add.s64 	%rd11607, %rd11606, %rd11605;
	shr.u64 	%rd11608, %rd11607, 32;
	and.b64  	%rd11609, %rd11579, 4294967295;
	mul.wide.u32 	%rd11610, %r8776, %r6531;
	add.s64 	%rd11611, %rd11608, %rd11609;
	add.s64 	%rd11612, %rd11611, %rd11610;
	shr.u64 	%rd11613, %rd11612, 32;
	and.b64  	%rd11614, %rd11584, 4294967295;
	mul.wide.u32 	%rd11615, %r8775, %r6531;
	add.s64 	%rd11616, %rd11613, %rd11614;
	add.s64 	%rd11617, %rd11616, %rd11615;
	shr.u64 	%rd11618, %rd11617, 32;
	and.b64  	%rd11619, %rd11589, 4294967295;
	mul.wide.u32 	%rd11620, %r8774, %r6531;
	add.s64 	%rd11621, %rd11618, %rd11619;
	add.s64 	%rd11622, %rd11621, %rd11620;
	shr.u64 	%rd11623, %rd11622, 32;
	and.b64  	%rd11624, %rd11594, 4294967295;
	mul.wide.u32 	%rd11625, %r8773, %r6531;
	add.s64 	%rd11626, %rd11623, %rd11624;
	add.s64 	%rd11627, %rd11626, %rd11625;
	shr.u64 	%rd11628, %rd11627, 32;
	and.b64  	%rd11629, %rd11599, 4294967295;
	mul.wide.u32 	%rd11630, %r8772, %r6531;
	add.s64 	%rd11631, %rd11628, %rd11629;
	add.s64 	%rd11632, %rd11631, %rd11630;
	shr.u64 	%rd11633, %rd11632, 32;
	and.b64  	%rd11634, %rd11603, 4294967295;
	mul.wide.u32 	%rd11635, %r8771, %r6531;
	add.s64 	%rd11636, %rd11633, %rd11634;
	add.s64 	%rd11637, %rd11636, %rd11635;
	shr.u64 	%rd11638, %rd11637, 32;
	mul.wide.u32 	%rd11639, %r8770, %r6531;
	add.s64 	%rd11640, %rd11638, %rd11604;
	add.s64 	%rd11641, %rd11640, %rd11639;
	shr.u64 	%rd11642, %rd11641, 32;
	ld.const.u32 	%r6532, [const_G_jacobian+20];
	and.b64  	%rd11643, %rd11612, 4294967295;
	mul.wide.u32 	%rd11644, %r8777, %r6532;
	add.s64 	%rd11645, %rd11644, %rd11643;
	shr.u64 	%rd11646, %rd11645, 32;
	and.b64  	%rd11647, %rd11617, 4294967295;
	mul.wide.u32 	%rd11648, %r8776, %r6532;
	add.s64 	%rd11649, %rd11646, %rd11647;
	add.s64 	%rd11650, %rd11649, %rd11648;
	shr.u64 	%rd11651, %rd11650, 32;
	and.b64  	%rd11652, %rd11622, 4294967295;
	mul.wide.u32 	%rd11653, %r8775, %r6532;
	add.s64 	%rd11654, %rd11651, %rd11652;
	add.s64 	%rd11655, %rd11654, %rd11653;
	shr.u64 	%rd11656, %rd11655, 32;
	and.b64  	%rd11657, %rd11627, 4294967295;
	mul.wide.u32 	%rd11658, %r8774, %r6532;
	add.s64 	%rd11659, %rd11656, %rd11657;
	add.s64 	%rd11660, %rd11659, %rd11658;
	shr.u64 	%rd11661, %rd11660, 32;
	and.b64  	%rd11662, %rd11632, 4294967295;
	mul.wide.u32 	%rd11663, %r8773, %r6532;
	add.s64 	%rd11664, %rd11661, %rd11662;
	add.s64 	%rd11665, %rd11664, %rd11663;
	shr.u64 	%rd11666, %rd11665, 32;
	and.b64  	%rd11667, %rd11637, 4294967295;
	mul.wide.u32 	%rd11668, %r8772, %r6532;
	add.s64 	%rd11669, %rd11666, %rd11667;
	add.s64 	%rd11670, %rd11669, %rd11668;
	shr.u64 	%rd11671, %rd11670, 32;
	and.b64  	%rd11672, %rd11641, 4294967295;
	mul.wide.u32 	%rd11673, %r8771, %r6532;
	add.s64 	%rd11674, %rd11671, %rd11672;
	add.s64 	%rd11675, %rd11674, %rd11673;
	shr.u64 	%rd11676, %rd11675, 32;
	mul.wide.u32 	%rd11677, %r8770, %r6532;
	add.s64 	%rd11678, %rd11676, %rd11642;
	add.s64 	%rd11679, %rd11678, %rd11677;
	shr.u64 	%rd11680, %rd11679, 32;
	ld.const.u32 	%r6533, [const_G_jacobian+24];
	and.b64  	%rd11681, %rd11650, 4294967295;
	mul.wide.u32 	%rd11682, %r8777, %r6533;
	add.s64 	%rd11683, %rd11682, %rd11681;
	shr.u64 	%rd11684, %rd11683, 32;
	and.b64  	%rd11685, %rd11655, 4294967295;
	mul.wide.u32 	%rd11686, %r8776, %r6533;
	add.s64 	%rd11687, %rd11684, %rd11685;
	add.s64 	%rd11688, %rd11687, %rd11686;
	shr.u64 	%rd11689, %rd11688, 32;
	and.b64  	%rd11690, %rd11660, 4294967295;
	mul.wide.u32 	%rd11691, %r8775, %r6533;
	add.s64 	%rd11692, %rd11689, %rd11690;
	add.s64 	%rd11693, %rd11692, %rd11691;
	shr.u64 	%rd11694, %rd11693, 32;
	and.b64  	%rd11695, %rd11665, 4294967295;
	mul.wide.u32 	%rd11696, %r8774, %r6533;
	add.s64 	%rd11697, %rd11694, %rd11695;
	add.s64 	%rd11698, %rd11697, %rd11696;
	shr.u64 	%rd11699, %rd11698, 32;
	and.b64  	%rd11700, %rd11670, 4294967295;
	mul.wide.u32 	%rd11701, %r8773, %r6533;
	add.s64 	%rd11702, %rd11699, %rd11700;
	add.s64 	%rd11703, %rd11702, %rd11701;
	shr.u64 	%rd11704, %rd11703, 32;
	and.b64  	%rd11705, %rd11675, 4294967295;
	mul.wide.u32 	%rd11706, %r8772, %r6533;
	add.s64 	%rd11707, %rd11704, %rd11705;
	add.s64 	%rd11708, %rd11707, %rd11706;
	shr.u64 	%rd11709, %rd11708, 32;
	and.b64  	%rd11710, %rd11679, 4294967295;
	mul.wide.u32 	%rd11711, %r8771, %r6533;
	add.s64 	%rd11712, %rd11709, %rd11710;
	add.s64 	%rd11713, %rd11712, %rd11711;
	shr.u64 	%rd11714, %rd11713, 32;
	mul.wide.u32 	%rd11715, %r8770, %r6533;
	add.s64 	%rd11716, %rd11714, %rd11680;
	add.s64 	%rd11717, %rd11716, %rd11715;
	shr.u64 	%rd11718, %rd11717, 32;
	ld.const.u32 	%r6534, [const_G_jacobian+28];
	and.b64  	%rd11719, %rd11688, 4294967295;
	mul.wide.u32 	%rd11720, %r8777, %r6534;
	add.s64 	%rd11721, %rd11720, %rd11719;
	shr.u64 	%rd11722, %rd11721, 32;
	and.b64  	%rd11723, %rd11693, 4294967295;
	mul.wide.u32 	%rd11724, %r8776, %r6534;
	add.s64 	%rd11725, %rd11722, %rd11723;
	add.s64 	%rd11726, %rd11725, %rd11724;
	shr.u64 	%rd11727, %rd11726, 32;
	and.b64  	%rd11728, %rd11698, 4294967295;
	mul.wide.u32 	%rd11729, %r8775, %r6534;
	add.s64 	%rd11730, %rd11727, %rd11728;
	add.s64 	%rd11731, %rd11730, %rd11729;
	shr.u64 	%rd11732, %rd11731, 32;
	and.b64  	%rd11733, %rd11703, 4294967295;
	mul.wide.u32 	%rd11734, %r8774, %r6534;
	add.s64 	%rd11735, %rd11732, %rd11733;
	add.s64 	%rd11736, %rd11735, %rd11734;
	shr.u64 	%rd11737, %rd11736, 32;
	and.b64  	%rd11738, %rd11708, 4294967295;
	mul.wide.u32 	%rd11739, %r8773, %r6534;
	add.s64 	%rd11740, %rd11737, %rd11738;
	add.s64 	%rd11741, %rd11740, %rd11739;
	shr.u64 	%rd11742, %rd11741, 32;
	and.b64  	%rd11743, %rd11713, 4294967295;
	mul.wide.u32 	%rd11744, %r8772, %r6534;
	add.s64 	%rd11745, %rd11742, %rd11743;
	add.s64 	%rd11746, %rd11745, %rd11744;
	shr.u64 	%rd11747, %rd11746, 32;
	and.b64  	%rd11748, %rd11717, 4294967295;
	mul.wide.u32 	%rd11749, %r8771, %r6534;
	add.s64 	%rd11750, %rd11747, %rd11748;
	add.s64 	%rd11751, %rd11750, %rd11749;
	shr.u64 	%rd11752, %rd11751, 32;
	mul.wide.u32 	%rd11753, %r8770, %r6534;
	add.s64 	%rd11754, %rd11752, %rd11718;
	add.s64 	%rd11755, %rd11754, %rd11753;
	shr.u64 	%rd11756, %rd11755, 32;
	{ .reg .b32 tmp; mov.b64 {tmp, %r6535}, %rd11755; }
	and.b64  	%rd11757, %rd11726, 4294967295;
	mul.lo.s64 	%rd11758, %rd11757, 977;
	and.b64  	%rd11759, %rd11468, 4294967295;
	and.b64  	%rd11760, %rd11758, 4294967295;
	add.s64 	%rd19364, %rd11760, %rd11759;
	shr.u64 	%rd11761, %rd11758, 32;
	shr.u64 	%rd11762, %rd19364, 32;
	add.s64 	%rd11763, %rd11762, %rd11761;
	and.b64  	%rd11764, %rd11731, 4294967295;
	mul.lo.s64 	%rd11765, %rd11764, 977;
	and.b64  	%rd11766, %rd11493, 4294967295;
	and.b64  	%rd11767, %rd11765, 4294967295;
	add.s64 	%rd11768, %rd11763, %rd11766;
	add.s64 	%rd11769, %rd11768, %rd11767;
	add.s64 	%rd19363, %rd11769, %rd11757;
	shr.u64 	%rd11770, %rd11765, 32;
	shr.u64 	%rd11771, %rd19363, 32;
	add.s64 	%rd11772, %rd11771, %rd11770;
	and.b64  	%rd11773, %rd11736, 4294967295;
	mul.lo.s64 	%rd11774, %rd11773, 977;
	and.b64  	%rd11775, %rd11531, 4294967295;
	and.b64  	%rd11776, %rd11774, 4294967295;
	add.s64 	%rd11777, %rd11772, %rd11775;
	add.s64 	%rd11778, %rd11777, %rd11776;
	add.s64 	%rd19362, %rd11778, %rd11764;
	shr.u64 	%rd11779, %rd11774, 32;
	shr.u64 	%rd11780, %rd19362, 32;
	add.s64 	%rd11781, %rd11780, %rd11779;
	and.b64  	%rd11782, %rd11741, 4294967295;
	mul.lo.s64 	%rd11783, %rd11782, 977;
	and.b64  	%rd11784, %rd11569, 4294967295;
	and.b64  	%rd11785, %rd11783, 4294967295;
	add.s64 	%rd11786, %rd11781, %rd11784;
	add.s64 	%rd11787, %rd11786, %rd11785;
	add.s64 	%rd19361, %rd11787, %rd11773;
	shr.u64 	%rd11788, %rd11783, 32;
	shr.u64 	%rd11789, %rd19361, 32;
	add.s64 	%rd11790, %rd11789, %rd11788;
	and.b64  	%rd11791, %rd11746, 4294967295;
	mul.lo.s64 	%rd11792, %rd11791, 977;
	and.b64  	%rd11793, %rd11607, 4294967295;
	and.b64  	%rd11794, %rd11792, 4294967295;
	add.s64 	%rd11795, %rd11790, %rd11793;
	add.s64 	%rd11796, %rd11795, %rd11794;
	add.s64 	%rd19360, %rd11796, %rd11782;
	shr.u64 	%rd11797, %rd11792, 32;
	shr.u64 	%rd11798, %rd19360, 32;
	add.s64 	%rd11799, %rd11798, %rd11797;
	and.b64  	%rd11800, %rd11751, 4294967295;
	mul.lo.s64 	%rd11801, %rd11800, 977;
	and.b64  	%rd11802, %rd11645, 4294967295;
	and.b64  	%rd11803, %rd11801, 4294967295;
	add.s64 	%rd11804, %rd11799, %rd11802;
	add.s64 	%rd11805, %rd11804, %rd11803;
	add.s64 	%rd19359, %rd11805, %rd11791;
	shr.u64 	%rd11806, %rd11801, 32;
	shr.u64 	%rd11807, %rd19359, 32;
	add.s64 	%rd11808, %rd11807, %rd11806;
	and.b64  	%rd11809, %rd11755, 4294967295;
	mul.lo.s64 	%rd11810, %rd11809, 977;
	and.b64  	%rd11811, %rd11683, 4294967295;
	and.b64  	%rd11812, %rd11810, 4294967295;
	add.s64 	%rd11813, %rd11808, %rd11811;
	add.s64 	%rd11814, %rd11813, %rd11812;
	add.s64 	%rd19358, %rd11814, %rd11800;
	shr.u64 	%rd11815, %rd11810, 32;
	shr.u64 	%rd11816, %rd19358, 32;
	add.s64 	%rd11817, %rd11816, %rd11815;
	mul.lo.s64 	%rd11818, %rd11756, 977;
	and.b64  	%rd11819, %rd11721, 4294967295;
	and.b64  	%rd11820, %rd11818, 4294967295;
	add.s64 	%rd11821, %rd11817, %rd11819;
	add.s64 	%rd11822, %rd11821, %rd11820;
	add.s64 	%rd19357, %rd11822, %rd11809;
	shr.u64 	%rd11823, %rd11818, 32;
	shr.u64 	%rd11824, %rd19357, 32;
	cvt.u32.u64 	%r6536, %rd11824;
	cvt.u32.u64 	%r6537, %rd11823;
	add.s32 	%r6538, %r6536, %r6537;
	add.s32 	%r175, %r6538, %r6535;
	setp.eq.s32 	%p1766, %r175, 0;
	mov.pred 	%p3143, 0;
	@%p1766 bra 	$L__BB1_134;
	cvt.u64.u32 	%rd11825, %r175;
	mul.wide.u32 	%rd11826, %r175, 977;
	shr.u64 	%rd11827, %rd11826, 32;
	and.b64  	%rd11828, %rd19364, 4294967295;
	and.b64  	%rd11829, %rd11826, 4294967295;
	add.s64 	%rd19364, %rd11829, %rd11828;
	shr.u64 	%rd11830, %rd19364, 32;
	and.b64  	%rd11831, %rd19363, 4294967295;
	add.s64 	%rd11832, %rd11827, %rd11831;
	add.s64 	%rd11833, %rd11832, %rd11825;
	add.s64 	%rd19363, %rd11833, %rd11830;
	setp.lt.u64 	%p1768, %rd19363, 4294967296;
	@%p1768 bra 	$L__BB1_134;
	shr.u64 	%rd11834, %rd19363, 32;
	and.b64  	%rd11835, %rd19362, 4294967295;
	add.s64 	%rd19362, %rd11834, %rd11835;
	setp.lt.u64 	%p1770, %rd19362, 4294967296;
	@%p1770 bra 	$L__BB1_134;
	shr.u64 	%rd11836, %rd19362, 32;
	and.b64  	%rd11837, %rd19361, 4294967295;
	add.s64 	%rd19361, %rd11836, %rd11837;
	setp.lt.u64 	%p1772, %rd19361, 4294967296;
	@%p1772 bra 	$L__BB1_134;
	shr.u64 	%rd11839, %rd19361, 32;
	and.b64  	%rd11840, %rd19360, 4294967295;
	add.s64 	%rd19360, %rd11839, %rd11840;
	setp.lt.u64 	%p1774, %rd19360, 4294967296;
	mov.b64 	%rd19361, 4294967296;
	@%p1774 bra 	$L__BB1_134;
	shr.u64 	%rd11842, %rd19360, 32;
	and.b64  	%rd11843, %rd19359, 4294967295;
	add.s64 	%rd19359, %rd11842, %rd11843;
	setp.lt.u64 	%p1776, %rd19359, 4294967296;
	mov.b64 	%rd19360, 4294967296;
	mov.u64 	%rd19361, %rd19360;
	@%p1776 bra 	$L__BB1_134;
	shr.u64 	%rd11845, %rd19359, 32;
	and.b64  	%rd11846, %rd19358, 4294967295;
	add.s64 	%rd19358, %rd11845, %rd11846;
	setp.lt.u64 	%p1778, %rd19358, 4294967296;
	mov.b64 	%rd19359, 4294967296;
	mov.u64 	%rd19360, %rd19359;
	mov.u64 	%rd19361, %rd19359;
	@%p1778 bra 	$L__BB1_134;
	shr.u64 	%rd11848, %rd19358, 32;
	and.b64  	%rd11849, %rd19357, 4294967295;
	add.s64 	%rd11850, %rd11848, %rd11849;
	setp.gt.u64 	%p3143, %rd11850, 4294967295;
	min.u64 	%rd19357, %rd11850, 4294967296;
	mov.b64 	%rd19358, 4294967296;
	mov.u64 	%rd19359, %rd19358;
	mov.u64 	%rd19360, %rd19358;
	mov.u64 	%rd19361, %rd19358;
$L__BB1_134:
	cvt.u32.u64 	%r8831, %rd19364;
	cvt.u32.u64 	%r8830, %rd19363;
	cvt.u32.u64 	%r8829, %rd19362;
	cvt.u32.u64 	%r8828, %rd19361;
	cvt.u32.u64 	%r8827, %rd19360;
	cvt.u32.u64 	%r8826, %rd19359;
	cvt.u32.u64 	%r8825, %rd19358;
	cvt.u32.u64 	%r8824, %rd19357;
	setp.ge.u32 	%p1779, %r6345, %r8824;
	not.pred 	%p1780, %p3143;
	and.pred  	%p1781, %p1780, %p1779;
	@%p1781 bra 	$L__BB1_136;
	ld.const.u32 	%r8814, [const_p+24];
	bra.uni 	$L__BB1_149;
$L__BB1_136:
	setp.gt.u32 	%p1782, %r6345, %r8824;
	@%p1782 bra 	$L__BB1_150;
	ld.const.u32 	%r8814, [const_p+24];
	setp.lt.u32 	%p1783, %r8814, %r8825;
	@%p1783 bra 	$L__BB1_149;
	setp.gt.u32 	%p1784, %r8814, %r8825;
	@%p1784 bra 	$L__BB1_150;
	ld.const.u32 	%r187, [const_p+20];
	setp.lt.u32 	%p1785, %r187, %r8826;
	@%p1785 bra 	$L__BB1_149;
	setp.gt.u32 	%p1786, %r187, %r8826;
	@%p1786 bra 	$L__BB1_150;
	ld.const.u32 	%r188, [const_p+16];
	setp.lt.u32 	%p1787, %r188, %r8827;
	@%p1787 bra 	$L__BB1_149;
	setp.gt.u32 	%p1788, %r188, %r8827;
	@%p1788 bra 	$L__BB1_150;
	ld.const.u32 	%r189, [const_p+12];
	setp.lt.u32 	%p1789, %r189, %r8828;
	@%p1789 bra 	$L__BB1_149;
	setp.gt.u32 	%p1790, %r189, %r8828;
	@%p1790 bra 	$L__BB1_150;
	ld.const.u32 	%r190, [const_p+8];
	setp.lt.u32 	%p1791, %r190, %r8829;
	@%p1791 bra 	$L__BB1_149;
	setp.gt.u32 	%p1792, %r190, %r8829;
	@%p1792 bra 	$L__BB1_150;
	ld.const.u32 	%r191, [const_p+4];
	setp.lt.u32 	%p1793, %r191, %r8830;
	@%p1793 bra 	$L__BB1_149;
	setp.gt.u32 	%p1794, %r191, %r8830;
	ld.const.u32 	%r6540, [const_p];
	setp.gt.u32 	%p1795, %r6540, %r8831;
	or.pred  	%p1796, %p1794, %p1795;
	@%p1796 bra 	$L__BB1_150;
$L__BB1_149:
	ld.const.u32 	%r6558, [const_p];
	ld.const.u32 	%r6559, [const_p+4];
	ld.const.u32 	%r6560, [const_p+8];
	ld.const.u32 	%r6561, [const_p+12];
	ld.const.u32 	%r6562, [const_p+16];
	ld.const.u32 	%r6563, [const_p+20];
	// begin inline asm
	sub.cc.u32 %r8831, %r8831, %r6558;
	subc.cc.u32 %r8830, %r8830, %r6559;
	subc.cc.u32 %r8829, %r8829, %r6560;
	subc.cc.u32 %r8828, %r8828, %r6561;
	subc.cc.u32 %r8827, %r8827, %r6562;
	subc.cc.u32 %r8826, %r8826, %r6563;
	subc.cc.u32 %r8825, %r8825, %r8814;
	subc.u32 %r8824, %r8824, %r6345;
	
	// end inline asm
$L__BB1_150:
	setp.le.u32 	%p1797, %r8824, %r6345;
	@%p1797 bra 	$L__BB1_151;
	bra.uni 	$L__BB1_164;
$L__BB1_151:
	setp.lt.u32 	%p1798, %r8824, %r6345;
	@%p1798 bra 	$L__BB1_166;
	ld.const.u32 	%r8823, [const_p+24];
	setp.gt.u32 	%p1799, %r8825, %r8823;
	@%p1799 bra 	$L__BB1_165;
	setp.lt.u32 	%p1800, %r8825, %r8823;
	@%p1800 bra 	$L__BB1_166;
	ld.const.u32 	%r202, [const_p+20];
	setp.gt.u32 	%p1801, %r8826, %r202;
	@%p1801 bra 	$L__BB1_165;
	setp.lt.u32 	%p1802, %r8826, %r202;
	@%p1802 bra 	$L__BB1_166;
	ld.const.u32 	%r203, [const_p+16];
	setp.gt.u32 	%p1803, %r8827, %r203;
	@%p1803 bra 	$L__BB1_165;
	setp.lt.u32 	%p1804, %r8827, %r203;
	@%p1804 bra 	$L__BB1_166;
	ld.const.u32 	%r204, [const_p+12];
	setp.gt.u32 	%p1805, %r8828, %r204;
	@%p1805 bra 	$L__BB1_165;
	setp.lt.u32 	%p1806, %r8828, %r204;
	@%p1806 bra 	$L__BB1_166;
	ld.const.u32 	%r205, [const_p+8];
	setp.gt.u32 	%p1807, %r8829, %r205;
	@%p1807 bra 	$L__BB1_165;
	setp.lt.u32 	%p1808, %r8829, %r205;
	@%p1808 bra 	$L__BB1_166;
	ld.const.u32 	%r206, [const_p+4];
	setp.gt.u32 	%p1809, %r8830, %r206;
	@%p1809 bra 	$L__BB1_165;
	setp.lt.u32 	%p1810, %r8830, %r206;
	ld.const.u32 	%r6566, [const_p];
	setp.lt.u32 	%p1811, %r8831, %r6566;
	or.pred  	%p1812, %p1810, %p1811;
	@%p1812 bra 	$L__BB1_166;
	bra.uni 	$L__BB1_165;
$L__BB1_164:
	ld.const.u32 	%r8823, [const_p+24];
$L__BB1_165:
	ld.const.u32 	%r6584, [const_p];
	ld.const.u32 	%r6585, [const_p+4];
	ld.const.u32 	%r6586, [const_p+8];
	ld.const.u32 	%r6587, [const_p+12];
	ld.const.u32 	%r6588, [const_p+16];
	ld.const.u32 	%r6589, [const_p+20];
	// begin inline asm
	sub.cc.u32 %r8831, %r8831, %r6584;
	subc.cc.u32 %r8830, %r8830, %r6585;
	subc.cc.u32 %r8829, %r8829, %r6586;
	subc.cc.u32 %r8828, %r8828, %r6587;
	subc.cc.u32 %r8827, %r8827, %r6588;
	subc.cc.u32 %r8826, %r8826, %r6589;
	subc.cc.u32 %r8825, %r8825, %r8823;
	subc.u32 %r8824, %r8824, %r6345;
	
	// end inline asm
$L__BB1_166:
	mul.wide.u32 	%rd11852, %r6398, %r8795;
	shr.u64 	%rd11853, %rd11852, 32;
	mul.wide.u32 	%rd11854, %r6399, %r8795;
	add.s64 	%rd11855, %rd11853, %rd11854;
	shr.u64 	%rd11856, %rd11855, 32;
	mul.wide.u32 	%rd11857, %r6400, %r8795;
	add.s64 	%rd11858, %rd11856, %rd11857;
	shr.u64 	%rd11859, %rd11858, 32;
	mul.wide.u32 	%rd11860, %r6401, %r8795;
	add.s64 	%rd11861, %rd11859, %rd11860;
	shr.u64 	%rd11862, %rd11861, 32;
	mul.wide.u32 	%rd11863, %r6402, %r8795;
	add.s64 	%rd11864, %rd11862, %rd11863;
	shr.u64 	%rd11865, %rd11864, 32;
	mul.wide.u32 	%rd11866, %r6403, %r8795;
	add.s64 	%rd11867, %rd11865, %rd11866;
	shr.u64 	%rd11868, %rd11867, 32;
	mul.wide.u32 	%rd11869, %r6404, %r8795;
	add.s64 	%rd11870, %rd11868, %rd11869;
	shr.u64 	%rd11871, %rd11870, 32;
	mul.wide.u32 	%rd11872, %r6405, %r8795;
	add.s64 	%rd11873, %rd11871, %rd11872;
	shr.u64 	%rd11874, %rd11873, 32;
	and.b64  	%rd11875, %rd11855, 4294967295;
	mul.wide.u32 	%rd11876, %r6398, %r8794;
	add.s64 	%rd11877, %rd11876, %rd11875;
	shr.u64 	%rd11878, %rd11877, 32;
	and.b64  	%rd11879, %rd11858, 4294967295;
	mul.wide.u32 	%rd11880, %r6399, %r8794;
	add.s64 	%rd11881, %rd11878, %rd11879;
	add.s64 	%rd11882, %rd11881, %rd11880;
	shr.u64 	%rd11883, %rd11882, 32;
	and.b64  	%rd11884, %rd11861, 4294967295;
	mul.wide.u32 	%rd11885, %r6400, %r8794;
	add.s64 	%rd11886, %rd11883, %rd11884;
	add.s64 	%rd11887, %rd11886, %rd11885;
	shr.u64 	%rd11888, %rd11887, 32;
	and.b64  	%rd11889, %rd11864, 4294967295;
	mul.wide.u32 	%rd11890, %r6401, %r8794;
	add.s64 	%rd11891, %rd11888, %rd11889;
	add.s64 	%rd11892, %rd11891, %rd11890;
	shr.u64 	%rd11893, %rd11892, 32;
	and.b64  	%rd11894, %rd11867, 4294967295;
	mul.wide.u32 	%rd11895, %r6402, %r8794;
	add.s64 	%rd11896, %rd11893, %rd11894;
	add.s64 	%rd11897, %rd11896, %rd11895;
	shr.u64 	%rd11898, %rd11897, 32;
	and.b64  	%rd11899, %rd11870, 4294967295;
	mul.wide.u32 	%rd11900, %r6403, %r8794;
	add.s64 	%rd11901, %rd11898, %rd11899;
	add.s64 	%rd11902, %rd11901, %rd11900;
	shr.u64 	%rd11903, %rd11902, 32;
	and.b64  	%rd11904, %rd11873, 4294967295;
	mul.wide.u32 	%rd11905, %r6404, %r8794;
	add.s64 	%rd11906, %rd11903, %rd11904;
	add.s64 	%rd11907, %rd11906, %rd11905;
	shr.u64 	%rd11908, %rd11907, 32;
	mul.wide.u32 	%rd11909, %r6405, %r8794;
	add.s64 	%rd11910, %rd11908, %rd11874;
	add.s64 	%rd11911, %rd11910, %rd11909;
	shr.u64 	%rd11912, %rd11911, 32;
	and.b64  	%rd11913, %rd11882, 4294967295;
	mul.wide.u32 	%rd11914, %r6398, %r8793;
	add.s64 	%rd11915, %rd11914, %rd11913;
	shr.u64 	%rd11916, %rd11915, 32;
	and.b64  	%rd11917, %rd11887, 4294967295;
	mul.wide.u32 	%rd11918, %r6399, %r8793;
	add.s64 	%rd11919, %rd11916, %rd11917;
	add.s64 	%rd11920, %rd11919, %rd11918;
	shr.u64 	%rd11921, %rd11920, 32;
	and.b64  	%rd11922, %rd11892, 4294967295;
	mul.wide.u32 	%rd11923, %r6400, %r8793;
	add.s64 	%rd11924, %rd11921, %rd11922;
	add.s64 	%rd11925, %rd11924, %rd11923;
	shr.u64 	%rd11926, %rd11925, 32;
	and.b64  	%rd11927, %rd11897, 4294967295;
	mul.wide.u32 	%rd11928, %r6401, %r8793;
	add.s64 	%rd11929, %rd11926, %rd11927;
	add.s64 	%rd11930, %rd11929, %rd11928;
	shr.u64 	%rd11931, %rd11930, 32;
	and.b64  	%rd11932, %rd11902, 4294967295;
	mul.wide.u32 	%rd11933, %r6402, %r8793;
	add.s64 	%rd11934, %rd11931, %rd11932;
	add.s64 	%rd11935, %rd11934, %rd11933;
	shr.u64 	%rd11936, %rd11935, 32;
	and.b64  	%rd11937, %rd11907, 4294967295;
	mul.wide.u32 	%rd11938, %r6403, %r8793;
	add.s64 	%rd11939, %rd11936, %rd11937;
	add.s64 	%rd11940, %rd11939, %rd11938;
	shr.u64 	%rd11941, %rd11940, 32;
	and.b64  	%rd11942, %rd11911, 4294967295;
	mul.wide.u32 	%rd11943, %r6404, %r8793;
	add.s64 	%rd11944, %rd11941, %rd11942;
	add.s64 	%rd11945, %rd11944, %rd11943;
	shr.u64 	%rd11946, %rd11945, 32;
	mul.wide.u32 	%rd11947, %r6405, %r8793;
	add.s64 	%rd11948, %rd11946, %rd11912;
	add.s64 	%rd11949, %rd11948, %rd11947;
	shr.u64 	%rd11950, %rd11949, 32;
	and.b64  	%rd11951, %rd11920, 4294967295;
	mul.wide.u32 	%rd11952, %r6398, %r8792;
	add.s64 	%rd11953, %rd11952, %rd11951;
	shr.u64 	%rd11954, %rd11953, 32;
	and.b64  	%rd11955, %rd11925, 4294967295;
	mul.wide.u32 	%rd11956, %r6399, %r8792;
	add.s64 	%rd11957, %rd11954, %rd11955;
	add.s64 	%rd11958, %rd11957, %rd11956;
	shr.u64 	%rd11959, %rd11958, 32;
	and.b64  	%rd11960, %rd11930, 4294967295;
	mul.wide.u32 	%rd11961, %r6400, %r8792;
	add.s64 	%rd11962, %rd11959, %rd11960;
	add.s64 	%rd11963, %rd11962, %rd11961;
	shr.u64 	%rd11964, %rd11963, 32;
	and.b64  	%rd11965, %rd11935, 4294967295;
	mul.wide.u32 	%rd11966, %r6401, %r8792;
	add.s64 	%rd11967, %rd11964, %rd11965;
	add.s64 	%rd11968, %rd11967, %rd11966;
	shr.u64 	%rd11969, %rd11968, 32;
	and.b64  	%rd11970, %rd11940, 4294967295;
	mul.wide.u32 	%rd11971, %r6402, %r8792;
	add.s64 	%rd11972, %rd11969, %rd11970;
	add.s64 	%rd11973, %rd11972, %rd11971;
	shr.u64 	%rd11974, %rd11973, 32;
	and.b64  	%rd11975, %rd11945, 4294967295;
	mul.wide.u32 	%rd11976, %r6403, %r8792;
	add.s64 	%rd11977, %rd11974, %rd11975;
	add.s64 	%rd11978, %rd11977, %rd11976;
	shr.u64 	%rd11979, %rd11978, 32;
	and.b64  	%rd11980, %rd11949, 4294967295;
	mul.wide.u32 	%rd11981, %r6404, %r8792;
	add.s64 	%rd11982, %rd11979, %rd11980;
	add.s64 	%rd11983, %rd11982, %rd11981;
	shr.u64 	%rd11984, %rd11983, 32;
	mul.wide.u32 	%rd11985, %r6405, %r8792;
	add.s64 	%rd11986, %rd11984, %rd11950;
	add.s64 	%rd11987, %rd11986, %rd11985;
	shr.u64 	%rd11988, %rd11987, 32;
	and.b64  	%rd11989, %rd11958, 4294967295;
	mul.wide.u32 	%rd11990, %r6398, %r8791;
	add.s64 	%rd11991, %rd11990, %rd11989;
	shr.u64 	%rd11992, %rd11991, 32;
	and.b64  	%rd11993, %rd11963, 4294967295;
	mul.wide.u32 	%rd11994, %r6399, %r8791;
	add.s64 	%rd11995, %rd11992, %rd11993;
	add.s64 	%rd11996, %rd11995, %rd11994;
	shr.u64 	%rd11997, %rd11996, 32;
	and.b64  	%rd11998, %rd11968, 4294967295;
	mul.wide.u32 	%rd11999, %r6400, %r8791;
	add.s64 	%rd12000, %rd11997, %rd11998;
	add.s64 	%rd12001, %rd12000, %rd11999;
	shr.u64 	%rd12002, %rd12001, 32;
	and.b64  	%rd12003, %rd11973, 4294967295;
	mul.wide.u32 	%rd12004, %r6401, %r8791;
	add.s64 	%rd12005, %rd12002, %rd12003;
	add.s64 	%rd12006, %rd12005, %rd12004;
	shr.u64 	%rd12007, %rd12006, 32;
	and.b64  	%rd12008, %rd11978, 4294967295;
	mul.wide.u32 	%rd12009, %r6402, %r8791;
	add.s64 	%rd12010, %rd12007, %rd12008;
	add.s64 	%rd12011, %rd12010, %rd12009;
	shr.u64 	%rd12012, %rd12011, 32;
	and.b64  	%rd12013, %rd11983, 4294967295;
	mul.wide.u32 	%rd12014, %r6403, %r8791;
	add.s64 	%rd12015, %rd12012, %rd12013;
	add.s64 	%rd12016, %rd12015, %rd12014;
	shr.u64 	%rd12017, %rd12016, 32;
	and.b64  	%rd12018, %rd11987, 4294967295;
	mul.wide.u32 	%rd12019, %r6404, %r8791;
	add.s64 	%rd12020, %rd12017, %rd12018;
	add.s64 	%rd12021, %rd12020, %rd12019;
	shr.u64 	%rd12022, %rd12021, 32;
	mul.wide.u32 	%rd12023, %r6405, %r8791;
	add.s64 	%rd12024, %rd12022, %rd11988;
	add.s64 	%rd12025, %rd12024, %rd12023;
	shr.u64 	%rd12026, %rd12025, 32;
	and.b64  	%rd12027, %rd11996, 4294967295;
	mul.wide.u32 	%rd12028, %r6398, %r8790;
	add.s64 	%rd12029, %rd12028, %rd12027;
	shr.u64 	%rd12030, %rd12029, 32;
	and.b64  	%rd12031, %rd12001, 4294967295;
	mul.wide.u32 	%rd12032, %r6399, %r8790;
	add.s64 	%rd12033, %rd12030, %rd12031;
	add.s64 	%rd12034, %rd12033, %rd12032;
	shr.u64 	%rd12035, %rd12034, 32;
	and.b64  	%rd12036, %rd12006, 4294967295;
	mul.wide.u32 	%rd12037, %r6400, %r8790;
	add.s64 	%rd12038, %rd12035, %rd12036;
	add.s64 	%rd12039, %rd12038, %rd12037;
	shr.u64 	%rd12040, %rd12039, 32;
	and.b64  	%rd12041, %rd12011, 4294967295;
	mul.wide.u32 	%rd12042, %r6401, %r8790;
	add.s64 	%rd12043, %rd12040, %rd12041;
	add.s64 	%rd12044, %rd12043, %rd12042;
	shr.u64 	%rd12045, %rd12044, 32;
	and.b64  	%rd12046, %rd12016, 4294967295;
	mul.wide.u32 	%rd12047, %r6402, %r8790;
	add.s64 	%rd12048, %rd12045, %rd12046;
	add.s64 	%rd12049, %rd12048, %rd12047;
	shr.u64 	%rd12050, %rd12049, 32;
	and.b64  	%rd12051, %rd12021, 4294967295;
	mul.wide.u32 	%rd12052, %r6403, %r8790;
	add.s64 	%rd12053, %rd12050, %rd12051;
	add.s64 	%rd12054, %rd12053, %rd12052;
	shr.u64 	%rd12055, %rd12054, 32;
	and.b64  	%rd12056, %rd12025, 4294967295;
	mul.wide.u32 	%rd12057, %r6404, %r8790;
	add.s64 	%rd12058, %rd12055, %rd12056;
	add.s64 	%rd12059, %rd12058, %rd12057;
	shr.u64 	%rd12060, %rd12059, 32;
	mul.wide.u32 	%rd12061, %r6405, %r8790;
	add.s64 	%rd12062, %rd12060, %rd12026;
	add.s64 	%rd12063, %rd12062, %rd12061;
	shr.u64 	%rd12064, %rd12063, 32;
	and.b64  	%rd12065, %rd12034, 4294967295;
	mul.wide.u32 	%rd12066, %r6398, %r8789;
	add.s64 	%rd12067, %rd12066, %rd12065;
	shr.u64 	%rd12068, %rd12067, 32;
	and.b64  	%rd12069, %rd12039, 4294967295;
	mul.wide.u32 	%rd12070, %r6399, %r8789;
	add.s64 	%rd12071, %rd12068, %rd12069;
	add.s64 	%rd12072, %rd12071, %rd12070;
	shr.u64 	%rd12073, %rd12072, 32;
	and.b64  	%rd12074, %rd12044, 4294967295;
	mul.wide.u32 	%rd12075, %r6400, %r8789;
	add.s64 	%rd12076, %rd12073, %rd12074;
	add.s64 	%rd12077, %rd12076, %rd12075;
	shr.u64 	%rd12078, %rd12077, 32;
	and.b64  	%rd12079, %rd12049, 4294967295;
	mul.wide.u32 	%rd12080, %r6401, %r8789;
	add.s64 	%rd12081, %rd12078, %rd12079;
	add.s64 	%rd12082, %rd12081, %rd12080;
	shr.u64 	%rd12083, %rd12082, 32;
	and.b64  	%rd12084, %rd12054, 4294967295;
	mul.wide.u32 	%rd12085, %r6402, %r8789;
	add.s64 	%rd12086, %rd12083, %rd12084;
	add.s64 	%rd12087, %rd12086, %rd12085;
	shr.u64 	%rd12088, %rd12087, 32;
	and.b64  	%rd12089, %rd12059, 4294967295;
	mul.wide.u32 	%rd12090, %r6403, %r8789;
	add.s64 	%rd12091, %rd12088, %rd12089;
	add.s64 	%rd12092, %rd12091, %rd12090;
	shr.u64 	%rd12093, %rd12092, 32;
	and.b64  	%rd12094, %rd12063, 4294967295;
	mul.wide.u32 	%rd12095, %r6404, %r8789;
	add.s64 	%rd12096, %rd12093, %rd12094;
	add.s64 	%rd12097, %rd12096, %rd12095;
	shr.u64 	%rd12098, %rd12097, 32;
	mul.wide.u32 	%rd12099, %r6405, %r8789;
	add.s64 	%rd12100, %rd12098, %rd12064;
	add.s64 	%rd12101, %rd12100, %rd12099;
	shr.u64 	%rd12102, %rd12101, 32;
	and.b64  	%rd12103, %rd12072, 4294967295;
	mul.wide.u32 	%rd12104, %r6398, %r8788;
	add.s64 	%rd12105, %rd12104, %rd12103;
	shr.u64 	%rd12106, %rd12105, 32;
	and.b64  	%rd12107, %rd12077, 4294967295;
	mul.wide.u32 	%rd12108, %r6399, %r8788;
	add.s64 	%rd12109, %rd12106, %rd12107;
	add.s64 	%rd12110, %rd12109, %rd12108;
	shr.u64 	%rd12111, %rd12110, 32;
	and.b64  	%rd12112, %rd12082, 4294967295;
	mul.wide.u32 	%rd12113, %r6400, %r8788;
	add.s64 	%rd12114, %rd12111, %rd12112;
	add.s64 	%rd12115, %rd12114, %rd12113;
	shr.u64 	%rd12116, %rd12115, 32;
	and.b64  	%rd12117, %rd12087, 4294967295;
	mul.wide.u32 	%rd12118, %r6401, %r8788;
	add.s64 	%rd12119, %rd12116, %rd12117;
	add.s64 	%rd12120, %rd12119, %rd12118;
	shr.u64 	%rd12121, %rd12120, 32;
	and.b64  	%rd12122, %rd12092, 4294967295;
	mul.wide.u32 	%rd12123, %r6402, %r8788;
	add.s64 	%rd12124, %rd12121, %rd12122;
	add.s64 	%rd12125, %rd12124, %rd12123;
	shr.u64 	%rd12126, %rd12125, 32;
	and.b64  	%rd12127, %rd12097, 4294967295;
	mul.wide.u32 	%rd12128, %r6403, %r8788;
	add.s64 	%rd12129, %rd12126, %rd12127;
	add.s64 	%rd12130, %rd12129, %rd12128;
	shr.u64 	%rd12131, %rd12130, 32;
	and.b64  	%rd12132, %rd12101, 4294967295;
	mul.wide.u32 	%rd12133, %r6404, %r8788;
	add.s64 	%rd12134, %rd12131, %rd12132;
	add.s64 	%rd12135, %rd12134, %rd12133;
	shr.u64 	%rd12136, %rd12135, 32;
	mul.wide.u32 	%rd12137, %r6405, %r8788;
	add.s64 	%rd12138, %rd12136, %rd12102;
	add.s64 	%rd12139, %rd12138, %rd12137;
	shr.u64 	%rd12140, %rd12139, 32;
	{ .reg .b32 tmp; mov.b64 {tmp, %r6600}, %rd12139; }
	and.b64  	%rd12141, %rd12110, 4294967295;
	mul.lo.s64 	%rd12142, %rd12141, 977;
	and.b64  	%rd12143, %rd11852, 4294967295;
	and.b64  	%rd12144, %rd12142, 4294967295;
	add.s64 	%rd19372, %rd12144, %rd12143;
	shr.u64 	%rd12145, %rd12142, 32;
	shr.u64 	%rd12146, %rd19372, 32;
	add.s64 	%rd12147, %rd12146, %rd12145;
	and.b64  	%rd12148, %rd12115, 4294967295;
	mul.lo.s64 	%rd12149, %rd12148, 977;
	and.b64  	%rd12150, %rd11877, 4294967295;
	and.b64  	%rd12151, %rd12149, 4294967295;
	add.s64 	%rd12152, %rd12147, %rd12150;
	add.s64 	%rd12153, %rd12152, %rd12151;
	add.s64 	%rd19371, %rd12153, %rd12141;
	shr.u64 	%rd12154, %rd12149, 32;
	shr.u64 	%rd12155, %rd19371, 32;
	add.s64 	%rd12156, %rd12155, %rd12154;
	and.b64  	%rd12157, %rd12120, 4294967295;
	mul.lo.s64 	%rd12158, %rd12157, 977;
	and.b64  	%rd12159, %rd11915, 4294967295;
	and.b64  	%rd12160, %rd12158, 4294967295;
	add.s64 	%rd12161, %rd12156, %rd12159;
	add.s64 	%rd12162, %rd12161, %rd12160;
	add.s64 	%rd19370, %rd12162, %rd12148;
	shr.u64 	%rd12163, %rd12158, 32;
	shr.u64 	%rd12164, %rd19370, 32;
	add.s64 	%rd12165, %rd12164, %rd12163;
	and.b64  	%rd12166, %rd12125, 4294967295;
	mul.lo.s64 	%rd12167, %rd12166, 977;
	and.b64  	%rd12168, %rd11953, 4294967295;
	and.b64  	%rd12169, %rd12167, 4294967295;
	add.s64 	%rd12170, %rd12165, %rd12168;
	add.s64 	%rd12171, %rd12170, %rd12169;
	add.s64 	%rd19369, %rd12171, %rd12157;
	shr.u64 	%rd12172, %rd12167, 32;
	shr.u64 	%rd12173, %rd19369, 32;
	add.s64 	%rd12174, %rd12173, %rd12172;
	and.b64  	%rd12175, %rd12130, 4294967295;
	mul.lo.s64 	%rd12176, %rd12175, 977;
	and.b64  	%rd12177, %rd11991, 4294967295;
	and.b64  	%rd12178, %rd12176, 4294967295;
	add.s64 	%rd12179, %rd12174, %rd12177;
	add.s64 	%rd12180, %rd12179, %rd12178;
	add.s64 	%rd19368, %rd12180, %rd12166;
	shr.u64 	%rd12181, %rd12176, 32;
	shr.u64 	%rd12182, %rd19368, 32;
	add.s64 	%rd12183, %rd12182, %rd12181;
	and.b64  	%rd12184, %rd12135, 4294967295;
	mul.lo.s64 	%rd12185, %rd12184, 977;
	and.b64  	%rd12186, %rd12029, 4294967295;
	and.b64  	%rd12187, %rd12185, 4294967295;
	add.s64 	%rd12188, %rd12183, %rd12186;
	add.s64 	%rd12189, %rd12188, %rd12187;
	add.s64 	%rd19367, %rd12189, %rd12175;
	shr.u64 	%rd12190, %rd12185, 32;
	shr.u64 	%rd12191, %rd19367, 32;
	add.s64 	%rd12192, %rd12191, %rd12190;
	and.b64  	%rd12193, %rd12139, 4294967295;
	mul.lo.s64 	%rd12194, %rd12193, 977;
	and.b64  	%rd12195, %rd12067, 4294967295;
	and.b64  	%rd12196, %rd12194, 4294967295;
	add.s64 	%rd12197, %rd12192, %rd12195;
	add.s64 	%rd12198, %rd12197, %rd12196;
	add.s64 	%rd19366, %rd12198, %rd12184;
	shr.u64 	%rd12199, %rd12194, 32;
	shr.u64 	%rd12200, %rd19366, 32;
	add.s64 	%rd12201, %rd12200, %rd12199;
	mul.lo.s64 	%rd12202, %rd12140, 977;
	and.b64  	%rd12203, %rd12105, 4294967295;
	and.b64  	%rd12204, %rd12202, 4294967295;
	add.s64 	%rd12205, %rd12201, %rd12203;
	add.s64 	%rd12206, %rd12205, %rd12204;
	add.s64 	%rd19365, %rd12206, %rd12193;
	shr.u64 	%rd12207, %rd12202, 32;
	shr.u64 	%rd12208, %rd19365, 32;
	cvt.u32.u64 	%r6601, %rd12208;
	cvt.u32.u64 	%r6602, %rd12207;
	add.s32 	%r6603, %r6601, %r6602;
	add.s32 	%r233, %r6603, %r6600;
	setp.eq.s32 	%p1814, %r233, 0;
	mov.pred 	%p3144, 0;
	@%p1814 bra 	$L__BB1_174;
	cvt.u64.u32 	%rd12209, %r233;
	mul.wide.u32 	%rd12210, %r233, 977;
	shr.u64 	%rd12211, %rd12210, 32;
	and.b64  	%rd12212, %rd19372, 4294967295;
	and.b64  	%rd12213, %rd12210, 4294967295;
	add.s64 	%rd19372, %rd12213, %rd12212;
	shr.u64 	%rd12214, %rd19372, 32;
	and.b64  	%rd12215, %rd19371, 4294967295;
	add.s64 	%rd12216, %rd12211, %rd12215;
	add.s64 	%rd12217, %rd12216, %rd12209;
	add.s64 	%rd19371, %rd12217, %rd12214;
	setp.lt.u64 	%p1816, %rd19371, 4294967296;
	@%p1816 bra 	$L__BB1_174;
	shr.u64 	%rd12218, %rd19371, 32;
	and.b64  	%rd12219, %rd19370, 4294967295;
	add.s64 	%rd19370, %rd12218, %rd12219;
	setp.lt.u64 	%p1818, %rd19370, 4294967296;
	@%p1818 bra 	$L__BB1_174;
	shr.u64 	%rd12220, %rd19370, 32;
	and.b64  	%rd12221, %rd19369, 4294967295;
	add.s64 	%rd19369, %rd12220, %rd12221;
	setp.lt.u64 	%p1820, %rd19369, 4294967296;
	@%p1820 bra 	$L__BB1_174;
	shr.u64 	%rd12223, %rd19369, 32;
	and.b64  	%rd12224, %rd19368, 4294967295;
	add.s64 	%rd19368, %rd12223, %rd12224;
	setp.lt.u64 	%p1822, %rd19368, 4294967296;
	mov.b64 	%rd19369, 4294967296;
	@%p1822 bra 	$L__BB1_174;
	shr.u64 	%rd12226, %rd19368, 32;
	and.b64  	%rd12227, %rd19367, 4294967295;
	add.s64 	%rd19367, %rd12226, %rd12227;
	setp.lt.u64 	%p1824, %rd19367, 4294967296;
	mov.b64 	%rd19368, 4294967296;
	mov.u64 	%rd19369, %rd19368;
	@%p1824 bra 	$L__BB1_174;
	shr.u64 	%rd12229, %rd19367, 32;
	and.b64  	%rd12230, %rd19366, 4294967295;
	add.s64 	%rd19366, %rd12229, %rd12230;
	setp.lt.u64 	%p1826, %rd19366, 4294967296;
	mov.b64 	%rd19367, 4294967296;
	mov.u64 	%rd19368, %rd19367;
	mov.u64 	%rd19369, %rd19367;
	@%p1826 bra 	$L__BB1_174;
	shr.u64 	%rd12232, %rd19366, 32;
	and.b64  	%rd12233, %rd19365, 4294967295;
	add.s64 	%rd12234, %rd12232, %rd12233;
	setp.gt.u64 	%p3144, %rd12234, 4294967295;
	min.u64 	%rd19365, %rd12234, 4294967296;
	mov.b64 	%rd19366, 4294967296;
	mov.u64 	%rd19367, %rd19366;
	mov.u64 	%rd19368, %rd19366;
	mov.u64 	%rd19369, %rd19366;
$L__BB1_174:
	cvt.u32.u64 	%r8849, %rd19372;
	cvt.u32.u64 	%r8848, %rd19371;
	cvt.u32.u64 	%r8847, %rd19370;
	cvt.u32.u64 	%r8846, %rd19369;
	cvt.u32.u64 	%r8845, %rd19368;
	cvt.u32.u64 	%r8844, %rd19367;
	cvt.u32.u64 	%r8843, %rd19366;
	cvt.u32.u64 	%r8842, %rd19365;
	setp.ge.u32 	%p1827, %r6345, %r8842;
	not.pred 	%p1828, %p3144;
	and.pred  	%p1829, %p1828, %p1827;
	@%p1829 bra 	$L__BB1_176;
	ld.const.u32 	%r8832, [const_p+24];
	bra.uni 	$L__BB1_189;
$L__BB1_176:
	setp.gt.u32 	%p1830, %r6345, %r8842;
	@%p1830 bra 	$L__BB1_190;
	ld.const.u32 	%r8832, [const_p+24];
	setp.lt.u32 	%p1831, %r8832, %r8843;
	@%p1831 bra 	$L__BB1_189;
	setp.gt.u32 	%p1832, %r8832, %r8843;
	@%p1832 bra 	$L__BB1_190;
	ld.const.u32 	%r244, [const_p+20];
	setp.lt.u32 	%p1833, %r244, %r8844;
	@%p1833 bra 	$L__BB1_189;
	setp.gt.u32 	%p1834, %r244, %r8844;
	@%p1834 bra 	$L__BB1_190;
	ld.const.u32 	%r245, [const_p+16];
	setp.lt.u32 	%p1835, %r245, %r8845;
	@%p1835 bra 	$L__BB1_189;
	setp.gt.u32 	%p1836, %r245, %r8845;
	@%p1836 bra 	$L__BB1_190;
	ld.const.u32 	%r246, [const_p+12];
	setp.lt.u32 	%p1837, %r246, %r8846;
	@%p1837 bra 	$L__BB1_189;
	setp.gt.u32 	%p1838, %r246, %r8846;
	@%p1838 bra 	$L__BB1_190;
	ld.const.u32 	%r247, [const_p+8];
	setp.lt.u32 	%p1839, %r247, %r8847;
	@%p1839 bra 	$L__BB1_189;
	setp.gt.u32 	%p1840, %r247, %r8847;
	@%p1840 bra 	$L__BB1_190;
	ld.const.u32 	%r248, [const_p+4];
	setp.lt.u32 	%p1841, %r248, %r8848;
	@%p1841 bra 	$L__BB1_189;
	setp.gt.u32 	%p1842, %r248, %r8848;
	ld.const.u32 	%r6604, [const_p];
	setp.gt.u32 	%p1843, %r6604, %r8849;
	or.pred  	%p1844, %p1842, %p1843;
	@%p1844 bra 	$L__BB1_190;
$L__BB1_189:
	ld.const.u32 	%r6622, [const_p];
	ld.const.u32 	%r6623, [const_p+4];
	ld.const.u32 	%r6624, [const_p+8];
	ld.const.u32 	%r6625, [const_p+12];
	ld.const.u32 	%r6626, [const_p+16];
	ld.const.u32 	%r6627, [const_p+20];
	// begin inline asm
	sub.cc.u32 %r8849, %r8849, %r6622;
	subc.cc.u32 %r8848, %r8848, %r6623;
	subc.cc.u32 %r8847, %r8847, %r6624;
	subc.cc.u32 %r8846, %r8846, %r6625;
	subc.cc.u32 %r8845, %r8845, %r6626;
	subc.cc.u32 %r8844, %r8844, %r6627;
	subc.cc.u32 %r8843, %r8843, %r8832;
	subc.u32 %r8842, %r8842, %r6345;
	
	// end inline asm
$L__BB1_190:
	setp.le.u32 	%p1845, %r8842, %r6345;
	@%p1845 bra 	$L__BB1_191;
	bra.uni 	$L__BB1_204;
$L__BB1_191:
	setp.lt.u32 	%p1846, %r8842, %r6345;
	@%p1846 bra 	$L__BB1_206;
	ld.const.u32 	%r8841, [const_p+24];
	setp.gt.u32 	%p1847, %r8843, %r8841;
	@%p1847 bra 	$L__BB1_205;
	setp.lt.u32 	%p1848, %r8843, %r8841;
	@%p1848 bra 	$L__BB1_206;
	ld.const.u32 	%r259, [const_p+20];
	setp.gt.u32 	%p1849, %r8844, %r259;
	@%p1849 bra 	$L__BB1_205;
	setp.lt.u32 	%p1850, %r8844, %r259;
	@%p1850 bra 	$L__BB1_206;
	ld.const.u32 	%r260, [const_p+16];
	setp.gt.u32 	%p1851, %r8845, %r260;
	@%p1851 bra 	$L__BB1_205;
	setp.lt.u32 	%p1852, %r8845, %r260;
	@%p1852 bra 	$L__BB1_206;
	ld.const.u32 	%r261, [const_p+12];
	setp.gt.u32 	%p1853, %r8846, %r261;
	@%p1853 bra 	$L__BB1_205;
	setp.lt.u32 	%p1854, %r8846, %r261;
	@%p1854 bra 	$L__BB1_206;
	ld.const.u32 	%r262, [const_p+8];
	setp.gt.u32 	%p1855, %r8847, %r262;
	@%p1855 bra 	$L__BB1_205;
	setp.lt.u32 	%p1856, %r8847, %r262;
	@%p1856 bra 	$L__BB1_206;
	ld.const.u32 	%r263, [const_p+4];
	setp.gt.u32 	%p1857, %r8848, %r263;
	@%p1857 bra 	$L__BB1_205;
	setp.lt.u32 	%p1858, %r8848, %r263;
	ld.const.u32 	%r6630, [const_p];
	setp.lt.u32 	%p1859, %r8849, %r6630;
	or.pred  	%p1860, %p1858, %p1859;
	@%p1860 bra 	$L__BB1_206;
	bra.uni 	$L__BB1_205;
$L__BB1_204:
	ld.const.u32 	%r8841, [const_p+24];
$L__BB1_205:
	ld.const.u32 	%r6648, [const_p];
	ld.const.u32 	%r6649, [const_p+4];
	ld.const.u32 	%r6650, [const_p+8];
	ld.const.u32 	%r6651, [const_p+12];
	ld.const.u32 	%r6652, [const_p+16];
	ld.const.u32 	%r6653, [const_p+20];
	// begin inline asm
	sub.cc.u32 %r8849, %r8849, %r6648;
	subc.cc.u32 %r8848, %r8848, %r6649;
	subc.cc.u32 %r8847, %r8847, %r6650;
	subc.cc.u32 %r8846, %r8846, %r6651;
	subc.cc.u32 %r8845, %r8845, %r6652;
	subc.cc.u32 %r8844, %r8844, %r6653;
	subc.cc.u32 %r8843, %r8843, %r8841;
	subc.u32 %r8842, %r8842, %r6345;
	
	// end inline asm
$L__BB1_206:
	ld.param.u64 	%rd19327, [_Z21compute_batch_precompP10ECPointJacii_param_0];
	cvta.to.global.u64 	%rd12236, %rd19327;
	ld.global.u32 	%r6656, [%rd12236+64];
	mul.wide.u32 	%rd12237, %r6656, %r8777;
	shr.u64 	%rd12238, %rd12237, 32;
	ld.global.u32 	%r6657, [%rd12236+68];
	mul.wide.u32 	%rd12239, %r6657, %r8777;
	add.s64 	%rd12240, %rd12238, %rd12239;
	shr.u64 	%rd12241, %rd12240, 32;
	ld.global.u32 	%r6658, [%rd12236+72];
	mul.wide.u32 	%rd12242, %r6658, %r8777;
	add.s64 	%rd12243, %rd12241, %rd12242;
	shr.u64 	%rd12244, %rd12243, 32;
	ld.global.u32 	%r6659, [%rd12236+76];
	mul.wide.u32 	%rd12245, %r6659, %r8777;
	add.s64 	%rd12246, %rd12244, %rd12245;
	shr.u64 	%rd12247, %rd12246, 32;
	ld.global.u32 	%r6660, [%rd12236+80];
	mul.wide.u32 	%rd12248, %r6660, %r8777;
	add.s64 	%rd12249, %rd12247, %rd12248;
	shr.u64 	%rd12250, %rd12249, 32;
	ld.global.u32 	%r6661, [%rd12236+84];
	mul.wide.u32 	%rd12251, %r6661, %r8777;
	add.s64 	%rd12252, %rd12250, %rd12251;
	shr.u64 	%rd12253, %rd12252, 32;
	ld.global.u32 	%r6662, [%rd12236+88];
	mul.wide.u32 	%rd12254, %r6662, %r8777;
	add.s64 	%rd12255, %rd12253, %rd12254;
	shr.u64 	%rd12256, %rd12255, 32;
	ld.global.u32 	%r6663, [%rd12236+92];
	mul.wide.u32 	%rd12257, %r6663, %r8777;
	add.s64 	%rd12258, %rd12256, %rd12257;
	shr.u64 	%rd12259, %rd12258, 32;
	and.b64  	%rd12260, %rd12240, 4294967295;
	mul.wide.u32 	%rd12261, %r6656, %r8776;
	add.s64 	%rd12262, %rd12261, %rd12260;
	shr.u64 	%rd12263, %rd12262, 32;
	and.b64  	%rd12264, %rd12243, 4294967295;
	mul.wide.u32 	%rd12265, %r6657, %r8776;
	add.s64 	%rd12266, %rd12263, %rd12264;
	add.s64 	%rd12267, %rd12266, %rd12265;
	shr.u64 	%rd12268, %rd12267, 32;
	and.b64  	%rd12269, %rd12246, 4294967295;
	mul.wide.u32 	%rd12270, %r6658, %r8776;
	add.s64 	%rd12271, %rd12268, %rd12269;
	add.s64 	%rd12272, %rd12271, %rd12270;
	shr.u64 	%rd12273, %rd12272, 32;
	and.b64  	%rd12274, %rd12249, 4294967295;
	mul.wide.u32 	%rd12275, %r6659, %r8776;
	add.s64 	%rd12276, %rd12273, %rd12274;
	add.s64 	%rd12277, %rd12276, %rd12275;
	shr.u64 	%rd12278, %rd12277, 32;
	and.b64  	%rd12279, %rd12252, 4294967295;
	mul.wide.u32 	%rd12280, %r6660, %r8776;
	add.s64 	%rd12281, %rd12278, %rd12279;
	add.s64 	%rd12282, %rd12281, %rd12280;
	shr.u64 	%rd12283, %rd12282, 32;
	and.b64  	%rd12284, %rd12255, 4294967295;
	mul.wide.u32 	%rd12285, %r6661, %r8776;
	add.s64 	%rd12286, %rd12283, %rd12284;
	add.s64 	%rd12287, %rd12286, %rd12285;
	shr.u64 	%rd12288, %rd12287, 32;
	and.b64  	%rd12289, %rd12258, 4294967295;
	mul.wide.u32 	%rd12290, %r6662, %r8776;
	add.s64 	%rd12291, %rd12288, %rd12289;
	add.s64 	%rd12292, %rd12291, %rd12290;
	shr.u64 	%rd12293, %rd12292, 32;
	mul.wide.u32 	%rd12294, %r6663, %r8776;
	add.s64 	%rd12295, %rd12293, %rd12259;
	add.s64 	%rd12296, %rd12295, %rd12294;
	shr.u64 	%rd12297, %rd12296, 32;
	and.b64  	%rd12298, %rd12267, 4294967295;
	mul.wide.u32 	%rd12299, %r6656, %r8775;
	add.s64 	%rd12300, %rd12299, %rd12298;
	shr.u64 	%rd12301, %rd12300, 32;
	and.b64  	%rd12302, %rd12272, 4294967295;
	mul.wide.u32 	%rd12303, %r6657, %r8775;
	add.s64 	%rd12304, %rd12301, %rd12302;
	add.s64 	%rd12305, %rd12304, %rd12303;
	shr.u64 	%rd12306, %rd12305, 32;
	and.b64  	%rd12307, %rd12277, 4294967295;
	mul.wide.u32 	%rd12308, %r6658, %r8775;
	add.s64 	%rd12309, %rd12306, %rd12307;
	add.s64 	%rd12310, %rd12309, %rd12308;
	shr.u64 	%rd12311, %rd12310, 32;
	and.b64  	%rd12312, %rd12282, 4294967295;
	mul.wide.u32 	%rd12313, %r6659, %r8775;
	add.s64 	%rd12314, %rd12311, %rd12312;
	add.s64 	%rd12315, %rd12314, %rd12313;
	shr.u64 	%rd12316, %rd12315, 32;
	and.b64  	%rd12317, %rd12287, 4294967295;
	mul.wide.u32 	%rd12318, %r6660, %r8775;
	add.s64 	%rd12319, %rd12316, %rd12317;
	add.s64 	%rd12320, %rd12319, %rd12318;
	shr.u64 	%rd12321, %rd12320, 32;
	and.b64  	%rd12322, %rd12292, 4294967295;
	mul.wide.u32 	%rd12323, %r6661, %r8775;
	add.s64 	%rd12324, %rd12321, %rd12322;
	add.s64 	%rd12325, %rd12324, %rd12323;
	shr.u64 	%rd12326, %rd12325, 32;
	and.b64  	%rd12327, %rd12296, 4294967295;
	mul.wide.u32 	%rd12328, %r6662, %r8775;
	add.s64 	%rd12329, %rd12326, %rd12327;
	add.s64 	%rd12330, %rd12329, %rd12328;
	shr.u64 	%rd12331, %rd12330, 32;
	mul.wide.u32 	%rd12332, %r6663, %r8775;
	add.s64 	%rd12333, %rd12331, %rd12297;
	add.s64 	%rd12334, %rd12333, %rd12332;
	shr.u64 	%rd12335, %rd12334, 32;
	and.b64  	%rd12336, %rd12305, 4294967295;
	mul.wide.u32 	%rd12337, %r6656, %r8774;
	add.s64 	%rd12338, %rd12337, %rd12336;
	shr.u64 	%rd12339, %rd12338, 32;
	and.b64  	%rd12340, %rd12310, 4294967295;
	mul.wide.u32 	%rd12341, %r6657, %r8774;
	add.s64 	%rd12342, %rd12339, %rd12340;
	add.s64 	%rd12343, %rd12342, %rd12341;
	shr.u64 	%rd12344, %rd12343, 32;
	and.b64  	%rd12345, %rd12315, 4294967295;
	mul.wide.u32 	%rd12346, %r6658, %r8774;
	add.s64 	%rd12347, %rd12344, %rd12345;
	add.s64 	%rd12348, %rd12347, %rd12346;
	shr.u64 	%rd12349, %rd12348, 32;
	and.b64  	%rd12350, %rd12320, 4294967295;
	mul.wide.u32 	%rd12351, %r6659, %r8774;
	add.s64 	%rd12352, %rd12349, %rd12350;
	add.s64 	%rd12353, %rd12352, %rd12351;
	shr.u64 	%rd12354, %rd12353, 32;
	and.b64  	%rd12355, %rd12325, 4294967295;
	mul.wide.u32 	%rd12356, %r6660, %r8774;
	add.s64 	%rd12357, %rd12354, %rd12355;
	add.s64 	%rd12358, %rd12357, %rd12356;
	shr.u64 	%rd12359, %rd12358, 32;
	and.b64  	%rd12360, %rd12330, 4294967295;
	mul.wide.u32 	%rd12361, %r6661, %r8774;
	add.s64 	%rd12362, %rd12359, %rd12360;
	add.s64 	%rd12363, %rd12362, %rd12361;
	shr.u64 	%rd12364, %rd12363, 32;
	and.b64  	%rd12365, %rd12334, 4294967295;
	mul.wide.u32 	%rd12366, %r6662, %r8774;
	add.s64 	%rd12367, %rd12364, %rd12365;
	add.s64 	%rd12368, %rd12367, %rd12366;
	shr.u64 	%rd12369, %rd12368, 32;
	mul.wide.u32 	%rd12370, %r6663, %r8774;
	add.s64 	%rd12371, %rd12369, %rd12335;
	add.s64 	%rd12372, %rd12371, %rd12370;
	shr.u64 	%rd12373, %rd12372, 32;
	and.b64  	%rd12374, %rd12343, 4294967295;
	mul.wide.u32 	%rd12375, %r6656, %r8773;
	add.s64 	%rd12376, %rd12375, %rd12374;
	shr.u64 	%rd12377, %rd12376, 32;
	and.b64  	%rd12378, %rd12348, 4294967295;
	mul.wide.u32 	%rd12379, %r6657, %r8773;
	add.s64 	%rd12380, %rd12377, %rd12378;
	add.s64 	%rd12381, %rd12380, %rd12379;
	shr.u64 	%rd12382, %rd12381, 32;
	and.b64  	%rd12383, %rd12353, 4294967295;
	mul.wide.u32 	%rd12384, %r6658, %r8773;
	add.s64 	%rd12385, %rd12382, %rd12383;
	add.s64 	%rd12386, %rd12385, %rd12384;
	shr.u64 	%rd12387, %rd12386, 32;
	and.b64  	%rd12388, %rd12358, 4294967295;
	mul.wide.u32 	%rd12389, %r6659, %r8773;
	add.s64 	%rd12390, %rd12387, %rd12388;
	add.s64 	%rd12391, %rd12390, %rd12389;
	shr.u64 	%rd12392, %rd12391, 32;
	and.b64  	%rd12393, %rd12363, 4294967295;
	mul.wide.u32 	%rd12394, %r6660, %r8773;
	add.s64 	%rd12395, %rd12392, %rd12393;
	add.s64 	%rd12396, %rd12395, %rd12394;
	shr.u64 	%rd12397, %rd12396, 32;
	and.b64  	%rd12398, %rd12368, 4294967295;
	mul.wide.u32 	%rd12399, %r6661, %r8773;
	add.s64 	%rd12400, %rd12397, %rd12398;
	add.s64 	%rd12401, %rd12400, %rd12399;
	shr.u64 	%rd12402, %rd12401, 32;
	and.b64  	%rd12403, %rd12372, 4294967295;
	mul.wide.u32 	%rd12404, %r6662, %r8773;
	add.s64 	%rd12405, %rd12402, %rd12403;
	add.s64 	%rd12406, %rd12405, %rd12404;
	shr.u64 	%rd12407, %rd12406, 32;
	mul.wide.u32 	%rd12408, %r6663, %r8773;
	add.s64 	%rd12409, %rd12407, %rd12373;
	add.s64 	%rd12410, %rd12409, %rd12408;
	shr.u64 	%rd12411, %rd12410, 32;
	and.b64  	%rd12412, %rd12381, 4294967295;
	mul.wide.u32 	%rd12413, %r6656, %r8772;
	add.s64 	%rd12414, %rd12413, %rd12412;
	shr.u64 	%rd12415, %rd12414, 32;
	and.b64  	%rd12416, %rd12386, 4294967295;
	mul.wide.u32 	%rd12417, %r6657, %r8772;
	add.s64 	%rd12418, %rd12415, %rd12416;
	add.s64 	%rd12419, %rd12418, %rd12417;
	shr.u64 	%rd12420, %rd12419, 32;
	and.b64  	%rd12421, %rd12391, 4294967295;
	mul.wide.u32 	%rd12422, %r6658, %r8772;
	add.s64 	%rd12423, %rd12420, %rd12421;
	add.s64 	%rd12424, %rd12423, %rd12422;
	shr.u64 	%rd12425, %rd12424, 32;
	and.b64  	%rd12426, %rd12396, 4294967295;
	mul.wide.u32 	%rd12427, %r6659, %r8772;
	add.s64 	%rd12428, %rd12425, %rd12426;
	add.s64 	%rd12429, %rd12428, %rd12427;
	shr.u64 	%rd12430, %rd12429, 32;
	and.b64  	%rd12431, %rd12401, 4294967295;
	mul.wide.u32 	%rd12432, %r6660, %r8772;
	add.s64 	%rd12433, %rd12430, %rd12431;
	add.s64 	%rd12434, %rd12433, %rd12432;
	shr.u64 	%rd12435, %rd12434, 32;
	and.b64  	%rd12436, %rd12406, 4294967295;
	mul.wide.u32 	%rd12437, %r6661, %r8772;
	add.s64 	%rd12438, %rd12435, %rd12436;
	add.s64 	%rd12439, %rd12438, %rd12437;
	shr.u64 	%rd12440, %rd12439, 32;
	and.b64  	%rd12441, %rd12410, 4294967295;
	mul.wide.u32 	%rd12442, %r6662, %r8772;
	add.s64 	%rd12443, %rd12440, %rd12441;
	add.s64 	%rd12444, %rd12443, %rd12442;
	shr.u64 	%rd12445, %rd12444, 32;
	mul.wide.u32 	%rd12446, %r6663, %r8772;
	add.s64 	%rd12447, %rd12445, %rd12411;
	add.s64 	%rd12448, %rd12447, %rd12446;
	shr.u64 	%rd12449, %rd12448, 32;
	and.b64  	%rd12450, %rd12419, 4294967295;
	mul.wide.u32 	%rd12451, %r6656, %r8771;
	add.s64 	%rd12452, %rd12451, %rd12450;
	shr.u64 	%rd12453, %rd12452, 32;
	and.b64  	%rd12454, %rd12424, 4294967295;
	mul.wide.u32 	%rd12455, %r6657, %r8771;
	add.s64 	%rd12456, %rd12453, %rd12454;
	add.s64 	%rd12457, %rd12456, %rd12455;
	shr.u64 	%rd12458, %rd12457, 32;
	and.b64  	%rd12459, %rd12429, 4294967295;
	mul.wide.u32 	%rd12460, %r6658, %r8771;
	add.s64 	%rd12461, %rd12458, %rd12459;
	add.s64 	%rd12462, %rd12461, %rd12460;
	shr.u64 	%rd12463, %rd12462, 32;
	and.b64  	%rd12464, %rd12434, 4294967295;
	mul.wide.u32 	%rd12465, %r6659, %r8771;
	add.s64 	%rd12466, %rd12463, %rd12464;
	add.s64 	%rd12467, %rd12466, %rd12465;
	shr.u64 	%rd12468, %rd12467, 32;
	and.b64  	%rd12469, %rd12439, 4294967295;
	mul.wide.u32 	%rd12470, %r6660, %r8771;
	add.s64 	%rd12471, %rd12468, %rd12469;
	add.s64 	%rd12472, %rd12471, %rd12470;
	shr.u64 	%rd12473, %rd12472, 32;
	and.b64  	%rd12474, %rd12444, 4294967295;
	mul.wide.u32 	%rd12475, %r6661, %r8771;
	add.s64 	%rd12476, %rd12473, %rd12474;
	add.s64 	%rd12477, %rd12476, %rd12475;
	shr.u64 	%rd12478, %rd12477, 32;
	and.b64  	%rd12479, %rd12448, 4294967295;
	mul.wide.u32 	%rd12480, %r6662, %r8771;
	add.s64 	%rd12481, %rd12478, %rd12479;
	add.s64 	%rd12482, %rd12481, %rd12480;
	shr.u64 	%rd12483, %rd12482, 32;
	mul.wide.u32 	%rd12484, %r6663, %r8771;
	add.s64 	%rd12485, %rd12483, %rd12449;
	add.s64 	%rd12486, %rd12485, %rd12484;
	shr.u64 	%rd12487, %rd12486, 32;
	and.b64  	%rd12488, %rd12457, 4294967295;
	mul.wide.u32 	%rd12489, %r6656, %r8770;
	add.s64 	%rd12490, %rd12489, %rd12488;
	shr.u64 	%rd12491, %rd12490, 32;
	and.b64  	%rd12492, %rd12462, 4294967295;
	mul.wide.u32 	%rd12493, %r6657, %r8770;
	add.s64 	%rd12494, %rd12491, %rd12492;
	add.s64 	%rd12495, %rd12494, %rd12493;
	shr.u64 	%rd12496, %rd12495, 32;
	and.b64  	%rd12497, %rd12467, 4294967295;
	mul.wide.u32 	%rd12498, %r6658, %r8770;
	add.s64 	%rd12499, %rd12496, %rd12497;
	add.s64 	%rd12500, %rd12499, %rd12498;
	shr.u64 	%rd12501, %rd12500, 32;
	and.b64  	%rd12502, %rd12472, 4294967295;
	mul.wide.u32 	%rd12503, %r6659, %r8770;
	add.s64 	%rd12504, %rd12501, %rd12502;
	add.s64 	%rd12505, %rd12504, %rd12503;
	shr.u64 	%rd12506, %rd12505, 32;
	and.b64  	%rd12507, %rd12477, 4294967295;
	mul.wide.u32 	%rd12508, %r6660, %r8770;
	add.s64 	%rd12509, %rd12506, %rd12507;
	add.s64 	%rd12510, %rd12509, %rd12508;
	shr.u64 	%rd12511, %rd12510, 32;
	and.b64  	%rd12512, %rd12482, 4294967295;
	mul.wide.u32 	%rd12513, %r6661, %r8770;
	add.s64 	%rd12514, %rd12511, %rd12512;
	add.s64 	%rd12515, %rd12514, %rd12513;
	shr.u64 	%rd12516, %rd12515, 32;
	and.b64  	%rd12517, %rd12486, 4294967295;
	mul.wide.u32 	%rd12518, %r6662, %r8770;
	add.s64 	%rd12519, %rd12516, %rd12517;
	add.s64 	%rd12520, %rd12519, %rd12518;
	shr.u64 	%rd12521, %rd12520, 32;
	mul.wide.u32 	%rd12522, %r6663, %r8770;
	add.s64 	%rd12523, %rd12521, %rd12487;
	add.s64 	%rd12524, %rd12523, %rd12522;
	shr.u64 	%rd12525, %rd12524, 32;
	{ .reg .b32 tmp; mov.b64 {tmp, %r6664}, %rd12524; }
	and.b64  	%rd12526, %rd12495, 4294967295;
	mul.lo.s64 	%rd12527, %rd12526, 977;
	and.b64  	%rd12528, %rd12237, 4294967295;
	and.b64  	%rd12529, %rd12527, 4294967295;
	add.s64 	%rd19380, %rd12529, %rd12528;
	shr.u64 	%rd12530, %rd12527, 32;
	shr.u64 	%rd12531, %rd19380, 32;
	add.s64 	%rd12532, %rd12531, %rd12530;
	and.b64  	%rd12533, %rd12500, 4294967295;
	mul.lo.s64 	%rd12534, %rd12533, 977;
	and.b64  	%rd12535, %rd12262, 4294967295;
	and.b64  	%rd12536, %rd12534, 4294967295;
	add.s64 	%rd12537, %rd12532, %rd12535;
	add.s64 	%rd12538, %rd12537, %rd12536;
	add.s64 	%rd19379, %rd12538, %rd12526;
	shr.u64 	%rd12539, %rd12534, 32;
	shr.u64 	%rd12540, %rd19379, 32;
	add.s64 	%rd12541, %rd12540, %rd12539;
	and.b64  	%rd12542, %rd12505, 4294967295;
	mul.lo.s64 	%rd12543, %rd12542, 977;
	and.b64  	%rd12544, %rd12300, 4294967295;
	and.b64  	%rd12545, %rd12543, 4294967295;
	add.s64 	%rd12546, %rd12541, %rd12544;
	add.s64 	%rd12547, %rd12546, %rd12545;
	add.s64 	%rd19378, %rd12547, %rd12533;
	shr.u64 	%rd12548, %rd12543, 32;
	shr.u64 	%rd12549, %rd19378, 32;
	add.s64 	%rd12550, %rd12549, %rd12548;
	and.b64  	%rd12551, %rd12510, 4294967295;
	mul.lo.s64 	%rd12552, %rd12551, 977;
	and.b64  	%rd12553, %rd12338, 4294967295;
	and.b64  	%rd12554, %rd12552, 4294967295;
	add.s64 	%rd12555, %rd12550, %rd12553;
	add.s64 	%rd12556, %rd12555, %rd12554;
	add.s64 	%rd19377, %rd12556, %rd12542;
	shr.u64 	%rd12557, %rd12552, 32;
	shr.u64 	%rd12558, %rd19377, 32;
	add.s64 	%rd12559, %rd12558, %rd12557;
	and.b64  	%rd12560, %rd12515, 4294967295;
	mul.lo.s64 	%rd12561, %rd12560, 977;
	and.b64  	%rd12562, %rd12376, 4294967295;
	and.b64  	%rd12563, %rd12561, 4294967295;
	add.s64 	%rd12564, %rd12559, %rd12562;
	add.s64 	%rd12565, %rd12564, %rd12563;
	add.s64 	%rd19376, %rd12565, %rd12551;
	shr.u64 	%rd12566, %rd12561, 32;
	shr.u64 	%rd12567, %rd19376, 32;
	add.s64 	%rd12568, %rd12567, %rd12566;
	and.b64  	%rd12569, %rd12520, 4294967295;
	mul.lo.s64 	%rd12570, %rd12569, 977;
	and.b64  	%rd12571, %rd12414, 4294967295;
	and.b64  	%rd12572, %rd12570, 4294967295;
	add.s64 	%rd12573, %rd12568, %rd12571;
	add.s64 	%rd12574, %rd12573, %rd12572;
	add.s64 	%rd19375, %rd12574, %rd12560;
	shr.u64 	%rd12575, %rd12570, 32;
	shr.u64 	%rd12576, %rd19375, 32;
	add.s64 	%rd12577, %rd12576, %rd12575;
	and.b64  	%rd12578, %rd12524, 4294967295;
	mul.lo.s64 	%rd12579, %rd12578, 977;
	and.b64  	%rd12580, %rd12452, 4294967295;
	and.b64  	%rd12581, %rd12579, 4294967295;
	add.s64 	%rd12582, %rd12577, %rd12580;
	add.s64 	%rd12583, %rd12582, %rd12581;
	add.s64 	%rd19374, %rd12583, %rd12569;
	shr.u64 	%rd12584, %rd12579, 32;
	shr.u64 	%rd12585, %rd19374, 32;
	add.s64 	%rd12586, %rd12585, %rd12584;
	mul.lo.s64 	%rd12587, %rd12525, 977;
	and.b64  	%rd12588, %rd12490, 4294967295;
	and.b64  	%rd12589, %rd12587, 4294967295;
	add.s64 	%rd12590, %rd12586, %rd12588;
	add.s64 	%rd12591, %rd12590, %rd12589;
	add.s64 	%rd19373, %rd12591, %rd12578;
	shr.u64 	%rd12592, %rd12587, 32;
	shr.u64 	%rd12593, %rd19373, 32;
	cvt.u32.u64 	%r6665, %rd12593;
	cvt.u32.u64 	%r6666, %rd12592;
	add.s32 	%r6667, %r6665, %r6666;
	add.s32 	%r290, %r6667, %r6664;
	setp.eq.s32 	%p1862, %r290, 0;
	mov.pred 	%p3145, 0;
	@%p1862 bra 	$L__BB1_214;
	cvt.u64.u32 	%rd12594, %r290;
	mul.wide.u32 	%rd12595, %r290, 977;
	shr.u64 	%rd12596, %rd12595, 32;
	and.b64  	%rd12597, %rd19380, 4294967295;
	and.b64  	%rd12598, %rd12595, 4294967295;
	add.s64 	%rd19380, %rd12598, %rd12597;
	shr.u64 	%rd12599, %rd19380, 32;
	and.b64  	%rd12600, %rd19379, 4294967295;
	add.s64 	%rd12601, %rd12596, %rd12600;
	add.s64 	%rd12602, %rd12601, %rd12594;
	add.s64 	%rd19379, %rd12602, %rd12599;
	setp.lt.u64 	%p1864, %rd19379, 4294967296;
	@%p1864 bra 	$L__BB1_214;
	shr.u64 	%rd12603, %rd19379, 32;
	and.b64  	%rd12604, %rd19378, 4294967295;
	add.s64 	%rd19378, %rd12603, %rd12604;
	setp.lt.u64 	%p1866, %rd19378, 4294967296;
	@%p1866 bra 	$L__BB1_214;
	shr.u64 	%rd12605, %rd19378, 32;
	and.b64  	%rd12606, %rd19377, 4294967295;
	add.s64 	%rd19377, %rd12605, %rd12606;
	setp.lt.u64 	%p1868, %rd19377, 4294967296;
	@%p1868 bra 	$L__BB1_214;
	shr.u64 	%rd12608, %rd19377, 32;
	and.b64  	%rd12609, %rd19376, 4294967295;
	add.s64 	%rd19376, %rd12608, %rd12609;
	setp.lt.u64 	%p1870, %rd19376, 4294967296;
	mov.b64 	%rd19377, 4294967296;
	@%p1870 bra 	$L__BB1_214;
	shr.u64 	%rd12611, %rd19376, 32;
	and.b64  	%rd12612, %rd19375, 4294967295;
	add.s64 	%rd19375, %rd12611, %rd12612;
	setp.lt.u64 	%p1872, %rd19375, 4294967296;
	mov.b64 	%rd19376, 4294967296;
	mov.u64 	%rd19377, %rd19376;
	@%p1872 bra 	$L__BB1_214;
	shr.u64 	%rd12614, %rd19375, 32;
	and.b64  	%rd12615, %rd19374, 4294967295;
	add.s64 	%rd19374, %rd12614, %rd12615;
	setp.lt.u64 	%p1874, %rd19374, 4294967296;
	mov.b64 	%rd19375, 4294967296;
	mov.u64 	%rd19376, %rd19375;
	mov.u64 	%rd19377, %rd19375;
	@%p1874 bra 	$L__BB1_214;
	shr.u64 	%rd12617, %rd19374, 32;
	and.b64  	%rd12618, %rd19373, 4294967295;
	add.s64 	%rd12619, %rd12617, %rd12618;
	setp.gt.u64 	%p3145, %rd12619, 4294967295;
	min.u64 	%rd19373, %rd12619, 4294967296;
	mov.b64 	%rd19374, 4294967296;
	mov.u64 	%rd19375, %rd19374;
	mov.u64 	%rd19376, %rd19374;
	mov.u64 	%rd19377, %rd19374;
$L__BB1_214:
	cvt.u32.u64 	%r8867, %rd19380;
	cvt.u32.u64 	%r8866, %rd19379;
	cvt.u32.u64 	%r8865, %rd19378;
	cvt.u32.u64 	%r8864, %rd19377;
	cvt.u32.u64 	%r8863, %rd19376;
	cvt.u32.u64 	%r8862, %rd19375;
	cvt.u32.u64 	%r8861, %rd19374;
	cvt.u32.u64 	%r8860, %rd19373;
	setp.ge.u32 	%p1875, %r6345, %r8860;
	not.pred 	%p1876, %p3145;
	and.pred  	%p1877, %p1876, %p1875;
	@%p1877 bra 	$L__BB1_216;
	ld.const.u32 	%r8850, [const_p+24];
	bra.uni 	$L__BB1_229;
$L__BB1_216:
	setp.gt.u32 	%p1878, %r6345, %r8860;
	@%p1878 bra 	$L__BB1_230;
	ld.const.u32 	%r8850, [const_p+24];
	setp.lt.u32 	%p1879, %r8850, %r8861;
	@%p1879 bra 	$L__BB1_229;
	setp.gt.u32 	%p1880, %r8850, %r8861;
	@%p1880 bra 	$L__BB1_230;
	ld.const.u32 	%r302, [const_p+20];
	setp.lt.u32 	%p1881, %r302, %r8862;
	@%p1881 bra 	$L__BB1_229;
	setp.gt.u32 	%p1882, %r302, %r8862;
	@%p1882 bra 	$L__BB1_230;
	ld.const.u32 	%r303, [const_p+16];
	setp.lt.u32 	%p1883, %r303, %r8863;
	@%p1883 bra 	$L__BB1_229;
	setp.gt.u32 	%p1884, %r303, %r8863;
	@%p1884 bra 	$L__BB1_230;
	ld.const.u32 	%r304, [const_p+12];
	setp.lt.u32 	%p1885, %r304, %r8864;
	@%p1885 bra 	$L__BB1_229;
	setp.gt.u32 	%p1886, %r304, %r8864;
	@%p1886 bra 	$L__BB1_230;
	ld.const.u32 	%r305, [const_p+8];
	setp.lt.u32 	%p1887, %r305, %r8865;
	@%p1887 bra 	$L__BB1_229;
	setp.gt.u32 	%p1888, %r305, %r8865;
	@%p1888 bra 	$L__BB1_230;
	ld.const.u32 	%r306, [const_p+4];
	setp.lt.u32 	%p1889, %r306, %r8866;
	@%p1889 bra 	$L__BB1_229;
	setp.gt.u32 	%p1890, %r306, %r8866;
	ld.const.u32 	%r6669, [const_p];
	setp.gt.u32 	%p1891, %r6669, %r8867;
	or.pred  	%p1892, %p1890, %p1891;
	@%p1892 bra 	$L__BB1_230;
$L__BB1_229:
	ld.const.u32 	%r6687, [const_p];
	ld.const.u32 	%r6688, [const_p+4];
	ld.const.u32 	%r6689, [const_p+8];
	ld.const.u32 	%r6690, [const_p+12];
	ld.const.u32 	%r6691, [const_p+16];
	ld.const.u32 	%r6692, [const_p+20];
	// begin inline asm
	sub.cc.u32 %r8867, %r8867, %r6687;
	subc.cc.u32 %r8866, %r8866, %r6688;
	subc.cc.u32 %r8865, %r8865, %r6689;
	subc.cc.u32 %r8864, %r8864, %r6690;
	subc.cc.u32 %r8863, %r8863, %r6691;
	subc.cc.u32 %r8862, %r8862, %r6692;
	subc.cc.u32 %r8861, %r8861, %r8850;
	subc.u32 %r8860, %r8860, %r6345;
	
	// end inline asm
$L__BB1_230:
	setp.le.u32 	%p1893, %r8860, %r6345;
	@%p1893 bra 	$L__BB1_231;
	bra.uni 	$L__BB1_244;
$L__BB1_231:
	setp.lt.u32 	%p1894, %r8860, %r6345;
	@%p1894 bra 	$L__BB1_246;
	ld.const.u32 	%r8859, [const_p+24];
	setp.gt.u32 	%p1895, %r8861, %r8859;
	@%p1895 bra 	$L__BB1_245;
	setp.lt.u32 	%p1896, %r8861, %r8859;
	@%p1896 bra 	$L__BB1_246;
	ld.const.u32 	%r317, [const_p+20];
	setp.gt.u32 	%p1897, %r8862, %r317;
	@%p1897 bra 	$L__BB1_245;
	setp.lt.u32 	%p1898, %r8862, %r317;
	@%p1898 bra 	$L__BB1_246;
	ld.const.u32 	%r318, [const_p+16];
	setp.gt.u32 	%p1899, %r8863, %r318;
	@%p1899 bra 	$L__BB1_245;
	setp.lt.u32 	%p1900, %r8863, %r318;
	@%p1900 bra 	$L__BB1_246;
	ld.const.u32 	%r319, [const_p+12];
	setp.gt.u32 	%p1901, %r8864, %r319;
	@%p1901 bra 	$L__BB1_245;
	setp.lt.u32 	%p1902, %r8864, %r319;
	@%p1902 bra 	$L__BB1_246;
	ld.const.u32 	%r320, [const_p+8];
	setp.gt.u32 	%p1903, %r8865, %r320;
	@%p1903 bra 	$L__BB1_245;
	setp.lt.u32 	%p1904, %r8865, %r320;
	@%p1904 bra 	$L__BB1_246;
	ld.const.u32 	%r321, [const_p+4];
	setp.gt.u32 	%p1905, %r8866, %r321;
	@%p1905 bra 	$L__BB1_245;
	setp.lt.u32 	%p1906, %r8866, %r321;
	ld.const.u32 	%r6695, [const_p];
	setp.lt.u32 	%p1907, %r8867, %r6695;
	or.pred  	%p1908, %p1906, %p1907;
	@%p1908 bra 	$L__BB1_246;
	bra.uni 	$L__BB1_245;
$L__BB1_244:
	ld.const.u32 	%r8859, [const_p+24];
$L__BB1_245:
	ld.const.u32 	%r6713, [const_p];
	ld.const.u32 	%r6714, [const_p+4];
	ld.const.u32 	%r6715, [const_p+8];
	ld.const.u32 	%r6716, [const_p+12];
	ld.const.u32 	%r6717, [const_p+16];
	ld.const.u32 	%r6718, [const_p+20];
	// begin inline asm
	sub.cc.u32 %r8867, %r8867, %r6713;
	subc.cc.u32 %r8866, %r8866, %r6714;
	subc.cc.u32 %r8865, %r8865, %r6715;
	subc.cc.u32 %r8864, %r8864, %r6716;
	subc.cc.u32 %r8863, %r8863, %r6717;
	subc.cc.u32 %r8862, %r8862, %r6718;
	subc.cc.u32 %r8861, %r8861, %r8859;
	subc.u32 %r8860, %r8860, %r6345;
	
	// end inline asm
$L__BB1_246:
	ld.param.u64 	%rd19328, [_Z21compute_batch_precompP10ECPointJacii_param_0];
	cvta.to.global.u64 	%rd12621, %rd19328;
	ld.global.u32 	%r6721, [%rd12621+32];
	mul.wide.u32 	%rd12622, %r8849, %r6721;
	shr.u64 	%rd12623, %rd12622, 32;
	mul.wide.u32 	%rd12624, %r8848, %r6721;
	add.s64 	%rd12625, %rd12623, %rd12624;
	shr.u64 	%rd12626, %rd12625, 32;
	mul.wide.u32 	%rd12627, %r8847, %r6721;
	add.s64 	%rd12628, %rd12626, %rd12627;
	shr.u64 	%rd12629, %rd12628, 32;
	mul.wide.u32 	%rd12630, %r8846, %r6721;
	add.s64 	%rd12631, %rd12629, %rd12630;
	shr.u64 	%rd12632, %rd12631, 32;
	mul.wide.u32 	%rd12633, %r8845, %r6721;
	add.s64 	%rd12634, %rd12632, %rd12633;
	shr.u64 	%rd12635, %rd12634, 32;
	mul.wide.u32 	%rd12636, %r8844, %r6721;
	add.s64 	%rd12637, %rd12635, %rd12636;
	shr.u64 	%rd12638, %rd12637, 32;
	mul.wide.u32 	%rd12639, %r8843, %r6721;
	add.s64 	%rd12640, %rd12638, %rd12639;
	shr.u64 	%rd12641, %rd12640, 32;
	mul.wide.u32 	%rd12642, %r8842, %r6721;
	add.s64 	%rd12643, %rd12641, %rd12642;
	shr.u64 	%rd12644, %rd12643, 32;
	ld.global.u32 	%r6722, [%rd12621+36];
	and.b64  	%rd12645, %rd12625, 4294967295;
	mul.wide.u32 	%rd12646, %r8849, %r6722;
	add.s64 	%rd12647, %rd12646, %rd12645;
	shr.u64 	%rd12648, %rd12647, 32;
	and.b64  	%rd12649, %rd12628, 4294967295;
	mul.wide.u32 	%rd12650, %r8848, %r6722;
	add.s64 	%rd12651, %rd12648, %rd12649;
	add.s64 	%rd12652, %rd12651, %rd12650;
	shr.u64 	%rd12653, %rd12652, 32;
	and.b64  	%rd12654, %rd12631, 4294967295;
	mul.wide.u32 	%rd12655, %r8847, %r6722;
	add.s64 	%rd12656, %rd12653, %rd12654;
	add.s64 	%rd12657, %rd12656, %rd12655;
	shr.u64 	%rd12658, %rd12657, 32;
	and.b64  	%rd12659, %rd12634, 4294967295;
	mul.wide.u32 	%rd12660, %r8846, %r6722;
	add.s64 	%rd12661, %rd12658, %rd12659;
	add.s64 	%rd12662, %rd12661, %rd12660;
	shr.u64 	%rd12663, %rd12662, 32;
	and.b64  	%rd12664, %rd12637, 4294967295;
	mul.wide.u32 	%rd12665, %r8845, %r6722;
	add.s64 	%rd12666, %rd12663, %rd12664;
	add.s64 	%rd12667, %rd12666, %rd12665;
	shr.u64 	%rd12668, %rd12667, 32;
	and.b64  	%rd12669, %rd12640, 4294967295;
	mul.wide.u32 	%rd12670, %r8844, %r6722;
	add.s64 	%rd12671, %rd12668, %rd12669;
	add.s64 	%rd12672, %rd12671, %rd12670;
	shr.u64 	%rd12673, %rd12672, 32;
	and.b64  	%rd12674, %rd12643, 4294967295;
	mul.wide.u32 	%rd12675, %r8843, %r6722;
	add.s64 	%rd12676, %rd12673, %rd12674;
	add.s64 	%rd12677, %rd12676, %rd12675;
	shr.u64 	%rd12678, %rd12677, 32;
	mul.wide.u32 	%rd12679, %r8842, %r6722;
	add.s64 	%rd12680, %rd12678, %rd12644;
	add.s64 	%rd12681, %rd12680, %rd12679;
	shr.u64 	%rd12682, %rd12681, 32;
	ld.global.u32 	%r6723, [%rd12621+40];
	and.b64  	%rd12683, %rd12652, 4294967295;
	mul.wide.u32 	%rd12684, %r8849, %r6723;
	add.s64 	%rd12685, %rd12684, %rd12683;
	shr.u64 	%rd12686, %rd12685, 32;
	and.b64  	%rd12687, %rd12657, 4294967295;
	mul.wide.u32 	%rd12688, %r8848, %r6723;
	add.s64 	%rd12689, %rd12686, %rd12687;
	add.s64 	%rd12690, %rd12689, %rd12688;
	shr.u64 	%rd12691, %rd12690, 32;
	and.b64  	%rd12692, %rd12662, 4294967295;
	mul.wide.u32 	%rd12693, %r8847, %r6723;
	add.s64 	%rd12694, %rd12691, %rd12692;
	add.s64 	%rd12695, %rd12694, %rd12693;
	shr.u64 	%rd12696, %rd12695, 32;
	and.b64  	%rd12697, %rd12667, 4294967295;
	mul.wide.u32 	%rd12698, %r8846, %r6723;
	add.s64 	%rd12699, %rd12696, %rd12697;
	add.s64 	%rd12700, %rd12699, %rd12698;
	shr.u64 	%rd12701, %rd12700, 32;
	and.b64  	%rd12702, %rd12672, 4294967295;
	mul.wide.u32 	%rd12703, %r8845, %r6723;
	add.s64 	%rd12704, %rd12701, %rd12702;
	add.s64 	%rd12705, %rd12704, %rd12703;
	shr.u64 	%rd12706, %rd12705, 32;
	and.b64  	%rd12707, %rd12677, 4294967295;
	mul.wide.u32 	%rd12708, %r8844, %r6723;
	add.s64 	%rd12709, %rd12706, %rd12707;
	add.s64 	%rd12710, %rd12709, %rd12708;
	shr.u64 	%rd12711, %rd12710, 32;
	and.b64  	%rd12712, %rd12681, 4294967295;
	mul.wide.u32 	%rd12713, %r8843, %r6723;
	add.s64 	%rd12714, %rd12711, %rd12712;
	add.s64 	%rd12715, %rd12714, %rd12713;
	shr.u64 	%rd12716, %rd12715, 32;
	mul.wide.u32 	%rd12717, %r8842, %r6723;
	add.s64 	%rd12718, %rd12716, %rd12682;
	add.s64 	%rd12719, %rd12718, %rd12717;
	shr.u64 	%rd12720, %rd12719, 32;
	ld.global.u32 	%r6724, [%rd12621+44];
	and.b64  	%rd12721, %rd12690, 4294967295;
	mul.wide.u32 	%rd12722, %r8849, %r6724;
	add.s64 	%rd12723, %rd12722, %rd12721;
	shr.u64 	%rd12724, %rd12723, 32;
	and.b64  	%rd12725, %rd12695, 4294967295;
	mul.wide.u32 	%rd12726, %r8848, %r6724;
	add.s64 	%rd12727, %rd12724, %rd12725;
	add.s64 	%rd12728, %rd12727, %rd12726;
	shr.u64 	%rd12729, %rd12728, 32;
	and.b64  	%rd12730, %rd12700, 4294967295;
	mul.wide.u32 	%rd12731, %r8847, %r6724;
	add.s64 	%rd12732, %rd12729, %rd12730;
	add.s64 	%rd12733, %rd12732, %rd12731;
	shr.u64 	%rd12734, %rd12733, 32;
	and.b64  	%rd12735, %rd12705, 4294967295;
	mul.wide.u32 	%rd12736, %r8846, %r6724;
	add.s64 	%rd12737, %rd12734, %rd12735;
	add.s64 	%rd12738, %rd12737, %rd12736;
	shr.u64 	%rd12739, %rd12738, 32;
	and.b64  	%rd12740, %rd12710, 4294967295;
	mul.wide.u32 	%rd12741, %r8845, %r6724;
	add.s64 	%rd12742, %rd12739, %rd12740;
	add.s64 	%rd12743, %rd12742, %rd12741;
	shr.u64 	%rd12744, %rd12743, 32;
	and.b64  	%rd12745, %rd12715, 4294967295;
	mul.wide.u32 	%rd12746, %r8844, %r6724;
	add.s64 	%rd12747, %rd12744, %rd12745;
	add.s64 	%rd12748, %rd12747, %rd12746;
	shr.u64 	%rd12749, %rd12748, 32;
	and.b64  	%rd12750, %rd12719, 4294967295;
	mul.wide.u32 	%rd12751, %r8843, %r6724;
	add.s64 	%rd12752, %rd12749, %rd12750;
	add.s64 	%rd12753, %rd12752, %rd12751;
	shr.u64 	%rd12754, %rd12753, 32;
	mul.wide.u32 	%rd12755, %r8842, %r6724;
	add.s64 	%rd12756, %rd12754, %rd12720;
	add.s64 	%rd12757, %rd12756, %rd12755;
	shr.u64 	%rd12758, %rd12757, 32;
	ld.global.u32 	%r6725, [%rd12621+48];
	and.b64  	%rd12759, %rd12728, 4294967295;
	mul.wide.u32 	%rd12760, %r8849, %r6725;
	add.s64 	%rd12761, %rd12760, %rd12759;
	shr.u64 	%rd12762, %rd12761, 32;
	and.b64  	%rd12763, %rd12733, 4294967295;
	mul.wide.u32 	%rd12764, %r8848, %r6725;
	add.s64 	%rd12765, %rd12762, %rd12763;
	add.s64 	%rd12766, %rd12765, %rd12764;
	shr.u64 	%rd12767, %rd12766, 32;
	and.b64  	%rd12768, %rd12738, 4294967295;
	mul.wide.u32 	%rd12769, %r8847, %r6725;
	add.s64 	%rd12770, %rd12767, %rd12768;
	add.s64 	%rd12771, %rd12770, %rd12769;
	shr.u64 	%rd12772, %rd12771, 32;
	and.b64  	%rd12773, %rd12743, 4294967295;
	mul.wide.u32 	%rd12774, %r8846, %r6725;
	add.s64 	%rd12775, %rd12772, %rd12773;
	add.s64 	%rd12776, %rd12775, %rd12774;
	shr.u64 	%rd12777, %rd12776, 32;
	and.b64  	%rd12778, %rd12748, 4294967295;
	mul.wide.u32 	%rd12779, %r8845, %r6725;
	add.s64 	%rd12780, %rd12777, %rd12778;
	add.s64 	%rd12781, %rd12780, %rd12779;
	shr.u64 	%rd12782, %rd12781, 32;
	and.b64  	%rd12783, %rd12753, 4294967295;
	mul.wide.u32 	%rd12784, %r8844, %r6725;
	add.s64 	%rd12785, %rd12782, %rd12783;
	add.s64 	%rd12786, %rd12785, %rd12784;
	shr.u64 	%rd12787, %rd12786, 32;
	and.b64  	%rd12788, %rd12757, 4294967295;
	mul.wide.u32 	%rd12789, %r8843, %r6725;
	add.s64 	%rd12790, %rd12787, %rd12788;
	add.s64 	%rd12791, %rd12790, %rd12789;
	shr.u64 	%rd12792, %rd12791, 32;
	mul.wide.u32 	%rd12793, %r8842, %r6725;
	add.s64 	%rd12794, %rd12792, %rd12758;
	add.s64 	%rd12795, %rd12794, %rd12793;
	shr.u64 	%rd12796, %rd12795, 32;
	ld.global.u32 	%r6726, [%rd12621+52];
	and.b64  	%rd12797, %rd12766, 4294967295;
	mul.wide.u32 	%rd12798, %r8849, %r6726;
	add.s64 	%rd12799, %rd12798, %rd12797;
	shr.u64 	%rd12800, %rd12799, 32;
	and.b64  	%rd12801, %rd12771, 4294967295;
	mul.wide.u32 	%rd12802, %r8848, %r6726;
	add.s64 	%rd12803, %rd12800, %rd12801;
	add.s64 	%rd12804, %rd12803, %rd12802;
	shr.u64 	%rd12805, %rd12804, 32;
	and.b64  	%rd12806, %rd12776, 4294967295;
	mul.wide.u32 	%rd12807, %r8847, %r6726;
	add.s64 	%rd12808, %rd12805, %rd12806;
	add.s64 	%rd12809, %rd12808, %rd12807;
	shr.u64 	%rd12810, %rd12809, 32;
	and.b64  	%rd12811, %rd12781, 4294967295;
	mul.wide.u32 	%rd12812, %r8846, %r6726;
	add.s64 	%rd12813, %rd12810, %rd12811;
	add.s64 	%rd12814, %rd12813, %rd12812;
	shr.u64 	%rd12815, %rd12814, 32;
	and.b64  	%rd12816, %rd12786, 4294967295;
	mul.wide.u32 	%rd12817, %r8845, %r6726;
	add.s64 	%rd12818, %rd12815, %rd12816;
	add.s64 	%rd12819, %rd12818, %rd12817;
	shr.u64 	%rd12820, %rd12819, 32;
	and.b64  	%rd12821, %rd12791, 4294967295;
	mul.wide.u32 	%rd12822, %r8844, %r6726;
	add.s64 	%rd12823, %rd12820, %rd12821;
	add.s64 	%rd12824, %rd12823, %rd12822;
	shr.u64 	%rd12825, %rd12824, 32;
	and.b64  	%rd12826, %rd12795, 4294967295;
	mul.wide.u32 	%rd12827, %r8843, %r6726;
	add.s64 	%rd12828, %rd12825, %rd12826;
	add.s64 	%rd12829, %rd12828, %rd12827;
	shr.u64 	%rd12830, %rd12829, 32;
	mul.wide.u32 	%rd12831, %r8842, %r6726;
	add.s64 	%rd12832, %rd12830, %rd12796;
	add.s64 	%rd12833, %rd12832, %rd12831;
	shr.u64 	%rd12834, %rd12833, 32;
	ld.global.u32 	%r6727, [%rd12621+56];
	and.b64  	%rd12835, %rd12804, 4294967295;
	mul.wide.u32 	%rd12836, %r8849, %r6727;
	add.s64 	%rd12837, %rd12836, %rd12835;
	shr.u64 	%rd12838, %rd12837, 32;
	and.b64  	%rd12839, %rd12809, 4294967295;
	mul.wide.u32 	%rd12840, %r8848, %r6727;
	add.s64 	%rd12841, %rd12838, %rd12839;
	add.s64 	%rd12842, %rd12841, %rd12840;
	shr.u64 	%rd12843, %rd12842, 32;
	and.b64  	%rd12844, %rd12814, 4294967295;
	mul.wide.u32 	%rd12845, %r8847, %r6727;
	add.s64 	%rd12846, %rd12843, %rd12844;
	add.s64 	%rd12847, %rd12846, %rd12845;
	shr.u64 	%rd12848, %rd12847, 32;
	and.b64  	%rd12849, %rd12819, 4294967295;
	mul.wide.u32 	%rd12850, %r8846, %r6727;
	add.s64 	%rd12851, %rd12848, %rd12849;
	add.s64 	%rd12852, %rd12851, %rd12850;
	shr.u64 	%rd12853, %rd12852, 32;
	and.b64  	%rd12854, %rd12824, 4294967295;
	mul.wide.u32 	%rd12855, %r8845, %r6727;
	add.s64 	%rd12856, %rd12853, %rd12854;
	add.s64 	%rd12857, %rd12856, %rd12855;
	shr.u64 	%rd12858, %rd12857, 32;
	and.b64  	%rd12859, %rd12829, 4294967295;
	mul.wide.u32 	%rd12860, %r8844, %r6727;
	add.s64 	%rd12861, %rd12858, %rd12859;
	add.s64 	%rd12862, %rd12861, %rd12860;
	shr.u64 	%rd12863, %rd12862, 32;
	and.b64  	%rd12864, %rd12833, 4294967295;
	mul.wide.u32 	%rd12865, %r8843, %r6727;
	add.s64 	%rd12866, %rd12863, %rd12864;
	add.s64 	%rd12867, %rd12866, %rd12865;
	shr.u64 	%rd12868, %rd12867, 32;
	mul.wide.u32 	%rd12869, %r8842, %r6727;
	add.s64 	%rd12870, %rd12868, %rd12834;
	add.s64 	%rd12871, %rd12870, %rd12869;
	shr.u64 	%rd12872, %rd12871, 32;
	ld.global.u32 	%r6728, [%rd12621+60];
	and.b64  	%rd12873, %rd12842, 4294967295;
	mul.wide.u32 	%rd12874, %r8849, %r6728;
	add.s64 	%rd12875, %rd12874, %rd12873;
	shr.u64 	%rd12876, %rd12875, 32;
	and.b64  	%rd12877, %rd12847, 4294967295;
	mul.wide.u32 	%rd12878, %r8848, %r6728;
	add.s64 	%rd12879, %rd12876, %rd12877;
	add.s64 	%rd12880, %rd12879, %rd12878;
	shr.u64 	%rd12881, %rd12880, 32;
	and.b64  	%rd12882, %rd12852, 4294967295;
	mul.wide.u32 	%rd12883, %r8847, %r6728;
	add.s64 	%rd12884, %rd12881, %rd12882;
	add.s64 	%rd12885, %rd12884, %rd12883;
	shr.u64 	%rd12886, %rd12885, 32;
	and.b64  	%rd12887, %rd12857, 4294967295;
	mul.wide.u32 	%rd12888, %r8846, %r6728;
	add.s64 	%rd12889, %rd12886, %rd12887;
	add.s64 	%rd12890, %rd12889, %rd12888;
	shr.u64 	%rd12891, %rd12890, 32;
	and.b64  	%rd12892, %rd12862, 4294967295;
	mul.wide.u32 	%rd12893, %r8845, %r6728;
	add.s64 	%rd12894, %rd12891, %rd12892;
	add.s64 	%rd12895, %rd12894, %rd12893;
	shr.u64 	%rd12896, %rd12895, 32;
	and.b64  	%rd12897, %rd12867, 4294967295;
	mul.wide.u32 	%rd12898, %r8844, %r6728;
	add.s64 	%rd12899, %rd12896, %rd12897;
	add.s64 	%rd12900, %rd12899, %rd12898;
	shr.u64 	%rd12901, %rd12900, 32;
	and.b64  	%rd12902, %rd12871, 4294967295;
	mul.wide.u32 	%rd12903, %r8843, %r6728;
	add.s64 	%rd12904, %rd12901, %rd12902;
	add.s64 	%rd12905, %rd12904, %rd12903;
	shr.u64 	%rd12906, %rd12905, 32;
	mul.wide.u32 	%rd12907, %r8842, %r6728;
	add.s64 	%rd12908, %rd12906, %rd12872;
	add.s64 	%rd12909, %rd12908, %rd12907;
	shr.u64 	%rd12910, %rd12909, 32;
	{ .reg .b32 tmp; mov.b64 {tmp, %r6729}, %rd12909; }
	and.b64  	%rd12911, %rd12880, 4294967295;
	mul.lo.s64 	%rd12912, %rd12911, 977;
	and.b64  	%rd12913, %rd12622, 4294967295;
	and.b64  	%rd12914, %rd12912, 4294967295;
	add.s64 	%rd19388, %rd12914, %rd12913;
	shr.u64 	%rd12915, %rd12912, 32;
	shr.u64 	%rd12916, %rd19388, 32;
	add.s64 	%rd12917, %rd12916, %rd12915;
	and.b64  	%rd12918, %rd12885, 4294967295;
	mul.lo.s64 	%rd12919, %rd12918, 977;
	and.b64  	%rd12920, %rd12647, 4294967295;
	and.b64  	%rd12921, %rd12919, 4294967295;
	add.s64 	%rd12922, %rd12917, %rd12920;
	add.s64 	%rd12923, %rd12922, %rd12921;
	add.s64 	%rd19387, %rd12923, %rd12911;
	shr.u64 	%rd12924, %rd12919, 32;
	shr.u64 	%rd12925, %rd19387, 32;
	add.s64 	%rd12926, %rd12925, %rd12924;
	and.b64  	%rd12927, %rd12890, 4294967295;
	mul.lo.s64 	%rd12928, %rd12927, 977;
	and.b64  	%rd12929, %rd12685, 4294967295;
	and.b64  	%rd12930, %rd12928, 4294967295;
	add.s64 	%rd12931, %rd12926, %rd12929;
	add.s64 	%rd12932, %rd12931, %rd12930;
	add.s64 	%rd19386, %rd12932, %rd12918;
	shr.u64 	%rd12933, %rd12928, 32;
	shr.u64 	%rd12934, %rd19386, 32;
	add.s64 	%rd12935, %rd12934, %rd12933;
	and.b64  	%rd12936, %rd12895, 4294967295;
	mul.lo.s64 	%rd12937, %rd12936, 977;
	and.b64  	%rd12938, %rd12723, 4294967295;
	and.b64  	%rd12939, %rd12937, 4294967295;
	add.s64 	%rd12940, %rd12935, %rd12938;
	add.s64 	%rd12941, %rd12940, %rd12939;
	add.s64 	%rd19385, %rd12941, %rd12927;
	shr.u64 	%rd12942, %rd12937, 32;
	shr.u64 	%rd12943, %rd19385, 32;
	add.s64 	%rd12944, %rd12943, %rd12942;
	and.b64  	%rd12945, %rd12900, 4294967295;
	mul.lo.s64 	%rd12946, %rd12945, 977;
	and.b64  	%rd12947, %rd12761, 4294967295;
	and.b64  	%rd12948, %rd12946, 4294967295;
	add.s64 	%rd12949, %rd12944, %rd12947;
	add.s64 	%rd12950, %rd12949, %rd12948;
	add.s64 	%rd19384, %rd12950, %rd12936;
	shr.u64 	%rd12951, %rd12946, 32;
	shr.u64 	%rd12952, %rd19384, 32;
	add.s64 	%rd12953, %rd12952, %rd12951;
	and.b64  	%rd12954, %rd12905, 4294967295;
	mul.lo.s64 	%rd12955, %rd12954, 977;
	and.b64  	%rd12956, %rd12799, 4294967295;
	and.b64  	%rd12957, %rd12955, 4294967295;
	add.s64 	%rd12958, %rd12953, %rd12956;
	add.s64 	%rd12959, %rd12958, %rd12957;
	add.s64 	%rd19383, %rd12959, %rd12945;
	shr.u64 	%rd12960, %rd12955, 32;
	shr.u64 	%rd12961, %rd19383, 32;
	add.s64 	%rd12962, %rd12961, %rd12960;
	and.b64  	%rd12963, %rd12909, 4294967295;
	mul.lo.s64 	%rd12964, %rd12963, 977;
	and.b64  	%rd12965, %rd12837, 4294967295;
	and.b64  	%rd12966, %rd12964, 4294967295;
	add.s64 	%rd12967, %rd12962, %rd12965;
	add.s64 	%rd12968, %rd12967, %rd12966;
	add.s64 	%rd19382, %rd12968, %rd12954;
	shr.u64 	%rd12969, %rd12964, 32;
	shr.u64 	%rd12970, %rd19382, 32;
	add.s64 	%rd12971, %rd12970, %rd12969;
	mul.lo.s64 	%rd12972, %rd12910, 977;
	and.b64  	%rd12973, %rd12875, 4294967295;
	and.b64  	%rd12974, %rd12972, 4294967295;
	add.s64 	%rd12975, %rd12971, %rd12973;
	add.s64 	%rd12976, %rd12975, %rd12974;
	add.s64 	%rd19381, %rd12976, %rd12963;
	shr.u64 	%rd12977, %rd12972, 32;
	shr.u64 	%rd12978, %rd19381, 32;
	cvt.u32.u64 	%r6730, %rd12978;
	cvt.u32.u64 	%r6731, %rd12977;
	add.s32 	%r6732, %r6730, %r6731;
	add.s32 	%r348, %r6732, %r6729;
	setp.eq.s32 	%p1910, %r348, 0;
	mov.pred 	%p3146, 0;
	@%p1910 bra 	$L__BB1_254;
	cvt.u64.u32 	%rd12979, %r348;
	mul.wide.u32 	%rd12980, %r348, 977;
	shr.u64 	%rd12981, %rd12980, 32;
	and.b64  	%rd12982, %rd19388, 4294967295;
	and.b64  	%rd12983, %rd12980, 4294967295;
	add.s64 	%rd19388, %rd12983, %rd12982;
	shr.u64 	%rd12984, %rd19388, 32;
	and.b64  	%rd12985, %rd19387, 4294967295;
	add.s64 	%rd12986, %rd12981, %rd12985;
	add.s64 	%rd12987, %rd12986, %rd12979;
	add.s64 	%rd19387, %rd12987, %rd12984;
	setp.lt.u64 	%p1912, %rd19387, 4294967296;
	@%p1912 bra 	$L__BB1_254;
	shr.u64 	%rd12988, %rd19387, 32;
	and.b64  	%rd12989, %rd19386, 4294967295;
	add.s64 	%rd19386, %rd12988, %rd12989;
	setp.lt.u64 	%p1914, %rd19386, 4294967296;
	@%p1914 bra 	$L__BB1_254;
	shr.u64 	%rd12990, %rd19386, 32;
	and.b64  	%rd12991, %rd19385, 4294967295;
	add.s64 	%rd19385, %rd12990, %rd12991;
	setp.lt.u64 	%p1916, %rd19385, 4294967296;
	@%p1916 bra 	$L__BB1_254;
	shr.u64 	%rd12993, %rd19385, 32;
	and.b64  	%rd12994, %rd19384, 4294967295;
	add.s64 	%rd19384, %rd12993, %rd12994;
	setp.lt.u64 	%p1918, %rd19384, 4294967296;
	mov.b64 	%rd19385, 4294967296;
	@%p1918 bra 	$L__BB1_254;
	shr.u64 	%rd12996, %rd19384, 32;
	and.b64  	%rd12997, %rd19383, 4294967295;
	add.s64 	%rd19383, %rd12996, %rd12997;
	setp.lt.u64 	%p1920, %rd19383, 4294967296;
	mov.b64 	%rd19384, 4294967296;
	mov.u64 	%rd19385, %rd19384;
	@%p1920 bra 	$L__BB1_254;
	shr.u64 	%rd12999, %rd19383, 32;
	and.b64  	%rd13000, %rd19382, 4294967295;
	add.s64 	%rd19382, %rd12999, %rd13000;
	setp.lt.u64 	%p1922, %rd19382, 4294967296;
	mov.b64 	%rd19383, 4294967296;
	mov.u64 	%rd19384, %rd19383;
	mov.u64 	%rd19385, %rd19383;
	@%p1922 bra 	$L__BB1_254;
	shr.u64 	%rd13002, %rd19382, 32;
	and.b64  	%rd13003, %rd19381, 4294967295;
	add.s64 	%rd13004, %rd13002, %rd13003;
	setp.gt.u64 	%p3146, %rd13004, 4294967295;
	min.u64 	%rd19381, %rd13004, 4294967296;
	mov.b64 	%rd19382, 4294967296;
	mov.u64 	%rd19383, %rd19382;
	mov.u64 	%rd19384, %rd19382;
	mov.u64 	%rd19385, %rd19382;
$L__BB1_254:
	cvt.u32.u64 	%r8885, %rd19388;
	cvt.u32.u64 	%r8884, %rd19387;
	cvt.u32.u64 	%r8883, %rd19386;
	cvt.u32.u64 	%r8882, %rd19385;
	cvt.u32.u64 	%r8881, %rd19384;
	cvt.u32.u64 	%r8880, %rd19383;
	cvt.u32.u64 	%r8879, %rd19382;
	cvt.u32.u64 	%r8878, %rd19381;
	setp.ge.u32 	%p1923, %r6345, %r8878;
	not.pred 	%p1924, %p3146;
	and.pred  	%p1925, %p1924, %p1923;
	@%p1925 bra 	$L__BB1_256;
	ld.const.u32 	%r8868, [const_p+24];
	bra.uni 	$L__BB1_269;
$L__BB1_256:
	setp.gt.u32 	%p1926, %r6345, %r8878;
	@%p1926 bra 	$L__BB1_270;
	ld.const.u32 	%r8868, [const_p+24];
	setp.lt.u32 	%p1927, %r8868, %r8879;
	@%p1927 bra 	$L__BB1_269;
	setp.gt.u32 	%p1928, %r8868, %r8879;
	@%p1928 bra 	$L__BB1_270;
	ld.const.u32 	%r360, [const_p+20];
	setp.lt.u32 	%p1929, %r360, %r8880;
	@%p1929 bra 	$L__BB1_269;
	setp.gt.u32 	%p1930, %r360, %r8880;
	@%p1930 bra 	$L__BB1_270;
	ld.const.u32 	%r361, [const_p+16];
	setp.lt.u32 	%p1931, %r361, %r8881;
	@%p1931 bra 	$L__BB1_269;
	setp.gt.u32 	%p1932, %r361, %r8881;
	@%p1932 bra 	$L__BB1_270;
	ld.const.u32 	%r362, [const_p+12];
	setp.lt.u32 	%p1933, %r362, %r8882;
	@%p1933 bra 	$L__BB1_269;
	setp.gt.u32 	%p1934, %r362, %r8882;
	@%p1934 bra 	$L__BB1_270;
	ld.const.u32 	%r363, [const_p+8];
	setp.lt.u32 	%p1935, %r363, %r8883;
	@%p1935 bra 	$L__BB1_269;
	setp.gt.u32 	%p1936, %r363, %r8883;
	@%p1936 bra 	$L__BB1_270;
	ld.const.u32 	%r364, [const_p+4];
	setp.lt.u32 	%p1937, %r364, %r8884;
	@%p1937 bra 	$L__BB1_269;
	setp.gt.u32 	%p1938, %r364, %r8884;
	ld.const.u32 	%r6734, [const_p];
	setp.gt.u32 	%p1939, %r6734, %r8885;
	or.pred  	%p1940, %p1938, %p1939;
	@%p1940 bra 	$L__BB1_270;
$L__BB1_269:
	ld.const.u32 	%r6752, [const_p];
	ld.const.u32 	%r6753, [const_p+4];
	ld.const.u32 	%r6754, [const_p+8];
	ld.const.u32 	%r6755, [const_p+12];
	ld.const.u32 	%r6756, [const_p+16];
	ld.const.u32 	%r6757, [const_p+20];
	// begin inline asm
	sub.cc.u32 %r8885, %r8885, %r6752;
	subc.cc.u32 %r8884, %r8884, %r6753;
	subc.cc.u32 %r8883, %r8883, %r6754;
	subc.cc.u32 %r8882, %r8882, %r6755;
	subc.cc.u32 %r8881, %r8881, %r6756;
	subc.cc.u32 %r8880, %r8880, %r6757;
	subc.cc.u32 %r8879, %r8879, %r8868;
	subc.u32 %r8878, %r8878, %r6345;
	
	// end inline asm
$L__BB1_270:
	setp.le.u32 	%p1941, %r8878, %r6345;
	@%p1941 bra 	$L__BB1_271;
	bra.uni 	$L__BB1_284;
$L__BB1_271:
	setp.lt.u32 	%p1942, %r8878, %r6345;
	@%p1942 bra 	$L__BB1_286;
	ld.const.u32 	%r8877, [const_p+24];
	setp.gt.u32 	%p1943, %r8879, %r8877;
	@%p1943 bra 	$L__BB1_285;
	setp.lt.u32 	%p1944, %r8879, %r8877;
	@%p1944 bra 	$L__BB1_286;
	ld.const.u32 	%r375, [const_p+20];
	setp.gt.u32 	%p1945, %r8880, %r375;
	@%p1945 bra 	$L__BB1_285;
	setp.lt.u32 	%p1946, %r8880, %r375;
	@%p1946 bra 	$L__BB1_286;
	ld.const.u32 	%r376, [const_p+16];
	setp.gt.u32 	%p1947, %r8881, %r376;
	@%p1947 bra 	$L__BB1_285;
	setp.lt.u32 	%p1948, %r8881, %r376;
	@%p1948 bra 	$L__BB1_286;
	ld.const.u32 	%r377, [const_p+12];
	setp.gt.u32 	%p1949, %r8882, %r377;
	@%p1949 bra 	$L__BB1_285;
	setp.lt.u32 	%p1950, %r8882, %r377;
	@%p1950 bra 	$L__BB1_286;
	ld.const.u32 	%r378, [const_p+8];
	setp.gt.u32 	%p1951, %r8883, %r378;
	@%p1951 bra 	$L__BB1_285;
	setp.lt.u32 	%p1952, %r8883, %r378;
	@%p1952 bra 	$L__BB1_286;
	ld.const.u32 	%r379, [const_p+4];
	setp.gt.u32 	%p1953, %r8884, %r379;
	@%p1953 bra 	$L__BB1_285;
	setp.lt.u32 	%p1954, %r8884, %r379;
	ld.const.u32 	%r6760, [const_p];
	setp.lt.u32 	%p1955, %r8885, %r6760;
	or.pred  	%p1956, %p1954, %p1955;
	@%p1956 bra 	$L__BB1_286;
	bra.uni 	$L__BB1_285;
$L__BB1_284:
	ld.const.u32 	%r8877, [const_p+24];
$L__BB1_285:
	ld.const.u32 	%r6778, [const_p];
	ld.const.u32 	%r6779, [const_p+4];
	ld.const.u32 	%r6780, [const_p+8];
	ld.const.u32 	%r6781, [const_p+12];
	ld.const.u32 	%r6782, [const_p+16];
	ld.const.u32 	%r6783, [const_p+20];
	// begin inline asm
	sub.cc.u32 %r8885, %r8885, %r6778;
	subc.cc.u32 %r8884, %r8884, %r6779;
	subc.cc.u32 %r8883, %r8883, %r6780;
	subc.cc.u32 %r8882, %r8882, %r6781;
	subc.cc.u32 %r8881, %r8881, %r6782;
	subc.cc.u32 %r8880, %r8880, %r6783;
	subc.cc.u32 %r8879, %r8879, %r8877;
	subc.u32 %r8878, %r8878, %r6345;
	
	// end inline asm
$L__BB1_286:
	ld.const.u32 	%r6786, [const_G_jacobian+32];
	mul.wide.u32 	%rd13006, %r8867, %r6786;
	shr.u64 	%rd13007, %rd13006, 32;
	mul.wide.u32 	%rd13008, %r8866, %r6786;
	add.s64 	%rd13009, %rd13007, %rd13008;
	shr.u64 	%rd13010, %rd13009, 32;
	mul.wide.u32 	%rd13011, %r8865, %r6786;
	add.s64 	%rd13012, %rd13010, %rd13011;
	shr.u64 	%rd13013, %rd13012, 32;
	mul.wide.u32 	%rd13014, %r8864, %r6786;
	add.s64 	%rd13015, %rd13013, %rd13014;
	shr.u64 	%rd13016, %rd13015, 32;
	mul.wide.u32 	%rd13017, %r8863, %r6786;
	add.s64 	%rd13018, %rd13016, %rd13017;
	shr.u64 	%rd13019, %rd13018, 32;
	mul.wide.u32 	%rd13020, %r8862, %r6786;
	add.s64 	%rd13021, %rd13019, %rd13020;
	shr.u64 	%rd13022, %rd13021, 32;
	mul.wide.u32 	%rd13023, %r8861, %r6786;
	add.s64 	%rd13024, %rd13022, %rd13023;
	shr.u64 	%rd13025, %rd13024, 32;
	mul.wide.u32 	%rd13026, %r8860, %r6786;
	add.s64 	%rd13027, %rd13025, %rd13026;
	shr.u64 	%rd13028, %rd13027, 32;
	ld.const.u32 	%r6787, [const_G_jacobian+36];
	and.b64  	%rd13029, %rd13009, 4294967295;
	mul.wide.u32 	%rd13030, %r8867, %r6787;
	add.s64 	%rd13031, %rd13030, %rd13029;
	shr.u64 	%rd13032, %rd13031, 32;
	and.b64  	%rd13033, %rd13012, 4294967295;
	mul.wide.u32 	%rd13034, %r8866, %r6787;
	add.s64 	%rd13035, %rd13032, %rd13033;
	add.s64 	%rd13036, %rd13035, %rd13034;
	shr.u64 	%rd13037, %rd13036, 32;
	and.b64  	%rd13038, %rd13015, 4294967295;
	mul.wide.u32 	%rd13039, %r8865, %r6787;
	add.s64 	%rd13040, %rd13037, %rd13038;
	add.s64 	%rd13041, %rd13040, %rd13039;
	shr.u64 	%rd13042, %rd13041, 32;
	and.b64  	%rd13043, %rd13018, 4294967295;
	mul.wide.u32 	%rd13044, %r8864, %r6787;
	add.s64 	%rd13045, %rd13042, %rd13043;
	add.s64 	%rd13046, %rd13045, %rd13044;
	shr.u64 	%rd13047, %rd13046, 32;
	and.b64  	%rd13048, %rd13021, 4294967295;
	mul.wide.u32 	%rd13049, %r8863, %r6787;
	add.s64 	%rd13050, %rd13047, %rd13048;
	add.s64 	%rd13051, %rd13050, %rd13049;
	shr.u64 	%rd13052, %rd13051, 32;
	and.b64  	%rd13053, %rd13024, 4294967295;
	mul.wide.u32 	%rd13054, %r8862, %r6787;
	add.s64 	%rd13055, %rd13052, %rd13053;
	add.s64 	%rd13056, %rd13055, %rd13054;
	shr.u64 	%rd13057, %rd13056, 32;
	and.b64  	%rd13058, %rd13027, 4294967295;
	mul.wide.u32 	%rd13059, %r8861, %r6787;
	add.s64 	%rd13060, %rd13057, %rd13058;
	add.s64 	%rd13061, %rd13060, %rd13059;
	shr.u64 	%rd13062, %rd13061, 32;
	mul.wide.u32 	%rd13063, %r8860, %r6787;
	add.s64 	%rd13064, %rd13062, %rd13028;
	add.s64 	%rd13065, %rd13064, %rd13063;
	shr.u64 	%rd13066, %rd13065, 32;
	ld.const.u32 	%r6788, [const_G_jacobian+40];
	and.b64  	%rd13067, %rd13036, 4294967295;
	mul.wide.u32 	%rd13068, %r8867, %r6788;
	add.s64 	%rd13069, %rd13068, %rd13067;
	shr.u64 	%rd13070, %rd13069, 32;
	and.b64  	%rd13071, %rd13041, 4294967295;
	mul.wide.u32 	%rd13072, %r8866, %r6788;
	add.s64 	%rd13073, %rd13070, %rd13071;
	add.s64 	%rd13074, %rd13073, %rd13072;
	shr.u64 	%rd13075, %rd13074, 32;
	and.b64  	%rd13076, %rd13046, 4294967295;
	mul.wide.u32 	%rd13077, %r8865, %r6788;
	add.s64 	%rd13078, %rd13075, %rd13076;
	add.s64 	%rd13079, %rd13078, %rd13077;
	shr.u64 	%rd13080, %rd13079, 32;
	and.b64  	%rd13081, %rd13051, 4294967295;
	mul.wide.u32 	%rd13082, %r8864, %r6788;
	add.s64 	%rd13083, %rd13080, %rd13081;
	add.s64 	%rd13084, %rd13083, %rd13082;
	shr.u64 	%rd13085, %rd13084, 32;
	and.b64  	%rd13086, %rd13056, 4294967295;
	mul.wide.u32 	%rd13087, %r8863, %r6788;
	add.s64 	%rd13088, %rd13085, %rd13086;
	add.s64 	%rd13089, %rd13088, %rd13087;
	shr.u64 	%rd13090, %rd13089, 32;
	and.b64  	%rd13091, %rd13061, 4294967295;
	mul.wide.u32 	%rd13092, %r8862, %r6788;
	add.s64 	%rd13093, %rd13090, %rd13091;
	add.s64 	%rd13094, %rd13093, %rd13092;
	shr.u64 	%rd13095, %rd13094, 32;
	and.b64  	%rd13096, %rd13065, 4294967295;
	mul.wide.u32 	%rd13097, %r8861, %r6788;
	add.s64 	%rd13098, %rd13095, %rd13096;
	add.s64 	%rd13099, %rd13098, %rd13097;
	shr.u64 	%rd13100, %rd13099, 32;
	mul.wide.u32 	%rd13101, %r8860, %r6788;
	add.s64 	%rd13102, %rd13100, %rd13066;
	add.s64 	%rd13103, %rd13102, %rd13101;
	shr.u64 	%rd13104, %rd13103, 32;
	ld.const.u32 	%r6789, [const_G_jacobian+44];
	and.b64  	%rd13105, %rd13074, 4294967295;
	mul.wide.u32 	%rd13106, %r8867, %r6789;
	add.s64 	%rd13107, %rd13106, %rd13105;
	shr.u64 	%rd13108, %rd13107, 32;
	and.b64  	%rd13109, %rd13079, 4294967295;
	mul.wide.u32 	%rd13110, %r8866, %r6789;
	add.s64 	%rd13111, %rd13108, %rd13109;
	add.s64 	%rd13112, %rd13111, %rd13110;
	shr.u64 	%rd13113, %rd13112, 32;
	and.b64  	%rd13114, %rd13084, 4294967295;
	mul.wide.u32 	%rd13115, %r8865, %r6789;
	add.s64 	%rd13116, %rd13113, %rd13114;
	add.s64 	%rd13117, %rd13116, %rd13115;
	shr.u64 	%rd13118, %rd13117, 32;
	and.b64  	%rd13119, %rd13089, 4294967295;
	mul.wide.u32 	%rd13120, %r8864, %r6789;
	add.s64 	%rd13121, %rd13118, %rd13119;
	add.s64 	%rd13122, %rd13121, %rd13120;
	shr.u64 	%rd13123, %rd13122, 32;
	and.b64  	%rd13124, %rd13094, 4294967295;
	mul.wide.u32 	%rd13125, %r8863, %r6789;
	add.s64 	%rd13126, %rd13123, %rd13124;
	add.s64 	%rd13127, %rd13126, %rd13125;
	shr.u64 	%rd13128, %rd13127, 32;
	and.b64  	%rd13129, %rd13099, 4294967295;
	mul.wide.u32 	%rd13130, %r8862, %r6789;
	add.s64 	%rd13131, %rd13128, %rd13129;
	add.s64 	%rd13132, %rd13131, %rd13130;
	shr.u64 	%rd13133, %rd13132, 32;
	and.b64  	%rd13134, %rd13103, 4294967295;
	mul.wide.u32 	%rd13135, %r8861, %r6789;
	add.s64 	%rd13136, %rd13133, %rd13134;
	add.s64 	%rd13137, %rd13136, %rd13135;
	shr.u64 	%rd13138, %rd13137, 32;
	mul.wide.u32 	%rd13139, %r8860, %r6789;
	add.s64 	%rd13140, %rd13138, %rd13104;
	add.s64 	%rd13141, %rd13140, %rd13139;
	shr.u64 	%rd13142, %rd13141, 32;
	ld.const.u32 	%r6790, [const_G_jacobian+48];
	and.b64  	%rd13143, %rd13112, 4294967295;
	mul.wide.u32 	%rd13144, %r8867, %r6790;
	add.s64 	%rd13145, %rd13144, %rd13143;
	shr.u64 	%rd13146, %rd13145, 32;
	and.b64  	%rd13147, %rd13117, 4294967295;
	mul.wide.u32 	%rd13148, %r8866, %r6790;
	add.s64 	%rd13149, %rd13146, %rd13147;
	add.s64 	%rd13150, %rd13149, %rd13148;
	shr.u64 	%rd13151, %rd13150, 32;
	and.b64  	%rd13152, %rd13122, 4294967295;
	mul.wide.u32 	%rd13153, %r8865, %r6790;
	add.s64 	%rd13154, %rd13151, %rd13152;
	add.s64 	%rd13155, %rd13154, %rd13153;
	shr.u64 	%rd13156, %rd13155, 32;
	and.b64  	%rd13157, %rd13127, 4294967295;
	mul.wide.u32 	%rd13158, %r8864, %r6790;
	add.s64 	%rd13159, %rd13156, %rd13157;
	add.s64 	%rd13160, %rd13159, %rd13158;
	shr.u64 	%rd13161, %rd13160, 32;
	and.b64  	%rd13162, %rd13132, 4294967295;
	mul.wide.u32 	%rd13163, %r8863, %r6790;
	add.s64 	%rd13164, %rd13161, %rd13162;
	add.s64 	%rd13165, %rd13164, %rd13163;
	shr.u64 	%rd13166, %rd13165, 32;
	and.b64  	%rd13167, %rd13137, 4294967295;
	mul.wide.u32 	%rd13168, %r8862, %r6790;
	add.s64 	%rd13169, %rd13166, %rd13167;
	add.s64 	%rd13170, %rd13169, %rd13168;
	shr.u64 	%rd13171, %rd13170, 32;
	and.b64  	%rd13172, %rd13141, 4294967295;
	mul.wide.u32 	%rd13173, %r8861, %r6790;
	add.s64 	%rd13174, %rd13171, %rd13172;
	add.s64 	%rd13175, %rd13174, %rd13173;
	shr.u64 	%rd13176, %rd13175, 32;
	mul.wide.u32 	%rd13177, %r8860, %r6790;
	add.s64 	%rd13178, %rd13176, %rd13142;
	add.s64 	%rd13179, %rd13178, %rd13177;
	shr.u64 	%rd13180, %rd13179, 32;
	ld.const.u32 	%r6791, [const_G_jacobian+52];
	and.b64  	%rd13181, %rd13150, 4294967295;
	mul.wide.u32 	%rd13182, %r8867, %r6791;
	add.s64 	%rd13183, %rd13182, %rd13181;
	shr.u64 	%rd13184, %rd13183, 32;
	and.b64  	%rd13185, %rd13155, 4294967295;
	mul.wide.u32 	%rd13186, %r8866, %r6791;
	add.s64 	%rd13187, %rd13184, %rd13185;
	add.s64 	%rd13188, %rd13187, %rd13186;
	shr.u64 	%rd13189, %rd13188, 32;
	and.b64  	%rd13190, %rd13160, 4294967295;
	mul.wide.u32 	%rd13191, %r8865, %r6791;
	add.s64 	%rd13192, %rd13189, %rd13190;
	add.s64 	%rd13193, %rd13192, %rd13191;
	shr.u64 	%rd13194, %rd13193, 32;
	and.b64  	%rd13195, %rd13165, 4294967295;
	mul.wide.u32 	%rd13196, %r8864, %r6791;
	add.s64 	%rd13197, %rd13194, %rd13195;
	add.s64 	%rd13198, %rd13197, %rd13196;
	shr.u64 	%rd13199, %rd13198, 32;
	and.b64  	%rd13200, %rd13170, 4294967295;
	mul.wide.u32 	%rd13201, %r8863, %r6791;
	add.s64 	%rd13202, %rd13199, %rd13200;
	add.s64 	%rd13203, %rd13202, %rd13201;
	shr.u64 	%rd13204, %rd13203, 32;
	and.b64  	%rd13205, %rd13175, 4294967295;
	mul.wide.u32 	%rd13206, %r8862, %r6791;
	add.s64 	%rd13207, %rd13204, %rd13205;
	add.s64 	%rd13208, %rd13207, %rd13206;
	shr.u64 	%rd13209, %rd13208, 32;
	and.b64  	%rd13210, %rd13179, 4294967295;
	mul.wide.u32 	%rd13211, %r8861, %r6791;
	add.s64 	%rd13212, %rd13209, %rd13210;
	add.s64 	%rd13213, %rd13212, %rd13211;
	shr.u64 	%rd13214, %rd13213, 32;
	mul.wide.u32 	%rd13215, %r8860, %r6791;
	add.s64 	%rd13216, %rd13214, %rd13180;
	add.s64 	%rd13217, %rd13216, %rd13215;
	shr.u64 	%rd13218, %rd13217, 32;
	ld.const.u32 	%r6792, [const_G_jacobian+56];
	and.b64  	%rd13219, %rd13188, 4294967295;
	mul.wide.u32 	%rd13220, %r8867, %r6792;
	add.s64 	%rd13221, %rd13220, %rd13219;
	shr.u64 	%rd13222, %rd13221, 32;
	and.b64  	%rd13223, %rd13193, 4294967295;
	mul.wide.u32 	%rd13224, %r8866, %r6792;
	add.s64 	%rd13225, %rd13222, %rd13223;
	add.s64 	%rd13226, %rd13225, %rd13224;
	shr.u64 	%rd13227, %rd13226, 32;
	and.b64  	%rd13228, %rd13198, 4294967295;
	mul.wide.u32 	%rd13229, %r8865, %r6792;
	add.s64 	%rd13230, %rd13227, %rd13228;
	add.s64 	%rd13231, %rd13230, %rd13229;
	shr.u64 	%rd13232, %rd13231, 32;
	and.b64  	%rd13233, %rd13203, 4294967295;
	mul.wide.u32 	%rd13234, %r8864, %r6792;
	add.s64 	%rd13235, %rd13232, %rd13233;
	add.s64 	%rd13236, %rd13235, %rd13234;
	shr.u64 	%rd13237, %rd13236, 32;
	and.b64  	%rd13238, %rd13208, 4294967295;
	mul.wide.u32 	%rd13239, %r8863, %r6792;
	add.s64 	%rd13240, %rd13237, %rd13238;
	add.s64 	%rd13241, %rd13240, %rd13239;
	shr.u64 	%rd13242, %rd13241, 32;
	and.b64  	%rd13243, %rd13213, 4294967295;
	mul.wide.u32 	%rd13244, %r8862, %r6792;
	add.s64 	%rd13245, %rd13242, %rd13243;
	add.s64 	%rd13246, %rd13245, %rd13244;
	shr.u64 	%rd13247, %rd13246, 32;
	and.b64  	%rd13248, %rd13217, 4294967295;
	mul.wide.u32 	%rd13249, %r8861, %r6792;
	add.s64 	%rd13250, %rd13247, %rd13248;
	add.s64 	%rd13251, %rd13250, %rd13249;
	shr.u64 	%rd13252, %rd13251, 32;
	mul.wide.u32 	%rd13253, %r8860, %r6792;
	add.s64 	%rd13254, %rd13252, %rd13218;
	add.s64 	%rd13255, %rd13254, %rd13253;
	shr.u64 	%rd13256, %rd13255, 32;
	ld.const.u32 	%r6793, [const_G_jacobian+60];
	and.b64  	%rd13257, %rd13226, 4294967295;
	mul.wide.u32 	%rd13258, %r8867, %r6793;
	add.s64 	%rd13259, %rd13258, %rd13257;
	shr.u64 	%rd13260, %rd13259, 32;
	and.b64  	%rd13261, %rd13231, 4294967295;
	mul.wide.u32 	%rd13262, %r8866, %r6793;
	add.s64 	%rd13263, %rd13260, %rd13261;
	add.s64 	%rd13264, %rd13263, %rd13262;
	shr.u64 	%rd13265, %rd13264, 32;
	and.b64  	%rd13266, %rd13236, 4294967295;
	mul.wide.u32 	%rd13267, %r8865, %r6793;
	add.s64 	%rd13268, %rd13265, %rd13266;
	add.s64 	%rd13269, %rd13268, %rd13267;
	shr.u64 	%rd13270, %rd13269, 32;
	and.b64  	%rd13271, %rd13241, 4294967295;
	mul.wide.u32 	%rd13272, %r8864, %r6793;
	add.s64 	%rd13273, %rd13270, %rd13271;
	add.s64 	%rd13274, %rd13273, %rd13272;
	shr.u64 	%rd13275, %rd13274, 32;
	and.b64  	%rd13276, %rd13246, 4294967295;
	mul.wide.u32 	%rd13277, %r8863, %r6793;
	add.s64 	%rd13278, %rd13275, %rd13276;
	add.s64 	%rd13279, %rd13278, %rd13277;
	shr.u64 	%rd13280, %rd13279, 32;
	and.b64  	%rd13281, %rd13251, 4294967295;
	mul.wide.u32 	%rd13282, %r8862, %r6793;
	add.s64 	%rd13283, %rd13280, %rd13281;
	add.s64 	%rd13284, %rd13283, %rd13282;
	shr.u64 	%rd13285, %rd13284, 32;
	and.b64  	%rd13286, %rd13255, 4294967295;
	mul.wide.u32 	%rd13287, %r8861, %r6793;
	add.s64 	%rd13288, %rd13285, %rd13286;
	add.s64 	%rd13289, %rd13288, %rd13287;
	shr.u64 	%rd13290, %rd13289, 32;
	mul.wide.u32 	%rd13291, %r8860, %r6793;
	add.s64 	%rd13292, %rd13290, %rd13256;
	add.s64 	%rd13293, %rd13292, %rd13291;
	shr.u64 	%rd13294, %rd13293, 32;
	{ .reg .b32 tmp; mov.b64 {tmp, %r6794}, %rd13293; }
	and.b64  	%rd13295, %rd13264, 4294967295;
	mul.lo.s64 	%rd13296, %rd13295, 977;
	and.b64  	%rd13297, %rd13006, 4294967295;
	and.b64  	%rd13298, %rd13296, 4294967295;
	add.s64 	%rd19396, %rd13298, %rd13297;
	shr.u64 	%rd13299, %rd13296, 32;
	shr.u64 	%rd13300, %rd19396, 32;
	add.s64 	%rd13301, %rd13300, %rd13299;
	and.b64  	%rd13302, %rd13269, 4294967295;
	mul.lo.s64 	%rd13303, %rd13302, 977;
	and.b64  	%rd13304, %rd13031, 4294967295;
	and.b64  	%rd13305, %rd13303, 4294967295;
	add.s64 	%rd13306, %rd13301, %rd13304;
	add.s64 	%rd13307, %rd13306, %rd13305;
	add.s64 	%rd19395, %rd13307, %rd13295;
	shr.u64 	%rd13308, %rd13303, 32;
	shr.u64 	%rd13309, %rd19395, 32;
	add.s64 	%rd13310, %rd13309, %rd13308;
	and.b64  	%rd13311, %rd13274, 4294967295;
	mul.lo.s64 	%rd13312, %rd13311, 977;
	and.b64  	%rd13313, %rd13069, 4294967295;
	and.b64  	%rd13314, %rd13312, 4294967295;
	add.s64 	%rd13315, %rd13310, %rd13313;
	add.s64 	%rd13316, %rd13315, %rd13314;
	add.s64 	%rd19394, %rd13316, %rd13302;
	shr.u64 	%rd13317, %rd13312, 32;
	shr.u64 	%rd13318, %rd19394, 32;
	add.s64 	%rd13319, %rd13318, %rd13317;
	and.b64  	%rd13320, %rd13279, 4294967295;
	mul.lo.s64 	%rd13321, %rd13320, 977;
	and.b64  	%rd13322, %rd13107, 4294967295;
	and.b64  	%rd13323, %rd13321, 4294967295;
	add.s64 	%rd13324, %rd13319, %rd13322;
	add.s64 	%rd13325, %rd13324, %rd13323;
	add.s64 	%rd19393, %rd13325, %rd13311;
	shr.u64 	%rd13326, %rd13321, 32;
	shr.u64 	%rd13327, %rd19393, 32;
	add.s64 	%rd13328, %rd13327, %rd13326;
	and.b64  	%rd13329, %rd13284, 4294967295;
	mul.lo.s64 	%rd13330, %rd13329, 977;
	and.b64  	%rd13331, %rd13145, 4294967295;
	and.b64  	%rd13332, %rd13330, 4294967295;
	add.s64 	%rd13333, %rd13328, %rd13331;
	add.s64 	%rd13334, %rd13333, %rd13332;
	add.s64 	%rd19392, %rd13334, %rd13320;
	shr.u64 	%rd13335, %rd13330, 32;
	shr.u64 	%rd13336, %rd19392, 32;
	add.s64 	%rd13337, %rd13336, %rd13335;
	and.b64  	%rd13338, %rd13289, 4294967295;
	mul.lo.s64 	%rd13339, %rd13338, 977;
	and.b64  	%rd13340, %rd13183, 4294967295;
	and.b64  	%rd13341, %rd13339, 4294967295;
	add.s64 	%rd13342, %rd13337, %rd13340;
	add.s64 	%rd13343, %rd13342, %rd13341;
	add.s64 	%rd19391, %rd13343, %rd13329;
	shr.u64 	%rd13344, %rd13339, 32;
	shr.u64 	%rd13345, %rd19391, 32;
	add.s64 	%rd13346, %rd13345, %rd13344;
	and.b64  	%rd13347, %rd13293, 4294967295;
	mul.lo.s64 	%rd13348, %rd13347, 977;
	and.b64  	%rd13349, %rd13221, 4294967295;
	and.b64  	%rd13350, %rd13348, 4294967295;
	add.s64 	%rd13351, %rd13346, %rd13349;
	add.s64 	%rd13352, %rd13351, %rd13350;
	add.s64 	%rd19390, %rd13352, %rd13338;
	shr.u64 	%rd13353, %rd13348, 32;
	shr.u64 	%rd13354, %rd19390, 32;
	add.s64 	%rd13355, %rd13354, %rd13353;
	mul.lo.s64 	%rd13356, %rd13294, 977;
	and.b64  	%rd13357, %rd13259, 4294967295;
	and.b64  	%rd13358, %rd13356, 4294967295;
	add.s64 	%rd13359, %rd13355, %rd13357;
	add.s64 	%rd13360, %rd13359, %rd13358;
	add.s64 	%rd19389, %rd13360, %rd13347;
	shr.u64 	%rd13361, %rd13356, 32;
	shr.u64 	%rd13362, %rd19389, 32;
	cvt.u32.u64 	%r6795, %rd13362;
	cvt.u32.u64 	%r6796, %rd13361;
	add.s32 	%r6797, %r6795, %r6796;
	add.s32 	%r406, %r6797, %r6794;
	setp.eq.s32 	%p1958, %r406, 0;
	mov.pred 	%p3147, 0;
	@%p1958 bra 	$L__BB1_294;
	cvt.u64.u32 	%rd13363, %r406;
	mul.wide.u32 	%rd13364, %r406, 977;
	shr.u64 	%rd13365, %rd13364, 32;
	and.b64  	%rd13366, %rd19396, 4294967295;
	and.b64  	%rd13367, %rd13364, 4294967295;
	add.s64 	%rd19396, %rd13367, %rd13366;
	shr.u64 	%rd13368, %rd19396, 32;
	and.b64  	%rd13369, %rd19395, 4294967295;
	add.s64 	%rd13370, %rd13365, %rd13369;
	add.s64 	%rd13371, %rd13370, %rd13363;
	add.s64 	%rd19395, %rd13371, %rd13368;
	setp.lt.u64 	%p1960, %rd19395, 4294967296;
	@%p1960 bra 	$L__BB1_294;
	shr.u64 	%rd13372, %rd19395, 32;
	and.b64  	%rd13373, %rd19394, 4294967295;
	add.s64 	%rd19394, %rd13372, %rd13373;
	setp.lt.u64 	%p1962, %rd19394, 4294967296;
	@%p1962 bra 	$L__BB1_294;
	shr.u64 	%rd13374, %rd19394, 32;
	and.b64  	%rd13375, %rd19393, 4294967295;
	add.s64 	%rd19393, %rd13374, %rd13375;
	setp.lt.u64 	%p1964, %rd19393, 4294967296;
	@%p1964 bra 	$L__BB1_294;
	shr.u64 	%rd13377, %rd19393, 32;
	and.b64  	%rd13378, %rd19392, 4294967295;
	add.s64 	%rd19392, %rd13377, %rd13378;
	setp.lt.u64 	%p1966, %rd19392, 4294967296;
	mov.b64 	%rd19393, 4294967296;
	@%p1966 bra 	$L__BB1_294;
	shr.u64 	%rd13380, %rd19392, 32;
	and.b64  	%rd13381, %rd19391, 4294967295;
	add.s64 	%rd19391, %rd13380, %rd13381;
	setp.lt.u64 	%p1968, %rd19391, 4294967296;
	mov.b64 	%rd19392, 4294967296;
	mov.u64 	%rd19393, %rd19392;
	@%p1968 bra 	$L__BB1_294;
	shr.u64 	%rd13383, %rd19391, 32;
	and.b64  	%rd13384, %rd19390, 4294967295;
	add.s64 	%rd19390, %rd13383, %rd13384;
	setp.lt.u64 	%p1970, %rd19390, 4294967296;
	mov.b64 	%rd19391, 4294967296;
	mov.u64 	%rd19392, %rd19391;
	mov.u64 	%rd19393, %rd19391;
	@%p1970 bra 	$L__BB1_294;
	shr.u64 	%rd13386, %rd19390, 32;
	and.b64  	%rd13387, %rd19389, 4294967295;
	add.s64 	%rd13388, %rd13386, %rd13387;
	setp.gt.u64 	%p3147, %rd13388, 4294967295;
	min.u64 	%rd19389, %rd13388, 4294967296;
	mov.b64 	%rd19390, 4294967296;
	mov.u64 	%rd19391, %rd19390;
	mov.u64 	%rd19392, %rd19390;
	mov.u64 	%rd19393, %rd19390;
$L__BB1_294:
	cvt.u32.u64 	%r8903, %rd19396;
	cvt.u32.u64 	%r8902, %rd19395;
	cvt.u32.u64 	%r8901, %rd19394;
	cvt.u32.u64 	%r8900, %rd19393;
	cvt.u32.u64 	%r8899, %rd19392;
	cvt.u32.u64 	%r8898, %rd19391;
	cvt.u32.u64 	%r8897, %rd19390;
	cvt.u32.u64 	%r8896, %rd19389;
	setp.ge.u32 	%p1971, %r6345, %r8896;
	not.pred 	%p1972, %p3147;
	and.pred  	%p1973, %p1972, %p1971;
	@%p1973 bra 	$L__BB1_296;
	ld.const.u32 	%r8886, [const_p+24];
	bra.uni 	$L__BB1_309;
$L__BB1_296:
	setp.gt.u32 	%p1974, %r6345, %r8896;
	@%p1974 bra 	$L__BB1_310;
	ld.const.u32 	%r8886, [const_p+24];
	setp.lt.u32 	%p1975, %r8886, %r8897;
	@%p1975 bra 	$L__BB1_309;
	setp.gt.u32 	%p1976, %r8886, %r8897;
	@%p1976 bra 	$L__BB1_310;
	ld.const.u32 	%r418, [const_p+20];
	setp.lt.u32 	%p1977, %r418, %r8898;
	@%p1977 bra 	$L__BB1_309;
	setp.gt.u32 	%p1978, %r418, %r8898;
	@%p1978 bra 	$L__BB1_310;
	ld.const.u32 	%r419, [const_p+16];
	setp.lt.u32 	%p1979, %r419, %r8899;
	@%p1979 bra 	$L__BB1_309;
	setp.gt.u32 	%p1980, %r419, %r8899;
	@%p1980 bra 	$L__BB1_310;
	ld.const.u32 	%r420, [const_p+12];
	setp.lt.u32 	%p1981, %r420, %r8900;
	@%p1981 bra 	$L__BB1_309;
	setp.gt.u32 	%p1982, %r420, %r8900;
	@%p1982 bra 	$L__BB1_310;
	ld.const.u32 	%r421, [const_p+8];
	setp.lt.u32 	%p1983, %r421, %r8901;
	@%p1983 bra 	$L__BB1_309;
	setp.gt.u32 	%p1984, %r421, %r8901;
	@%p1984 bra 	$L__BB1_310;
	ld.const.u32 	%r422, [const_p+4];
	setp.lt.u32 	%p1985, %r422, %r8902;
	@%p1985 bra 	$L__BB1_309;
	setp.gt.u32 	%p1986, %r422, %r8902;
	ld.const.u32 	%r6799, [const_p];
	setp.gt.u32 	%p1987, %r6799, %r8903;
	or.pred  	%p1988, %p1986, %p1987;
	@%p1988 bra 	$L__BB1_310;
$L__BB1_309:
	ld.const.u32 	%r6817, [const_p];
	ld.const.u32 	%r6818, [const_p+4];
	ld.const.u32 	%r6819, [const_p+8];
	ld.const.u32 	%r6820, [const_p+12];
	ld.const.u32 	%r6821, [const_p+16];
	ld.const.u32 	%r6822, [const_p+20];
	// begin inline asm
	sub.cc.u32 %r8903, %r8903, %r6817;
	subc.cc.u32 %r8902, %r8902, %r6818;
	subc.cc.u32 %r8901, %r8901, %r6819;
	subc.cc.u32 %r8900, %r8900, %r6820;
	subc.cc.u32 %r8899, %r8899, %r6821;
	subc.cc.u32 %r8898, %r8898, %r6822;
	subc.cc.u32 %r8897, %r8897, %r8886;
	subc.u32 %r8896, %r8896, %r6345;
	
	// end inline asm
$L__BB1_310:
	setp.le.u32 	%p1989, %r8896, %r6345;
	@%p1989 bra 	$L__BB1_311;
	bra.uni 	$L__BB1_324;
$L__BB1_311:
	setp.lt.u32 	%p1990, %r8896, %r6345;
	@%p1990 bra 	$L__BB1_326;
	ld.const.u32 	%r8895, [const_p+24];
	setp.gt.u32 	%p1991, %r8897, %r8895;
	@%p1991 bra 	$L__BB1_325;
	setp.lt.u32 	%p1992, %r8897, %r8895;
	@%p1992 bra 	$L__BB1_326;
	ld.const.u32 	%r433, [const_p+20];
	setp.gt.u32 	%p1993, %r8898, %r433;
	@%p1993 bra 	$L__BB1_325;
	setp.lt.u32 	%p1994, %r8898, %r433;
	@%p1994 bra 	$L__BB1_326;
	ld.const.u32 	%r434, [const_p+16];
	setp.gt.u32 	%p1995, %r8899, %r434;
	@%p1995 bra 	$L__BB1_325;
	setp.lt.u32 	%p1996, %r8899, %r434;
	@%p1996 bra 	$L__BB1_326;
	ld.const.u32 	%r435, [const_p+12];
	setp.gt.u32 	%p1997, %r8900, %r435;
	@%p1997 bra 	$L__BB1_325;
	setp.lt.u32 	%p1998, %r8900, %r435;
	@%p1998 bra 	$L__BB1_326;
	ld.const.u32 	%r436, [const_p+8];
	setp.gt.u32 	%p1999, %r8901, %r436;
	@%p1999 bra 	$L__BB1_325;
	setp.lt.u32 	%p2000, %r8901, %r436;
	@%p2000 bra 	$L__BB1_326;
	ld.const.u32 	%r437, [const_p+4];
	setp.gt.u32 	%p2001, %r8902, %r437;
	@%p2001 bra 	$L__BB1_325;
	setp.lt.u32 	%p2002, %r8902, %r437;
	ld.const.u32 	%r6825, [const_p];
	setp.lt.u32 	%p2003, %r8903, %r6825;
	or.pred  	%p2004, %p2002, %p2003;
	@%p2004 bra 	$L__BB1_326;
	bra.uni 	$L__BB1_325;
$L__BB1_324:
	ld.const.u32 	%r8895, [const_p+24];
$L__BB1_325:
	ld.const.u32 	%r6843, [const_p];
	ld.const.u32 	%r6844, [const_p+4];
	ld.const.u32 	%r6845, [const_p+8];
	ld.const.u32 	%r6846, [const_p+12];
	ld.const.u32 	%r6847, [const_p+16];
	ld.const.u32 	%r6848, [const_p+20];
	// begin inline asm
	sub.cc.u32 %r8903, %r8903, %r6843;
	subc.cc.u32 %r8902, %r8902, %r6844;
	subc.cc.u32 %r8901, %r8901, %r6845;
	subc.cc.u32 %r8900, %r8900, %r6846;
	subc.cc.u32 %r8899, %r8899, %r6847;
	subc.cc.u32 %r8898, %r8898, %r6848;
	subc.cc.u32 %r8897, %r8897, %r8895;
	subc.u32 %r8896, %r8896, %r6345;
	
	// end inline asm
$L__BB1_326:
	setp.gt.u32 	%p2005, %r8806, %r8824;
	@%p2005 bra 	$L__BB1_858;
	setp.lt.u32 	%p2006, %r8806, %r8824;
	setp.ne.s32 	%p2007, %r8807, %r8825;
	setp.ne.s32 	%p2008, %r8808, %r8826;
	or.pred  	%p2009, %p2007, %p2008;
	or.pred  	%p2010, %p2009, %p2006;
	setp.ne.s32 	%p2011, %r8809, %r8827;
	or.pred  	%p2012, %p2010, %p2011;
	setp.ne.s32 	%p2013, %r8810, %r8828;
	or.pred  	%p2014, %p2012, %p2013;
	setp.ne.s32 	%p2015, %r8811, %r8829;
	or.pred  	%p2016, %p2014, %p2015;
	setp.ne.s32 	%p2017, %r8812, %r8830;
	or.pred  	%p2018, %p2016, %p2017;
	setp.ne.s32 	%p2019, %r8813, %r8831;
	or.pred  	%p2020, %p2018, %p2019;
	@%p2020 bra 	$L__BB1_858;
	ld.param.u64 	%rd19329, [_Z21compute_batch_precompP10ECPointJacii_param_0];
	cvta.to.global.u64 	%rd194, %rd19329;
	setp.gt.u32 	%p2021, %r8878, %r8896;
	@%p2021 bra 	$L__BB1_330;
	setp.ge.u32 	%p2022, %r8878, %r8896;
	setp.eq.s32 	%p2023, %r8879, %r8897;
	setp.eq.s32 	%p2024, %r8880, %r8898;
	and.pred  	%p2025, %p2023, %p2024;
	and.pred  	%p2026, %p2025, %p2022;
	setp.eq.s32 	%p2027, %r8881, %r8899;
	and.pred  	%p2028, %p2026, %p2027;
	setp.eq.s32 	%p2029, %r8882, %r8900;
	and.pred  	%p2030, %p2028, %p2029;
	setp.eq.s32 	%p2031, %r8883, %r8901;
	and.pred  	%p2032, %p2030, %p2031;
	setp.eq.s32 	%p2033, %r8884, %r8902;
	and.pred  	%p2034, %p2032, %p2033;
	setp.eq.s32 	%p2035, %r8885, %r8903;
	and.pred  	%p2036, %p2034, %p2035;
	@%p2036 bra 	$L__BB1_349;
$L__BB1_330:
	mov.b16 	%rs17, 1;
	st.global.u8 	[%rd194+196], %rs17;
	bra.uni 	$L__BB1_2589;
$L__BB1_331:
	ld.global.u32 	%r8905, [%rd194+40];
	or.b32  	%r6852, %r467, %r8905;
	setp.ne.s32 	%p2039, %r6852, 0;
	ld.global.u32 	%r8904, [%rd194+44];
	@%p2039 bra 	$L__BB1_339;
	setp.ne.s32 	%p2040, %r8904, 0;
	mov.b32 	%r8905, 0;
	@%p2040 bra 	$L__BB1_339;
	ld.global.u32 	%r6855, [%rd194+48];
	setp.ne.s32 	%p2041, %r6855, 0;
	mov.b32 	%r8904, 0;
	mov.u32 	%r8905, %r8904;
	@%p2041 bra 	$L__BB1_339;
	ld.global.u32 	%r6857, [%rd194+52];
	setp.ne.s32 	%p2042, %r6857, 0;
	@%p2042 bra 	$L__BB1_339;
	ld.global.u32 	%r6859, [%rd194+56];
	setp.ne.s32 	%p2043, %r6859, 0;
	mov.u32 	%r8905, %r8904;
	@%p2043 bra 	$L__BB1_339;
	ld.global.u32 	%r6861, [%rd194+60];
	setp.eq.s32 	%p2044, %r6861, 0;
	mov.u32 	%r8905, %r8904;
	@%p2044 bra 	$L__BB1_350;
	bra.uni 	$L__BB1_339;
$L__BB1_337:
	ld.global.u32 	%r466, [%rd194+32];
	setp.eq.s32 	%p2038, %r466, 0;
	ld.global.u32 	%r467, [%rd194+36];
	@%p2038 bra 	$L__BB1_331;
	ld.global.u32 	%r8905, [%rd194+40];
	ld.global.u32 	%r8904, [%rd194+44];
$L__BB1_339:
	mul.wide.u32 	%rd13390, %r466, %r466;
	shr.u64 	%rd13391, %rd13390, 32;
	mul.wide.u32 	%rd13392, %r467, %r466;
	add.s64 	%rd13393, %rd13391, %rd13392;
	shr.u64 	%rd13394, %rd13393, 32;
	mul.wide.u32 	%rd13395, %r8905, %r466;
	add.s64 	%rd13396, %rd13394, %rd13395;
	shr.u64 	%rd13397, %rd13396, 32;
	mul.wide.u32 	%rd13398, %r8904, %r466;
	add.s64 	%rd13399, %rd13397, %rd13398;
	shr.u64 	%rd13400, %rd13399, 32;
	ld.global.u32 	%r6862, [%rd194+48];
	mul.wide.u32 	%rd13401, %r6862, %r466;
	add.s64 	%rd13402, %rd13400, %rd13401;
	shr.u64 	%rd13403, %rd13402, 32;
	ld.global.u32 	%r6863, [%rd194+52];
	mul.wide.u32 	%rd13404, %r6863, %r466;
	add.s64 	%rd13405, %rd13403, %rd13404;
	shr.u64 	%rd13406, %rd13405, 32;
	ld.global.u32 	%r6864, [%rd194+56];
	mul.wide.u32 	%rd13407, %r6864, %r466;
	add.s64 	%rd13408, %rd13406, %rd13407;
	shr.u64 	%rd13409, %rd13408, 32;
	ld.global.u32 	%r6865, [%rd194+60];
	mul.wide.u32 	%rd13410, %r6865, %r466;
	add.s64 	%rd13411, %rd13409, %rd13410;
	shr.u64 	%rd13412, %rd13411, 32;
	and.b64  	%rd13413, %rd13393, 4294967295;
	add.s64 	%rd13414, %rd13392, %rd13413;
	shr.u64 	%rd13415, %rd13414, 32;
	and.b64  	%rd13416, %rd13396, 4294967295;
	mul.wide.u32 	%rd13417, %r467, %r467;
	add.s64 	%rd13418, %rd13415, %rd13416;
	add.s64 	%rd13419, %rd13418, %rd13417;
	shr.u64 	%rd13420, %rd13419, 32;
	and.b64  	%rd13421, %rd13399, 4294967295;
	mul.wide.u32 	%rd13422, %r8905, %r467;
	add.s64 	%rd13423, %rd13420, %rd13421;
	add.s64 	%rd13424, %rd13423, %rd13422;
	shr.u64 	%rd13425, %rd13424, 32;
	and.b64  	%rd13426, %rd13402, 4294967295;
	mul.wide.u32 	%rd13427, %r8904, %r467;
	add.s64 	%rd13428, %rd13425, %rd13426;
	add.s64 	%rd13429, %rd13428, %rd13427;
	shr.u64 	%rd13430, %rd13429, 32;
	and.b64  	%rd13431, %rd13405, 4294967295;
	mul.wide.u32 	%rd13432, %r6862, %r467;
	add.s64 	%rd13433, %rd13430, %rd13431;
	add.s64 	%rd13434, %rd13433, %rd13432;
	shr.u64 	%rd13435, %rd13434, 32;
	and.b64  	%rd13436, %rd13408, 4294967295;
	mul.wide.u32 	%rd13437, %r6863, %r467;
	add.s64 	%rd13438, %rd13435, %rd13436;
	add.s64 	%rd13439, %rd13438, %rd13437;
	shr.u64 	%rd13440, %rd13439, 32;
	and.b64  	%rd13441, %rd13411, 4294967295;
	mul.wide.u32 	%rd13442, %r6864, %r467;
	add.s64 	%rd13443, %rd13440, %rd13441;
	add.s64 	%rd13444, %rd13443, %rd13442;
	shr.u64 	%rd13445, %rd13444, 32;
	mul.wide.u32 	%rd13446, %r6865, %r467;
	add.s64 	%rd13447, %rd13445, %rd13412;
	add.s64 	%rd13448, %rd13447, %rd13446;
	shr.u64 	%rd13449, %rd13448, 32;
	and.b64  	%rd13450, %rd13419, 4294967295;
	add.s64 	%rd13451, %rd13395, %rd13450;
	shr.u64 	%rd13452, %rd13451, 32;
	and.b64  	%rd13453, %rd13424, 4294967295;
	add.s64 	%rd13454, %rd13452, %rd13453;
	add.s64 	%rd13455, %rd13454, %rd13422;
	shr.u64 	%rd13456, %rd13455, 32;
	and.b64  	%rd13457, %rd13429, 4294967295;
	mul.wide.u32 	%rd13458, %r8905, %r8905;
	add.s64 	%rd13459, %rd13456, %rd13457;
	add.s64 	%rd13460, %rd13459, %rd13458;
	shr.u64 	%rd13461, %rd13460, 32;
	and.b64  	%rd13462, %rd13434, 4294967295;
	mul.wide.u32 	%rd13463, %r8904, %r8905;
	add.s64 	%rd13464, %rd13461, %rd13462;
	add.s64 	%rd13465, %rd13464, %rd13463;
	shr.u64 	%rd13466, %rd13465, 32;
	and.b64  	%rd13467, %rd13439, 4294967295;
	mul.wide.u32 	%rd13468, %r6862, %r8905;
	add.s64 	%rd13469, %rd13466, %rd13467;
	add.s64 	%rd13470, %rd13469, %rd13468;
	shr.u64 	%rd13471, %rd13470, 32;
	and.b64  	%rd13472, %rd13444, 4294967295;
	mul.wide.u32 	%rd13473, %r6863, %r8905;
	add.s64 	%rd13474, %rd13471, %rd13472;
	add.s64 	%rd13475, %rd13474, %rd13473;
	shr.u64 	%rd13476, %rd13475, 32;
	and.b64  	%rd13477, %rd13448, 4294967295;
	mul.wide.u32 	%rd13478, %r6864, %r8905;
	add.s64 	%rd13479, %rd13476, %rd13477;
	add.s64 	%rd13480, %rd13479, %rd13478;
	shr.u64 	%rd13481, %rd13480, 32;
	mul.wide.u32 	%rd13482, %r6865, %r8905;
	add.s64 	%rd13483, %rd13481, %rd13449;
	add.s64 	%rd13484, %rd13483, %rd13482;
	shr.u64 	%rd13485, %rd13484, 32;
	and.b64  	%rd13486, %rd13455, 4294967295;
	add.s64 	%rd13487, %rd13398, %rd13486;
	shr.u64 	%rd13488, %rd13487, 32;
	and.b64  	%rd13489, %rd13460, 4294967295;
	add.s64 	%rd13490, %rd13488, %rd13489;
	add.s64 	%rd13491, %rd13490, %rd13427;
	shr.u64 	%rd13492, %rd13491, 32;
	and.b64  	%rd13493, %rd13465, 4294967295;
	add.s64 	%rd13494, %rd13492, %rd13493;
	add.s64 	%rd13495, %rd13494, %rd13463;
	shr.u64 	%rd13496, %rd13495, 32;
	and.b64  	%rd13497, %rd13470, 4294967295;
	mul.wide.u32 	%rd13498, %r8904, %r8904;
	add.s64 	%rd13499, %rd13496, %rd13497;
	add.s64 	%rd13500, %rd13499, %rd13498;
	shr.u64 	%rd13501, %rd13500, 32;
	and.b64  	%rd13502, %rd13475, 4294967295;
	mul.wide.u32 	%rd13503, %r6862, %r8904;
	add.s64 	%rd13504, %rd13501, %rd13502;
	add.s64 	%rd13505, %rd13504, %rd13503;
	shr.u64 	%rd13506, %rd13505, 32;
	and.b64  	%rd13507, %rd13480, 4294967295;
	mul.wide.u32 	%rd13508, %r6863, %r8904;
	add.s64 	%rd13509, %rd13506, %rd13507;
	add.s64 	%rd13510, %rd13509, %rd13508;
	shr.u64 	%rd13511, %rd13510, 32;
	and.b64  	%rd13512, %rd13484, 4294967295;
	mul.wide.u32 	%rd13513, %r6864, %r8904;
	add.s64 	%rd13514, %rd13511, %rd13512;
	add.s64 	%rd13515, %rd13514, %rd13513;
	shr.u64 	%rd13516, %rd13515, 32;
	mul.wide.u32 	%rd13517, %r6865, %r8904;
	add.s64 	%rd13518, %rd13516, %rd13485;
	add.s64 	%rd13519, %rd13518, %rd13517;
	shr.u64 	%rd13520, %rd13519, 32;
	and.b64  	%rd13521, %rd13491, 4294967295;
	add.s64 	%rd13522, %rd13401, %rd13521;
	shr.u64 	%rd13523, %rd13522, 32;
	and.b64  	%rd13524, %rd13495, 4294967295;
	add.s64 	%rd13525, %rd13523, %rd13524;
	add.s64 	%rd13526, %rd13525, %rd13432;
	shr.u64 	%rd13527, %rd13526, 32;
	and.b64  	%rd13528, %rd13500, 4294967295;
	add.s64 	%rd13529, %rd13527, %rd13528;
	add.s64 	%rd13530, %rd13529, %rd13468;
	shr.u64 	%rd13531, %rd13530, 32;
	and.b64  	%rd13532, %rd13505, 4294967295;
	add.s64 	%rd13533, %rd13531, %rd13532;
	add.s64 	%rd13534, %rd13533, %rd13503;
	shr.u64 	%rd13535, %rd13534, 32;
	and.b64  	%rd13536, %rd13510, 4294967295;
	mul.wide.u32 	%rd13537, %r6862, %r6862;
	add.s64 	%rd13538, %rd13535, %rd13536;
	add.s64 	%rd13539, %rd13538, %rd13537;
	shr.u64 	%rd13540, %rd13539, 32;
	and.b64  	%rd13541, %rd13515, 4294967295;
	mul.wide.u32 	%rd13542, %r6863, %r6862;
	add.s64 	%rd13543, %rd13540, %rd13541;
	add.s64 	%rd13544, %rd13543, %rd13542;
	shr.u64 	%rd13545, %rd13544, 32;
	and.b64  	%rd13546, %rd13519, 4294967295;
	mul.wide.u32 	%rd13547, %r6864, %r6862;
	add.s64 	%rd13548, %rd13545, %rd13546;
	add.s64 	%rd13549, %rd13548, %rd13547;
	shr.u64 	%rd13550, %rd13549, 32;
	mul.wide.u32 	%rd13551, %r6865, %r6862;
	add.s64 	%rd13552, %rd13550, %rd13520;
	add.s64 	%rd13553, %rd13552, %rd13551;
	shr.u64 	%rd13554, %rd13553, 32;
	and.b64  	%rd13555, %rd13526, 4294967295;
	add.s64 	%rd13556, %rd13404, %rd13555;
	shr.u64 	%rd13557, %rd13556, 32;
	and.b64  	%rd13558, %rd13530, 4294967295;
	add.s64 	%rd13559, %rd13557, %rd13558;
	add.s64 	%rd13560, %rd13559, %rd13437;
	shr.u64 	%rd13561, %rd13560, 32;
	and.b64  	%rd13562, %rd13534, 4294967295;
	add.s64 	%rd13563, %rd13561, %rd13562;
	add.s64 	%rd13564, %rd13563, %rd13473;
	shr.u64 	%rd13565, %rd13564, 32;
	and.b64  	%rd13566, %rd13539, 4294967295;
	add.s64 	%rd13567, %rd13565, %rd13566;
	add.s64 	%rd13568, %rd13567, %rd13508;
	shr.u64 	%rd13569, %rd13568, 32;
	and.b64  	%rd13570, %rd13544, 4294967295;
	add.s64 	%rd13571, %rd13569, %rd13570;
	add.s64 	%rd13572, %rd13571, %rd13542;
	shr.u64 	%rd13573, %rd13572, 32;
	and.b64  	%rd13574, %rd13549, 4294967295;
	mul.wide.u32 	%rd13575, %r6863, %r6863;
	add.s64 	%rd13576, %rd13573, %rd13574;
	add.s64 	%rd13577, %rd13576, %rd13575;
	shr.u64 	%rd13578, %rd13577, 32;
	and.b64  	%rd13579, %rd13553, 4294967295;
	mul.wide.u32 	%rd13580, %r6864, %r6863;
	add.s64 	%rd13581, %rd13578, %rd13579;
	add.s64 	%rd13582, %rd13581, %rd13580;
	shr.u64 	%rd13583, %rd13582, 32;
	mul.wide.u32 	%rd13584, %r6865, %r6863;
	add.s64 	%rd13585, %rd13583, %rd13554;
	add.s64 	%rd13586, %rd13585, %rd13584;
	shr.u64 	%rd13587, %rd13586, 32;
	and.b64  	%rd13588, %rd13560, 4294967295;
	add.s64 	%rd13589, %rd13407, %rd13588;
	shr.u64 	%rd13590, %rd13589, 32;
	and.b64  	%rd13591, %rd13564, 4294967295;
	add.s64 	%rd13592, %rd13590, %rd13591;
	add.s64 	%rd13593, %rd13592, %rd13442;
	shr.u64 	%rd13594, %rd13593, 32;
	and.b64  	%rd13595, %rd13568, 4294967295;
	add.s64 	%rd13596, %rd13594, %rd13595;
	add.s64 	%rd13597, %rd13596, %rd13478;
	shr.u64 	%rd13598, %rd13597, 32;
	and.b64  	%rd13599, %rd13572, 4294967295;
	add.s64 	%rd13600, %rd13598, %rd13599;
	add.s64 	%rd13601, %rd13600, %rd13513;
	shr.u64 	%rd13602, %rd13601, 32;
	and.b64  	%rd13603, %rd13577, 4294967295;
	add.s64 	%rd13604, %rd13602, %rd13603;
	add.s64 	%rd13605, %rd13604, %rd13547;
	shr.u64 	%rd13606, %rd13605, 32;
	and.b64  	%rd13607, %rd13582, 4294967295;
	add.s64 	%rd13608, %rd13606, %rd13607;
	add.s64 	%rd13609, %rd13608, %rd13580;
	shr.u64 	%rd13610, %rd13609, 32;
	and.b64  	%rd13611, %rd13586, 4294967295;
	mul.wide.u32 	%rd13612, %r6864, %r6864;
	add.s64 	%rd13613, %rd13610, %rd13611;
	add.s64 	%rd13614, %rd13613, %rd13612;
	shr.u64 	%rd13615, %rd13614, 32;
	mul.wide.u32 	%rd13616, %r6865, %r6864;
	add.s64 	%rd13617, %rd13615, %rd13587;
	add.s64 	%rd13618, %rd13617, %rd13616;
	shr.u64 	%rd13619, %rd13618, 32;
	and.b64  	%rd13620, %rd13593, 4294967295;
	add.s64 	%rd13621, %rd13410, %rd13620;
	shr.u64 	%rd13622, %rd13621, 32;
	and.b64  	%rd13623, %rd13597, 4294967295;
	add.s64 	%rd13624, %rd13622, %rd13623;
	add.s64 	%rd13625, %rd13624, %rd13446;
	shr.u64 	%rd13626, %rd13625, 32;
	and.b64  	%rd13627, %rd13601, 4294967295;
	add.s64 	%rd13628, %rd13626, %rd13627;
	add.s64 	%rd13629, %rd13628, %rd13482;
	shr.u64 	%rd13630, %rd13629, 32;
	and.b64  	%rd13631, %rd13605, 4294967295;
	add.s64 	%rd13632, %rd13630, %rd13631;
	add.s64 	%rd13633, %rd13632, %rd13517;
	shr.u64 	%rd13634, %rd13633, 32;
	and.b64  	%rd13635, %rd13609, 4294967295;
	add.s64 	%rd13636, %rd13634, %rd13635;
	add.s64 	%rd13637, %rd13636, %rd13551;
	shr.u64 	%rd13638, %rd13637, 32;
	and.b64  	%rd13639, %rd13614, 4294967295;
	add.s64 	%rd13640, %rd13638, %rd13639;
	add.s64 	%rd13641, %rd13640, %rd13584;
	shr.u64 	%rd13642, %rd13641, 32;
	and.b64  	%rd13643, %rd13618, 4294967295;
	add.s64 	%rd13644, %rd13642, %rd13643;
	add.s64 	%rd13645, %rd13644, %rd13616;
	shr.u64 	%rd13646, %rd13645, 32;
	mul.wide.u32 	%rd13647, %r6865, %r6865;
	add.s64 	%rd13648, %rd13646, %rd13619;
	add.s64 	%rd13649, %rd13648, %rd13647;
	shr.u64 	%rd13650, %rd13649, 32;
	{ .reg .b32 tmp; mov.b64 {tmp, %r6866}, %rd13649; }
	and.b64  	%rd13651, %rd13625, 4294967295;
	mul.lo.s64 	%rd13652, %rd13651, 977;
	and.b64  	%rd13653, %rd13390, 4294967293;
	and.b64  	%rd13654, %rd13652, 4294967295;
	add.s64 	%rd19404, %rd13654, %rd13653;
	shr.u64 	%rd13655, %rd13652, 32;
	shr.u64 	%rd13656, %rd19404, 32;
	add.s64 	%rd13657, %rd13656, %rd13655;
	and.b64  	%rd13658, %rd13629, 4294967295;
	mul.lo.s64 	%rd13659, %rd13658, 977;
	and.b64  	%rd13660, %rd13414, 4294967295;
	and.b64  	%rd13661, %rd13659, 4294967295;
	add.s64 	%rd13662, %rd13657, %rd13660;
	add.s64 	%rd13663, %rd13662, %rd13661;
	add.s64 	%rd19403, %rd13663, %rd13651;
	shr.u64 	%rd13664, %rd13659, 32;
	shr.u64 	%rd13665, %rd19403, 32;
	add.s64 	%rd13666, %rd13665, %rd13664;
	and.b64  	%rd13667, %rd13633, 4294967295;
	mul.lo.s64 	%rd13668, %rd13667, 977;
	and.b64  	%rd13669, %rd13451, 4294967295;
	and.b64  	%rd13670, %rd13668, 4294967295;
	add.s64 	%rd13671, %rd13666, %rd13669;
	add.s64 	%rd13672, %rd13671, %rd13670;
	add.s64 	%rd19402, %rd13672, %rd13658;
	shr.u64 	%rd13673, %rd13668, 32;
	shr.u64 	%rd13674, %rd19402, 32;
	add.s64 	%rd13675, %rd13674, %rd13673;
	and.b64  	%rd13676, %rd13637, 4294967295;
	mul.lo.s64 	%rd13677, %rd13676, 977;
	and.b64  	%rd13678, %rd13487, 4294967295;
	and.b64  	%rd13679, %rd13677, 4294967295;
	add.s64 	%rd13680, %rd13675, %rd13678;
	add.s64 	%rd13681, %rd13680, %rd13679;
	add.s64 	%rd19401, %rd13681, %rd13667;
	shr.u64 	%rd13682, %rd13677, 32;
	shr.u64 	%rd13683, %rd19401, 32;
	add.s64 	%rd13684, %rd13683, %rd13682;
	and.b64  	%rd13685, %rd13641, 4294967295;
	mul.lo.s64 	%rd13686, %rd13685, 977;
	and.b64  	%rd13687, %rd13522, 4294967295;
	and.b64  	%rd13688, %rd13686, 4294967295;
	add.s64 	%rd13689, %rd13684, %rd13687;
	add.s64 	%rd13690, %rd13689, %rd13688;
	add.s64 	%rd19400, %rd13690, %rd13676;
	shr.u64 	%rd13691, %rd13686, 32;
	shr.u64 	%rd13692, %rd19400, 32;
	add.s64 	%rd13693, %rd13692, %rd13691;
	and.b64  	%rd13694, %rd13645, 4294967295;
	mul.lo.s64 	%rd13695, %rd13694, 977;
	and.b64  	%rd13696, %rd13556, 4294967295;
	and.b64  	%rd13697, %rd13695, 4294967295;
	add.s64 	%rd13698, %rd13693, %rd13696;
	add.s64 	%rd13699, %rd13698, %rd13697;
	add.s64 	%rd19399, %rd13699, %rd13685;
	shr.u64 	%rd13700, %rd13695, 32;
	shr.u64 	%rd13701, %rd19399, 32;
	add.s64 	%rd13702, %rd13701, %rd13700;
	and.b64  	%rd13703, %rd13649, 4294967295;
	mul.lo.s64 	%rd13704, %rd13703, 977;
	and.b64  	%rd13705, %rd13589, 4294967295;
	and.b64  	%rd13706, %rd13704, 4294967295;
	add.s64 	%rd13707, %rd13702, %rd13705;
	add.s64 	%rd13708, %rd13707, %rd13706;
	add.s64 	%rd19398, %rd13708, %rd13694;
	shr.u64 	%rd13709, %rd13704, 32;
	shr.u64 	%rd13710, %rd19398, 32;
	add.s64 	%rd13711, %rd13710, %rd13709;
	mul.lo.s64 	%rd13712, %rd13650, 977;
	and.b64  	%rd13713, %rd13621, 4294967295;
	and.b64  	%rd13714, %rd13712, 4294967295;
	add.s64 	%rd13715, %rd13711, %rd13713;
	add.s64 	%rd13716, %rd13715, %rd13714;
	add.s64 	%rd19397, %rd13716, %rd13703;
	shr.u64 	%rd13717, %rd13712, 32;
	shr.u64 	%rd13718, %rd19397, 32;
	cvt.u32.u64 	%r6867, %rd13718;
	cvt.u32.u64 	%r6868, %rd13717;
	add.s32 	%r6869, %r6867, %r6868;
	add.s32 	%r472, %r6869, %r6866;
	setp.eq.s32 	%p2046, %r472, 0;
	mov.pred 	%p3148, -1;
	@%p2046 bra 	$L__BB1_347;
	cvt.u64.u32 	%rd13719, %r472;
	mul.wide.u32 	%rd13720, %r472, 977;
	shr.u64 	%rd13721, %rd13720, 32;
	and.b64  	%rd13722, %rd19404, 4294967295;
	and.b64  	%rd13723, %rd13720, 4294967295;
	add.s64 	%rd19404, %rd13723, %rd13722;
	shr.u64 	%rd13724, %rd19404, 32;
	and.b64  	%rd13725, %rd19403, 4294967295;
	add.s64 	%rd13726, %rd13721, %rd13725;
	add.s64 	%rd13727, %rd13726, %rd13719;
	add.s64 	%rd19403, %rd13727, %rd13724;
	setp.lt.u64 	%p2048, %rd19403, 4294967296;
	@%p2048 bra 	$L__BB1_347;
	shr.u64 	%rd13728, %rd19403, 32;
	and.b64  	%rd13729, %rd19402, 4294967295;
	add.s64 	%rd19402, %rd13728, %rd13729;
	setp.lt.u64 	%p2050, %rd19402, 4294967296;
	@%p2050 bra 	$L__BB1_347;
	shr.u64 	%rd13730, %rd19402, 32;
	and.b64  	%rd13731, %rd19401, 4294967295;
	add.s64 	%rd19401, %rd13730, %rd13731;
	setp.lt.u64 	%p2052, %rd19401, 4294967296;
	@%p2052 bra 	$L__BB1_347;
	shr.u64 	%rd13733, %rd19401, 32;
	and.b64  	%rd13734, %rd19400, 4294967295;
	add.s64 	%rd19400, %rd13733, %rd13734;
	setp.lt.u64 	%p2054, %rd19400, 4294967296;
	mov.b64 	%rd19401, 4294967296;
	@%p2054 bra 	$L__BB1_347;
	shr.u64 	%rd13736, %rd19400, 32;
	and.b64  	%rd13737, %rd19399, 4294967295;
	add.s64 	%rd19399, %rd13736, %rd13737;
	setp.lt.u64 	%p2056, %rd19399, 4294967296;
	mov.b64 	%rd19400, 4294967296;
	mov.u64 	%rd19401, %rd19400;
	@%p2056 bra 	$L__BB1_347;
	shr.u64 	%rd13739, %rd19399, 32;
	and.b64  	%rd13740, %rd19398, 4294967295;
	add.s64 	%rd19398, %rd13739, %rd13740;
	setp.lt.u64 	%p2058, %rd19398, 4294967296;
	mov.b64 	%rd19399, 4294967296;
	mov.u64 	%rd19400, %rd19399;
	mov.u64 	%rd19401, %rd19399;
	@%p2058 bra 	$L__BB1_347;
	shr.u64 	%rd13742, %rd19398, 32;
	and.b64  	%rd13743, %rd19397, 4294967295;
	add.s64 	%rd13744, %rd13742, %rd13743;
	setp.lt.u64 	%p3148, %rd13744, 4294967296;
	min.u64 	%rd19397, %rd13744, 4294967296;
	mov.b64 	%rd19398, 4294967296;
	mov.u64 	%rd19399, %rd19398;
	mov.u64 	%rd19400, %rd19398;
	mov.u64 	%rd19401, %rd19398;
$L__BB1_347:
	cvt.u32.u64 	%r8922, %rd19404;
	cvt.u32.u64 	%r8921, %rd19403;
	cvt.u32.u64 	%r8920, %rd19402;
	cvt.u32.u64 	%r8919, %rd19401;
	cvt.u32.u64 	%r8918, %rd19400;
	cvt.u32.u64 	%r8917, %rd19399;
	cvt.u32.u64 	%r8916, %rd19398;
	cvt.u32.u64 	%r8915, %rd19397;
	@%p3148 bra 	$L__BB1_363;
$L__BB1_348:
	ld.const.u32 	%r6888, [const_p];
	ld.const.u32 	%r6889, [const_p+4];
	ld.const.u32 	%r6890, [const_p+8];
	ld.const.u32 	%r6891, [const_p+12];
	ld.const.u32 	%r6892, [const_p+16];
	ld.const.u32 	%r6893, [const_p+20];
	ld.const.u32 	%r6894, [const_p+24];
	// begin inline asm
	sub.cc.u32 %r8922, %r8922, %r6888;
	subc.cc.u32 %r8921, %r8921, %r6889;
	subc.cc.u32 %r8920, %r8920, %r6890;
	subc.cc.u32 %r8919, %r8919, %r6891;
	subc.cc.u32 %r8918, %r8918, %r6892;
	subc.cc.u32 %r8917, %r8917, %r6893;
	subc.cc.u32 %r8916, %r8916, %r6894;
	subc.u32 %r8915, %r8915, %r6345;
	
	// end inline asm
	bra.uni 	$L__BB1_365;
$L__BB1_349:
	ld.global.u8 	%rs14, [%rd194+96];
	setp.eq.s16 	%p2037, %rs14, 0;
	@%p2037 bra 	$L__BB1_337;
$L__BB1_350:
	mov.b16 	%rs16, 1;
	st.global.u8 	[%rd194+196], %rs16;
	bra.uni 	$L__BB1_2589;
$L__BB1_351:
	ld.const.u32 	%r481, [const_p+24];
	setp.lt.u32 	%p2061, %r481, %r8916;
	@%p2061 bra 	$L__BB1_348;
	setp.gt.u32 	%p2062, %r481, %r8916;
	@%p2062 bra 	$L__BB1_365;
	ld.const.u32 	%r482, [const_p+20];
	setp.lt.u32 	%p2063, %r482, %r8917;
	@%p2063 bra 	$L__BB1_348;
	setp.gt.u32 	%p2064, %r482, %r8917;
	@%p2064 bra 	$L__BB1_365;
	ld.const.u32 	%r483, [const_p+16];
	setp.lt.u32 	%p2065, %r483, %r8918;
	@%p2065 bra 	$L__BB1_348;
	setp.gt.u32 	%p2066, %r483, %r8918;
	@%p2066 bra 	$L__BB1_365;
	ld.const.u32 	%r484, [const_p+12];
	setp.lt.u32 	%p2067, %r484, %r8919;
	@%p2067 bra 	$L__BB1_348;
	setp.gt.u32 	%p2068, %r484, %r8919;
	@%p2068 bra 	$L__BB1_365;
	ld.const.u32 	%r485, [const_p+8];
	setp.lt.u32 	%p2069, %r485, %r8920;
	@%p2069 bra 	$L__BB1_348;
	setp.gt.u32 	%p2070, %r485, %r8920;
	@%p2070 bra 	$L__BB1_365;
	ld.const.u32 	%r486, [const_p+4];
	setp.lt.u32 	%p2071, %r486, %r8921;
	@%p2071 bra 	$L__BB1_348;
	setp.gt.u32 	%p2072, %r486, %r8921;
	ld.const.u32 	%r6870, [const_p];
	setp.gt.u32 	%p2073, %r6870, %r8922;
	or.pred  	%p2074, %p2072, %p2073;
	@%p2074 bra 	$L__BB1_365;
	bra.uni 	$L__BB1_348;
$L__BB1_363:
	setp.lt.u32 	%p2059, %r6345, %r8915;
	@%p2059 bra 	$L__BB1_348;
	setp.gt.u32 	%p2060, %r6345, %r8915;
	@%p2060 bra 	$L__BB1_365;
	bra.uni 	$L__BB1_351;
$L__BB1_365:
	setp.le.u32 	%p2075, %r8915, %r6345;
	@%p2075 bra 	$L__BB1_366;
	bra.uni 	$L__BB1_379;
$L__BB1_366:
	setp.lt.u32 	%p2076, %r8915, %r6345;
	@%p2076 bra 	$L__BB1_381;
	ld.const.u32 	%r8914, [const_p+24];
	setp.gt.u32 	%p2077, %r8916, %r8914;
	@%p2077 bra 	$L__BB1_380;
	setp.lt.u32 	%p2078, %r8916, %r8914;
	@%p2078 bra 	$L__BB1_381;
	ld.const.u32 	%r496, [const_p+20];
	setp.gt.u32 	%p2079, %r8917, %r496;
	@%p2079 bra 	$L__BB1_380;
	setp.lt.u32 	%p2080, %r8917, %r496;
	@%p2080 bra 	$L__BB1_381;
	ld.const.u32 	%r497, [const_p+16];
	setp.gt.u32 	%p2081, %r8918, %r497;
	@%p2081 bra 	$L__BB1_380;
	setp.lt.u32 	%p2082, %r8918, %r497;
	@%p2082 bra 	$L__BB1_381;
	ld.const.u32 	%r498, [const_p+12];
	setp.gt.u32 	%p2083, %r8919, %r498;
	@%p2083 bra 	$L__BB1_380;
	setp.lt.u32 	%p2084, %r8919, %r498;
	@%p2084 bra 	$L__BB1_381;
	ld.const.u32 	%r499, [const_p+8];
	setp.gt.u32 	%p2085, %r8920, %r499;
	@%p2085 bra 	$L__BB1_380;
	setp.lt.u32 	%p2086, %r8920, %r499;
	@%p2086 bra 	$L__BB1_381;
	ld.const.u32 	%r500, [const_p+4];
	setp.gt.u32 	%p2087, %r8921, %r500;
	@%p2087 bra 	$L__BB1_380;
	setp.lt.u32 	%p2088, %r8921, %r500;
	ld.const.u32 	%r6896, [const_p];
	setp.lt.u32 	%p2089, %r8922, %r6896;
	or.pred  	%p2090, %p2088, %p2089;
	@%p2090 bra 	$L__BB1_381;
	bra.uni 	$L__BB1_380;
$L__BB1_379:
	ld.const.u32 	%r8914, [const_p+24];
$L__BB1_380:
	ld.const.u32 	%r6914, [const_p];
	ld.const.u32 	%r6915, [const_p+4];
	ld.const.u32 	%r6916, [const_p+8];
	ld.const.u32 	%r6917, [const_p+12];
	ld.const.u32 	%r6918, [const_p+16];
	ld.const.u32 	%r6919, [const_p+20];
	// begin inline asm
	sub.cc.u32 %r8922, %r8922, %r6914;
	subc.cc.u32 %r8921, %r8921, %r6915;
	subc.cc.u32 %r8920, %r8920, %r6916;
	subc.cc.u32 %r8919, %r8919, %r6917;
	subc.cc.u32 %r8918, %r8918, %r6918;
	subc.cc.u32 %r8917, %r8917, %r6919;
	subc.cc.u32 %r8916, %r8916, %r8914;
	subc.u32 %r8915, %r8915, %r6345;
	
	// end inline asm
$L__BB1_381:
	ld.global.u32 	%r6922, [%rd194];
	mul.wide.u32 	%rd13745, %r8922, %r6922;
	shr.u64 	%rd13746, %rd13745, 32;
	mul.wide.u32 	%rd13747, %r8921, %r6922;
	add.s64 	%rd13748, %rd13746, %rd13747;
	shr.u64 	%rd13749, %rd13748, 32;
	mul.wide.u32 	%rd13750, %r8920, %r6922;
	add.s64 	%rd13751, %rd13749, %rd13750;
	shr.u64 	%rd13752, %rd13751, 32;
	mul.wide.u32 	%rd13753, %r8919, %r6922;
	add.s64 	%rd13754, %rd13752, %rd13753;
	shr.u64 	%rd13755, %rd13754, 32;
	mul.wide.u32 	%rd13756, %r8918, %r6922;
	add.s64 	%rd13757, %rd13755, %rd13756;
	shr.u64 	%rd13758, %rd13757, 32;
	mul.wide.u32 	%rd13759, %r8917, %r6922;
	add.s64 	%rd13760, %rd13758, %rd13759;
	shr.u64 	%rd13761, %rd13760, 32;
	mul.wide.u32 	%rd13762, %r8916, %r6922;
	add.s64 	%rd13763, %rd13761, %rd13762;
	shr.u64 	%rd13764, %rd13763, 32;
	mul.wide.u32 	%rd13765, %r8915, %r6922;
	add.s64 	%rd13766, %rd13764, %rd13765;
	shr.u64 	%rd13767, %rd13766, 32;
	ld.global.u32 	%r6923, [%rd194+4];
	and.b64  	%rd13768, %rd13748, 4294967295;
	mul.wide.u32 	%rd13769, %r8922, %r6923;
	add.s64 	%rd13770, %rd13769, %rd13768;
	shr.u64 	%rd13771, %rd13770, 32;
	and.b64  	%rd13772, %rd13751, 4294967295;
	mul.wide.u32 	%rd13773, %r8921, %r6923;
	add.s64 	%rd13774, %rd13771, %rd13772;
	add.s64 	%rd13775, %rd13774, %rd13773;
	shr.u64 	%rd13776, %rd13775, 32;
	and.b64  	%rd13777, %rd13754, 4294967295;
	mul.wide.u32 	%rd13778, %r8920, %r6923;
	add.s64 	%rd13779, %rd13776, %rd13777;
	add.s64 	%rd13780, %rd13779, %rd13778;
	shr.u64 	%rd13781, %rd13780, 32;
	and.b64  	%rd13782, %rd13757, 4294967295;
	mul.wide.u32 	%rd13783, %r8919, %r6923;
	add.s64 	%rd13784, %rd13781, %rd13782;
	add.s64 	%rd13785, %rd13784, %rd13783;
	shr.u64 	%rd13786, %rd13785, 32;
	and.b64  	%rd13787, %rd13760, 4294967295;
	mul.wide.u32 	%rd13788, %r8918, %r6923;
	add.s64 	%rd13789, %rd13786, %rd13787;
	add.s64 	%rd13790, %rd13789, %rd13788;
	shr.u64 	%rd13791, %rd13790, 32;
	and.b64  	%rd13792, %rd13763, 4294967295;
	mul.wide.u32 	%rd13793, %r8917, %r6923;
	add.s64 	%rd13794, %rd13791, %rd13792;
	add.s64 	%rd13795, %rd13794, %rd13793;
	shr.u64 	%rd13796, %rd13795, 32;
	and.b64  	%rd13797, %rd13766, 4294967295;
	mul.wide.u32 	%rd13798, %r8916, %r6923;
	add.s64 	%rd13799, %rd13796, %rd13797;
	add.s64 	%rd13800, %rd13799, %rd13798;
	shr.u64 	%rd13801, %rd13800, 32;
	mul.wide.u32 	%rd13802, %r8915, %r6923;
	add.s64 	%rd13803, %rd13801, %rd13767;
	add.s64 	%rd13804, %rd13803, %rd13802;
	shr.u64 	%rd13805, %rd13804, 32;
	ld.global.u32 	%r6924, [%rd194+8];
	and.b64  	%rd13806, %rd13775, 4294967295;
	mul.wide.u32 	%rd13807, %r8922, %r6924;
	add.s64 	%rd13808, %rd13807, %rd13806;
	shr.u64 	%rd13809, %rd13808, 32;
	and.b64  	%rd13810, %rd13780, 4294967295;
	mul.wide.u32 	%rd13811, %r8921, %r6924;
	add.s64 	%rd13812, %rd13809, %rd13810;
	add.s64 	%rd13813, %rd13812, %rd13811;
	shr.u64 	%rd13814, %rd13813, 32;
	and.b64  	%rd13815, %rd13785, 4294967295;
	mul.wide.u32 	%rd13816, %r8920, %r6924;
	add.s64 	%rd13817, %rd13814, %rd13815;
	add.s64 	%rd13818, %rd13817, %rd13816;
	shr.u64 	%rd13819, %rd13818, 32;
	and.b64  	%rd13820, %rd13790, 4294967295;
	mul.wide.u32 	%rd13821, %r8919, %r6924;
	add.s64 	%rd13822, %rd13819, %rd13820;
	add.s64 	%rd13823, %rd13822, %rd13821;
	shr.u64 	%rd13824, %rd13823, 32;
	and.b64  	%rd13825, %rd13795, 4294967295;
	mul.wide.u32 	%rd13826, %r8918, %r6924;
	add.s64 	%rd13827, %rd13824, %rd13825;
	add.s64 	%rd13828, %rd13827, %rd13826;
	shr.u64 	%rd13829, %rd13828, 32;
	and.b64  	%rd13830, %rd13800, 4294967295;
	mul.wide.u32 	%rd13831, %r8917, %r6924;
	add.s64 	%rd13832, %rd13829, %rd13830;
	add.s64 	%rd13833, %rd13832, %rd13831;
	shr.u64 	%rd13834, %rd13833, 32;
	and.b64  	%rd13835, %rd13804, 4294967295;
	mul.wide.u32 	%rd13836, %r8916, %r6924;
	add.s64 	%rd13837, %rd13834, %rd13835;
	add.s64 	%rd13838, %rd13837, %rd13836;
	shr.u64 	%rd13839, %rd13838, 32;
	mul.wide.u32 	%rd13840, %r8915, %r6924;
	add.s64 	%rd13841, %rd13839, %rd13805;
	add.s64 	%rd13842, %rd13841, %rd13840;
	shr.u64 	%rd13843, %rd13842, 32;
	ld.global.u32 	%r6925, [%rd194+12];
	and.b64  	%rd13844, %rd13813, 4294967295;
	mul.wide.u32 	%rd13845, %r8922, %r6925;
	add.s64 	%rd13846, %rd13845, %rd13844;
	shr.u64 	%rd13847, %rd13846, 32;
	and.b64  	%rd13848, %rd13818, 4294967295;
	mul.wide.u32 	%rd13849, %r8921, %r6925;
	add.s64 	%rd13850, %rd13847, %rd13848;
	add.s64 	%rd13851, %rd13850, %rd13849;
	shr.u64 	%rd13852, %rd13851, 32;
	and.b64  	%rd13853, %rd13823, 4294967295;
	mul.wide.u32 	%rd13854, %r8920, %r6925;
	add.s64 	%rd13855, %rd13852, %rd13853;
	add.s64 	%rd13856, %rd13855, %rd13854;
	shr.u64 	%rd13857, %rd13856, 32;
	and.b64  	%rd13858, %rd13828, 4294967295;
	mul.wide.u32 	%rd13859, %r8919, %r6925;
	add.s64 	%rd13860, %rd13857, %rd13858;
	add.s64 	%rd13861, %rd13860, %rd13859;
	shr.u64 	%rd13862, %rd13861, 32;
	and.b64  	%rd13863, %rd13833, 4294967295;
	mul.wide.u32 	%rd13864, %r8918, %r6925;
	add.s64 	%rd13865, %rd13862, %rd13863;
	add.s64 	%rd13866, %rd13865, %rd13864;
	shr.u64 	%rd13867, %rd13866, 32;
	and.b64  	%rd13868, %rd13838, 4294967295;
	mul.wide.u32 	%rd13869, %r8917, %r6925;
	add.s64 	%rd13870, %rd13867, %rd13868;
	add.s64 	%rd13871, %rd13870, %rd13869;
	shr.u64 	%rd13872, %rd13871, 32;
	and.b64  	%rd13873, %rd13842, 4294967295;
	mul.wide.u32 	%rd13874, %r8916, %r6925;
	add.s64 	%rd13875, %rd13872, %rd13873;
	add.s64 	%rd13876, %rd13875, %rd13874;
	shr.u64 	%rd13877, %rd13876, 32;
	mul.wide.u32 	%rd13878, %r8915, %r6925;
	add.s64 	%rd13879, %rd13877, %rd13843;
	add.s64 	%rd13880, %rd13879, %rd13878;
	shr.u64 	%rd13881, %rd13880, 32;
	ld.global.u32 	%r6926, [%rd194+16];
	and.b64  	%rd13882, %rd13851, 4294967295;
	mul.wide.u32 	%rd13883, %r8922, %r6926;
	add.s64 	%rd13884, %rd13883, %rd13882;
	shr.u64 	%rd13885, %rd13884, 32;
	and.b64  	%rd13886, %rd13856, 4294967295;
	mul.wide.u32 	%rd13887, %r8921, %r6926;
	add.s64 	%rd13888, %rd13885, %rd13886;
	add.s64 	%rd13889, %rd13888, %rd13887;
	shr.u64 	%rd13890, %rd13889, 32;
	and.b64  	%rd13891, %rd13861, 4294967295;
	mul.wide.u32 	%rd13892, %r8920, %r6926;
	add.s64 	%rd13893, %rd13890, %rd13891;
	add.s64 	%rd13894, %rd13893, %rd13892;
	shr.u64 	%rd13895, %rd13894, 32;
	and.b64  	%rd13896, %rd13866, 4294967295;
	mul.wide.u32 	%rd13897, %r8919, %r6926;
	add.s64 	%rd13898, %rd13895, %rd13896;
	add.s64 	%rd13899, %rd13898, %rd13897;
	shr.u64 	%rd13900, %rd13899, 32;
	and.b64  	%rd13901, %rd13871, 4294967295;
	mul.wide.u32 	%rd13902, %r8918, %r6926;
	add.s64 	%rd13903, %rd13900, %rd13901;
	add.s64 	%rd13904, %rd13903, %rd13902;
	shr.u64 	%rd13905, %rd13904, 32;
	and.b64  	%rd13906, %rd13876, 4294967295;
	mul.wide.u32 	%rd13907, %r8917, %r6926;
	add.s64 	%rd13908, %rd13905, %rd13906;
	add.s64 	%rd13909, %rd13908, %rd13907;
	shr.u64 	%rd13910, %rd13909, 32;
	and.b64  	%rd13911, %rd13880, 4294967295;
	mul.wide.u32 	%rd13912, %r8916, %r6926;
	add.s64 	%rd13913, %rd13910, %rd13911;
	add.s64 	%rd13914, %rd13913, %rd13912;
	shr.u64 	%rd13915, %rd13914, 32;
	mul.wide.u32 	%rd13916, %r8915, %r6926;
	add.s64 	%rd13917, %rd13915, %rd13881;
	add.s64 	%rd13918, %rd13917, %rd13916;
	shr.u64 	%rd13919, %rd13918, 32;
	ld.global.u32 	%r6927, [%rd194+20];
	and.b64  	%rd13920, %rd13889, 4294967295;
	mul.wide.u32 	%rd13921, %r8922, %r6927;
	add.s64 	%rd13922, %rd13921, %rd13920;
	shr.u64 	%rd13923, %rd13922, 32;
	and.b64  	%rd13924, %rd13894, 4294967295;
	mul.wide.u32 	%rd13925, %r8921, %r6927;
	add.s64 	%rd13926, %rd13923, %rd13924;
	add.s64 	%rd13927, %rd13926, %rd13925;
	shr.u64 	%rd13928, %rd13927, 32;
	and.b64  	%rd13929, %rd13899, 4294967295;
	mul.wide.u32 	%rd13930, %r8920, %r6927;
	add.s64 	%rd13931, %rd13928, %rd13929;
	add.s64 	%rd13932, %rd13931, %rd13930;
	shr.u64 	%rd13933, %rd13932, 32;
	and.b64  	%rd13934, %rd13904, 4294967295;
	mul.wide.u32 	%rd13935, %r8919, %r6927;
	add.s64 	%rd13936, %rd13933, %rd13934;
	add.s64 	%rd13937, %rd13936, %rd13935;
	shr.u64 	%rd13938, %rd13937, 32;
	and.b64  	%rd13939, %rd13909, 4294967295;
	mul.wide.u32 	%rd13940, %r8918, %r6927;
	add.s64 	%rd13941, %rd13938, %rd13939;
	add.s64 	%rd13942, %rd13941, %rd13940;
	shr.u64 	%rd13943, %rd13942, 32;
	and.b64  	%rd13944, %rd13914, 4294967295;
	mul.wide.u32 	%rd13945, %r8917, %r6927;
	add.s64 	%rd13946, %rd13943, %rd13944;
	add.s64 	%rd13947, %rd13946, %rd13945;
	shr.u64 	%rd13948, %rd13947, 32;
	and.b64  	%rd13949, %rd13918, 4294967295;
	mul.wide.u32 	%rd13950, %r8916, %r6927;
	add.s64 	%rd13951, %rd13948, %rd13949;
	add.s64 	%rd13952, %rd13951, %rd13950;
	shr.u64 	%rd13953, %rd13952, 32;
	mul.wide.u32 	%rd13954, %r8915, %r6927;
	add.s64 	%rd13955, %rd13953, %rd13919;
	add.s64 	%rd13956, %rd13955, %rd13954;
	shr.u64 	%rd13957, %rd13956, 32;
	ld.global.u32 	%r6928, [%rd194+24];
	and.b64  	%rd13958, %rd13927, 4294967295;
	mul.wide.u32 	%rd13959, %r8922, %r6928;
	add.s64 	%rd13960, %rd13959, %rd13958;
	shr.u64 	%rd13961, %rd13960, 32;
	and.b64  	%rd13962, %rd13932, 4294967295;
	mul.wide.u32 	%rd13963, %r8921, %r6928;
	add.s64 	%rd13964, %rd13961, %rd13962;
	add.s64 	%rd13965, %rd13964, %rd13963;
	shr.u64 	%rd13966, %rd13965, 32;
	and.b64  	%rd13967, %rd13937, 4294967295;
	mul.wide.u32 	%rd13968, %r8920, %r6928;
	add.s64 	%rd13969, %rd13966, %rd13967;
	add.s64 	%rd13970, %rd13969, %rd13968;
	shr.u64 	%rd13971, %rd13970, 32;
	and.b64  	%rd13972, %rd13942, 4294967295;
	mul.wide.u32 	%rd13973, %r8919, %r6928;
	add.s64 	%rd13974, %rd13971, %rd13972;
	add.s64 	%rd13975, %rd13974, %rd13973;
	shr.u64 	%rd13976, %rd13975, 32;
	and.b64  	%rd13977, %rd13947, 4294967295;
	mul.wide.u32 	%rd13978, %r8918, %r6928;
	add.s64 	%rd13979, %rd13976, %rd13977;
	add.s64 	%rd13980, %rd13979, %rd13978;
	shr.u64 	%rd13981, %rd13980, 32;
	and.b64  	%rd13982, %rd13952, 4294967295;
	mul.wide.u32 	%rd13983, %r8917, %r6928;
	add.s64 	%rd13984, %rd13981, %rd13982;
	add.s64 	%rd13985, %rd13984, %rd13983;
	shr.u64 	%rd13986, %rd13985, 32;
	and.b64  	%rd13987, %rd13956, 4294967295;
	mul.wide.u32 	%rd13988, %r8916, %r6928;
	add.s64 	%rd13989, %rd13986, %rd13987;
	add.s64 	%rd13990, %rd13989, %rd13988;
	shr.u64 	%rd13991, %rd13990, 32;
	mul.wide.u32 	%rd13992, %r8915, %r6928;
	add.s64 	%rd13993, %rd13991, %rd13957;
	add.s64 	%rd13994, %rd13993, %rd13992;
	shr.u64 	%rd13995, %rd13994, 32;
	ld.global.u32 	%r6929, [%rd194+28];
	and.b64  	%rd13996, %rd13965, 4294967295;
	mul.wide.u32 	%rd13997, %r8922, %r6929;
	add.s64 	%rd13998, %rd13997, %rd13996;
	shr.u64 	%rd13999, %rd13998, 32;
	and.b64  	%rd14000, %rd13970, 4294967295;
	mul.wide.u32 	%rd14001, %r8921, %r6929;
	add.s64 	%rd14002, %rd13999, %rd14000;
	add.s64 	%rd14003, %rd14002, %rd14001;
	shr.u64 	%rd14004, %rd14003, 32;
	and.b64  	%rd14005, %rd13975, 4294967295;
	mul.wide.u32 	%rd14006, %r8920, %r6929;
	add.s64 	%rd14007, %rd14004, %rd14005;
	add.s64 	%rd14008, %rd14007, %rd14006;
	shr.u64 	%rd14009, %rd14008, 32;
	and.b64  	%rd14010, %rd13980, 4294967295;
	mul.wide.u32 	%rd14011, %r8919, %r6929;
	add.s64 	%rd14012, %rd14009, %rd14010;
	add.s64 	%rd14013, %rd14012, %rd14011;
	shr.u64 	%rd14014, %rd14013, 32;
	and.b64  	%rd14015, %rd13985, 4294967295;
	mul.wide.u32 	%rd14016, %r8918, %r6929;
	add.s64 	%rd14017, %rd14014, %rd14015;
	add.s64 	%rd14018, %rd14017, %rd14016;
	shr.u64 	%rd14019, %rd14018, 32;
	and.b64  	%rd14020, %rd13990, 4294967295;
	mul.wide.u32 	%rd14021, %r8917, %r6929;
	add.s64 	%rd14022, %rd14019, %rd14020;
	add.s64 	%rd14023, %rd14022, %rd14021;
	shr.u64 	%rd14024, %rd14023, 32;
	and.b64  	%rd14025, %rd13994, 4294967295;
	mul.wide.u32 	%rd14026, %r8916, %r6929;
	add.s64 	%rd14027, %rd14024, %rd14025;
	add.s64 	%rd14028, %rd14027, %rd14026;
	shr.u64 	%rd14029, %rd14028, 32;
	mul.wide.u32 	%rd14030, %r8915, %r6929;
	add.s64 	%rd14031, %rd14029, %rd13995;
	add.s64 	%rd14032, %rd14031, %rd14030;
	shr.u64 	%rd14033, %rd14032, 32;
	{ .reg .b32 tmp; mov.b64 {tmp, %r6930}, %rd14032; }
	and.b64  	%rd14034, %rd14003, 4294967295;
	mul.lo.s64 	%rd14035, %rd14034, 977;
	and.b64  	%rd14036, %rd13745, 4294967295;
	and.b64  	%rd14037, %rd14035, 4294967295;
	add.s64 	%rd19412, %rd14037, %rd14036;
	shr.u64 	%rd14038, %rd14035, 32;
	shr.u64 	%rd14039, %rd19412, 32;
	add.s64 	%rd14040, %rd14039, %rd14038;
	and.b64  	%rd14041, %rd14008, 4294967295;
	mul.lo.s64 	%rd14042, %rd14041, 977;
	and.b64  	%rd14043, %rd13770, 4294967295;
	and.b64  	%rd14044, %rd14042, 4294967295;
	add.s64 	%rd14045, %rd14040, %rd14043;
	add.s64 	%rd14046, %rd14045, %rd14044;
	add.s64 	%rd19411, %rd14046, %rd14034;
	shr.u64 	%rd14047, %rd14042, 32;
	shr.u64 	%rd14048, %rd19411, 32;
	add.s64 	%rd14049, %rd14048, %rd14047;
	and.b64  	%rd14050, %rd14013, 4294967295;
	mul.lo.s64 	%rd14051, %rd14050, 977;
	and.b64  	%rd14052, %rd13808, 4294967295;
	and.b64  	%rd14053, %rd14051, 4294967295;
	add.s64 	%rd14054, %rd14049, %rd14052;
	add.s64 	%rd14055, %rd14054, %rd14053;
	add.s64 	%rd19410, %rd14055, %rd14041;
	shr.u64 	%rd14056, %rd14051, 32;
	shr.u64 	%rd14057, %rd19410, 32;
	add.s64 	%rd14058, %rd14057, %rd14056;
	and.b64  	%rd14059, %rd14018, 4294967295;
	mul.lo.s64 	%rd14060, %rd14059, 977;
	and.b64  	%rd14061, %rd13846, 4294967295;
	and.b64  	%rd14062, %rd14060, 4294967295;
	add.s64 	%rd14063, %rd14058, %rd14061;
	add.s64 	%rd14064, %rd14063, %rd14062;
	add.s64 	%rd19409, %rd14064, %rd14050;
	shr.u64 	%rd14065, %rd14060, 32;
	shr.u64 	%rd14066, %rd19409, 32;
	add.s64 	%rd14067, %rd14066, %rd14065;
	and.b64  	%rd14068, %rd14023, 4294967295;
	mul.lo.s64 	%rd14069, %rd14068, 977;
	and.b64  	%rd14070, %rd13884, 4294967295;
	and.b64  	%rd14071, %rd14069, 4294967295;
	add.s64 	%rd14072, %rd14067, %rd14070;
	add.s64 	%rd14073, %rd14072, %rd14071;
	add.s64 	%rd19408, %rd14073, %rd14059;
	shr.u64 	%rd14074, %rd14069, 32;
	shr.u64 	%rd14075, %rd19408, 32;
	add.s64 	%rd14076, %rd14075, %rd14074;
	and.b64  	%rd14077, %rd14028, 4294967295;
	mul.lo.s64 	%rd14078, %rd14077, 977;
	and.b64  	%rd14079, %rd13922, 4294967295;
	and.b64  	%rd14080, %rd14078, 4294967295;
	add.s64 	%rd14081, %rd14076, %rd14079;
	add.s64 	%rd14082, %rd14081, %rd14080;
	add.s64 	%rd19407, %rd14082, %rd14068;
	shr.u64 	%rd14083, %rd14078, 32;
	shr.u64 	%rd14084, %rd19407, 32;
	add.s64 	%rd14085, %rd14084, %rd14083;
	and.b64  	%rd14086, %rd14032, 4294967295;
	mul.lo.s64 	%rd14087, %rd14086, 977;
	and.b64  	%rd14088, %rd13960, 4294967295;
	and.b64  	%rd14089, %rd14087, 4294967295;
	add.s64 	%rd14090, %rd14085, %rd14088;
	add.s64 	%rd14091, %rd14090, %rd14089;
	add.s64 	%rd19406, %rd14091, %rd14077;
	shr.u64 	%rd14092, %rd14087, 32;
	shr.u64 	%rd14093, %rd19406, 32;
	add.s64 	%rd14094, %rd14093, %rd14092;
	mul.lo.s64 	%rd14095, %rd14033, 977;
	and.b64  	%rd14096, %rd13998, 4294967295;
	and.b64  	%rd14097, %rd14095, 4294967295;
	add.s64 	%rd14098, %rd14094, %rd14096;
	add.s64 	%rd14099, %rd14098, %rd14097;
	add.s64 	%rd19405, %rd14099, %rd14086;
	shr.u64 	%rd14100, %rd14095, 32;
	shr.u64 	%rd14101, %rd19405, 32;
	cvt.u32.u64 	%r6931, %rd14101;
	cvt.u32.u64 	%r6932, %rd14100;
	add.s32 	%r6933, %r6931, %r6932;
	add.s32 	%r527, %r6933, %r6930;
	setp.eq.s32 	%p2092, %r527, 0;
	mov.pred 	%p3149, 0;
	@%p2092 bra 	$L__BB1_389;
	cvt.u64.u32 	%rd14102, %r527;
	mul.wide.u32 	%rd14103, %r527, 977;
	shr.u64 	%rd14104, %rd14103, 32;
	and.b64  	%rd14105, %rd19412, 4294967295;
	and.b64  	%rd14106, %rd14103, 4294967295;
	add.s64 	%rd19412, %rd14106, %rd14105;
	shr.u64 	%rd14107, %rd19412, 32;
	and.b64  	%rd14108, %rd19411, 4294967295;
	add.s64 	%rd14109, %rd14104, %rd14108;
	add.s64 	%rd14110, %rd14109, %rd14102;
	add.s64 	%rd19411, %rd14110, %rd14107;
	setp.lt.u64 	%p2094, %rd19411, 4294967296;
	@%p2094 bra 	$L__BB1_389;
	shr.u64 	%rd14111, %rd19411, 32;
	and.b64  	%rd14112, %rd19410, 4294967295;
	add.s64 	%rd19410, %rd14111, %rd14112;
	setp.lt.u64 	%p2096, %rd19410, 4294967296;
	@%p2096 bra 	$L__BB1_389;
	shr.u64 	%rd14113, %rd19410, 32;
	and.b64  	%rd14114, %rd19409, 4294967295;
	add.s64 	%rd19409, %rd14113, %rd14114;
	setp.lt.u64 	%p2098, %rd19409, 4294967296;
	@%p2098 bra 	$L__BB1_389;
	shr.u64 	%rd14116, %rd19409, 32;
	and.b64  	%rd14117, %rd19408, 4294967295;
	add.s64 	%rd19408, %rd14116, %rd14117;
	setp.lt.u64 	%p2100, %rd19408, 4294967296;
	mov.b64 	%rd19409, 4294967296;
	@%p2100 bra 	$L__BB1_389;
	shr.u64 	%rd14119, %rd19408, 32;
	and.b64  	%rd14120, %rd19407, 4294967295;
	add.s64 	%rd19407, %rd14119, %rd14120;
	setp.lt.u64 	%p2102, %rd19407, 4294967296;
	mov.b64 	%rd19408, 4294967296;
	mov.u64 	%rd19409, %rd19408;
	@%p2102 bra 	$L__BB1_389;
	shr.u64 	%rd14122, %rd19407, 32;
	and.b64  	%rd14123, %rd19406, 4294967295;
	add.s64 	%rd19406, %rd14122, %rd14123;
	setp.lt.u64 	%p2104, %rd19406, 4294967296;
	mov.b64 	%rd19407, 4294967296;
	mov.u64 	%rd19408, %rd19407;
	mov.u64 	%rd19409, %rd19407;
	@%p2104 bra 	$L__BB1_389;
	shr.u64 	%rd14125, %rd19406, 32;
	and.b64  	%rd14126, %rd19405, 4294967295;
	add.s64 	%rd14127, %rd14125, %rd14126;
	setp.gt.u64 	%p3149, %rd14127, 4294967295;
	min.u64 	%rd19405, %rd14127, 4294967296;
	mov.b64 	%rd19406, 4294967296;
	mov.u64 	%rd19407, %rd19406;
	mov.u64 	%rd19408, %rd19406;
	mov.u64 	%rd19409, %rd19406;
$L__BB1_389:
	cvt.u32.u64 	%r8939, %rd19412;
	cvt.u32.u64 	%r8938, %rd19411;
	cvt.u32.u64 	%r8937, %rd19410;
	cvt.u32.u64 	%r8936, %rd19409;
	cvt.u32.u64 	%r8935, %rd19408;
	cvt.u32.u64 	%r8934, %rd19407;
	cvt.u32.u64 	%r8933, %rd19406;
	cvt.u32.u64 	%r8932, %rd19405;
	setp.ge.u32 	%p2105, %r6345, %r8932;
	not.pred 	%p2106, %p3149;
	and.pred  	%p2107, %p2106, %p2105;
	@%p2107 bra 	$L__BB1_391;
	ld.const.u32 	%r8923, [const_p+24];
	bra.uni 	$L__BB1_404;
$L__BB1_391:
	setp.gt.u32 	%p2108, %r6345, %r8932;
	@%p2108 bra 	$L__BB1_405;
	ld.const.u32 	%r8923, [const_p+24];
	setp.lt.u32 	%p2109, %r8923, %r8933;
	@%p2109 bra 	$L__BB1_404;
	setp.gt.u32 	%p2110, %r8923, %r8933;
	@%p2110 bra 	$L__BB1_405;
	ld.const.u32 	%r538, [const_p+20];
	setp.lt.u32 	%p2111, %r538, %r8934;
	@%p2111 bra 	$L__BB1_404;
	setp.gt.u32 	%p2112, %r538, %r8934;
	@%p2112 bra 	$L__BB1_405;
	ld.const.u32 	%r539, [const_p+16];
	setp.lt.u32 	%p2113, %r539, %r8935;
	@%p2113 bra 	$L__BB1_404;
	setp.gt.u32 	%p2114, %r539, %r8935;
	@%p2114 bra 	$L__BB1_405;
	ld.const.u32 	%r540, [const_p+12];
	setp.lt.u32 	%p2115, %r540, %r8936;
	@%p2115 bra 	$L__BB1_404;
	setp.gt.u32 	%p2116, %r540, %r8936;
	@%p2116 bra 	$L__BB1_405;
	ld.const.u32 	%r541, [const_p+8];
	setp.lt.u32 	%p2117, %r541, %r8937;
	@%p2117 bra 	$L__BB1_404;
	setp.gt.u32 	%p2118, %r541, %r8937;
	@%p2118 bra 	$L__BB1_405;
	ld.const.u32 	%r542, [const_p+4];
	setp.lt.u32 	%p2119, %r542, %r8938;
	@%p2119 bra 	$L__BB1_404;
	setp.gt.u32 	%p2120, %r542, %r8938;
	ld.const.u32 	%r6934, [const_p];
	setp.gt.u32 	%p2121, %r6934, %r8939;
	or.pred  	%p2122, %p2120, %p2121;
	@%p2122 bra 	$L__BB1_405;
$L__BB1_404:
	ld.const.u32 	%r6952, [const_p];
	ld.const.u32 	%r6953, [const_p+4];
	ld.const.u32 	%r6954, [const_p+8];
	ld.const.u32 	%r6955, [const_p+12];
	ld.const.u32 	%r6956, [const_p+16];
	ld.const.u32 	%r6957, [const_p+20];
	// begin inline asm
	sub.cc.u32 %r8939, %r8939, %r6952;
	subc.cc.u32 %r8938, %r8938, %r6953;
	subc.cc.u32 %r8937, %r8937, %r6954;
	subc.cc.u32 %r8936, %r8936, %r6955;
	subc.cc.u32 %r8935, %r8935, %r6956;
	subc.cc.u32 %r8934, %r8934, %r6957;
	subc.cc.u32 %r8933, %r8933, %r8923;
	subc.u32 %r8932, %r8932, %r6345;
	
	// end inline asm
$L__BB1_405:
	setp.gt.u32 	%p2123, %r8932, %r6345;
	@%p2123 bra 	$L__BB1_418;
	bra.uni 	$L__BB1_419;
$L__BB1_406:
	ld.const.u32 	%r552, [const_p+24];
	setp.gt.u32 	%p2125, %r8933, %r552;
	@%p2125 bra 	$L__BB1_418;
	setp.lt.u32 	%p2126, %r8933, %r552;
	@%p2126 bra 	$L__BB1_420;
	ld.const.u32 	%r553, [const_p+20];
	setp.gt.u32 	%p2127, %r8934, %r553;
	@%p2127 bra 	$L__BB1_418;
	setp.lt.u32 	%p2128, %r8934, %r553;
	@%p2128 bra 	$L__BB1_420;
	ld.const.u32 	%r554, [const_p+16];
	setp.gt.u32 	%p2129, %r8935, %r554;
	@%p2129 bra 	$L__BB1_418;
	setp.lt.u32 	%p2130, %r8935, %r554;
	@%p2130 bra 	$L__BB1_420;
	ld.const.u32 	%r555, [const_p+12];
	setp.gt.u32 	%p2131, %r8936, %r555;
	@%p2131 bra 	$L__BB1_418;
	setp.lt.u32 	%p2132, %r8936, %r555;
	@%p2132 bra 	$L__BB1_420;
	ld.const.u32 	%r556, [const_p+8];
	setp.gt.u32 	%p2133, %r8937, %r556;
	@%p2133 bra 	$L__BB1_418;
	setp.lt.u32 	%p2134, %r8937, %r556;
	@%p2134 bra 	$L__BB1_420;
	ld.const.u32 	%r557, [const_p+4];
	setp.gt.u32 	%p2135, %r8938, %r557;
	@%p2135 bra 	$L__BB1_418;
	setp.lt.u32 	%p2136, %r8938, %r557;
	ld.const.u32 	%r6960, [const_p];
	setp.lt.u32 	%p2137, %r8939, %r6960;
	or.pred  	%p2138, %p2136, %p2137;
	@%p2138 bra 	$L__BB1_420;
$L__BB1_418:
	ld.const.u32 	%r6978, [const_p];
	ld.const.u32 	%r6979, [const_p+4];
	ld.const.u32 	%r6980, [const_p+8];
	ld.const.u32 	%r6981, [const_p+12];
	ld.const.u32 	%r6982, [const_p+16];
	ld.const.u32 	%r6983, [const_p+20];
	ld.const.u32 	%r6984, [const_p+24];
	// begin inline asm
	sub.cc.u32 %r8939, %r8939, %r6978;
	subc.cc.u32 %r8938, %r8938, %r6979;
	subc.cc.u32 %r8937, %r8937, %r6980;
	subc.cc.u32 %r8936, %r8936, %r6981;
	subc.cc.u32 %r8935, %r8935, %r6982;
	subc.cc.u32 %r8934, %r8934, %r6983;
	subc.cc.u32 %r8933, %r8933, %r6984;
	subc.u32 %r8932, %r8932, %r6345;
	
	// end inline asm
	bra.uni 	$L__BB1_420;
$L__BB1_419:
	setp.lt.u32 	%p2124, %r8932, %r6345;
	@%p2124 bra 	$L__BB1_420;
	bra.uni 	$L__BB1_406;
$L__BB1_420:
	shl.b32 	%r6986, %r8939, 2;
	shr.u32 	%r6987, %r8939, 30;
	cvt.u64.u32 	%rd14128, %r6987;
	mul.wide.u32 	%rd14129, %r8938, 4;
	or.b64  	%rd14130, %rd14129, %rd14128;
	shr.u64 	%rd14131, %rd14129, 32;
	mul.wide.u32 	%rd14132, %r8937, 4;
	or.b64  	%rd14133, %rd14132, %rd14131;
	shr.u64 	%rd14134, %rd14132, 32;
	mul.wide.u32 	%rd14135, %r8936, 4;
	or.b64  	%rd14136, %rd14135, %rd14134;
	shr.u64 	%rd14137, %rd14135, 32;
	mul.wide.u32 	%rd14138, %r8935, 4;
	add.s64 	%rd14139, %rd14138, %rd14137;
	shr.u64 	%rd14140, %rd14139, 32;
	mul.wide.u32 	%rd14141, %r8934, 4;
	add.s64 	%rd14142, %rd14141, %rd14140;
	shr.u64 	%rd14143, %rd14142, 32;
	mul.wide.u32 	%rd14144, %r8933, 4;
	add.s64 	%rd14145, %rd14144, %rd14143;
	shr.u64 	%rd14146, %rd14145, 32;
	mul.wide.u32 	%rd14147, %r8932, 4;
	add.s64 	%rd14148, %rd14147, %rd14146;
	shr.u64 	%rd14149, %rd14148, 32;
	cvt.u64.u32 	%rd14150, %r6986;
	mad.lo.s64 	%rd19420, %rd14149, 977, %rd14150;
	shr.u64 	%rd14151, %rd19420, 32;
	and.b64  	%rd14152, %rd14130, 4294967295;
	add.s64 	%rd14153, %rd14151, %rd14152;
	add.s64 	%rd19419, %rd14153, %rd14149;
	shr.u64 	%rd14154, %rd19419, 32;
	and.b64  	%rd14155, %rd14133, 4294967295;
	add.s64 	%rd19418, %rd14154, %rd14155;
	shr.u64 	%rd14156, %rd19418, 32;
	and.b64  	%rd14157, %rd14136, 4294967295;
	add.s64 	%rd19417, %rd14156, %rd14157;
	shr.u64 	%rd14158, %rd19417, 32;
	and.b64  	%rd14159, %rd14139, 4294967295;
	add.s64 	%rd19416, %rd14158, %rd14159;
	shr.u64 	%rd14160, %rd19416, 32;
	and.b64  	%rd14161, %rd14142, 4294967295;
	add.s64 	%rd19415, %rd14160, %rd14161;
	shr.u64 	%rd14162, %rd19415, 32;
	and.b64  	%rd14163, %rd14145, 4294967295;
	add.s64 	%rd19414, %rd14162, %rd14163;
	shr.u64 	%rd14164, %rd19414, 32;
	and.b64  	%rd14165, %rd14148, 4294967295;
	add.s64 	%rd19413, %rd14164, %rd14165;
	shr.u64 	%rd251, %rd19413, 32;
	{ .reg .b32 tmp; mov.b64 {tmp, %r8940}, %rd19413; }
	setp.lt.u64 	%p2139, %rd19413, 4294967296;
	@%p2139 bra 	$L__BB1_427;
	and.b64  	%rd14167, %rd19420, 4294967295;
	mad.lo.s64 	%rd19420, %rd251, 977, %rd14167;
	shr.u64 	%rd14168, %rd19420, 32;
	and.b64  	%rd14169, %rd19419, 4294967295;
	add.s64 	%rd14170, %rd14169, %rd251;
	add.s64 	%rd19419, %rd14170, %rd14168;
	setp.lt.u64 	%p2140, %rd19419, 4294967296;
	mov.b64 	%rd19413, 4294967296;
	mov.b32 	%r8940, 0;
	@%p2140 bra 	$L__BB1_427;
	shr.u64 	%rd14172, %rd19419, 32;
	and.b64  	%rd14173, %rd19418, 4294967295;
	add.s64 	%rd19418, %rd14172, %rd14173;
	setp.lt.u64 	%p2141, %rd19418, 4294967296;
	@%p2141 bra 	$L__BB1_427;
	shr.u64 	%rd14175, %rd19418, 32;
	and.b64  	%rd14176, %rd19417, 4294967295;
	add.s64 	%rd19417, %rd14175, %rd14176;
	setp.lt.u64 	%p2142, %rd19417, 4294967296;
	mov.b64 	%rd19413, 4294967296;
	mov.u64 	%rd19418, %rd19413;
	@%p2142 bra 	$L__BB1_427;
	shr.u64 	%rd14178, %rd19417, 32;
	and.b64  	%rd14179, %rd19416, 4294967295;
	add.s64 	%rd19416, %rd14178, %rd14179;
	setp.lt.u64 	%p2143, %rd19416, 4294967296;
	mov.b64 	%rd19413, 4294967296;
	mov.u64 	%rd19417, %rd19413;
	@%p2143 bra 	$L__BB1_427;
	shr.u64 	%rd14181, %rd19416, 32;
	and.b64  	%rd14182, %rd19415, 4294967295;
	add.s64 	%rd19415, %rd14181, %rd14182;
	setp.lt.u64 	%p2144, %rd19415, 4294967296;
	mov.b64 	%rd19413, 4294967296;
	mov.u64 	%rd19416, %rd19413;
	mov.u64 	%rd19418, %rd19413;
	@%p2144 bra 	$L__BB1_427;
	shr.u64 	%rd14184, %rd19415, 32;
	and.b64  	%rd14185, %rd19414, 4294967295;
	add.s64 	%rd14186, %rd14184, %rd14185;
	setp.gt.u64 	%p2145, %rd14186, 4294967295;
	selp.b64 	%rd19413, 1, 4294967296, %p2145;
	selp.b64 	%rd19414, 4294967296, %rd14186, %p2145;
	mov.b64 	%rd19415, 4294967296;
	mov.u64 	%rd19416, %rd19415;
	mov.u64 	%rd19417, %rd19415;
	mov.u64 	%rd19418, %rd19415;
$L__BB1_427:
	cvt.u32.u64 	%r8956, %rd19420;
	cvt.u32.u64 	%r8955, %rd19419;
	cvt.u32.u64 	%r8954, %rd19418;
	cvt.u32.u64 	%r8953, %rd19417;
	cvt.u32.u64 	%r8952, %rd19416;
	cvt.u32.u64 	%r8951, %rd19415;
	cvt.u32.u64 	%r8950, %rd19414;
	cvt.u32.u64 	%r8949, %rd19413;
	setp.ne.s32 	%p2146, %r8940, 0;
	setp.lt.u32 	%p2147, %r6345, %r8949;
	or.pred  	%p2148, %p2146, %p2147;
	@%p2148 bra 	$L__BB1_441;
	setp.gt.u32 	%p2149, %r6345, %r8949;
	@%p2149 bra 	$L__BB1_442;
	ld.const.u32 	%r592, [const_p+24];
	setp.lt.u32 	%p2150, %r592, %r8950;
	@%p2150 bra 	$L__BB1_441;
	setp.gt.u32 	%p2151, %r592, %r8950;
	@%p2151 bra 	$L__BB1_442;
	ld.const.u32 	%r593, [const_p+20];
	setp.lt.u32 	%p2152, %r593, %r8951;
	@%p2152 bra 	$L__BB1_441;
	setp.gt.u32 	%p2153, %r593, %r8951;
	@%p2153 bra 	$L__BB1_442;
	ld.const.u32 	%r594, [const_p+16];
	setp.lt.u32 	%p2154, %r594, %r8952;
	@%p2154 bra 	$L__BB1_441;
	setp.gt.u32 	%p2155, %r594, %r8952;
	@%p2155 bra 	$L__BB1_442;
	ld.const.u32 	%r595, [const_p+12];
	setp.lt.u32 	%p2156, %r595, %r8953;
	@%p2156 bra 	$L__BB1_441;
	setp.gt.u32 	%p2157, %r595, %r8953;
	@%p2157 bra 	$L__BB1_442;
	ld.const.u32 	%r596, [const_p+8];
	setp.lt.u32 	%p2158, %r596, %r8954;
	@%p2158 bra 	$L__BB1_441;
	setp.gt.u32 	%p2159, %r596, %r8954;
	@%p2159 bra 	$L__BB1_442;
	ld.const.u32 	%r597, [const_p+4];
	setp.lt.u32 	%p2160, %r597, %r8955;
	@%p2160 bra 	$L__BB1_441;
	setp.gt.u32 	%p2161, %r597, %r8955;
	ld.const.u32 	%r6994, [const_p];
	setp.gt.u32 	%p2162, %r6994, %r8956;
	or.pred  	%p2163, %p2161, %p2162;
	@%p2163 bra 	$L__BB1_442;
$L__BB1_441:
	ld.const.u32 	%r7012, [const_p];
	ld.const.u32 	%r7013, [const_p+4];
	ld.const.u32 	%r7014, [const_p+8];
	ld.const.u32 	%r7015, [const_p+12];
	ld.const.u32 	%r7016, [const_p+16];
	ld.const.u32 	%r7017, [const_p+20];
	ld.const.u32 	%r7018, [const_p+24];
	// begin inline asm
	sub.cc.u32 %r8956, %r8956, %r7012;
	subc.cc.u32 %r8955, %r8955, %r7013;
	subc.cc.u32 %r8954, %r8954, %r7014;
	subc.cc.u32 %r8953, %r8953, %r7015;
	subc.cc.u32 %r8952, %r8952, %r7016;
	subc.cc.u32 %r8951, %r8951, %r7017;
	subc.cc.u32 %r8950, %r8950, %r7018;
	subc.u32 %r8949, %r8949, %r6345;
	
	// end inline asm
$L__BB1_442:
	setp.gt.u32 	%p2164, %r8949, %r6345;
	@%p2164 bra 	$L__BB1_455;
	bra.uni 	$L__BB1_456;
$L__BB1_443:
	ld.const.u32 	%r606, [const_p+24];
	setp.gt.u32 	%p2166, %r8950, %r606;
	@%p2166 bra 	$L__BB1_455;
	setp.lt.u32 	%p2167, %r8950, %r606;
	@%p2167 bra 	$L__BB1_457;
	ld.const.u32 	%r607, [const_p+20];
	setp.gt.u32 	%p2168, %r8951, %r607;
	@%p2168 bra 	$L__BB1_455;
	setp.lt.u32 	%p2169, %r8951, %r607;
	@%p2169 bra 	$L__BB1_457;
	ld.const.u32 	%r608, [const_p+16];
	setp.gt.u32 	%p2170, %r8952, %r608;
	@%p2170 bra 	$L__BB1_455;
	setp.lt.u32 	%p2171, %r8952, %r608;
	@%p2171 bra 	$L__BB1_457;
	ld.const.u32 	%r609, [const_p+12];
	setp.gt.u32 	%p2172, %r8953, %r609;
	@%p2172 bra 	$L__BB1_455;
	setp.lt.u32 	%p2173, %r8953, %r609;
	@%p2173 bra 	$L__BB1_457;
	ld.const.u32 	%r610, [const_p+8];
	setp.gt.u32 	%p2174, %r8954, %r610;
	@%p2174 bra 	$L__BB1_455;
	setp.lt.u32 	%p2175, %r8954, %r610;
	@%p2175 bra 	$L__BB1_457;
	ld.const.u32 	%r611, [const_p+4];
	setp.gt.u32 	%p2176, %r8955, %r611;
	@%p2176 bra 	$L__BB1_455;
	setp.lt.u32 	%p2177, %r8955, %r611;
	ld.const.u32 	%r7020, [const_p];
	setp.lt.u32 	%p2178, %r8956, %r7020;
	or.pred  	%p2179, %p2177, %p2178;
	@%p2179 bra 	$L__BB1_457;
$L__BB1_455:
	ld.const.u32 	%r7038, [const_p];
	ld.const.u32 	%r7039, [const_p+4];
	ld.const.u32 	%r7040, [const_p+8];
	ld.const.u32 	%r7041, [const_p+12];
	ld.const.u32 	%r7042, [const_p+16];
	ld.const.u32 	%r7043, [const_p+20];
	ld.const.u32 	%r7044, [const_p+24];
	// begin inline asm
	sub.cc.u32 %r8956, %r8956, %r7038;
	subc.cc.u32 %r8955, %r8955, %r7039;
	subc.cc.u32 %r8954, %r8954, %r7040;
	subc.cc.u32 %r8953, %r8953, %r7041;
	subc.cc.u32 %r8952, %r8952, %r7042;
	subc.cc.u32 %r8951, %r8951, %r7043;
	subc.cc.u32 %r8950, %r8950, %r7044;
	subc.u32 %r8949, %r8949, %r6345;
	
	// end inline asm
	bra.uni 	$L__BB1_457;
$L__BB1_456:
	setp.lt.u32 	%p2165, %r8949, %r6345;
	@%p2165 bra 	$L__BB1_457;
	bra.uni 	$L__BB1_443;
$L__BB1_457:
	mul.wide.u32 	%rd14187, %r8922, %r8922;
	shr.u64 	%rd14188, %rd14187, 32;
	mul.wide.u32 	%rd14189, %r8921, %r8922;
	add.s64 	%rd14190, %rd14188, %rd14189;
	shr.u64 	%rd14191, %rd14190, 32;
	mul.wide.u32 	%rd14192, %r8920, %r8922;
	add.s64 	%rd14193, %rd14191, %rd14192;
	shr.u64 	%rd14194, %rd14193, 32;
	mul.wide.u32 	%rd14195, %r8919, %r8922;
	add.s64 	%rd14196, %rd14194, %rd14195;
	shr.u64 	%rd14197, %rd14196, 32;
	mul.wide.u32 	%rd14198, %r8918, %r8922;
	add.s64 	%rd14199, %rd14197, %rd14198;
	shr.u64 	%rd14200, %rd14199, 32;
	mul.wide.u32 	%rd14201, %r8917, %r8922;
	add.s64 	%rd14202, %rd14200, %rd14201;
	shr.u64 	%rd14203, %rd14202, 32;
	mul.wide.u32 	%rd14204, %r8916, %r8922;
	add.s64 	%rd14205, %rd14203, %rd14204;
	shr.u64 	%rd14206, %rd14205, 32;
	mul.wide.u32 	%rd14207, %r8915, %r8922;
	add.s64 	%rd14208, %rd14206, %rd14207;
	shr.u64 	%rd14209, %rd14208, 32;
	and.b64  	%rd14210, %rd14190, 4294967295;
	add.s64 	%rd14211, %rd14189, %rd14210;
	shr.u64 	%rd14212, %rd14211, 32;
	and.b64  	%rd14213, %rd14193, 4294967295;
	mul.wide.u32 	%rd14214, %r8921, %r8921;
	add.s64 	%rd14215, %rd14212, %rd14213;
	add.s64 	%rd14216, %rd14215, %rd14214;
	shr.u64 	%rd14217, %rd14216, 32;
	and.b64  	%rd14218, %rd14196, 4294967295;
	mul.wide.u32 	%rd14219, %r8920, %r8921;
	add.s64 	%rd14220, %rd14217, %rd14218;
	add.s64 	%rd14221, %rd14220, %rd14219;
	shr.u64 	%rd14222, %rd14221, 32;
	and.b64  	%rd14223, %rd14199, 4294967295;
	mul.wide.u32 	%rd14224, %r8919, %r8921;
	add.s64 	%rd14225, %rd14222, %rd14223;
	add.s64 	%rd14226, %rd14225, %rd14224;
	shr.u64 	%rd14227, %rd14226, 32;
	and.b64  	%rd14228, %rd14202, 4294967295;
	mul.wide.u32 	%rd14229, %r8918, %r8921;
	add.s64 	%rd14230, %rd14227, %rd14228;
	add.s64 	%rd14231, %rd14230, %rd14229;
	shr.u64 	%rd14232, %rd14231, 32;
	and.b64  	%rd14233, %rd14205, 4294967295;
	mul.wide.u32 	%rd14234, %r8917, %r8921;
	add.s64 	%rd14235, %rd14232, %rd14233;
	add.s64 	%rd14236, %rd14235, %rd14234;
	shr.u64 	%rd14237, %rd14236, 32;
	and.b64  	%rd14238, %rd14208, 4294967295;
	mul.wide.u32 	%rd14239, %r8916, %r8921;
	add.s64 	%rd14240, %rd14237, %rd14238;
	add.s64 	%rd14241, %rd14240, %rd14239;
	shr.u64 	%rd14242, %rd14241, 32;
	mul.wide.u32 	%rd14243, %r8915, %r8921;
	add.s64 	%rd14244, %rd14242, %rd14209;
	add.s64 	%rd14245, %rd14244, %rd14243;
	shr.u64 	%rd14246, %rd14245, 32;
	and.b64  	%rd14247, %rd14216, 4294967295;
	add.s64 	%rd14248, %rd14192, %rd14247;
	shr.u64 	%rd14249, %rd14248, 32;
	and.b64  	%rd14250, %rd14221, 4294967295;
	add.s64 	%rd14251, %rd14249, %rd14250;
	add.s64 	%rd14252, %rd14251, %rd14219;
	shr.u64 	%rd14253, %rd14252, 32;
	and.b64  	%rd14254, %rd14226, 4294967295;
	mul.wide.u32 	%rd14255, %r8920, %r8920;
	add.s64 	%rd14256, %rd14253, %rd14254;
	add.s64 	%rd14257, %rd14256, %rd14255;
	shr.u64 	%rd14258, %rd14257, 32;
	and.b64  	%rd14259, %rd14231, 4294967295;
	mul.wide.u32 	%rd14260, %r8919, %r8920;
	add.s64 	%rd14261, %rd14258, %rd14259;
	add.s64 	%rd14262, %rd14261, %rd14260;
	shr.u64 	%rd14263, %rd14262, 32;
	and.b64  	%rd14264, %rd14236, 4294967295;
	mul.wide.u32 	%rd14265, %r8918, %r8920;
	add.s64 	%rd14266, %rd14263, %rd14264;
	add.s64 	%rd14267, %rd14266, %rd14265;
	shr.u64 	%rd14268, %rd14267, 32;
	and.b64  	%rd14269, %rd14241, 4294967295;
	mul.wide.u32 	%rd14270, %r8917, %r8920;
	add.s64 	%rd14271, %rd14268, %rd14269;
	add.s64 	%rd14272, %rd14271, %rd14270;
	shr.u64 	%rd14273, %rd14272, 32;
	and.b64  	%rd14274, %rd14245, 4294967295;
	mul.wide.u32 	%rd14275, %r8916, %r8920;
	add.s64 	%rd14276, %rd14273, %rd14274;
	add.s64 	%rd14277, %rd14276, %rd14275;
	shr.u64 	%rd14278, %rd14277, 32;
	mul.wide.u32 	%rd14279, %r8915, %r8920;
	add.s64 	%rd14280, %rd14278, %rd14246;
	add.s64 	%rd14281, %rd14280, %rd14279;
	shr.u64 	%rd14282, %rd14281, 32;
	and.b64  	%rd14283, %rd14252, 4294967295;
	add.s64 	%rd14284, %rd14195, %rd14283;
	shr.u64 	%rd14285, %rd14284, 32;
	and.b64  	%rd14286, %rd14257, 4294967295;
	add.s64 	%rd14287, %rd14285, %rd14286;
	add.s64 	%rd14288, %rd14287, %rd14224;
	shr.u64 	%rd14289, %rd14288, 32;
	and.b64  	%rd14290, %rd14262, 4294967295;
	add.s64 	%rd14291, %rd14289, %rd14290;
	add.s64 	%rd14292, %rd14291, %rd14260;
	shr.u64 	%rd14293, %rd14292, 32;
	and.b64  	%rd14294, %rd14267, 4294967295;
	mul.wide.u32 	%rd14295, %r8919, %r8919;
	add.s64 	%rd14296, %rd14293, %rd14294;
	add.s64 	%rd14297, %rd14296, %rd14295;
	shr.u64 	%rd14298, %rd14297, 32;
	and.b64  	%rd14299, %rd14272, 4294967295;
	mul.wide.u32 	%rd14300, %r8918, %r8919;
	add.s64 	%rd14301, %rd14298, %rd14299;
	add.s64 	%rd14302, %rd14301, %rd14300;
	shr.u64 	%rd14303, %rd14302, 32;
	and.b64  	%rd14304, %rd14277, 4294967295;
	mul.wide.u32 	%rd14305, %r8917, %r8919;
	add.s64 	%rd14306, %rd14303, %rd14304;
	add.s64 	%rd14307, %rd14306, %rd14305;
	shr.u64 	%rd14308, %rd14307, 32;
	and.b64  	%rd14309, %rd14281, 4294967295;
	mul.wide.u32 	%rd14310, %r8916, %r8919;
	add.s64 	%rd14311, %rd14308, %rd14309;
	add.s64 	%rd14312, %rd14311, %rd14310;
	shr.u64 	%rd14313, %rd14312, 32;
	mul.wide.u32 	%rd14314, %r8915, %r8919;
	add.s64 	%rd14315, %rd14313, %rd14282;
	add.s64 	%rd14316, %rd14315, %rd14314;
	shr.u64 	%rd14317, %rd14316, 32;
	and.b64  	%rd14318, %rd14288, 4294967295;
	add.s64 	%rd14319, %rd14198, %rd14318;
	shr.u64 	%rd14320, %rd14319, 32;
	and.b64  	%rd14321, %rd14292, 4294967295;
	add.s64 	%rd14322, %rd14320, %rd14321;
	add.s64 	%rd14323, %rd14322, %rd14229;
	shr.u64 	%rd14324, %rd14323, 32;
	and.b64  	%rd14325, %rd14297, 4294967295;
	add.s64 	%rd14326, %rd14324, %rd14325;
	add.s64 	%rd14327, %rd14326, %rd14265;
	shr.u64 	%rd14328, %rd14327, 32;
	and.b64  	%rd14329, %rd14302, 4294967295;
	add.s64 	%rd14330, %rd14328, %rd14329;
	add.s64 	%rd14331, %rd14330, %rd14300;
	shr.u64 	%rd14332, %rd14331, 32;
	and.b64  	%rd14333, %rd14307, 4294967295;
	mul.wide.u32 	%rd14334, %r8918, %r8918;
	add.s64 	%rd14335, %rd14332, %rd14333;
	add.s64 	%rd14336, %rd14335, %rd14334;
	shr.u64 	%rd14337, %rd14336, 32;
	and.b64  	%rd14338, %rd14312, 4294967295;
	mul.wide.u32 	%rd14339, %r8917, %r8918;
	add.s64 	%rd14340, %rd14337, %rd14338;
	add.s64 	%rd14341, %rd14340, %rd14339;
	shr.u64 	%rd14342, %rd14341, 32;
	and.b64  	%rd14343, %rd14316, 4294967295;
	mul.wide.u32 	%rd14344, %r8916, %r8918;
	add.s64 	%rd14345, %rd14342, %rd14343;
	add.s64 	%rd14346, %rd14345, %rd14344;
	shr.u64 	%rd14347, %rd14346, 32;
	mul.wide.u32 	%rd14348, %r8915, %r8918;
	add.s64 	%rd14349, %rd14347, %rd14317;
	add.s64 	%rd14350, %rd14349, %rd14348;
	shr.u64 	%rd14351, %rd14350, 32;
	and.b64  	%rd14352, %rd14323, 4294967295;
	add.s64 	%rd14353, %rd14201, %rd14352;
	shr.u64 	%rd14354, %rd14353, 32;
	and.b64  	%rd14355, %rd14327, 4294967295;
	add.s64 	%rd14356, %rd14354, %rd14355;
	add.s64 	%rd14357, %rd14356, %rd14234;
	shr.u64 	%rd14358, %rd14357, 32;
	and.b64  	%rd14359, %rd14331, 4294967295;
	add.s64 	%rd14360, %rd14358, %rd14359;
	add.s64 	%rd14361, %rd14360, %rd14270;
	shr.u64 	%rd14362, %rd14361, 32;
	and.b64  	%rd14363, %rd14336, 4294967295;
	add.s64 	%rd14364, %rd14362, %rd14363;
	add.s64 	%rd14365, %rd14364, %rd14305;
	shr.u64 	%rd14366, %rd14365, 32;
	and.b64  	%rd14367, %rd14341, 4294967295;
	add.s64 	%rd14368, %rd14366, %rd14367;
	add.s64 	%rd14369, %rd14368, %rd14339;
	shr.u64 	%rd14370, %rd14369, 32;
	and.b64  	%rd14371, %rd14346, 4294967295;
	mul.wide.u32 	%rd14372, %r8917, %r8917;
	add.s64 	%rd14373, %rd14370, %rd14371;
	add.s64 	%rd14374, %rd14373, %rd14372;
	shr.u64 	%rd14375, %rd14374, 32;
	and.b64  	%rd14376, %rd14350, 4294967295;
	mul.wide.u32 	%rd14377, %r8916, %r8917;
	add.s64 	%rd14378, %rd14375, %rd14376;
	add.s64 	%rd14379, %rd14378, %rd14377;
	shr.u64 	%rd14380, %rd14379, 32;
	mul.wide.u32 	%rd14381, %r8915, %r8917;
	add.s64 	%rd14382, %rd14380, %rd14351;
	add.s64 	%rd14383, %rd14382, %rd14381;
	shr.u64 	%rd14384, %rd14383, 32;
	and.b64  	%rd14385, %rd14357, 4294967295;
	add.s64 	%rd14386, %rd14204, %rd14385;
	shr.u64 	%rd14387, %rd14386, 32;
	and.b64  	%rd14388, %rd14361, 4294967295;
	add.s64 	%rd14389, %rd14387, %rd14388;
	add.s64 	%rd14390, %rd14389, %rd14239;
	shr.u64 	%rd14391, %rd14390, 32;
	and.b64  	%rd14392, %rd14365, 4294967295;
	add.s64 	%rd14393, %rd14391, %rd14392;
	add.s64 	%rd14394, %rd14393, %rd14275;
	shr.u64 	%rd14395, %rd14394, 32;
	and.b64  	%rd14396, %rd14369, 4294967295;
	add.s64 	%rd14397, %rd14395, %rd14396;
	add.s64 	%rd14398, %rd14397, %rd14310;
	shr.u64 	%rd14399, %rd14398, 32;
	and.b64  	%rd14400, %rd14374, 4294967295;
	add.s64 	%rd14401, %rd14399, %rd14400;
	add.s64 	%rd14402, %rd14401, %rd14344;
	shr.u64 	%rd14403, %rd14402, 32;
	and.b64  	%rd14404, %rd14379, 4294967295;
	add.s64 	%rd14405, %rd14403, %rd14404;
	add.s64 	%rd14406, %rd14405, %rd14377;
	shr.u64 	%rd14407, %rd14406, 32;
	and.b64  	%rd14408, %rd14383, 4294967295;
	mul.wide.u32 	%rd14409, %r8916, %r8916;
	add.s64 	%rd14410, %rd14407, %rd14408;
	add.s64 	%rd14411, %rd14410, %rd14409;
	shr.u64 	%rd14412, %rd14411, 32;
	mul.wide.u32 	%rd14413, %r8915, %r8916;
	add.s64 	%rd14414, %rd14412, %rd14384;
	add.s64 	%rd14415, %rd14414, %rd14413;
	shr.u64 	%rd14416, %rd14415, 32;
	and.b64  	%rd14417, %rd14390, 4294967295;
	add.s64 	%rd14418, %rd14207, %rd14417;
	shr.u64 	%rd14419, %rd14418, 32;
	and.b64  	%rd14420, %rd14394, 4294967295;
	add.s64 	%rd14421, %rd14419, %rd14420;
	add.s64 	%rd14422, %rd14421, %rd14243;
	shr.u64 	%rd14423, %rd14422, 32;
	and.b64  	%rd14424, %rd14398, 4294967295;
	add.s64 	%rd14425, %rd14423, %rd14424;
	add.s64 	%rd14426, %rd14425, %rd14279;
	shr.u64 	%rd14427, %rd14426, 32;
	and.b64  	%rd14428, %rd14402, 4294967295;
	add.s64 	%rd14429, %rd14427, %rd14428;
	add.s64 	%rd14430, %rd14429, %rd14314;
	shr.u64 	%rd14431, %rd14430, 32;
	and.b64  	%rd14432, %rd14406, 4294967295;
	add.s64 	%rd14433, %rd14431, %rd14432;
	add.s64 	%rd14434, %rd14433, %rd14348;
	shr.u64 	%rd14435, %rd14434, 32;
	and.b64  	%rd14436, %rd14411, 4294967295;
	add.s64 	%rd14437, %rd14435, %rd14436;
	add.s64 	%rd14438, %rd14437, %rd14381;
	shr.u64 	%rd14439, %rd14438, 32;
	and.b64  	%rd14440, %rd14415, 4294967295;
	add.s64 	%rd14441, %rd14439, %rd14440;
	add.s64 	%rd14442, %rd14441, %rd14413;
	shr.u64 	%rd14443, %rd14442, 32;
	mul.wide.u32 	%rd14444, %r8915, %r8915;
	add.s64 	%rd14445, %rd14443, %rd14416;
	add.s64 	%rd14446, %rd14445, %rd14444;
	shr.u64 	%rd14447, %rd14446, 32;
	{ .reg .b32 tmp; mov.b64 {tmp, %r7046}, %rd14446; }
	and.b64  	%rd14448, %rd14422, 4294967295;
	mul.lo.s64 	%rd14449, %rd14448, 977;
	and.b64  	%rd14450, %rd14187, 4294967293;
	and.b64  	%rd14451, %rd14449, 4294967295;
	add.s64 	%rd19428, %rd14451, %rd14450;
	shr.u64 	%rd14452, %rd14449, 32;
	shr.u64 	%rd14453, %rd19428, 32;
	add.s64 	%rd14454, %rd14453, %rd14452;
	and.b64  	%rd14455, %rd14426, 4294967295;
	mul.lo.s64 	%rd14456, %rd14455, 977;
	and.b64  	%rd14457, %rd14211, 4294967295;
	and.b64  	%rd14458, %rd14456, 4294967295;
	add.s64 	%rd14459, %rd14454, %rd14457;
	add.s64 	%rd14460, %rd14459, %rd14458;
	add.s64 	%rd19427, %rd14460, %rd14448;
	shr.u64 	%rd14461, %rd14456, 32;
	shr.u64 	%rd14462, %rd19427, 32;
	add.s64 	%rd14463, %rd14462, %rd14461;
	and.b64  	%rd14464, %rd14430, 4294967295;
	mul.lo.s64 	%rd14465, %rd14464, 977;
	and.b64  	%rd14466, %rd14248, 4294967295;
	and.b64  	%rd14467, %rd14465, 4294967295;
	add.s64 	%rd14468, %rd14463, %rd14466;
	add.s64 	%rd14469, %rd14468, %rd14467;
	add.s64 	%rd19426, %rd14469, %rd14455;
	shr.u64 	%rd14470, %rd14465, 32;
	shr.u64 	%rd14471, %rd19426, 32;
	add.s64 	%rd14472, %rd14471, %rd14470;
	and.b64  	%rd14473, %rd14434, 4294967295;
	mul.lo.s64 	%rd14474, %rd14473, 977;
	and.b64  	%rd14475, %rd14284, 4294967295;
	and.b64  	%rd14476, %rd14474, 4294967295;
	add.s64 	%rd14477, %rd14472, %rd14475;
	add.s64 	%rd14478, %rd14477, %rd14476;
	add.s64 	%rd19425, %rd14478, %rd14464;
	shr.u64 	%rd14479, %rd14474, 32;
	shr.u64 	%rd14480, %rd19425, 32;
	add.s64 	%rd14481, %rd14480, %rd14479;
	and.b64  	%rd14482, %rd14438, 4294967295;
	mul.lo.s64 	%rd14483, %rd14482, 977;
	and.b64  	%rd14484, %rd14319, 4294967295;
	and.b64  	%rd14485, %rd14483, 4294967295;
	add.s64 	%rd14486, %rd14481, %rd14484;
	add.s64 	%rd14487, %rd14486, %rd14485;
	add.s64 	%rd19424, %rd14487, %rd14473;
	shr.u64 	%rd14488, %rd14483, 32;
	shr.u64 	%rd14489, %rd19424, 32;
	add.s64 	%rd14490, %rd14489, %rd14488;
	and.b64  	%rd14491, %rd14442, 4294967295;
	mul.lo.s64 	%rd14492, %rd14491, 977;
	and.b64  	%rd14493, %rd14353, 4294967295;
	and.b64  	%rd14494, %rd14492, 4294967295;
	add.s64 	%rd14495, %rd14490, %rd14493;
	add.s64 	%rd14496, %rd14495, %rd14494;
	add.s64 	%rd19423, %rd14496, %rd14482;
	shr.u64 	%rd14497, %rd14492, 32;
	shr.u64 	%rd14498, %rd19423, 32;
	add.s64 	%rd14499, %rd14498, %rd14497;
	and.b64  	%rd14500, %rd14446, 4294967295;
	mul.lo.s64 	%rd14501, %rd14500, 977;
	and.b64  	%rd14502, %rd14386, 4294967295;
	and.b64  	%rd14503, %rd14501, 4294967295;
	add.s64 	%rd14504, %rd14499, %rd14502;
	add.s64 	%rd14505, %rd14504, %rd14503;
	add.s64 	%rd19422, %rd14505, %rd14491;
	shr.u64 	%rd14506, %rd14501, 32;
	shr.u64 	%rd14507, %rd19422, 32;
	add.s64 	%rd14508, %rd14507, %rd14506;
	mul.lo.s64 	%rd14509, %rd14447, 977;
	and.b64  	%rd14510, %rd14418, 4294967295;
	and.b64  	%rd14511, %rd14509, 4294967295;
	add.s64 	%rd14512, %rd14508, %rd14510;
	add.s64 	%rd14513, %rd14512, %rd14511;
	add.s64 	%rd19421, %rd14513, %rd14500;
	shr.u64 	%rd14514, %rd14509, 32;
	shr.u64 	%rd14515, %rd19421, 32;
	cvt.u32.u64 	%r7047, %rd14515;
	cvt.u32.u64 	%r7048, %rd14514;
	add.s32 	%r7049, %r7047, %r7048;
	add.s32 	%r636, %r7049, %r7046;
	setp.eq.s32 	%p2181, %r636, 0;
	mov.pred 	%p3150, 0;
	@%p2181 bra 	$L__BB1_465;
	cvt.u64.u32 	%rd14516, %r636;
	mul.wide.u32 	%rd14517, %r636, 977;
	shr.u64 	%rd14518, %rd14517, 32;
	and.b64  	%rd14519, %rd19428, 4294967295;
	and.b64  	%rd14520, %rd14517, 4294967295;
	add.s64 	%rd19428, %rd14520, %rd14519;
	shr.u64 	%rd14521, %rd19428, 32;
	and.b64  	%rd14522, %rd19427, 4294967295;
	add.s64 	%rd14523, %rd14518, %rd14522;
	add.s64 	%rd14524, %rd14523, %rd14516;
	add.s64 	%rd19427, %rd14524, %rd14521;
	setp.lt.u64 	%p2183, %rd19427, 4294967296;
	@%p2183 bra 	$L__BB1_465;
	shr.u64 	%rd14525, %rd19427, 32;
	and.b64  	%rd14526, %rd19426, 4294967295;
	add.s64 	%rd19426, %rd14525, %rd14526;
	setp.lt.u64 	%p2185, %rd19426, 4294967296;
	@%p2185 bra 	$L__BB1_465;
	shr.u64 	%rd14527, %rd19426, 32;
	and.b64  	%rd14528, %rd19425, 4294967295;
	add.s64 	%rd19425, %rd14527, %rd14528;
	setp.lt.u64 	%p2187, %rd19425, 4294967296;
	@%p2187 bra 	$L__BB1_465;
	shr.u64 	%rd14530, %rd19425, 32;
	and.b64  	%rd14531, %rd19424, 4294967295;
	add.s64 	%rd19424, %rd14530, %rd14531;
	setp.lt.u64 	%p2189, %rd19424, 4294967296;
	mov.b64 	%rd19425, 4294967296;
	@%p2189 bra 	$L__BB1_465;
	shr.u64 	%rd14533, %rd19424, 32;
	and.b64  	%rd14534, %rd19423, 4294967295;
	add.s64 	%rd19423, %rd14533, %rd14534;
	setp.lt.u64 	%p2191, %rd19423, 4294967296;
	mov.b64 	%rd19424, 4294967296;
	mov.u64 	%rd19425, %rd19424;
	@%p2191 bra 	$L__BB1_465;
	shr.u64 	%rd14536, %rd19423, 32;
	and.b64  	%rd14537, %rd19422, 4294967295;
	add.s64 	%rd19422, %rd14536, %rd14537;
	setp.lt.u64 	%p2193, %rd19422, 4294967296;
	mov.b64 	%rd19423, 4294967296;
	mov.u64 	%rd19424, %rd19423;
	mov.u64 	%rd19425, %rd19423;
	@%p2193 bra 	$L__BB1_465;
	shr.u64 	%rd14539, %rd19422, 32;
	and.b64  	%rd14540, %rd19421, 4294967295;
	add.s64 	%rd14541, %rd14539, %rd14540;
	setp.gt.u64 	%p3150, %rd14541, 4294967295;
	min.u64 	%rd19421, %rd14541, 4294967296;
	mov.b64 	%rd19422, 4294967296;
	mov.u64 	%rd19423, %rd19422;
	mov.u64 	%rd19424, %rd19422;
	mov.u64 	%rd19425, %rd19422;
$L__BB1_465:
	cvt.u32.u64 	%r8972, %rd19428;
	cvt.u32.u64 	%r8971, %rd19427;
	cvt.u32.u64 	%r8970, %rd19426;
	cvt.u32.u64 	%r8969, %rd19425;
	cvt.u32.u64 	%r8968, %rd19424;
	cvt.u32.u64 	%r8967, %rd19423;
	cvt.u32.u64 	%r8966, %rd19422;
	cvt.u32.u64 	%r8965, %rd19421;
	setp.lt.u32 	%p2194, %r6345, %r8965;
	or.pred  	%p2195, %p3150, %p2194;
	@%p2195 bra 	$L__BB1_479;
	setp.gt.u32 	%p2196, %r6345, %r8965;
	@%p2196 bra 	$L__BB1_480;
	ld.const.u32 	%r646, [const_p+24];
	setp.lt.u32 	%p2197, %r646, %r8966;
	@%p2197 bra 	$L__BB1_479;
	setp.gt.u32 	%p2198, %r646, %r8966;
	@%p2198 bra 	$L__BB1_480;
	ld.const.u32 	%r647, [const_p+20];
	setp.lt.u32 	%p2199, %r647, %r8967;
	@%p2199 bra 	$L__BB1_479;
	setp.gt.u32 	%p2200, %r647, %r8967;
	@%p2200 bra 	$L__BB1_480;
	ld.const.u32 	%r648, [const_p+16];
	setp.lt.u32 	%p2201, %r648, %r8968;
	@%p2201 bra 	$L__BB1_479;
	setp.gt.u32 	%p2202, %r648, %r8968;
	@%p2202 bra 	$L__BB1_480;
	ld.const.u32 	%r649, [const_p+12];
	setp.lt.u32 	%p2203, %r649, %r8969;
	@%p2203 bra 	$L__BB1_479;
	setp.gt.u32 	%p2204, %r649, %r8969;
	@%p2204 bra 	$L__BB1_480;
	ld.const.u32 	%r650, [const_p+8];
	setp.lt.u32 	%p2205, %r650, %r8970;
	@%p2205 bra 	$L__BB1_479;
	setp.gt.u32 	%p2206, %r650, %r8970;
	@%p2206 bra 	$L__BB1_480;
	ld.const.u32 	%r651, [const_p+4];
	setp.lt.u32 	%p2207, %r651, %r8971;
	@%p2207 bra 	$L__BB1_479;
	setp.gt.u32 	%p2208, %r651, %r8971;
	ld.const.u32 	%r7050, [const_p];
	setp.gt.u32 	%p2209, %r7050, %r8972;
	or.pred  	%p2210, %p2208, %p2209;
	@%p2210 bra 	$L__BB1_480;
$L__BB1_479:
	ld.const.u32 	%r7068, [const_p];
	ld.const.u32 	%r7069, [const_p+4];
	ld.const.u32 	%r7070, [const_p+8];
	ld.const.u32 	%r7071, [const_p+12];
	ld.const.u32 	%r7072, [const_p+16];
	ld.const.u32 	%r7073, [const_p+20];
	ld.const.u32 	%r7074, [const_p+24];
	// begin inline asm
	sub.cc.u32 %r8972, %r8972, %r7068;
	subc.cc.u32 %r8971, %r8971, %r7069;
	subc.cc.u32 %r8970, %r8970, %r7070;
	subc.cc.u32 %r8969, %r8969, %r7071;
	subc.cc.u32 %r8968, %r8968, %r7072;
	subc.cc.u32 %r8967, %r8967, %r7073;
	subc.cc.u32 %r8966, %r8966, %r7074;
	subc.u32 %r8965, %r8965, %r6345;
	
	// end inline asm
$L__BB1_480:
	setp.gt.u32 	%p2211, %r8965, %r6345;
	@%p2211 bra 	$L__BB1_493;
	bra.uni 	$L__BB1_494;
$L__BB1_481:
	ld.const.u32 	%r660, [const_p+24];
	setp.gt.u32 	%p2213, %r8966, %r660;
	@%p2213 bra 	$L__BB1_493;
	setp.lt.u32 	%p2214, %r8966, %r660;
	@%p2214 bra 	$L__BB1_495;
	ld.const.u32 	%r661, [const_p+20];
	setp.gt.u32 	%p2215, %r8967, %r661;
	@%p2215 bra 	$L__BB1_493;
	setp.lt.u32 	%p2216, %r8967, %r661;
	@%p2216 bra 	$L__BB1_495;
	ld.const.u32 	%r662, [const_p+16];
	setp.gt.u32 	%p2217, %r8968, %r662;
	@%p2217 bra 	$L__BB1_493;
	setp.lt.u32 	%p2218, %r8968, %r662;
	@%p2218 bra 	$L__BB1_495;
	ld.const.u32 	%r663, [const_p+12];
	setp.gt.u32 	%p2219, %r8969, %r663;
	@%p2219 bra 	$L__BB1_493;
	setp.lt.u32 	%p2220, %r8969, %r663;
	@%p2220 bra 	$L__BB1_495;
	ld.const.u32 	%r664, [const_p+8];
	setp.gt.u32 	%p2221, %r8970, %r664;
	@%p2221 bra 	$L__BB1_493;
	setp.lt.u32 	%p2222, %r8970, %r664;
	@%p2222 bra 	$L__BB1_495;
	ld.const.u32 	%r665, [const_p+4];
	setp.gt.u32 	%p2223, %r8971, %r665;
	@%p2223 bra 	$L__BB1_493;
	setp.lt.u32 	%p2224, %r8971, %r665;
	ld.const.u32 	%r7076, [const_p];
	setp.lt.u32 	%p2225, %r8972, %r7076;
	or.pred  	%p2226, %p2224, %p2225;
	@%p2226 bra 	$L__BB1_495;
$L__BB1_493:
	ld.const.u32 	%r7094, [const_p];
	ld.const.u32 	%r7095, [const_p+4];
	ld.const.u32 	%r7096, [const_p+8];
	ld.const.u32 	%r7097, [const_p+12];
	ld.const.u32 	%r7098, [const_p+16];
	ld.const.u32 	%r7099, [const_p+20];
	ld.const.u32 	%r7100, [const_p+24];
	// begin inline asm
	sub.cc.u32 %r8972, %r8972, %r7094;
	subc.cc.u32 %r8971, %r8971, %r7095;
	subc.cc.u32 %r8970, %r8970, %r7096;
	subc.cc.u32 %r8969, %r8969, %r7097;
	subc.cc.u32 %r8968, %r8968, %r7098;
	subc.cc.u32 %r8967, %r8967, %r7099;
	subc.cc.u32 %r8966, %r8966, %r7100;
	subc.u32 %r8965, %r8965, %r6345;
	
	// end inline asm
	bra.uni 	$L__BB1_495;
$L__BB1_494:
	setp.lt.u32 	%p2212, %r8965, %r6345;
	@%p2212 bra 	$L__BB1_495;
	bra.uni 	$L__BB1_481;
$L__BB1_495:
	shl.b32 	%r7102, %r8972, 3;
	shr.u32 	%r7103, %r8972, 29;
	cvt.u64.u32 	%rd14542, %r7103;
	mul.wide.u32 	%rd14543, %r8971, 8;
	or.b64  	%rd14544, %rd14543, %rd14542;
	shr.u64 	%rd14545, %rd14543, 32;
	mul.wide.u32 	%rd14546, %r8970, 8;
	or.b64  	%rd14547, %rd14546, %rd14545;
	shr.u64 	%rd14548, %rd14546, 32;
	mul.wide.u32 	%rd14549, %r8969, 8;
	or.b64  	%rd14550, %rd14549, %rd14548;
	shr.u64 	%rd14551, %rd14549, 32;
	mul.wide.u32 	%rd14552, %r8968, 8;
	add.s64 	%rd14553, %rd14552, %rd14551;
	shr.u64 	%rd14554, %rd14553, 32;
	mul.wide.u32 	%rd14555, %r8967, 8;
	add.s64 	%rd14556, %rd14555, %rd14554;
	shr.u64 	%rd14557, %rd14556, 32;
	mul.wide.u32 	%rd14558, %r8966, 8;
	add.s64 	%rd14559, %rd14558, %rd14557;
	shr.u64 	%rd14560, %rd14559, 32;
	mul.wide.u32 	%rd14561, %r8965, 8;
	add.s64 	%rd14562, %rd14561, %rd14560;
	shr.u64 	%rd14563, %rd14562, 32;
	cvt.u64.u32 	%rd14564, %r7102;
	mad.lo.s64 	%rd19436, %rd14563, 977, %rd14564;
	shr.u64 	%rd14565, %rd19436, 32;
	and.b64  	%rd14566, %rd14544, 4294967295;
	add.s64 	%rd14567, %rd14565, %rd14566;
	add.s64 	%rd19435, %rd14567, %rd14563;
	shr.u64 	%rd14568, %rd19435, 32;
	and.b64  	%rd14569, %rd14547, 4294967295;
	add.s64 	%rd19434, %rd14568, %rd14569;
	shr.u64 	%rd14570, %rd19434, 32;
	and.b64  	%rd14571, %rd14550, 4294967295;
	add.s64 	%rd19433, %rd14570, %rd14571;
	shr.u64 	%rd14572, %rd19433, 32;
	and.b64  	%rd14573, %rd14553, 4294967295;
	add.s64 	%rd19432, %rd14572, %rd14573;
	shr.u64 	%rd14574, %rd19432, 32;
	and.b64  	%rd14575, %rd14556, 4294967295;
	add.s64 	%rd19431, %rd14574, %rd14575;
	shr.u64 	%rd14576, %rd19431, 32;
	and.b64  	%rd14577, %rd14559, 4294967295;
	add.s64 	%rd19430, %rd14576, %rd14577;
	shr.u64 	%rd14578, %rd19430, 32;
	and.b64  	%rd14579, %rd14562, 4294967295;
	add.s64 	%rd19429, %rd14578, %rd14579;
	shr.u64 	%rd300, %rd19429, 32;
	{ .reg .b32 tmp; mov.b64 {tmp, %r8973}, %rd19429; }
	setp.lt.u64 	%p2227, %rd19429, 4294967296;
	@%p2227 bra 	$L__BB1_502;
	and.b64  	%rd14581, %rd19436, 4294967295;
	mad.lo.s64 	%rd19436, %rd300, 977, %rd14581;
	shr.u64 	%rd14582, %rd19436, 32;
	and.b64  	%rd14583, %rd19435, 4294967295;
	add.s64 	%rd14584, %rd14583, %rd300;
	add.s64 	%rd19435, %rd14584, %rd14582;
	setp.lt.u64 	%p2228, %rd19435, 4294967296;
	mov.b64 	%rd19429, 4294967296;
	mov.b32 	%r8973, 0;
	@%p2228 bra 	$L__BB1_502;
	shr.u64 	%rd14586, %rd19435, 32;
	and.b64  	%rd14587, %rd19434, 4294967295;
	add.s64 	%rd19434, %rd14586, %rd14587;
	setp.lt.u64 	%p2229, %rd19434, 4294967296;
	@%p2229 bra 	$L__BB1_502;
	shr.u64 	%rd14589, %rd19434, 32;
	and.b64  	%rd14590, %rd19433, 4294967295;
	add.s64 	%rd19433, %rd14589, %rd14590;
	setp.lt.u64 	%p2230, %rd19433, 4294967296;
	mov.b64 	%rd19429, 4294967296;
	mov.u64 	%rd19434, %rd19429;
	@%p2230 bra 	$L__BB1_502;
	shr.u64 	%rd14592, %rd19433, 32;
	and.b64  	%rd14593, %rd19432, 4294967295;
	add.s64 	%rd19432, %rd14592, %rd14593;
	setp.lt.u64 	%p2231, %rd19432, 4294967296;
	mov.b64 	%rd19429, 4294967296;
	mov.u64 	%rd19433, %rd19429;
	@%p2231 bra 	$L__BB1_502;
	shr.u64 	%rd14595, %rd19432, 32;
	and.b64  	%rd14596, %rd19431, 4294967295;
	add.s64 	%rd19431, %rd14595, %rd14596;
	setp.lt.u64 	%p2232, %rd19431, 4294967296;
	mov.b64 	%rd19429, 4294967296;
	mov.u64 	%rd19432, %rd19429;
	mov.u64 	%rd19434, %rd19429;
	@%p2232 bra 	$L__BB1_502;
	shr.u64 	%rd14598, %rd19431, 32;
	and.b64  	%rd14599, %rd19430, 4294967295;
	add.s64 	%rd14600, %rd14598, %rd14599;
	setp.gt.u64 	%p2233, %rd14600, 4294967295;
	selp.b64 	%rd19429, 1, 4294967296, %p2233;
	selp.b64 	%rd19430, 4294967296, %rd14600, %p2233;
	mov.b64 	%rd19431, 4294967296;
	mov.u64 	%rd19432, %rd19431;
	mov.u64 	%rd19433, %rd19431;
	mov.u64 	%rd19434, %rd19431;
$L__BB1_502:
	cvt.u32.u64 	%r8989, %rd19436;
	cvt.u32.u64 	%r8988, %rd19435;
	cvt.u32.u64 	%r8987, %rd19434;
	cvt.u32.u64 	%r8986, %rd19433;
	cvt.u32.u64 	%r8985, %rd19432;
	cvt.u32.u64 	%r8984, %rd19431;
	cvt.u32.u64 	%r8983, %rd19430;
	cvt.u32.u64 	%r8982, %rd19429;
	setp.ne.s32 	%p2234, %r8973, 0;
	setp.lt.u32 	%p2235, %r6345, %r8982;
	or.pred  	%p2236, %p2234, %p2235;
	@%p2236 bra 	$L__BB1_516;
	setp.gt.u32 	%p2237, %r6345, %r8982;
	@%p2237 bra 	$L__BB1_517;
	ld.const.u32 	%r700, [const_p+24];
	setp.lt.u32 	%p2238, %r700, %r8983;
	@%p2238 bra 	$L__BB1_516;
	setp.gt.u32 	%p2239, %r700, %r8983;
	@%p2239 bra 	$L__BB1_517;
	ld.const.u32 	%r701, [const_p+20];
	setp.lt.u32 	%p2240, %r701, %r8984;
	@%p2240 bra 	$L__BB1_516;
	setp.gt.u32 	%p2241, %r701, %r8984;
	@%p2241 bra 	$L__BB1_517;
	ld.const.u32 	%r702, [const_p+16];
	setp.lt.u32 	%p2242, %r702, %r8985;
	@%p2242 bra 	$L__BB1_516;
	setp.gt.u32 	%p2243, %r702, %r8985;
	@%p2243 bra 	$L__BB1_517;
	ld.const.u32 	%r703, [const_p+12];
	setp.lt.u32 	%p2244, %r703, %r8986;
	@%p2244 bra 	$L__BB1_516;
	setp.gt.u32 	%p2245, %r703, %r8986;
	@%p2245 bra 	$L__BB1_517;
	ld.const.u32 	%r704, [const_p+8];
	setp.lt.u32 	%p2246, %r704, %r8987;
	@%p2246 bra 	$L__BB1_516;
	setp.gt.u32 	%p2247, %r704, %r8987;
	@%p2247 bra 	$L__BB1_517;
	ld.const.u32 	%r705, [const_p+4];
	setp.lt.u32 	%p2248, %r705, %r8988;
	@%p2248 bra 	$L__BB1_516;
	setp.gt.u32 	%p2249, %r705, %r8988;
	ld.const.u32 	%r7110, [const_p];
	setp.gt.u32 	%p2250, %r7110, %r8989;
	or.pred  	%p2251, %p2249, %p2250;
	@%p2251 bra 	$L__BB1_517;
$L__BB1_516:
	ld.const.u32 	%r7128, [const_p];
	ld.const.u32 	%r7129, [const_p+4];
	ld.const.u32 	%r7130, [const_p+8];
	ld.const.u32 	%r7131, [const_p+12];
	ld.const.u32 	%r7132, [const_p+16];
	ld.const.u32 	%r7133, [const_p+20];
	ld.const.u32 	%r7134, [const_p+24];
	// begin inline asm
	sub.cc.u32 %r8989, %r8989, %r7128;
	subc.cc.u32 %r8988, %r8988, %r7129;
	subc.cc.u32 %r8987, %r8987, %r7130;
	subc.cc.u32 %r8986, %r8986, %r7131;
	subc.cc.u32 %r8985, %r8985, %r7132;
	subc.cc.u32 %r8984, %r8984, %r7133;
	subc.cc.u32 %r8983, %r8983, %r7134;
	subc.u32 %r8982, %r8982, %r6345;
	
	// end inline asm
$L__BB1_517:
	setp.gt.u32 	%p2252, %r8982, %r6345;
	@%p2252 bra 	$L__BB1_530;
	bra.uni 	$L__BB1_531;
$L__BB1_518:
	ld.const.u32 	%r714, [const_p+24];
	setp.gt.u32 	%p2254, %r8983, %r714;
	@%p2254 bra 	$L__BB1_530;
	setp.lt.u32 	%p2255, %r8983, %r714;
	@%p2255 bra 	$L__BB1_532;
	ld.const.u32 	%r715, [const_p+20];
	setp.gt.u32 	%p2256, %r8984, %r715;
	@%p2256 bra 	$L__BB1_530;
	setp.lt.u32 	%p2257, %r8984, %r715;
	@%p2257 bra 	$L__BB1_532;
	ld.const.u32 	%r716, [const_p+16];
	setp.gt.u32 	%p2258, %r8985, %r716;
	@%p2258 bra 	$L__BB1_530;
	setp.lt.u32 	%p2259, %r8985, %r716;
	@%p2259 bra 	$L__BB1_532;
	ld.const.u32 	%r717, [const_p+12];
	setp.gt.u32 	%p2260, %r8986, %r717;
	@%p2260 bra 	$L__BB1_530;
	setp.lt.u32 	%p2261, %r8986, %r717;
	@%p2261 bra 	$L__BB1_532;
	ld.const.u32 	%r718, [const_p+8];
	setp.gt.u32 	%p2262, %r8987, %r718;
	@%p2262 bra 	$L__BB1_530;
	setp.lt.u32 	%p2263, %r8987, %r718;
	@%p2263 bra 	$L__BB1_532;
	ld.const.u32 	%r719, [const_p+4];
	setp.gt.u32 	%p2264, %r8988, %r719;
	@%p2264 bra 	$L__BB1_530;
	setp.lt.u32 	%p2265, %r8988, %r719;
	ld.const.u32 	%r7136, [const_p];
	setp.lt.u32 	%p2266, %r8989, %r7136;
	or.pred  	%p2267, %p2265, %p2266;
	@%p2267 bra 	$L__BB1_532;
$L__BB1_530:
	ld.const.u32 	%r7154, [const_p];
	ld.const.u32 	%r7155, [const_p+4];
	ld.const.u32 	%r7156, [const_p+8];
	ld.const.u32 	%r7157, [const_p+12];
	ld.const.u32 	%r7158, [const_p+16];
	ld.const.u32 	%r7159, [const_p+20];
	ld.const.u32 	%r7160, [const_p+24];
	// begin inline asm
	sub.cc.u32 %r8989, %r8989, %r7154;
	subc.cc.u32 %r8988, %r8988, %r7155;
	subc.cc.u32 %r8987, %r8987, %r7156;
	subc.cc.u32 %r8986, %r8986, %r7157;
	subc.cc.u32 %r8985, %r8985, %r7158;
	subc.cc.u32 %r8984, %r8984, %r7159;
	subc.cc.u32 %r8983, %r8983, %r7160;
	subc.u32 %r8982, %r8982, %r6345;
	
	// end inline asm
	bra.uni 	$L__BB1_532;
$L__BB1_531:
	setp.lt.u32 	%p2253, %r8982, %r6345;
	@%p2253 bra 	$L__BB1_532;
	bra.uni 	$L__BB1_518;
$L__BB1_532:
	ld.param.u64 	%rd19330, [_Z21compute_batch_precompP10ECPointJacii_param_0];
	cvta.to.global.u64 	%rd14601, %rd19330;
	ld.global.u32 	%r7162, [%rd14601];
	mul.wide.u32 	%rd14602, %r7162, %r7162;
	shr.u64 	%rd14603, %rd14602, 32;
	ld.global.u32 	%r7163, [%rd14601+4];
	mul.wide.u32 	%rd14604, %r7163, %r7162;
	add.s64 	%rd14605, %rd14603, %rd14604;
	shr.u64 	%rd14606, %rd14605, 32;
	ld.global.u32 	%r7164, [%rd14601+8];
	mul.wide.u32 	%rd14607, %r7164, %r7162;
	add.s64 	%rd14608, %rd14606, %rd14607;
	shr.u64 	%rd14609, %rd14608, 32;
	ld.global.u32 	%r7165, [%rd14601+12];
	mul.wide.u32 	%rd14610, %r7165, %r7162;
	add.s64 	%rd14611, %rd14609, %rd14610;
	shr.u64 	%rd14612, %rd14611, 32;
	ld.global.u32 	%r7166, [%rd14601+16];
	mul.wide.u32 	%rd14613, %r7166, %r7162;
	add.s64 	%rd14614, %rd14612, %rd14613;
	shr.u64 	%rd14615, %rd14614, 32;
	ld.global.u32 	%r7167, [%rd14601+20];
	mul.wide.u32 	%rd14616, %r7167, %r7162;
	add.s64 	%rd14617, %rd14615, %rd14616;
	shr.u64 	%rd14618, %rd14617, 32;
	ld.global.u32 	%r7168, [%rd14601+24];
	mul.wide.u32 	%rd14619, %r7168, %r7162;
	add.s64 	%rd14620, %rd14618, %rd14619;
	shr.u64 	%rd14621, %rd14620, 32;
	ld.global.u32 	%r7169, [%rd14601+28];
	mul.wide.u32 	%rd14622, %r7169, %r7162;
	add.s64 	%rd14623, %rd14621, %rd14622;
	shr.u64 	%rd14624, %rd14623, 32;
	and.b64  	%rd14625, %rd14605, 4294967295;
	add.s64 	%rd14626, %rd14604, %rd14625;
	shr.u64 	%rd14627, %rd14626, 32;
	and.b64  	%rd14628, %rd14608, 4294967295;
	mul.wide.u32 	%rd14629, %r7163, %r7163;
	add.s64 	%rd14630, %rd14627, %rd14628;
	add.s64 	%rd14631, %rd14630, %rd14629;
	shr.u64 	%rd14632, %rd14631, 32;
	and.b64  	%rd14633, %rd14611, 4294967295;
	mul.wide.u32 	%rd14634, %r7164, %r7163;
	add.s64 	%rd14635, %rd14632, %rd14633;
	add.s64 	%rd14636, %rd14635, %rd14634;
	shr.u64 	%rd14637, %rd14636, 32;
	and.b64  	%rd14638, %rd14614, 4294967295;
	mul.wide.u32 	%rd14639, %r7165, %r7163;
	add.s64 	%rd14640, %rd14637, %rd14638;
	add.s64 	%rd14641, %rd14640, %rd14639;
	shr.u64 	%rd14642, %rd14641, 32;
	and.b64  	%rd14643, %rd14617, 4294967295;
	mul.wide.u32 	%rd14644, %r7166, %r7163;
	add.s64 	%rd14645, %rd14642, %rd14643;
	add.s64 	%rd14646, %rd14645, %rd14644;
	shr.u64 	%rd14647, %rd14646, 32;
	and.b64  	%rd14648, %rd14620, 4294967295;
	mul.wide.u32 	%rd14649, %r7167, %r7163;
	add.s64 	%rd14650, %rd14647, %rd14648;
	add.s64 	%rd14651, %rd14650, %rd14649;
	shr.u64 	%rd14652, %rd14651, 32;
	and.b64  	%rd14653, %rd14623, 4294967295;
	mul.wide.u32 	%rd14654, %r7168, %r7163;
	add.s64 	%rd14655, %rd14652, %rd14653;
	add.s64 	%rd14656, %rd14655, %rd14654;
	shr.u64 	%rd14657, %rd14656, 32;
	mul.wide.u32 	%rd14658, %r7169, %r7163;
	add.s64 	%rd14659, %rd14657, %rd14624;
	add.s64 	%rd14660, %rd14659, %rd14658;
	shr.u64 	%rd14661, %rd14660, 32;
	and.b64  	%rd14662, %rd14631, 4294967295;
	add.s64 	%rd14663, %rd14607, %rd14662;
	shr.u64 	%rd14664, %rd14663, 32;
	and.b64  	%rd14665, %rd14636, 4294967295;
	add.s64 	%rd14666, %rd14664, %rd14665;
	add.s64 	%rd14667, %rd14666, %rd14634;
	shr.u64 	%rd14668, %rd14667, 32;
	and.b64  	%rd14669, %rd14641, 4294967295;
	mul.wide.u32 	%rd14670, %r7164, %r7164;
	add.s64 	%rd14671, %rd14668, %rd14669;
	add.s64 	%rd14672, %rd14671, %rd14670;
	shr.u64 	%rd14673, %rd14672, 32;
	and.b64  	%rd14674, %rd14646, 4294967295;
	mul.wide.u32 	%rd14675, %r7165, %r7164;
	add.s64 	%rd14676, %rd14673, %rd14674;
	add.s64 	%rd14677, %rd14676, %rd14675;
	shr.u64 	%rd14678, %rd14677, 32;
	and.b64  	%rd14679, %rd14651, 4294967295;
	mul.wide.u32 	%rd14680, %r7166, %r7164;
	add.s64 	%rd14681, %rd14678, %rd14679;
	add.s64 	%rd14682, %rd14681, %rd14680;
	shr.u64 	%rd14683, %rd14682, 32;
	and.b64  	%rd14684, %rd14656, 4294967295;
	mul.wide.u32 	%rd14685, %r7167, %r7164;
	add.s64 	%rd14686, %rd14683, %rd14684;
	add.s64 	%rd14687, %rd14686, %rd14685;
	shr.u64 	%rd14688, %rd14687, 32;
	and.b64  	%rd14689, %rd14660, 4294967295;
	mul.wide.u32 	%rd14690, %r7168, %r7164;
	add.s64 	%rd14691, %rd14688, %rd14689;
	add.s64 	%rd14692, %rd14691, %rd14690;
	shr.u64 	%rd14693, %rd14692, 32;
	mul.wide.u32 	%rd14694, %r7169, %r7164;
	add.s64 	%rd14695, %rd14693, %rd14661;
	add.s64 	%rd14696, %rd14695, %rd14694;
	shr.u64 	%rd14697, %rd14696, 32;
	and.b64  	%rd14698, %rd14667, 4294967295;
	add.s64 	%rd14699, %rd14610, %rd14698;
	shr.u64 	%rd14700, %rd14699, 32;
	and.b64  	%rd14701, %rd14672, 4294967295;
	add.s64 	%rd14702, %rd14700, %rd14701;
	add.s64 	%rd14703, %rd14702, %rd14639;
	shr.u64 	%rd14704, %rd14703, 32;
	and.b64  	%rd14705, %rd14677, 4294967295;
	add.s64 	%rd14706, %rd14704, %rd14705;
	add.s64 	%rd14707, %rd14706, %rd14675;
	shr.u64 	%rd14708, %rd14707, 32;
	and.b64  	%rd14709, %rd14682, 4294967295;
	mul.wide.u32 	%rd14710, %r7165, %r7165;
	add.s64 	%rd14711, %rd14708, %rd14709;
	add.s64 	%rd14712, %rd14711, %rd14710;
	shr.u64 	%rd14713, %rd14712, 32;
	and.b64  	%rd14714, %rd14687, 4294967295;
	mul.wide.u32 	%rd14715, %r7166, %r7165;
	add.s64 	%rd14716, %rd14713, %rd14714;
	add.s64 	%rd14717, %rd14716, %rd14715;
	shr.u64 	%rd14718, %rd14717, 32;
	and.b64  	%rd14719, %rd14692, 4294967295;
	mul.wide.u32 	%rd14720, %r7167, %r7165;
	add.s64 	%rd14721, %rd14718, %rd14719;
	add.s64 	%rd14722, %rd14721, %rd14720;
	shr.u64 	%rd14723, %rd14722, 32;
	and.b64  	%rd14724, %rd14696, 4294967295;
	mul.wide.u32 	%rd14725, %r7168, %r7165;
	add.s64 	%rd14726, %rd14723, %rd14724;
	add.s64 	%rd14727, %rd14726, %rd14725;
	shr.u64 	%rd14728, %rd14727, 32;
	mul.wide.u32 	%rd14729, %r7169, %r7165;
	add.s64 	%rd14730, %rd14728, %rd14697;
	add.s64 	%rd14731, %rd14730, %rd14729;
	shr.u64 	%rd14732, %rd14731, 32;
	and.b64  	%rd14733, %rd14703, 4294967295;
	add.s64 	%rd14734, %rd14613, %rd14733;
	shr.u64 	%rd14735, %rd14734, 32;
	and.b64  	%rd14736, %rd14707, 4294967295;
	add.s64 	%rd14737, %rd14735, %rd14736;
	add.s64 	%rd14738, %rd14737, %rd14644;
	shr.u64 	%rd14739, %rd14738, 32;
	and.b64  	%rd14740, %rd14712, 4294967295;
	add.s64 	%rd14741, %rd14739, %rd14740;
	add.s64 	%rd14742, %rd14741, %rd14680;
	shr.u64 	%rd14743, %rd14742, 32;
	and.b64  	%rd14744, %rd14717, 4294967295;
	add.s64 	%rd14745, %rd14743, %rd14744;
	add.s64 	%rd14746, %rd14745, %rd14715;
	shr.u64 	%rd14747, %rd14746, 32;
	and.b64  	%rd14748, %rd14722, 4294967295;
	mul.wide.u32 	%rd14749, %r7166, %r7166;
	add.s64 	%rd14750, %rd14747, %rd14748;
	add.s64 	%rd14751, %rd14750, %rd14749;
	shr.u64 	%rd14752, %rd14751, 32;
	and.b64  	%rd14753, %rd14727, 4294967295;
	mul.wide.u32 	%rd14754, %r7167, %r7166;
	add.s64 	%rd14755, %rd14752, %rd14753;
	add.s64 	%rd14756, %rd14755, %rd14754;
	shr.u64 	%rd14757, %rd14756, 32;
	and.b64  	%rd14758, %rd14731, 4294967295;
	mul.wide.u32 	%rd14759, %r7168, %r7166;
	add.s64 	%rd14760, %rd14757, %rd14758;
	add.s64 	%rd14761, %rd14760, %rd14759;
	shr.u64 	%rd14762, %rd14761, 32;
	mul.wide.u32 	%rd14763, %r7169, %r7166;
	add.s64 	%rd14764, %rd14762, %rd14732;
	add.s64 	%rd14765, %rd14764, %rd14763;
	shr.u64 	%rd14766, %rd14765, 32;
	and.b64  	%rd14767, %rd14738, 4294967295;
	add.s64 	%rd14768, %rd14616, %rd14767;
	shr.u64 	%rd14769, %rd14768, 32;
	and.b64  	%rd14770, %rd14742, 4294967295;
	add.s64 	%rd14771, %rd14769, %rd14770;
	add.s64 	%rd14772, %rd14771, %rd14649;
	shr.u64 	%rd14773, %rd14772, 32;
	and.b64  	%rd14774, %rd14746, 4294967295;
	add.s64 	%rd14775, %rd14773, %rd14774;
	add.s64 	%rd14776, %rd14775, %rd14685;
	shr.u64 	%rd14777, %rd14776, 32;
	and.b64  	%rd14778, %rd14751, 4294967295;
	add.s64 	%rd14779, %rd14777, %rd14778;
	add.s64 	%rd14780, %rd14779, %rd14720;
	shr.u64 	%rd14781, %rd14780, 32;
	and.b64  	%rd14782, %rd14756, 4294967295;
	add.s64 	%rd14783, %rd14781, %rd14782;
	add.s64 	%rd14784, %rd14783, %rd14754;
	shr.u64 	%rd14785, %rd14784, 32;
	and.b64  	%rd14786, %rd14761, 4294967295;
	mul.wide.u32 	%rd14787, %r7167, %r7167;
	add.s64 	%rd14788, %rd14785, %rd14786;
	add.s64 	%rd14789, %rd14788, %rd14787;
	shr.u64 	%rd14790, %rd14789, 32;
	and.b64  	%rd14791, %rd14765, 4294967295;
	mul.wide.u32 	%rd14792, %r7168, %r7167;
	add.s64 	%rd14793, %rd14790, %rd14791;
	add.s64 	%rd14794, %rd14793, %rd14792;
	shr.u64 	%rd14795, %rd14794, 32;
	mul.wide.u32 	%rd14796, %r7169, %r7167;
	add.s64 	%rd14797, %rd14795, %rd14766;
	add.s64 	%rd14798, %rd14797, %rd14796;
	shr.u64 	%rd14799, %rd14798, 32;
	and.b64  	%rd14800, %rd14772, 4294967295;
	add.s64 	%rd14801, %rd14619, %rd14800;
	shr.u64 	%rd14802, %rd14801, 32;
	and.b64  	%rd14803, %rd14776, 4294967295;
	add.s64 	%rd14804, %rd14802, %rd14803;
	add.s64 	%rd14805, %rd14804, %rd14654;
	shr.u64 	%rd14806, %rd14805, 32;
	and.b64  	%rd14807, %rd14780, 4294967295;
	add.s64 	%rd14808, %rd14806, %rd14807;
	add.s64 	%rd14809, %rd14808, %rd14690;
	shr.u64 	%rd14810, %rd14809, 32;
	and.b64  	%rd14811, %rd14784, 4294967295;
	add.s64 	%rd14812, %rd14810, %rd14811;
	add.s64 	%rd14813, %rd14812, %rd14725;
	shr.u64 	%rd14814, %rd14813, 32;
	and.b64  	%rd14815, %rd14789, 4294967295;
	add.s64 	%rd14816, %rd14814, %rd14815;
	add.s64 	%rd14817, %rd14816, %rd14759;
	shr.u64 	%rd14818, %rd14817, 32;
	and.b64  	%rd14819, %rd14794, 4294967295;
	add.s64 	%rd14820, %rd14818, %rd14819;
	add.s64 	%rd14821, %rd14820, %rd14792;
	shr.u64 	%rd14822, %rd14821, 32;
	and.b64  	%rd14823, %rd14798, 4294967295;
	mul.wide.u32 	%rd14824, %r7168, %r7168;
	add.s64 	%rd14825, %rd14822, %rd14823;
	add.s64 	%rd14826, %rd14825, %rd14824;
	shr.u64 	%rd14827, %rd14826, 32;
	mul.wide.u32 	%rd14828, %r7169, %r7168;
	add.s64 	%rd14829, %rd14827, %rd14799;
	add.s64 	%rd14830, %rd14829, %rd14828;
	shr.u64 	%rd14831, %rd14830, 32;
	and.b64  	%rd14832, %rd14805, 4294967295;
	add.s64 	%rd14833, %rd14622, %rd14832;
	shr.u64 	%rd14834, %rd14833, 32;
	and.b64  	%rd14835, %rd14809, 4294967295;
	add.s64 	%rd14836, %rd14834, %rd14835;
	add.s64 	%rd14837, %rd14836, %rd14658;
	shr.u64 	%rd14838, %rd14837, 32;
	and.b64  	%rd14839, %rd14813, 4294967295;
	add.s64 	%rd14840, %rd14838, %rd14839;
	add.s64 	%rd14841, %rd14840, %rd14694;
	shr.u64 	%rd14842, %rd14841, 32;
	and.b64  	%rd14843, %rd14817, 4294967295;
	add.s64 	%rd14844, %rd14842, %rd14843;
	add.s64 	%rd14845, %rd14844, %rd14729;
	shr.u64 	%rd14846, %rd14845, 32;
	and.b64  	%rd14847, %rd14821, 4294967295;
	add.s64 	%rd14848, %rd14846, %rd14847;
	add.s64 	%rd14849, %rd14848, %rd14763;
	shr.u64 	%rd14850, %rd14849, 32;
	and.b64  	%rd14851, %rd14826, 4294967295;
	add.s64 	%rd14852, %rd14850, %rd14851;
	add.s64 	%rd14853, %rd14852, %rd14796;
	shr.u64 	%rd14854, %rd14853, 32;
	and.b64  	%rd14855, %rd14830, 4294967295;
	add.s64 	%rd14856, %rd14854, %rd14855;
	add.s64 	%rd14857, %rd14856, %rd14828;
	shr.u64 	%rd14858, %rd14857, 32;
	mul.wide.u32 	%rd14859, %r7169, %r7169;
	add.s64 	%rd14860, %rd14858, %rd14831;
	add.s64 	%rd14861, %rd14860, %rd14859;
	shr.u64 	%rd14862, %rd14861, 32;
	{ .reg .b32 tmp; mov.b64 {tmp, %r7170}, %rd14861; }
	and.b64  	%rd14863, %rd14837, 4294967295;
	mul.lo.s64 	%rd14864, %rd14863, 977;
	and.b64  	%rd14865, %rd14602, 4294967295;
	and.b64  	%rd14866, %rd14864, 4294967295;
	add.s64 	%rd19444, %rd14866, %rd14865;
	shr.u64 	%rd14867, %rd14864, 32;
	shr.u64 	%rd14868, %rd19444, 32;
	add.s64 	%rd14869, %rd14868, %rd14867;
	and.b64  	%rd14870, %rd14841, 4294967295;
	mul.lo.s64 	%rd14871, %rd14870, 977;
	and.b64  	%rd14872, %rd14626, 4294967295;
	and.b64  	%rd14873, %rd14871, 4294967295;
	add.s64 	%rd14874, %rd14869, %rd14872;
	add.s64 	%rd14875, %rd14874, %rd14873;
	add.s64 	%rd19443, %rd14875, %rd14863;
	shr.u64 	%rd14876, %rd14871, 32;
	shr.u64 	%rd14877, %rd19443, 32;
	add.s64 	%rd14878, %rd14877, %rd14876;
	and.b64  	%rd14879, %rd14845, 4294967295;
	mul.lo.s64 	%rd14880, %rd14879, 977;
	and.b64  	%rd14881, %rd14663, 4294967295;
	and.b64  	%rd14882, %rd14880, 4294967295;
	add.s64 	%rd14883, %rd14878, %rd14881;
	add.s64 	%rd14884, %rd14883, %rd14882;
	add.s64 	%rd19442, %rd14884, %rd14870;
	shr.u64 	%rd14885, %rd14880, 32;
	shr.u64 	%rd14886, %rd19442, 32;
	add.s64 	%rd14887, %rd14886, %rd14885;
	and.b64  	%rd14888, %rd14849, 4294967295;
	mul.lo.s64 	%rd14889, %rd14888, 977;
	and.b64  	%rd14890, %rd14699, 4294967295;
	and.b64  	%rd14891, %rd14889, 4294967295;
	add.s64 	%rd14892, %rd14887, %rd14890;
	add.s64 	%rd14893, %rd14892, %rd14891;
	add.s64 	%rd19441, %rd14893, %rd14879;
	shr.u64 	%rd14894, %rd14889, 32;
	shr.u64 	%rd14895, %rd19441, 32;
	add.s64 	%rd14896, %rd14895, %rd14894;
	and.b64  	%rd14897, %rd14853, 4294967295;
	mul.lo.s64 	%rd14898, %rd14897, 977;
	and.b64  	%rd14899, %rd14734, 4294967295;
	and.b64  	%rd14900, %rd14898, 4294967295;
	add.s64 	%rd14901, %rd14896, %rd14899;
	add.s64 	%rd14902, %rd14901, %rd14900;
	add.s64 	%rd19440, %rd14902, %rd14888;
	shr.u64 	%rd14903, %rd14898, 32;
	shr.u64 	%rd14904, %rd19440, 32;
	add.s64 	%rd14905, %rd14904, %rd14903;
	and.b64  	%rd14906, %rd14857, 4294967295;
	mul.lo.s64 	%rd14907, %rd14906, 977;
	and.b64  	%rd14908, %rd14768, 4294967295;
	and.b64  	%rd14909, %rd14907, 4294967295;
	add.s64 	%rd14910, %rd14905, %rd14908;
	add.s64 	%rd14911, %rd14910, %rd14909;
	add.s64 	%rd19439, %rd14911, %rd14897;
	shr.u64 	%rd14912, %rd14907, 32;
	shr.u64 	%rd14913, %rd19439, 32;
	add.s64 	%rd14914, %rd14913, %rd14912;
	and.b64  	%rd14915, %rd14861, 4294967295;
	mul.lo.s64 	%rd14916, %rd14915, 977;
	and.b64  	%rd14917, %rd14801, 4294967295;
	and.b64  	%rd14918, %rd14916, 4294967295;
	add.s64 	%rd14919, %rd14914, %rd14917;
	add.s64 	%rd14920, %rd14919, %rd14918;
	add.s64 	%rd19438, %rd14920, %rd14906;
	shr.u64 	%rd14921, %rd14916, 32;
	shr.u64 	%rd14922, %rd19438, 32;
	add.s64 	%rd14923, %rd14922, %rd14921;
	mul.lo.s64 	%rd14924, %rd14862, 977;
	and.b64  	%rd14925, %rd14833, 4294967295;
	and.b64  	%rd14926, %rd14924, 4294967295;
	add.s64 	%rd14927, %rd14923, %rd14925;
	add.s64 	%rd14928, %rd14927, %rd14926;
	add.s64 	%rd19437, %rd14928, %rd14915;
	shr.u64 	%rd14929, %rd14924, 32;
	shr.u64 	%rd14930, %rd19437, 32;
	cvt.u32.u64 	%r7171, %rd14930;
	cvt.u32.u64 	%r7172, %rd14929;
	add.s32 	%r7173, %r7171, %r7172;
	add.s32 	%r744, %r7173, %r7170;
	setp.eq.s32 	%p2269, %r744, 0;
	mov.pred 	%p3151, 0;
	@%p2269 bra 	$L__BB1_540;
	cvt.u64.u32 	%rd14931, %r744;
	mul.wide.u32 	%rd14932, %r744, 977;
	shr.u64 	%rd14933, %rd14932, 32;
	and.b64  	%rd14934, %rd19444, 4294967295;
	and.b64  	%rd14935, %rd14932, 4294967295;
	add.s64 	%rd19444, %rd14935, %rd14934;
	shr.u64 	%rd14936, %rd19444, 32;
	and.b64  	%rd14937, %rd19443, 4294967295;
	add.s64 	%rd14938, %rd14933, %rd14937;
	add.s64 	%rd14939, %rd14938, %rd14931;
	add.s64 	%rd19443, %rd14939, %rd14936;
	setp.lt.u64 	%p2271, %rd19443, 4294967296;
	@%p2271 bra 	$L__BB1_540;
	shr.u64 	%rd14940, %rd19443, 32;
	and.b64  	%rd14941, %rd19442, 4294967295;
	add.s64 	%rd19442, %rd14940, %rd14941;
	setp.lt.u64 	%p2273, %rd19442, 4294967296;
	@%p2273 bra 	$L__BB1_540;
	shr.u64 	%rd14942, %rd19442, 32;
	and.b64  	%rd14943, %rd19441, 4294967295;
	add.s64 	%rd19441, %rd14942, %rd14943;
	setp.lt.u64 	%p2275, %rd19441, 4294967296;
	@%p2275 bra 	$L__BB1_540;
	shr.u64 	%rd14945, %rd19441, 32;
	and.b64  	%rd14946, %rd19440, 4294967295;
	add.s64 	%rd19440, %rd14945, %rd14946;
	setp.lt.u64 	%p2277, %rd19440, 4294967296;
	mov.b64 	%rd19441, 4294967296;
	@%p2277 bra 	$L__BB1_540;
	shr.u64 	%rd14948, %rd19440, 32;
	and.b64  	%rd14949, %rd19439, 4294967295;
	add.s64 	%rd19439, %rd14948, %rd14949;
	setp.lt.u64 	%p2279, %rd19439, 4294967296;
	mov.b64 	%rd19440, 4294967296;
	mov.u64 	%rd19441, %rd19440;
	@%p2279 bra 	$L__BB1_540;
	shr.u64 	%rd14951, %rd19439, 32;
	and.b64  	%rd14952, %rd19438, 4294967295;
	add.s64 	%rd19438, %rd14951, %rd14952;
	setp.lt.u64 	%p2281, %rd19438, 4294967296;
	mov.b64 	%rd19439, 4294967296;
	mov.u64 	%rd19440, %rd19439;
	mov.u64 	%rd19441, %rd19439;
	@%p2281 bra 	$L__BB1_540;
	shr.u64 	%rd14954, %rd19438, 32;
	and.b64  	%rd14955, %rd19437, 4294967295;
	add.s64 	%rd14956, %rd14954, %rd14955;
	setp.gt.u64 	%p3151, %rd14956, 4294967295;
	min.u64 	%rd19437, %rd14956, 4294967296;
	mov.b64 	%rd19438, 4294967296;
	mov.u64 	%rd19439, %rd19438;
	mov.u64 	%rd19440, %rd19438;
	mov.u64 	%rd19441, %rd19438;
$L__BB1_540:
	cvt.u32.u64 	%r9005, %rd19444;
	cvt.u32.u64 	%r9004, %rd19443;
	cvt.u32.u64 	%r9003, %rd19442;
	cvt.u32.u64 	%r9002, %rd19441;
	cvt.u32.u64 	%r9001, %rd19440;
	cvt.u32.u64 	%r9000, %rd19439;
	cvt.u32.u64 	%r8999, %rd19438;
	cvt.u32.u64 	%r8998, %rd19437;
	setp.lt.u32 	%p2282, %r6345, %r8998;
	or.pred  	%p2283, %p3151, %p2282;
	@%p2283 bra 	$L__BB1_554;
	setp.gt.u32 	%p2284, %r6345, %r8998;
	@%p2284 bra 	$L__BB1_555;
	ld.const.u32 	%r754, [const_p+24];
	setp.lt.u32 	%p2285, %r754, %r8999;
	@%p2285 bra 	$L__BB1_554;
	setp.gt.u32 	%p2286, %r754, %r8999;
	@%p2286 bra 	$L__BB1_555;
	ld.const.u32 	%r755, [const_p+20];
	setp.lt.u32 	%p2287, %r755, %r9000;
	@%p2287 bra 	$L__BB1_554;
	setp.gt.u32 	%p2288, %r755, %r9000;
	@%p2288 bra 	$L__BB1_555;
	ld.const.u32 	%r756, [const_p+16];
	setp.lt.u32 	%p2289, %r756, %r9001;
	@%p2289 bra 	$L__BB1_554;
	setp.gt.u32 	%p2290, %r756, %r9001;
	@%p2290 bra 	$L__BB1_555;
	ld.const.u32 	%r757, [const_p+12];
	setp.lt.u32 	%p2291, %r757, %r9002;
	@%p2291 bra 	$L__BB1_554;
	setp.gt.u32 	%p2292, %r757, %r9002;
	@%p2292 bra 	$L__BB1_555;
	ld.const.u32 	%r758, [const_p+8];
	setp.lt.u32 	%p2293, %r758, %r9003;
	@%p2293 bra 	$L__BB1_554;
	setp.gt.u32 	%p2294, %r758, %r9003;
	@%p2294 bra 	$L__BB1_555;
	ld.const.u32 	%r759, [const_p+4];
	setp.lt.u32 	%p2295, %r759, %r9004;
	@%p2295 bra 	$L__BB1_554;
	setp.gt.u32 	%p2296, %r759, %r9004;
	ld.const.u32 	%r7174, [const_p];
	setp.gt.u32 	%p2297, %r7174, %r9005;
	or.pred  	%p2298, %p2296, %p2297;
	@%p2298 bra 	$L__BB1_555;
$L__BB1_554:
	ld.const.u32 	%r7192, [const_p];
	ld.const.u32 	%r7193, [const_p+4];
	ld.const.u32 	%r7194, [const_p+8];
	ld.const.u32 	%r7195, [const_p+12];
	ld.const.u32 	%r7196, [const_p+16];
	ld.const.u32 	%r7197, [const_p+20];
	ld.const.u32 	%r7198, [const_p+24];
	// begin inline asm
	sub.cc.u32 %r9005, %r9005, %r7192;
	subc.cc.u32 %r9004, %r9004, %r7193;
	subc.cc.u32 %r9003, %r9003, %r7194;
	subc.cc.u32 %r9002, %r9002, %r7195;
	subc.cc.u32 %r9001, %r9001, %r7196;
	subc.cc.u32 %r9000, %r9000, %r7197;
	subc.cc.u32 %r8999, %r8999, %r7198;
	subc.u32 %r8998, %r8998, %r6345;
	
	// end inline asm
$L__BB1_555:
	setp.gt.u32 	%p2299, %r8998, %r6345;
	@%p2299 bra 	$L__BB1_568;
	bra.uni 	$L__BB1_569;
$L__BB1_556:
	ld.const.u32 	%r768, [const_p+24];
	setp.gt.u32 	%p2301, %r8999, %r768;
	@%p2301 bra 	$L__BB1_568;
	setp.lt.u32 	%p2302, %r8999, %r768;
	@%p2302 bra 	$L__BB1_570;
	ld.const.u32 	%r769, [const_p+20];
	setp.gt.u32 	%p2303, %r9000, %r769;
	@%p2303 bra 	$L__BB1_568;
	setp.lt.u32 	%p2304, %r9000, %r769;
	@%p2304 bra 	$L__BB1_570;
	ld.const.u32 	%r770, [const_p+16];
	setp.gt.u32 	%p2305, %r9001, %r770;
	@%p2305 bra 	$L__BB1_568;
	setp.lt.u32 	%p2306, %r9001, %r770;
	@%p2306 bra 	$L__BB1_570;
	ld.const.u32 	%r771, [const_p+12];
	setp.gt.u32 	%p2307, %r9002, %r771;
	@%p2307 bra 	$L__BB1_568;
	setp.lt.u32 	%p2308, %r9002, %r771;
	@%p2308 bra 	$L__BB1_570;
	ld.const.u32 	%r772, [const_p+8];
	setp.gt.u32 	%p2309, %r9003, %r772;
	@%p2309 bra 	$L__BB1_568;
	setp.lt.u32 	%p2310, %r9003, %r772;
	@%p2310 bra 	$L__BB1_570;
	ld.const.u32 	%r773, [const_p+4];
	setp.gt.u32 	%p2311, %r9004, %r773;
	@%p2311 bra 	$L__BB1_568;
	setp.lt.u32 	%p2312, %r9004, %r773;
	ld.const.u32 	%r7200, [const_p];
	setp.lt.u32 	%p2313, %r9005, %r7200;
	or.pred  	%p2314, %p2312, %p2313;
	@%p2314 bra 	$L__BB1_570;
$L__BB1_568:
	ld.const.u32 	%r7218, [const_p];
	ld.const.u32 	%r7219, [const_p+4];
	ld.const.u32 	%r7220, [const_p+8];
	ld.const.u32 	%r7221, [const_p+12];
	ld.const.u32 	%r7222, [const_p+16];
	ld.const.u32 	%r7223, [const_p+20];
	ld.const.u32 	%r7224, [const_p+24];
	// begin inline asm
	sub.cc.u32 %r9005, %r9005, %r7218;
	subc.cc.u32 %r9004, %r9004, %r7219;
	subc.cc.u32 %r9003, %r9003, %r7220;
	subc.cc.u32 %r9002, %r9002, %r7221;
	subc.cc.u32 %r9001, %r9001, %r7222;
	subc.cc.u32 %r9000, %r9000, %r7223;
	subc.cc.u32 %r8999, %r8999, %r7224;
	subc.u32 %r8998, %r8998, %r6345;
	
	// end inline asm
	bra.uni 	$L__BB1_570;
$L__BB1_569:
	setp.lt.u32 	%p2300, %r8998, %r6345;
	@%p2300 bra 	$L__BB1_570;
	bra.uni 	$L__BB1_556;
$L__BB1_570:
	mul.wide.u32 	%rd14957, %r9005, 3;
	shr.u64 	%rd14958, %rd14957, 32;
	mul.wide.u32 	%rd14959, %r9004, 3;
	add.s64 	%rd14960, %rd14959, %rd14958;
	shr.u64 	%rd14961, %rd14960, 32;
	mul.wide.u32 	%rd14962, %r9003, 3;
	add.s64 	%rd14963, %rd14962, %rd14961;
	shr.u64 	%rd14964, %rd14963, 32;
	mul.wide.u32 	%rd14965, %r9002, 3;
	add.s64 	%rd14966, %rd14965, %rd14964;
	shr.u64 	%rd14967, %rd14966, 32;
	mul.wide.u32 	%rd14968, %r9001, 3;
	add.s64 	%rd14969, %rd14968, %rd14967;
	shr.u64 	%rd14970, %rd14969, 32;
	mul.wide.u32 	%rd14971, %r9000, 3;
	add.s64 	%rd14972, %rd14971, %rd14970;
	shr.u64 	%rd14973, %rd14972, 32;
	mul.wide.u32 	%rd14974, %r8999, 3;
	add.s64 	%rd14975, %rd14974, %rd14973;
	shr.u64 	%rd14976, %rd14975, 32;
	mul.wide.u32 	%rd14977, %r8998, 3;
	add.s64 	%rd14978, %rd14977, %rd14976;
	shr.u64 	%rd14979, %rd14978, 32;
	and.b64  	%rd14980, %rd14957, 4294967295;
	mad.lo.s64 	%rd19452, %rd14979, 977, %rd14980;
	shr.u64 	%rd14981, %rd19452, 32;
	and.b64  	%rd14982, %rd14960, 4294967295;
	add.s64 	%rd14983, %rd14981, %rd14982;
	add.s64 	%rd19451, %rd14983, %rd14979;
	shr.u64 	%rd14984, %rd19451, 32;
	and.b64  	%rd14985, %rd14963, 4294967295;
	add.s64 	%rd19450, %rd14984, %rd14985;
	shr.u64 	%rd14986, %rd19450, 32;
	and.b64  	%rd14987, %rd14966, 4294967295;
	add.s64 	%rd19449, %rd14986, %rd14987;
	shr.u64 	%rd14988, %rd19449, 32;
	and.b64  	%rd14989, %rd14969, 4294967295;
	add.s64 	%rd19448, %rd14988, %rd14989;
	shr.u64 	%rd14990, %rd19448, 32;
	and.b64  	%rd14991, %rd14972, 4294967295;
	add.s64 	%rd19447, %rd14990, %rd14991;
	shr.u64 	%rd14992, %rd19447, 32;
	and.b64  	%rd14993, %rd14975, 4294967295;
	add.s64 	%rd19446, %rd14992, %rd14993;
	shr.u64 	%rd14994, %rd19446, 32;
	and.b64  	%rd14995, %rd14978, 4294967295;
	add.s64 	%rd19445, %rd14994, %rd14995;
	shr.u64 	%rd349, %rd19445, 32;
	{ .reg .b32 tmp; mov.b64 {tmp, %r9006}, %rd19445; }
	setp.lt.u64 	%p2315, %rd19445, 4294967296;
	@%p2315 bra 	$L__BB1_577;
	and.b64  	%rd14997, %rd19452, 4294967295;
	mad.lo.s64 	%rd19452, %rd349, 977, %rd14997;
	shr.u64 	%rd14998, %rd19452, 32;
	and.b64  	%rd14999, %rd19451, 4294967295;
	add.s64 	%rd15000, %rd14999, %rd349;
	add.s64 	%rd19451, %rd15000, %rd14998;
	setp.lt.u64 	%p2316, %rd19451, 4294967296;
	mov.b64 	%rd19445, 4294967296;
	mov.b32 	%r9006, 0;
	@%p2316 bra 	$L__BB1_577;
	shr.u64 	%rd15002, %rd19451, 32;
	and.b64  	%rd15003, %rd19450, 4294967295;
	add.s64 	%rd19450, %rd15002, %rd15003;
	setp.lt.u64 	%p2317, %rd19450, 4294967296;
	@%p2317 bra 	$L__BB1_577;
	shr.u64 	%rd15005, %rd19450, 32;
	and.b64  	%rd15006, %rd19449, 4294967295;
	add.s64 	%rd19449, %rd15005, %rd15006;
	setp.lt.u64 	%p2318, %rd19449, 4294967296;
	mov.b64 	%rd19445, 4294967296;
	mov.u64 	%rd19450, %rd19445;
	@%p2318 bra 	$L__BB1_577;
	shr.u64 	%rd15008, %rd19449, 32;
	and.b64  	%rd15009, %rd19448, 4294967295;
	add.s64 	%rd19448, %rd15008, %rd15009;
	setp.lt.u64 	%p2319, %rd19448, 4294967296;
	mov.b64 	%rd19445, 4294967296;
	mov.u64 	%rd19449, %rd19445;
	@%p2319 bra 	$L__BB1_577;
	shr.u64 	%rd15011, %rd19448, 32;
	and.b64  	%rd15012, %rd19447, 4294967295;
	add.s64 	%rd19447, %rd15011, %rd15012;
	setp.lt.u64 	%p2320, %rd19447, 4294967296;
	mov.b64 	%rd19445, 4294967296;
	mov.u64 	%rd19448, %rd19445;
	mov.u64 	%rd19450, %rd19445;
	@%p2320 bra 	$L__BB1_577;
	shr.u64 	%rd15014, %rd19447, 32;
	and.b64  	%rd15015, %rd19446, 4294967295;
	add.s64 	%rd15016, %rd15014, %rd15015;
	setp.gt.u64 	%p2321, %rd15016, 4294967295;
	selp.b64 	%rd19445, 1, 4294967296, %p2321;
	selp.b64 	%rd19446, 4294967296, %rd15016, %p2321;
	mov.b64 	%rd19447, 4294967296;
	mov.u64 	%rd19448, %rd19447;
	mov.u64 	%rd19449, %rd19447;
	mov.u64 	%rd19450, %rd19447;
$L__BB1_577:
	cvt.u32.u64 	%r9022, %rd19452;
	cvt.u32.u64 	%r9021, %rd19451;
	cvt.u32.u64 	%r9020, %rd19450;
	cvt.u32.u64 	%r9019, %rd19449;
	cvt.u32.u64 	%r9018, %rd19448;
	cvt.u32.u64 	%r9017, %rd19447;
	cvt.u32.u64 	%r9016, %rd19446;
	cvt.u32.u64 	%r9015, %rd19445;
	setp.ne.s32 	%p2322, %r9006, 0;
	setp.lt.u32 	%p2323, %r6345, %r9015;
	or.pred  	%p2324, %p2322, %p2323;
	@%p2324 bra 	$L__BB1_591;
	setp.gt.u32 	%p2325, %r6345, %r9015;
	@%p2325 bra 	$L__BB1_592;
	ld.const.u32 	%r808, [const_p+24];
	setp.lt.u32 	%p2326, %r808, %r9016;
	@%p2326 bra 	$L__BB1_591;
	setp.gt.u32 	%p2327, %r808, %r9016;
	@%p2327 bra 	$L__BB1_592;
	ld.const.u32 	%r809, [const_p+20];
	setp.lt.u32 	%p2328, %r809, %r9017;
	@%p2328 bra 	$L__BB1_591;
	setp.gt.u32 	%p2329, %r809, %r9017;
	@%p2329 bra 	$L__BB1_592;
	ld.const.u32 	%r810, [const_p+16];
	setp.lt.u32 	%p2330, %r810, %r9018;
	@%p2330 bra 	$L__BB1_591;
	setp.gt.u32 	%p2331, %r810, %r9018;
	@%p2331 bra 	$L__BB1_592;
	ld.const.u32 	%r811, [const_p+12];
	setp.lt.u32 	%p2332, %r811, %r9019;
	@%p2332 bra 	$L__BB1_591;
	setp.gt.u32 	%p2333, %r811, %r9019;
	@%p2333 bra 	$L__BB1_592;
	ld.const.u32 	%r812, [const_p+8];
	setp.lt.u32 	%p2334, %r812, %r9020;
	@%p2334 bra 	$L__BB1_591;
	setp.gt.u32 	%p2335, %r812, %r9020;
	@%p2335 bra 	$L__BB1_592;
	ld.const.u32 	%r813, [const_p+4];
	setp.lt.u32 	%p2336, %r813, %r9021;
	@%p2336 bra 	$L__BB1_591;
	setp.gt.u32 	%p2337, %r813, %r9021;
	ld.const.u32 	%r7232, [const_p];
	setp.gt.u32 	%p2338, %r7232, %r9022;
	or.pred  	%p2339, %p2337, %p2338;
	@%p2339 bra 	$L__BB1_592;
$L__BB1_591:
	ld.const.u32 	%r7250, [const_p];
	ld.const.u32 	%r7251, [const_p+4];
	ld.const.u32 	%r7252, [const_p+8];
	ld.const.u32 	%r7253, [const_p+12];
	ld.const.u32 	%r7254, [const_p+16];
	ld.const.u32 	%r7255, [const_p+20];
	ld.const.u32 	%r7256, [const_p+24];
	// begin inline asm
	sub.cc.u32 %r9022, %r9022, %r7250;
	subc.cc.u32 %r9021, %r9021, %r7251;
	subc.cc.u32 %r9020, %r9020, %r7252;
	subc.cc.u32 %r9019, %r9019, %r7253;
	subc.cc.u32 %r9018, %r9018, %r7254;
	subc.cc.u32 %r9017, %r9017, %r7255;
	subc.cc.u32 %r9016, %r9016, %r7256;
	subc.u32 %r9015, %r9015, %r6345;
	
	// end inline asm
$L__BB1_592:
	setp.gt.u32 	%p2340, %r9015, %r6345;
	@%p2340 bra 	$L__BB1_605;
	bra.uni 	$L__BB1_606;
$L__BB1_593:
	ld.const.u32 	%r822, [const_p+24];
	setp.gt.u32 	%p2342, %r9016, %r822;
	@%p2342 bra 	$L__BB1_605;
	setp.lt.u32 	%p2343, %r9016, %r822;
	@%p2343 bra 	$L__BB1_607;
	ld.const.u32 	%r823, [const_p+20];
	setp.gt.u32 	%p2344, %r9017, %r823;
	@%p2344 bra 	$L__BB1_605;
	setp.lt.u32 	%p2345, %r9017, %r823;
	@%p2345 bra 	$L__BB1_607;
	ld.const.u32 	%r824, [const_p+16];
	setp.gt.u32 	%p2346, %r9018, %r824;
	@%p2346 bra 	$L__BB1_605;
	setp.lt.u32 	%p2347, %r9018, %r824;
	@%p2347 bra 	$L__BB1_607;
	ld.const.u32 	%r825, [const_p+12];
	setp.gt.u32 	%p2348, %r9019, %r825;
	@%p2348 bra 	$L__BB1_605;
	setp.lt.u32 	%p2349, %r9019, %r825;
	@%p2349 bra 	$L__BB1_607;
	ld.const.u32 	%r826, [const_p+8];
	setp.gt.u32 	%p2350, %r9020, %r826;
	@%p2350 bra 	$L__BB1_605;
	setp.lt.u32 	%p2351, %r9020, %r826;
	@%p2351 bra 	$L__BB1_607;
	ld.const.u32 	%r827, [const_p+4];
	setp.gt.u32 	%p2352, %r9021, %r827;
	@%p2352 bra 	$L__BB1_605;
	setp.lt.u32 	%p2353, %r9021, %r827;
	ld.const.u32 	%r7258, [const_p];
	setp.lt.u32 	%p2354, %r9022, %r7258;
	or.pred  	%p2355, %p2353, %p2354;
	@%p2355 bra 	$L__BB1_607;
$L__BB1_605:
	ld.const.u32 	%r7276, [const_p];
	ld.const.u32 	%r7277, [const_p+4];
	ld.const.u32 	%r7278, [const_p+8];
	ld.const.u32 	%r7279, [const_p+12];
	ld.const.u32 	%r7280, [const_p+16];
	ld.const.u32 	%r7281, [const_p+20];
	ld.const.u32 	%r7282, [const_p+24];
	// begin inline asm
	sub.cc.u32 %r9022, %r9022, %r7276;
	subc.cc.u32 %r9021, %r9021, %r7277;
	subc.cc.u32 %r9020, %r9020, %r7278;
	subc.cc.u32 %r9019, %r9019, %r7279;
	subc.cc.u32 %r9018, %r9018, %r7280;
	subc.cc.u32 %r9017, %r9017, %r7281;
	subc.cc.u32 %r9016, %r9016, %r7282;
	subc.u32 %r9015, %r9015, %r6345;
	
	// end inline asm
	bra.uni 	$L__BB1_607;
$L__BB1_606:
	setp.lt.u32 	%p2341, %r9015, %r6345;
	@%p2341 bra 	$L__BB1_607;
	bra.uni 	$L__BB1_593;
$L__BB1_607:
	mul.wide.u32 	%rd15017, %r9022, %r9022;
	shr.u64 	%rd15018, %rd15017, 32;
	mul.wide.u32 	%rd15019, %r9021, %r9022;
	add.s64 	%rd15020, %rd15018, %rd15019;
	shr.u64 	%rd15021, %rd15020, 32;
	mul.wide.u32 	%rd15022, %r9020, %r9022;
	add.s64 	%rd15023, %rd15021, %rd15022;
	shr.u64 	%rd15024, %rd15023, 32;
	mul.wide.u32 	%rd15025, %r9019, %r9022;
	add.s64 	%rd15026, %rd15024, %rd15025;
	shr.u64 	%rd15027, %rd15026, 32;
	mul.wide.u32 	%rd15028, %r9018, %r9022;
	add.s64 	%rd15029, %rd15027, %rd15028;
	shr.u64 	%rd15030, %rd15029, 32;
	mul.wide.u32 	%rd15031, %r9017, %r9022;
	add.s64 	%rd15032, %rd15030, %rd15031;
	shr.u64 	%rd15033, %rd15032, 32;
	mul.wide.u32 	%rd15034, %r9016, %r9022;
	add.s64 	%rd15035, %rd15033, %rd15034;
	shr.u64 	%rd15036, %rd15035, 32;
	mul.wide.u32 	%rd15037, %r9015, %r9022;
	add.s64 	%rd15038, %rd15036, %rd15037;
	shr.u64 	%rd15039, %rd15038, 32;
	and.b64  	%rd15040, %rd15020, 4294967295;
	add.s64 	%rd15041, %rd15019, %rd15040;
	shr.u64 	%rd15042, %rd15041, 32;
	and.b64  	%rd15043, %rd15023, 4294967295;
	mul.wide.u32 	%rd15044, %r9021, %r9021;
	add.s64 	%rd15045, %rd15042, %rd15043;
	add.s64 	%rd15046, %rd15045, %rd15044;
	shr.u64 	%rd15047, %rd15046, 32;
	and.b64  	%rd15048, %rd15026, 4294967295;
	mul.wide.u32 	%rd15049, %r9020, %r9021;
	add.s64 	%rd15050, %rd15047, %rd15048;
	add.s64 	%rd15051, %rd15050, %rd15049;
	shr.u64 	%rd15052, %rd15051, 32;
	and.b64  	%rd15053, %rd15029, 4294967295;
	mul.wide.u32 	%rd15054, %r9019, %r9021;
	add.s64 	%rd15055, %rd15052, %rd15053;
	add.s64 	%rd15056, %rd15055, %rd15054;
	shr.u64 	%rd15057, %rd15056, 32;
	and.b64  	%rd15058, %rd15032, 4294967295;
	mul.wide.u32 	%rd15059, %r9018, %r9021;
	add.s64 	%rd15060, %rd15057, %rd15058;
	add.s64 	%rd15061, %rd15060, %rd15059;
	shr.u64 	%rd15062, %rd15061, 32;
	and.b64  	%rd15063, %rd15035, 4294967295;
	mul.wide.u32 	%rd15064, %r9017, %r9021;
	add.s64 	%rd15065, %rd15062, %rd15063;
	add.s64 	%rd15066, %rd15065, %rd15064;
	shr.u64 	%rd15067, %rd15066, 32;
	and.b64  	%rd15068, %rd15038, 4294967295;
	mul.wide.u32 	%rd15069, %r9016, %r9021;
	add.s64 	%rd15070, %rd15067, %rd15068;
	add.s64 	%rd15071, %rd15070, %rd15069;
	shr.u64 	%rd15072, %rd15071, 32;
	mul.wide.u32 	%rd15073, %r9015, %r9021;
	add.s64 	%rd15074, %rd15072, %rd15039;
	add.s64 	%rd15075, %rd15074, %rd15073;
	shr.u64 	%rd15076, %rd15075, 32;
	and.b64  	%rd15077, %rd15046, 4294967295;
	add.s64 	%rd15078, %rd15022, %rd15077;
	shr.u64 	%rd15079, %rd15078, 32;
	and.b64  	%rd15080, %rd15051, 4294967295;
	add.s64 	%rd15081, %rd15079, %rd15080;
	add.s64 	%rd15082, %rd15081, %rd15049;
	shr.u64 	%rd15083, %rd15082, 32;
	and.b64  	%rd15084, %rd15056, 4294967295;
	mul.wide.u32 	%rd15085, %r9020, %r9020;
	add.s64 	%rd15086, %rd15083, %rd15084;
	add.s64 	%rd15087, %rd15086, %rd15085;
	shr.u64 	%rd15088, %rd15087, 32;
	and.b64  	%rd15089, %rd15061, 4294967295;
	mul.wide.u32 	%rd15090, %r9019, %r9020;
	add.s64 	%rd15091, %rd15088, %rd15089;
	add.s64 	%rd15092, %rd15091, %rd15090;
	shr.u64 	%rd15093, %rd15092, 32;
	and.b64  	%rd15094, %rd15066, 4294967295;
	mul.wide.u32 	%rd15095, %r9018, %r9020;
	add.s64 	%rd15096, %rd15093, %rd15094;
	add.s64 	%rd15097, %rd15096, %rd15095;
	shr.u64 	%rd15098, %rd15097, 32;
	and.b64  	%rd15099, %rd15071, 4294967295;
	mul.wide.u32 	%rd15100, %r9017, %r9020;
	add.s64 	%rd15101, %rd15098, %rd15099;
	add.s64 	%rd15102, %rd15101, %rd15100;
	shr.u64 	%rd15103, %rd15102, 32;
	and.b64  	%rd15104, %rd15075, 4294967295;
	mul.wide.u32 	%rd15105, %r9016, %r9020;
	add.s64 	%rd15106, %rd15103, %rd15104;
	add.s64 	%rd15107, %rd15106, %rd15105;
	shr.u64 	%rd15108, %rd15107, 32;
	mul.wide.u32 	%rd15109, %r9015, %r9020;
	add.s64 	%rd15110, %rd15108, %rd15076;
	add.s64 	%rd15111, %rd15110, %rd15109;
	shr.u64 	%rd15112, %rd15111, 32;
	and.b64  	%rd15113, %rd15082, 4294967295;
	add.s64 	%rd15114, %rd15025, %rd15113;
	shr.u64 	%rd15115, %rd15114, 32;
	and.b64  	%rd15116, %rd15087, 4294967295;
	add.s64 	%rd15117, %rd15115, %rd15116;
	add.s64 	%rd15118, %rd15117, %rd15054;
	shr.u64 	%rd15119, %rd15118, 32;
	and.b64  	%rd15120, %rd15092, 4294967295;
	add.s64 	%rd15121, %rd15119, %rd15120;
	add.s64 	%rd15122, %rd15121, %rd15090;
	shr.u64 	%rd15123, %rd15122, 32;
	and.b64  	%rd15124, %rd15097, 4294967295;
	mul.wide.u32 	%rd15125, %r9019, %r9019;
	add.s64 	%rd15126, %rd15123, %rd15124;
	add.s64 	%rd15127, %rd15126, %rd15125;
	shr.u64 	%rd15128, %rd15127, 32;
	and.b64  	%rd15129, %rd15102, 4294967295;
	mul.wide.u32 	%rd15130, %r9018, %r9019;
	add.s64 	%rd15131, %rd15128, %rd15129;
	add.s64 	%rd15132, %rd15131, %rd15130;
	shr.u64 	%rd15133, %rd15132, 32;
	and.b64  	%rd15134, %rd15107, 4294967295;
	mul.wide.u32 	%rd15135, %r9017, %r9019;
	add.s64 	%rd15136, %rd15133, %rd15134;
	add.s64 	%rd15137, %rd15136, %rd15135;
	shr.u64 	%rd15138, %rd15137, 32;
	and.b64  	%rd15139, %rd15111, 4294967295;
	mul.wide.u32 	%rd15140, %r9016, %r9019;
	add.s64 	%rd15141, %rd15138, %rd15139;
	add.s64 	%rd15142, %rd15141, %rd15140;
	shr.u64 	%rd15143, %rd15142, 32;
	mul.wide.u32 	%rd15144, %r9015, %r9019;
	add.s64 	%rd15145, %rd15143, %rd15112;
	add.s64 	%rd15146, %rd15145, %rd15144;
	shr.u64 	%rd15147, %rd15146, 32;
	and.b64  	%rd15148, %rd15118, 4294967295;
	add.s64 	%rd15149, %rd15028, %rd15148;
	shr.u64 	%rd15150, %rd15149, 32;
	and.b64  	%rd15151, %rd15122, 4294967295;
	add.s64 	%rd15152, %rd15150, %rd15151;
	add.s64 	%rd15153, %rd15152, %rd15059;
	shr.u64 	%rd15154, %rd15153, 32;
	and.b64  	%rd15155, %rd15127, 4294967295;
	add.s64 	%rd15156, %rd15154, %rd15155;
	add.s64 	%rd15157, %rd15156, %rd15095;
	shr.u64 	%rd15158, %rd15157, 32;
	and.b64  	%rd15159, %rd15132, 4294967295;
	add.s64 	%rd15160, %rd15158, %rd15159;
	add.s64 	%rd15161, %rd15160, %rd15130;
	shr.u64 	%rd15162, %rd15161, 32;
	and.b64  	%rd15163, %rd15137, 4294967295;
	mul.wide.u32 	%rd15164, %r9018, %r9018;
	add.s64 	%rd15165, %rd15162, %rd15163;
	add.s64 	%rd15166, %rd15165, %rd15164;
	shr.u64 	%rd15167, %rd15166, 32;
	and.b64  	%rd15168, %rd15142, 4294967295;
	mul.wide.u32 	%rd15169, %r9017, %r9018;
	add.s64 	%rd15170, %rd15167, %rd15168;
	add.s64 	%rd15171, %rd15170, %rd15169;
	shr.u64 	%rd15172, %rd15171, 32;
	and.b64  	%rd15173, %rd15146, 4294967295;
	mul.wide.u32 	%rd15174, %r9016, %r9018;
	add.s64 	%rd15175, %rd15172, %rd15173;
	add.s64 	%rd15176, %rd15175, %rd15174;
	shr.u64 	%rd15177, %rd15176, 32;
	mul.wide.u32 	%rd15178, %r9015, %r9018;
	add.s64 	%rd15179, %rd15177, %rd15147;
	add.s64 	%rd15180, %rd15179, %rd15178;
	shr.u64 	%rd15181, %rd15180, 32;
	and.b64  	%rd15182, %rd15153, 4294967295;
	add.s64 	%rd15183, %rd15031, %rd15182;
	shr.u64 	%rd15184, %rd15183, 32;
	and.b64  	%rd15185, %rd15157, 4294967295;
	add.s64 	%rd15186, %rd15184, %rd15185;
	add.s64 	%rd15187, %rd15186, %rd15064;
	shr.u64 	%rd15188, %rd15187, 32;
	and.b64  	%rd15189, %rd15161, 4294967295;
	add.s64 	%rd15190, %rd15188, %rd15189;
	add.s64 	%rd15191, %rd15190, %rd15100;
	shr.u64 	%rd15192, %rd15191, 32;
	and.b64  	%rd15193, %rd15166, 4294967295;
	add.s64 	%rd15194, %rd15192, %rd15193;
	add.s64 	%rd15195, %rd15194, %rd15135;
	shr.u64 	%rd15196, %rd15195, 32;
	and.b64  	%rd15197, %rd15171, 4294967295;
	add.s64 	%rd15198, %rd15196, %rd15197;
	add.s64 	%rd15199, %rd15198, %rd15169;
	shr.u64 	%rd15200, %rd15199, 32;
	and.b64  	%rd15201, %rd15176, 4294967295;
	mul.wide.u32 	%rd15202, %r9017, %r9017;
	add.s64 	%rd15203, %rd15200, %rd15201;
	add.s64 	%rd15204, %rd15203, %rd15202;
	shr.u64 	%rd15205, %rd15204, 32;
	and.b64  	%rd15206, %rd15180, 4294967295;
	mul.wide.u32 	%rd15207, %r9016, %r9017;
	add.s64 	%rd15208, %rd15205, %rd15206;
	add.s64 	%rd15209, %rd15208, %rd15207;
	shr.u64 	%rd15210, %rd15209, 32;
	mul.wide.u32 	%rd15211, %r9015, %r9017;
	add.s64 	%rd15212, %rd15210, %rd15181;
	add.s64 	%rd15213, %rd15212, %rd15211;
	shr.u64 	%rd15214, %rd15213, 32;
	and.b64  	%rd15215, %rd15187, 4294967295;
	add.s64 	%rd15216, %rd15034, %rd15215;
	shr.u64 	%rd15217, %rd15216, 32;
	and.b64  	%rd15218, %rd15191, 4294967295;
	add.s64 	%rd15219, %rd15217, %rd15218;
	add.s64 	%rd15220, %rd15219, %rd15069;
	shr.u64 	%rd15221, %rd15220, 32;
	and.b64  	%rd15222, %rd15195, 4294967295;
	add.s64 	%rd15223, %rd15221, %rd15222;
	add.s64 	%rd15224, %rd15223, %rd15105;
	shr.u64 	%rd15225, %rd15224, 32;
	and.b64  	%rd15226, %rd15199, 4294967295;
	add.s64 	%rd15227, %rd15225, %rd15226;
	add.s64 	%rd15228, %rd15227, %rd15140;
	shr.u64 	%rd15229, %rd15228, 32;
	and.b64  	%rd15230, %rd15204, 4294967295;
	add.s64 	%rd15231, %rd15229, %rd15230;
	add.s64 	%rd15232, %rd15231, %rd15174;
	shr.u64 	%rd15233, %rd15232, 32;
	and.b64  	%rd15234, %rd15209, 4294967295;
	add.s64 	%rd15235, %rd15233, %rd15234;
	add.s64 	%rd15236, %rd15235, %rd15207;
	shr.u64 	%rd15237, %rd15236, 32;
	and.b64  	%rd15238, %rd15213, 4294967295;
	mul.wide.u32 	%rd15239, %r9016, %r9016;
	add.s64 	%rd15240, %rd15237, %rd15238;
	add.s64 	%rd15241, %rd15240, %rd15239;
	shr.u64 	%rd15242, %rd15241, 32;
	mul.wide.u32 	%rd15243, %r9015, %r9016;
	add.s64 	%rd15244, %rd15242, %rd15214;
	add.s64 	%rd15245, %rd15244, %rd15243;
	shr.u64 	%rd15246, %rd15245, 32;
	and.b64  	%rd15247, %rd15220, 4294967295;
	add.s64 	%rd15248, %rd15037, %rd15247;
	shr.u64 	%rd15249, %rd15248, 32;
	and.b64  	%rd15250, %rd15224, 4294967295;
	add.s64 	%rd15251, %rd15249, %rd15250;
	add.s64 	%rd15252, %rd15251, %rd15073;
	shr.u64 	%rd15253, %rd15252, 32;
	and.b64  	%rd15254, %rd15228, 4294967295;
	add.s64 	%rd15255, %rd15253, %rd15254;
	add.s64 	%rd15256, %rd15255, %rd15109;
	shr.u64 	%rd15257, %rd15256, 32;
	and.b64  	%rd15258, %rd15232, 4294967295;
	add.s64 	%rd15259, %rd15257, %rd15258;
	add.s64 	%rd15260, %rd15259, %rd15144;
	shr.u64 	%rd15261, %rd15260, 32;
	and.b64  	%rd15262, %rd15236, 4294967295;
	add.s64 	%rd15263, %rd15261, %rd15262;
	add.s64 	%rd15264, %rd15263, %rd15178;
	shr.u64 	%rd15265, %rd15264, 32;
	and.b64  	%rd15266, %rd15241, 4294967295;
	add.s64 	%rd15267, %rd15265, %rd15266;
	add.s64 	%rd15268, %rd15267, %rd15211;
	shr.u64 	%rd15269, %rd15268, 32;
	and.b64  	%rd15270, %rd15245, 4294967295;
	add.s64 	%rd15271, %rd15269, %rd15270;
	add.s64 	%rd15272, %rd15271, %rd15243;
	shr.u64 	%rd15273, %rd15272, 32;
	mul.wide.u32 	%rd15274, %r9015, %r9015;
	add.s64 	%rd15275, %rd15273, %rd15246;
	add.s64 	%rd15276, %rd15275, %rd15274;
	shr.u64 	%rd15277, %rd15276, 32;
	{ .reg .b32 tmp; mov.b64 {tmp, %r7284}, %rd15276; }
	and.b64  	%rd15278, %rd15252, 4294967295;
	mul.lo.s64 	%rd15279, %rd15278, 977;
	and.b64  	%rd15280, %rd15017, 4294967293;
	and.b64  	%rd15281, %rd15279, 4294967295;
	add.s64 	%rd19460, %rd15281, %rd15280;
	shr.u64 	%rd15282, %rd15279, 32;
	shr.u64 	%rd15283, %rd19460, 32;
	add.s64 	%rd15284, %rd15283, %rd15282;
	and.b64  	%rd15285, %rd15256, 4294967295;
	mul.lo.s64 	%rd15286, %rd15285, 977;
	and.b64  	%rd15287, %rd15041, 4294967295;
	and.b64  	%rd15288, %rd15286, 4294967295;
	add.s64 	%rd15289, %rd15284, %rd15287;
	add.s64 	%rd15290, %rd15289, %rd15288;
	add.s64 	%rd19459, %rd15290, %rd15278;
	shr.u64 	%rd15291, %rd15286, 32;
	shr.u64 	%rd15292, %rd19459, 32;
	add.s64 	%rd15293, %rd15292, %rd15291;
	and.b64  	%rd15294, %rd15260, 4294967295;
	mul.lo.s64 	%rd15295, %rd15294, 977;
	and.b64  	%rd15296, %rd15078, 4294967295;
	and.b64  	%rd15297, %rd15295, 4294967295;
	add.s64 	%rd15298, %rd15293, %rd15296;
	add.s64 	%rd15299, %rd15298, %rd15297;
	add.s64 	%rd19458, %rd15299, %rd15285;
	shr.u64 	%rd15300, %rd15295, 32;
	shr.u64 	%rd15301, %rd19458, 32;
	add.s64 	%rd15302, %rd15301, %rd15300;
	and.b64  	%rd15303, %rd15264, 4294967295;
	mul.lo.s64 	%rd15304, %rd15303, 977;
	and.b64  	%rd15305, %rd15114, 4294967295;
	and.b64  	%rd15306, %rd15304, 4294967295;
	add.s64 	%rd15307, %rd15302, %rd15305;
	add.s64 	%rd15308, %rd15307, %rd15306;
	add.s64 	%rd19457, %rd15308, %rd15294;
	shr.u64 	%rd15309, %rd15304, 32;
	shr.u64 	%rd15310, %rd19457, 32;
	add.s64 	%rd15311, %rd15310, %rd15309;
	and.b64  	%rd15312, %rd15268, 4294967295;
	mul.lo.s64 	%rd15313, %rd15312, 977;
	and.b64  	%rd15314, %rd15149, 4294967295;
	and.b64  	%rd15315, %rd15313, 4294967295;
	add.s64 	%rd15316, %rd15311, %rd15314;
	add.s64 	%rd15317, %rd15316, %rd15315;
	add.s64 	%rd19456, %rd15317, %rd15303;
	shr.u64 	%rd15318, %rd15313, 32;
	shr.u64 	%rd15319, %rd19456, 32;
	add.s64 	%rd15320, %rd15319, %rd15318;
	and.b64  	%rd15321, %rd15272, 4294967295;
	mul.lo.s64 	%rd15322, %rd15321, 977;
	and.b64  	%rd15323, %rd15183, 4294967295;
	and.b64  	%rd15324, %rd15322, 4294967295;
	add.s64 	%rd15325, %rd15320, %rd15323;
	add.s64 	%rd15326, %rd15325, %rd15324;
	add.s64 	%rd19455, %rd15326, %rd15312;
	shr.u64 	%rd15327, %rd15322, 32;
	shr.u64 	%rd15328, %rd19455, 32;
	add.s64 	%rd15329, %rd15328, %rd15327;
	and.b64  	%rd15330, %rd15276, 4294967295;
	mul.lo.s64 	%rd15331, %rd15330, 977;
	and.b64  	%rd15332, %rd15216, 4294967295;
	and.b64  	%rd15333, %rd15331, 4294967295;
	add.s64 	%rd15334, %rd15329, %rd15332;
	add.s64 	%rd15335, %rd15334, %rd15333;
	add.s64 	%rd19454, %rd15335, %rd15321;
	shr.u64 	%rd15336, %rd15331, 32;
	shr.u64 	%rd15337, %rd19454, 32;
	add.s64 	%rd15338, %rd15337, %rd15336;
	mul.lo.s64 	%rd15339, %rd15277, 977;
	and.b64  	%rd15340, %rd15248, 4294967295;
	and.b64  	%rd15341, %rd15339, 4294967295;
	add.s64 	%rd15342, %rd15338, %rd15340;
	add.s64 	%rd15343, %rd15342, %rd15341;
	add.s64 	%rd19453, %rd15343, %rd15330;
	shr.u64 	%rd15344, %rd15339, 32;
	shr.u64 	%rd15345, %rd19453, 32;
	cvt.u32.u64 	%r7285, %rd15345;
	cvt.u32.u64 	%r7286, %rd15344;
	add.s32 	%r7287, %r7285, %r7286;
	add.s32 	%r852, %r7287, %r7284;
	setp.eq.s32 	%p2357, %r852, 0;
	mov.pred 	%p3152, 0;
	@%p2357 bra 	$L__BB1_615;
	cvt.u64.u32 	%rd15346, %r852;
	mul.wide.u32 	%rd15347, %r852, 977;
	shr.u64 	%rd15348, %rd15347, 32;
	and.b64  	%rd15349, %rd19460, 4294967295;
	and.b64  	%rd15350, %rd15347, 4294967295;
	add.s64 	%rd19460, %rd15350, %rd15349;
	shr.u64 	%rd15351, %rd19460, 32;
	and.b64  	%rd15352, %rd19459, 4294967295;
	add.s64 	%rd15353, %rd15348, %rd15352;
	add.s64 	%rd15354, %rd15353, %rd15346;
	add.s64 	%rd19459, %rd15354, %rd15351;
	setp.lt.u64 	%p2359, %rd19459, 4294967296;
	@%p2359 bra 	$L__BB1_615;
	shr.u64 	%rd15355, %rd19459, 32;
	and.b64  	%rd15356, %rd19458, 4294967295;
	add.s64 	%rd19458, %rd15355, %rd15356;
	setp.lt.u64 	%p2361, %rd19458, 4294967296;
	@%p2361 bra 	$L__BB1_615;
	shr.u64 	%rd15357, %rd19458, 32;
	and.b64  	%rd15358, %rd19457, 4294967295;
	add.s64 	%rd19457, %rd15357, %rd15358;
	setp.lt.u64 	%p2363, %rd19457, 4294967296;
	@%p2363 bra 	$L__BB1_615;
	shr.u64 	%rd15360, %rd19457, 32;
	and.b64  	%rd15361, %rd19456, 4294967295;
	add.s64 	%rd19456, %rd15360, %rd15361;
	setp.lt.u64 	%p2365, %rd19456, 4294967296;
	mov.b64 	%rd19457, 4294967296;
	@%p2365 bra 	$L__BB1_615;
	shr.u64 	%rd15363, %rd19456, 32;
	and.b64  	%rd15364, %rd19455, 4294967295;
	add.s64 	%rd19455, %rd15363, %rd15364;
	setp.lt.u64 	%p2367, %rd19455, 4294967296;
	mov.b64 	%rd19456, 4294967296;
	mov.u64 	%rd19457, %rd19456;
	@%p2367 bra 	$L__BB1_615;
	shr.u64 	%rd15366, %rd19455, 32;
	and.b64  	%rd15367, %rd19454, 4294967295;
	add.s64 	%rd19454, %rd15366, %rd15367;
	setp.lt.u64 	%p2369, %rd19454, 4294967296;
	mov.b64 	%rd19455, 4294967296;
	mov.u64 	%rd19456, %rd19455;
	mov.u64 	%rd19457, %rd19455;
	@%p2369 bra 	$L__BB1_615;
	shr.u64 	%rd15369, %rd19454, 32;
	and.b64  	%rd15370, %rd19453, 4294967295;
	add.s64 	%rd15371, %rd15369, %rd15370;
	setp.gt.u64 	%p3152, %rd15371, 4294967295;
	min.u64 	%rd19453, %rd15371, 4294967296;
	mov.b64 	%rd19454, 4294967296;
	mov.u64 	%rd19455, %rd19454;
	mov.u64 	%rd19456, %rd19454;
	mov.u64 	%rd19457, %rd19454;
$L__BB1_615:
	cvt.u32.u64 	%r9038, %rd19460;
	cvt.u32.u64 	%r9037, %rd19459;
	cvt.u32.u64 	%r9036, %rd19458;
	cvt.u32.u64 	%r9035, %rd19457;
	cvt.u32.u64 	%r9034, %rd19456;
	cvt.u32.u64 	%r9033, %rd19455;
	cvt.u32.u64 	%r9032, %rd19454;
	cvt.u32.u64 	%r9031, %rd19453;
	ld.const.u32 	%r861, [const_p+28];
	setp.lt.u32 	%p2370, %r861, %r9031;
	or.pred  	%p2371, %p3152, %p2370;
	@%p2371 bra 	$L__BB1_629;
	setp.gt.u32 	%p2372, %r861, %r9031;
	@%p2372 bra 	$L__BB1_630;
	ld.const.u32 	%r862, [const_p+24];
	setp.lt.u32 	%p2373, %r862, %r9032;
	@%p2373 bra 	$L__BB1_629;
	setp.gt.u32 	%p2374, %r862, %r9032;
	@%p2374 bra 	$L__BB1_630;
	ld.const.u32 	%r863, [const_p+20];
	setp.lt.u32 	%p2375, %r863, %r9033;
	@%p2375 bra 	$L__BB1_629;
	setp.gt.u32 	%p2376, %r863, %r9033;
	@%p2376 bra 	$L__BB1_630;
	ld.const.u32 	%r864, [const_p+16];
	setp.lt.u32 	%p2377, %r864, %r9034;
	@%p2377 bra 	$L__BB1_629;
	setp.gt.u32 	%p2378, %r864, %r9034;
	@%p2378 bra 	$L__BB1_630;
	ld.const.u32 	%r865, [const_p+12];
	setp.lt.u32 	%p2379, %r865, %r9035;
	@%p2379 bra 	$L__BB1_629;
	setp.gt.u32 	%p2380, %r865, %r9035;
	@%p2380 bra 	$L__BB1_630;
	ld.const.u32 	%r866, [const_p+8];
	setp.lt.u32 	%p2381, %r866, %r9036;
	@%p2381 bra 	$L__BB1_629;
	setp.gt.u32 	%p2382, %r866, %r9036;
	@%p2382 bra 	$L__BB1_630;
	ld.const.u32 	%r867, [const_p+4];
	setp.lt.u32 	%p2383, %r867, %r9037;
	@%p2383 bra 	$L__BB1_629;
	setp.gt.u32 	%p2384, %r867, %r9037;
	ld.const.u32 	%r7288, [const_p];
	setp.gt.u32 	%p2385, %r7288, %r9038;
	or.pred  	%p2386, %p2384, %p2385;
	@%p2386 bra 	$L__BB1_630;
$L__BB1_629:
	ld.const.u32 	%r7306, [const_p];
	ld.const.u32 	%r7307, [const_p+4];
	ld.const.u32 	%r7308, [const_p+8];
	ld.const.u32 	%r7309, [const_p+12];
	ld.const.u32 	%r7310, [const_p+16];
	ld.const.u32 	%r7311, [const_p+20];
	ld.const.u32 	%r7312, [const_p+24];
	// begin inline asm
	sub.cc.u32 %r9038, %r9038, %r7306;
	subc.cc.u32 %r9037, %r9037, %r7307;
	subc.cc.u32 %r9036, %r9036, %r7308;
	subc.cc.u32 %r9035, %r9035, %r7309;
	subc.cc.u32 %r9034, %r9034, %r7310;
	subc.cc.u32 %r9033, %r9033, %r7311;
	subc.cc.u32 %r9032, %r9032, %r7312;
	subc.u32 %r9031, %r9031, %r861;
	
	// end inline asm
$L__BB1_630:
	setp.gt.u32 	%p2387, %r9031, %r861;
	@%p2387 bra 	$L__BB1_643;
	bra.uni 	$L__BB1_644;
$L__BB1_631:
	ld.const.u32 	%r876, [const_p+24];
	setp.gt.u32 	%p2389, %r9032, %r876;
	@%p2389 bra 	$L__BB1_643;
	setp.lt.u32 	%p2390, %r9032, %r876;
	@%p2390 bra 	$L__BB1_645;
	ld.const.u32 	%r877, [const_p+20];
	setp.gt.u32 	%p2391, %r9033, %r877;
	@%p2391 bra 	$L__BB1_643;
	setp.lt.u32 	%p2392, %r9033, %r877;
	@%p2392 bra 	$L__BB1_645;
	ld.const.u32 	%r878, [const_p+16];
	setp.gt.u32 	%p2393, %r9034, %r878;
	@%p2393 bra 	$L__BB1_643;
	setp.lt.u32 	%p2394, %r9034, %r878;
	@%p2394 bra 	$L__BB1_645;
	ld.const.u32 	%r879, [const_p+12];
	setp.gt.u32 	%p2395, %r9035, %r879;
	@%p2395 bra 	$L__BB1_643;
	setp.lt.u32 	%p2396, %r9035, %r879;
	@%p2396 bra 	$L__BB1_645;
	ld.const.u32 	%r880, [const_p+8];
	setp.gt.u32 	%p2397, %r9036, %r880;
	@%p2397 bra 	$L__BB1_643;
	setp.lt.u32 	%p2398, %r9036, %r880;
	@%p2398 bra 	$L__BB1_645;
	ld.const.u32 	%r881, [const_p+4];
	setp.gt.u32 	%p2399, %r9037, %r881;
	@%p2399 bra 	$L__BB1_643;
	setp.lt.u32 	%p2400, %r9037, %r881;
	ld.const.u32 	%r7314, [const_p];
	setp.lt.u32 	%p2401, %r9038, %r7314;
	or.pred  	%p2402, %p2400, %p2401;
	@%p2402 bra 	$L__BB1_645;
$L__BB1_643:
	ld.const.u32 	%r7332, [const_p];
	ld.const.u32 	%r7333, [const_p+4];
	ld.const.u32 	%r7334, [const_p+8];
	ld.const.u32 	%r7335, [const_p+12];
	ld.const.u32 	%r7336, [const_p+16];
	ld.const.u32 	%r7337, [const_p+20];
	ld.const.u32 	%r7338, [const_p+24];
	// begin inline asm
	sub.cc.u32 %r9038, %r9038, %r7332;
	subc.cc.u32 %r9037, %r9037, %r7333;
	subc.cc.u32 %r9036, %r9036, %r7334;
	subc.cc.u32 %r9035, %r9035, %r7335;
	subc.cc.u32 %r9034, %r9034, %r7336;
	subc.cc.u32 %r9033, %r9033, %r7337;
	subc.cc.u32 %r9032, %r9032, %r7338;
	subc.u32 %r9031, %r9031, %r861;
	
	// end inline asm
	bra.uni 	$L__BB1_645;
$L__BB1_644:
	setp.lt.u32 	%p2388, %r9031, %r861;
	@%p2388 bra 	$L__BB1_645;
	bra.uni 	$L__BB1_631;
$L__BB1_645:
	shl.b32 	%r7340, %r8956, 1;
	shr.u32 	%r7341, %r8956, 31;
	cvt.u64.u32 	%rd15372, %r7341;
	mul.wide.u32 	%rd15373, %r8955, 2;
	or.b64  	%rd15374, %rd15373, %rd15372;
	shr.u64 	%rd15375, %rd15373, 32;
	mul.wide.u32 	%rd15376, %r8954, 2;
	or.b64  	%rd15377, %rd15376, %rd15375;
	shr.u64 	%rd15378, %rd15376, 32;
	mul.wide.u32 	%rd15379, %r8953, 2;
	or.b64  	%rd15380, %rd15379, %rd15378;
	shr.u64 	%rd15381, %rd15379, 32;
	mul.wide.u32 	%rd15382, %r8952, 2;
	add.s64 	%rd15383, %rd15382, %rd15381;
	shr.u64 	%rd15384, %rd15383, 32;
	mul.wide.u32 	%rd15385, %r8951, 2;
	add.s64 	%rd15386, %rd15385, %rd15384;
	shr.u64 	%rd15387, %rd15386, 32;
	mul.wide.u32 	%rd15388, %r8950, 2;
	add.s64 	%rd15389, %rd15388, %rd15387;
	shr.u64 	%rd15390, %rd15389, 32;
	mul.wide.u32 	%rd15391, %r8949, 2;
	add.s64 	%rd15392, %rd15391, %rd15390;
	shr.u64 	%rd15393, %rd15392, 32;
	cvt.u64.u32 	%rd15394, %r7340;
	mad.lo.s64 	%rd19468, %rd15393, 977, %rd15394;
	shr.u64 	%rd15395, %rd19468, 32;
	and.b64  	%rd15396, %rd15374, 4294967295;
	add.s64 	%rd15397, %rd15395, %rd15396;
	add.s64 	%rd19467, %rd15397, %rd15393;
	shr.u64 	%rd15398, %rd19467, 32;
	and.b64  	%rd15399, %rd15377, 4294967295;
	add.s64 	%rd19466, %rd15398, %rd15399;
	shr.u64 	%rd15400, %rd19466, 32;
	and.b64  	%rd15401, %rd15380, 4294967295;
	add.s64 	%rd19465, %rd15400, %rd15401;
	shr.u64 	%rd15402, %rd19465, 32;
	and.b64  	%rd15403, %rd15383, 4294967295;
	add.s64 	%rd19464, %rd15402, %rd15403;
	shr.u64 	%rd15404, %rd19464, 32;
	and.b64  	%rd15405, %rd15386, 4294967295;
	add.s64 	%rd19463, %rd15404, %rd15405;
	shr.u64 	%rd15406, %rd19463, 32;
	and.b64  	%rd15407, %rd15389, 4294967295;
	add.s64 	%rd19462, %rd15406, %rd15407;
	shr.u64 	%rd15408, %rd19462, 32;
	and.b64  	%rd15409, %rd15392, 4294967295;
	add.s64 	%rd19461, %rd15408, %rd15409;
	shr.u64 	%rd398, %rd19461, 32;
	{ .reg .b32 tmp; mov.b64 {tmp, %r9039}, %rd19461; }
	setp.lt.u64 	%p2403, %rd19461, 4294967296;
	@%p2403 bra 	$L__BB1_652;
	and.b64  	%rd15411, %rd19468, 4294967295;
	mad.lo.s64 	%rd19468, %rd398, 977, %rd15411;
	shr.u64 	%rd15412, %rd19468, 32;
	and.b64  	%rd15413, %rd19467, 4294967295;
	add.s64 	%rd15414, %rd15413, %rd398;
	add.s64 	%rd19467, %rd15414, %rd15412;
	setp.lt.u64 	%p2404, %rd19467, 4294967296;
	mov.b64 	%rd19461, 4294967296;
	mov.b32 	%r9039, 0;
	@%p2404 bra 	$L__BB1_652;
	shr.u64 	%rd15416, %rd19467, 32;
	and.b64  	%rd15417, %rd19466, 4294967295;
	add.s64 	%rd19466, %rd15416, %rd15417;
	setp.lt.u64 	%p2405, %rd19466, 4294967296;
	@%p2405 bra 	$L__BB1_652;
	shr.u64 	%rd15419, %rd19466, 32;
	and.b64  	%rd15420, %rd19465, 4294967295;
	add.s64 	%rd19465, %rd15419, %rd15420;
	setp.lt.u64 	%p2406, %rd19465, 4294967296;
	mov.b64 	%rd19461, 4294967296;
	mov.u64 	%rd19466, %rd19461;
	@%p2406 bra 	$L__BB1_652;
	shr.u64 	%rd15422, %rd19465, 32;
	and.b64  	%rd15423, %rd19464, 4294967295;
	add.s64 	%rd19464, %rd15422, %rd15423;
	setp.lt.u64 	%p2407, %rd19464, 4294967296;
	mov.b64 	%rd19461, 4294967296;
	mov.u64 	%rd19465, %rd19461;
	@%p2407 bra 	$L__BB1_652;
	shr.u64 	%rd15425, %rd19464, 32;
	and.b64  	%rd15426, %rd19463, 4294967295;
	add.s64 	%rd19463, %rd15425, %rd15426;
	setp.lt.u64 	%p2408, %rd19463, 4294967296;
	mov.b64 	%rd19461, 4294967296;
	mov.u64 	%rd19464, %rd19461;
	mov.u64 	%rd19466, %rd19461;
	@%p2408 bra 	$L__BB1_652;
	shr.u64 	%rd15428, %rd19463, 32;
	and.b64  	%rd15429, %rd19462, 4294967295;
	add.s64 	%rd15430, %rd15428, %rd15429;
	setp.gt.u64 	%p2409, %rd15430, 4294967295;
	selp.b64 	%rd19461, 1, 4294967296, %p2409;
	selp.b64 	%rd19462, 4294967296, %rd15430, %p2409;
	mov.b64 	%rd19463, 4294967296;
	mov.u64 	%rd19464, %rd19463;
	mov.u64 	%rd19465, %rd19463;
	mov.u64 	%rd19466, %rd19463;
$L__BB1_652:
	cvt.u32.u64 	%r9055, %rd19468;
	cvt.u32.u64 	%r9054, %rd19467;
	cvt.u32.u64 	%r9053, %rd19466;
	cvt.u32.u64 	%r9052, %rd19465;
	cvt.u32.u64 	%r9051, %rd19464;
	cvt.u32.u64 	%r9050, %rd19463;
	cvt.u32.u64 	%r9049, %rd19462;
	cvt.u32.u64 	%r9048, %rd19461;
	setp.ne.s32 	%p2410, %r9039, 0;
	setp.lt.u32 	%p2411, %r861, %r9048;
	or.pred  	%p2412, %p2410, %p2411;
	@%p2412 bra 	$L__BB1_666;
	setp.gt.u32 	%p2413, %r861, %r9048;
	@%p2413 bra 	$L__BB1_667;
	ld.const.u32 	%r916, [const_p+24];
	setp.lt.u32 	%p2414, %r916, %r9049;
	@%p2414 bra 	$L__BB1_666;
	setp.gt.u32 	%p2415, %r916, %r9049;
	@%p2415 bra 	$L__BB1_667;
	ld.const.u32 	%r917, [const_p+20];
	setp.lt.u32 	%p2416, %r917, %r9050;
	@%p2416 bra 	$L__BB1_666;
	setp.gt.u32 	%p2417, %r917, %r9050;
	@%p2417 bra 	$L__BB1_667;
	ld.const.u32 	%r918, [const_p+16];
	setp.lt.u32 	%p2418, %r918, %r9051;
	@%p2418 bra 	$L__BB1_666;
	setp.gt.u32 	%p2419, %r918, %r9051;
	@%p2419 bra 	$L__BB1_667;
	ld.const.u32 	%r919, [const_p+12];
	setp.lt.u32 	%p2420, %r919, %r9052;
	@%p2420 bra 	$L__BB1_666;
	setp.gt.u32 	%p2421, %r919, %r9052;
	@%p2421 bra 	$L__BB1_667;
	ld.const.u32 	%r920, [const_p+8];
	setp.lt.u32 	%p2422, %r920, %r9053;
	@%p2422 bra 	$L__BB1_666;
	setp.gt.u32 	%p2423, %r920, %r9053;
	@%p2423 bra 	$L__BB1_667;
	ld.const.u32 	%r921, [const_p+4];
	setp.lt.u32 	%p2424, %r921, %r9054;
	@%p2424 bra 	$L__BB1_666;
	setp.gt.u32 	%p2425, %r921, %r9054;
	ld.const.u32 	%r7348, [const_p];
	setp.gt.u32 	%p2426, %r7348, %r9055;
	or.pred  	%p2427, %p2425, %p2426;
	@%p2427 bra 	$L__BB1_667;
$L__BB1_666:
	ld.const.u32 	%r7366, [const_p];
	ld.const.u32 	%r7367, [const_p+4];
	ld.const.u32 	%r7368, [const_p+8];
	ld.const.u32 	%r7369, [const_p+12];
	ld.const.u32 	%r7370, [const_p+16];
	ld.const.u32 	%r7371, [const_p+20];
	ld.const.u32 	%r7372, [const_p+24];
	// begin inline asm
	sub.cc.u32 %r9055, %r9055, %r7366;
	subc.cc.u32 %r9054, %r9054, %r7367;
	subc.cc.u32 %r9053, %r9053, %r7368;
	subc.cc.u32 %r9052, %r9052, %r7369;
	subc.cc.u32 %r9051, %r9051, %r7370;
	subc.cc.u32 %r9050, %r9050, %r7371;
	subc.cc.u32 %r9049, %r9049, %r7372;
	subc.u32 %r9048, %r9048, %r861;
	
	// end inline asm
$L__BB1_667:
	setp.gt.u32 	%p2428, %r9048, %r861;
	@%p2428 bra 	$L__BB1_680;
	bra.uni 	$L__BB1_681;
$L__BB1_668:
	ld.const.u32 	%r930, [const_p+24];
	setp.gt.u32 	%p2430, %r9049, %r930;
	@%p2430 bra 	$L__BB1_680;
	setp.lt.u32 	%p2431, %r9049, %r930;
	@%p2431 bra 	$L__BB1_682;
	ld.const.u32 	%r931, [const_p+20];
	setp.gt.u32 	%p2432, %r9050, %r931;
	@%p2432 bra 	$L__BB1_680;
	setp.lt.u32 	%p2433, %r9050, %r931;
	@%p2433 bra 	$L__BB1_682;
	ld.const.u32 	%r932, [const_p+16];
	setp.gt.u32 	%p2434, %r9051, %r932;
	@%p2434 bra 	$L__BB1_680;
	setp.lt.u32 	%p2435, %r9051, %r932;
	@%p2435 bra 	$L__BB1_682;
	ld.const.u32 	%r933, [const_p+12];
	setp.gt.u32 	%p2436, %r9052, %r933;
	@%p2436 bra 	$L__BB1_680;
	setp.lt.u32 	%p2437, %r9052, %r933;
	@%p2437 bra 	$L__BB1_682;
	ld.const.u32 	%r934, [const_p+8];
	setp.gt.u32 	%p2438, %r9053, %r934;
	@%p2438 bra 	$L__BB1_680;
	setp.lt.u32 	%p2439, %r9053, %r934;
	@%p2439 bra 	$L__BB1_682;
	ld.const.u32 	%r935, [const_p+4];
	setp.gt.u32 	%p2440, %r9054, %r935;
	@%p2440 bra 	$L__BB1_680;
	setp.lt.u32 	%p2441, %r9054, %r935;
	ld.const.u32 	%r7374, [const_p];
	setp.lt.u32 	%p2442, %r9055, %r7374;
	or.pred  	%p2443, %p2441, %p2442;
	@%p2443 bra 	$L__BB1_682;
$L__BB1_680:
	ld.const.u32 	%r7392, [const_p];
	ld.const.u32 	%r7393, [const_p+4];
	ld.const.u32 	%r7394, [const_p+8];
	ld.const.u32 	%r7395, [const_p+12];
	ld.const.u32 	%r7396, [const_p+16];
	ld.const.u32 	%r7397, [const_p+20];
	ld.const.u32 	%r7398, [const_p+24];
	// begin inline asm
	sub.cc.u32 %r9055, %r9055, %r7392;
	subc.cc.u32 %r9054, %r9054, %r7393;
	subc.cc.u32 %r9053, %r9053, %r7394;
	subc.cc.u32 %r9052, %r9052, %r7395;
	subc.cc.u32 %r9051, %r9051, %r7396;
	subc.cc.u32 %r9050, %r9050, %r7397;
	subc.cc.u32 %r9049, %r9049, %r7398;
	subc.u32 %r9048, %r9048, %r861;
	
	// end inline asm
	bra.uni 	$L__BB1_682;
$L__BB1_681:
	setp.lt.u32 	%p2429, %r9048, %r861;
	@%p2429 bra 	$L__BB1_682;
	bra.uni 	$L__BB1_668;
$L__BB1_682:
	setp.gt.u32 	%p2444, %r9031, %r9048;
	@%p2444 bra 	$L__BB1_683;
	bra.uni 	$L__BB1_696;
$L__BB1_683:
	// begin inline asm
	sub.cc.u32 %r9056, %r9038, %r9055;
	subc.cc.u32 %r9057, %r9037, %r9054;
	subc.cc.u32 %r9058, %r9036, %r9053;
	subc.cc.u32 %r9059, %r9035, %r9052;
	subc.cc.u32 %r9060, %r9034, %r9051;
	subc.cc.u32 %r9061, %r9033, %r9050;
	subc.cc.u32 %r9062, %r9032, %r9049;
	subc.u32 %r9063, %r9031, %r9048;
	
	// end inline asm
	bra.uni 	$L__BB1_698;
$L__BB1_684:
	setp.gt.u32 	%p2446, %r9032, %r9049;
	@%p2446 bra 	$L__BB1_683;
	setp.lt.u32 	%p2447, %r9032, %r9049;
	@%p2447 bra 	$L__BB1_697;
	setp.gt.u32 	%p2448, %r9033, %r9050;
	@%p2448 bra 	$L__BB1_683;
	setp.lt.u32 	%p2449, %r9033, %r9050;
	@%p2449 bra 	$L__BB1_697;
	setp.gt.u32 	%p2450, %r9034, %r9051;
	@%p2450 bra 	$L__BB1_683;
	setp.lt.u32 	%p2451, %r9034, %r9051;
	@%p2451 bra 	$L__BB1_697;
	setp.gt.u32 	%p2452, %r9035, %r9052;
	@%p2452 bra 	$L__BB1_683;
	setp.lt.u32 	%p2453, %r9035, %r9052;
	@%p2453 bra 	$L__BB1_697;
	setp.gt.u32 	%p2454, %r9036, %r9053;
	@%p2454 bra 	$L__BB1_683;
	setp.lt.u32 	%p2455, %r9036, %r9053;
	@%p2455 bra 	$L__BB1_697;
	setp.gt.u32 	%p2456, %r9037, %r9054;
	@%p2456 bra 	$L__BB1_683;
	setp.lt.u32 	%p2457, %r9037, %r9054;
	setp.lt.u32 	%p2458, %r9038, %r9055;
	or.pred  	%p2459, %p2457, %p2458;
	@%p2459 bra 	$L__BB1_697;
	bra.uni 	$L__BB1_683;
$L__BB1_696:
	setp.ge.u32 	%p2445, %r9031, %r9048;
	@%p2445 bra 	$L__BB1_684;
$L__BB1_697:
	ld.const.u32 	%r7416, [const_p];
	ld.const.u32 	%r7417, [const_p+4];
	ld.const.u32 	%r7418, [const_p+8];
	ld.const.u32 	%r7419, [const_p+12];
	ld.const.u32 	%r7420, [const_p+16];
	ld.const.u32 	%r7421, [const_p+20];
	ld.const.u32 	%r7422, [const_p+24];
	// begin inline asm
	add.cc.u32 %r7400, %r9038, %r7416;
	addc.cc.u32 %r7401, %r9037, %r7417;
	addc.cc.u32 %r7402, %r9036, %r7418;
	addc.cc.u32 %r7403, %r9035, %r7419;
	addc.cc.u32 %r7404, %r9034, %r7420;
	addc.cc.u32 %r7405, %r9033, %r7421;
	addc.cc.u32 %r7406, %r9032, %r7422;
	addc.u32 %r7407, %r9031, %r861;
	
	// end inline asm
	// begin inline asm
	sub.cc.u32 %r9056, %r7400, %r9055;
	subc.cc.u32 %r9057, %r7401, %r9054;
	subc.cc.u32 %r9058, %r7402, %r9053;
	subc.cc.u32 %r9059, %r7403, %r9052;
	subc.cc.u32 %r9060, %r7404, %r9051;
	subc.cc.u32 %r9061, %r7405, %r9050;
	subc.cc.u32 %r9062, %r7406, %r9049;
	subc.u32 %r9063, %r7407, %r9048;
	
	// end inline asm
$L__BB1_698:
	setp.gt.u32 	%p2460, %r8949, %r9063;
	@%p2460 bra 	$L__BB1_699;
	bra.uni 	$L__BB1_712;
$L__BB1_699:
	// begin inline asm
	sub.cc.u32 %r9064, %r8956, %r9056;
	subc.cc.u32 %r9065, %r8955, %r9057;
	subc.cc.u32 %r9066, %r8954, %r9058;
	subc.cc.u32 %r9067, %r8953, %r9059;
	subc.cc.u32 %r9068, %r8952, %r9060;
	subc.cc.u32 %r9069, %r8951, %r9061;
	subc.cc.u32 %r9070, %r8950, %r9062;
	subc.u32 %r9071, %r8949, %r9063;
	
	// end inline asm
	bra.uni 	$L__BB1_714;
$L__BB1_700:
	setp.gt.u32 	%p2462, %r8950, %r9062;
	@%p2462 bra 	$L__BB1_699;
	setp.lt.u32 	%p2463, %r8950, %r9062;
	@%p2463 bra 	$L__BB1_713;
	setp.gt.u32 	%p2464, %r8951, %r9061;
	@%p2464 bra 	$L__BB1_699;
	setp.lt.u32 	%p2465, %r8951, %r9061;
	@%p2465 bra 	$L__BB1_713;
	setp.gt.u32 	%p2466, %r8952, %r9060;
	@%p2466 bra 	$L__BB1_699;
	setp.lt.u32 	%p2467, %r8952, %r9060;
	@%p2467 bra 	$L__BB1_713;
	setp.gt.u32 	%p2468, %r8953, %r9059;
	@%p2468 bra 	$L__BB1_699;
	setp.lt.u32 	%p2469, %r8953, %r9059;
	@%p2469 bra 	$L__BB1_713;
	setp.gt.u32 	%p2470, %r8954, %r9058;
	@%p2470 bra 	$L__BB1_699;
	setp.lt.u32 	%p2471, %r8954, %r9058;
	@%p2471 bra 	$L__BB1_713;
	setp.gt.u32 	%p2472, %r8955, %r9057;
	@%p2472 bra 	$L__BB1_699;
	setp.lt.u32 	%p2473, %r8955, %r9057;
	setp.lt.u32 	%p2474, %r8956, %r9056;
	or.pred  	%p2475, %p2473, %p2474;
	@%p2475 bra 	$L__BB1_713;
	bra.uni 	$L__BB1_699;
$L__BB1_712:
	setp.ge.u32 	%p2461, %r8949, %r9063;
	@%p2461 bra 	$L__BB1_700;
$L__BB1_713:
	ld.const.u32 	%r7488, [const_p];
	ld.const.u32 	%r7489, [const_p+4];
	ld.const.u32 	%r7490, [const_p+8];
	ld.const.u32 	%r7491, [const_p+12];
	ld.const.u32 	%r7492, [const_p+16];
	ld.const.u32 	%r7493, [const_p+20];
	ld.const.u32 	%r7494, [const_p+24];
	// begin inline asm
	add.cc.u32 %r7472, %r8956, %r7488;
	addc.cc.u32 %r7473, %r8955, %r7489;
	addc.cc.u32 %r7474, %r8954, %r7490;
	addc.cc.u32 %r7475, %r8953, %r7491;
	addc.cc.u32 %r7476, %r8952, %r7492;
	addc.cc.u32 %r7477, %r8951, %r7493;
	addc.cc.u32 %r7478, %r8950, %r7494;
	addc.u32 %r7479, %r8949, %r861;
	
	// end inline asm
	// begin inline asm
	sub.cc.u32 %r9064, %r7472, %r9056;
	subc.cc.u32 %r9065, %r7473, %r9057;
	subc.cc.u32 %r9066, %r7474, %r9058;
	subc.cc.u32 %r9067, %r7475, %r9059;
	subc.cc.u32 %r9068, %r7476, %r9060;
	subc.cc.u32 %r9069, %r7477, %r9061;
	subc.cc.u32 %r9070, %r7478, %r9062;
	subc.u32 %r9071, %r7479, %r9063;
	
	// end inline asm
$L__BB1_714:
	mul.wide.u32 	%rd15431, %r9064, %r9022;
	shr.u64 	%rd15432, %rd15431, 32;
	mul.wide.u32 	%rd15433, %r9065, %r9022;
	add.s64 	%rd15434, %rd15432, %rd15433;
	shr.u64 	%rd15435, %rd15434, 32;
	mul.wide.u32 	%rd15436, %r9066, %r9022;
	add.s64 	%rd15437, %rd15435, %rd15436;
	shr.u64 	%rd15438, %rd15437, 32;
	mul.wide.u32 	%rd15439, %r9067, %r9022;
	add.s64 	%rd15440, %rd15438, %rd15439;
	shr.u64 	%rd15441, %rd15440, 32;
	mul.wide.u32 	%rd15442, %r9068, %r9022;
	add.s64 	%rd15443, %rd15441, %rd15442;
	shr.u64 	%rd15444, %rd15443, 32;
	mul.wide.u32 	%rd15445, %r9069, %r9022;
	add.s64 	%rd15446, %rd15444, %rd15445;
	shr.u64 	%rd15447, %rd15446, 32;
	mul.wide.u32 	%rd15448, %r9070, %r9022;
	add.s64 	%rd15449, %rd15447, %rd15448;
	shr.u64 	%rd15450, %rd15449, 32;
	mul.wide.u32 	%rd15451, %r9071, %r9022;
	add.s64 	%rd15452, %rd15450, %rd15451;
	shr.u64 	%rd15453, %rd15452, 32;
	and.b64  	%rd15454, %rd15434, 4294967295;
	mul.wide.u32 	%rd15455, %r9064, %r9021;
	add.s64 	%rd15456, %rd15455, %rd15454;
	shr.u64 	%rd15457, %rd15456, 32;
	and.b64  	%rd15458, %rd15437, 4294967295;
	mul.wide.u32 	%rd15459, %r9065, %r9021;
	add.s64 	%rd15460, %rd15457, %rd15458;
	add.s64 	%rd15461, %rd15460, %rd15459;
	shr.u64 	%rd15462, %rd15461, 32;
	and.b64  	%rd15463, %rd15440, 4294967295;
	mul.wide.u32 	%rd15464, %r9066, %r9021;
	add.s64 	%rd15465, %rd15462, %rd15463;
	add.s64 	%rd15466, %rd15465, %rd15464;
	shr.u64 	%rd15467, %rd15466, 32;
	and.b64  	%rd15468, %rd15443, 4294967295;
	mul.wide.u32 	%rd15469, %r9067, %r9021;
	add.s64 	%rd15470, %rd15467, %rd15468;
	add.s64 	%rd15471, %rd15470, %rd15469;
	shr.u64 	%rd15472, %rd15471, 32;
	and.b64  	%rd15473, %rd15446, 4294967295;
	mul.wide.u32 	%rd15474, %r9068, %r9021;
	add.s64 	%rd15475, %rd15472, %rd15473;
	add.s64 	%rd15476, %rd15475, %rd15474;
	shr.u64 	%rd15477, %rd15476, 32;
	and.b64  	%rd15478, %rd15449, 4294967295;
	mul.wide.u32 	%rd15479, %r9069, %r9021;
	add.s64 	%rd15480, %rd15477, %rd15478;
	add.s64 	%rd15481, %rd15480, %rd15479;
	shr.u64 	%rd15482, %rd15481, 32;
	and.b64  	%rd15483, %rd15452, 4294967295;
	mul.wide.u32 	%rd15484, %r9070, %r9021;
	add.s64 	%rd15485, %rd15482, %rd15483;
	add.s64 	%rd15486, %rd15485, %rd15484;
	shr.u64 	%rd15487, %rd15486, 32;
	mul.wide.u32 	%rd15488, %r9071, %r9021;
	add.s64 	%rd15489, %rd15487, %rd15453;
	add.s64 	%rd15490, %rd15489, %rd15488;
	shr.u64 	%rd15491, %rd15490, 32;
	and.b64  	%rd15492, %rd15461, 4294967295;
	mul.wide.u32 	%rd15493, %r9064, %r9020;
	add.s64 	%rd15494, %rd15493, %rd15492;
	shr.u64 	%rd15495, %rd15494, 32;
	and.b64  	%rd15496, %rd15466, 4294967295;
	mul.wide.u32 	%rd15497, %r9065, %r9020;
	add.s64 	%rd15498, %rd15495, %rd15496;
	add.s64 	%rd15499, %rd15498, %rd15497;
	shr.u64 	%rd15500, %rd15499, 32;
	and.b64  	%rd15501, %rd15471, 4294967295;
	mul.wide.u32 	%rd15502, %r9066, %r9020;
	add.s64 	%rd15503, %rd15500, %rd15501;
	add.s64 	%rd15504, %rd15503, %rd15502;
	shr.u64 	%rd15505, %rd15504, 32;
	and.b64  	%rd15506, %rd15476, 4294967295;
	mul.wide.u32 	%rd15507, %r9067, %r9020;
	add.s64 	%rd15508, %rd15505, %rd15506;
	add.s64 	%rd15509, %rd15508, %rd15507;
	shr.u64 	%rd15510, %rd15509, 32;
	and.b64  	%rd15511, %rd15481, 4294967295;
	mul.wide.u32 	%rd15512, %r9068, %r9020;
	add.s64 	%rd15513, %rd15510, %rd15511;
	add.s64 	%rd15514, %rd15513, %rd15512;
	shr.u64 	%rd15515, %rd15514, 32;
	and.b64  	%rd15516, %rd15486, 4294967295;
	mul.wide.u32 	%rd15517, %r9069, %r9020;
	add.s64 	%rd15518, %rd15515, %rd15516;
	add.s64 	%rd15519, %rd15518, %rd15517;
	shr.u64 	%rd15520, %rd15519, 32;
	and.b64  	%rd15521, %rd15490, 4294967295;
	mul.wide.u32 	%rd15522, %r9070, %r9020;
	add.s64 	%rd15523, %rd15520, %rd15521;
	add.s64 	%rd15524, %rd15523, %rd15522;
	shr.u64 	%rd15525, %rd15524, 32;
	mul.wide.u32 	%rd15526, %r9071, %r9020;
	add.s64 	%rd15527, %rd15525, %rd15491;
	add.s64 	%rd15528, %rd15527, %rd15526;
	shr.u64 	%rd15529, %rd15528, 32;
	and.b64  	%rd15530, %rd15499, 4294967295;
	mul.wide.u32 	%rd15531, %r9064, %r9019;
	add.s64 	%rd15532, %rd15531, %rd15530;
	shr.u64 	%rd15533, %rd15532, 32;
	and.b64  	%rd15534, %rd15504, 4294967295;
	mul.wide.u32 	%rd15535, %r9065, %r9019;
	add.s64 	%rd15536, %rd15533, %rd15534;
	add.s64 	%rd15537, %rd15536, %rd15535;
	shr.u64 	%rd15538, %rd15537, 32;
	and.b64  	%rd15539, %rd15509, 4294967295;
	mul.wide.u32 	%rd15540, %r9066, %r9019;
	add.s64 	%rd15541, %rd15538, %rd15539;
	add.s64 	%rd15542, %rd15541, %rd15540;
	shr.u64 	%rd15543, %rd15542, 32;
	and.b64  	%rd15544, %rd15514, 4294967295;
	mul.wide.u32 	%rd15545, %r9067, %r9019;
	add.s64 	%rd15546, %rd15543, %rd15544;
	add.s64 	%rd15547, %rd15546, %rd15545;
	shr.u64 	%rd15548, %rd15547, 32;
	and.b64  	%rd15549, %rd15519, 4294967295;
	mul.wide.u32 	%rd15550, %r9068, %r9019;
	add.s64 	%rd15551, %rd15548, %rd15549;
	add.s64 	%rd15552, %rd15551, %rd15550;
	shr.u64 	%rd15553, %rd15552, 32;
	and.b64  	%rd15554, %rd15524, 4294967295;
	mul.wide.u32 	%rd15555, %r9069, %r9019;
	add.s64 	%rd15556, %rd15553, %rd15554;
	add.s64 	%rd15557, %rd15556, %rd15555;
	shr.u64 	%rd15558, %rd15557, 32;
	and.b64  	%rd15559, %rd15528, 4294967295;
	mul.wide.u32 	%rd15560, %r9070, %r9019;
	add.s64 	%rd15561, %rd15558, %rd15559;
	add.s64 	%rd15562, %rd15561, %rd15560;
	shr.u64 	%rd15563, %rd15562, 32;
	mul.wide.u32 	%rd15564, %r9071, %r9019;
	add.s64 	%rd15565, %rd15563, %rd15529;
	add.s64 	%rd15566, %rd15565, %rd15564;
	shr.u64 	%rd15567, %rd15566, 32;
	and.b64  	%rd15568, %rd15537, 4294967295;
	mul.wide.u32 	%rd15569, %r9064, %r9018;
	add.s64 	%rd15570, %rd15569, %rd15568;
	shr.u64 	%rd15571, %rd15570, 32;
	and.b64  	%rd15572, %rd15542, 4294967295;
	mul.wide.u32 	%rd15573, %r9065, %r9018;
	add.s64 	%rd15574, %rd15571, %rd15572;
	add.s64 	%rd15575, %rd15574, %rd15573;
	shr.u64 	%rd15576, %rd15575, 32;
	and.b64  	%rd15577, %rd15547, 4294967295;
	mul.wide.u32 	%rd15578, %r9066, %r9018;
	add.s64 	%rd15579, %rd15576, %rd15577;
	add.s64 	%rd15580, %rd15579, %rd15578;
	shr.u64 	%rd15581, %rd15580, 32;
	and.b64  	%rd15582, %rd15552, 4294967295;
	mul.wide.u32 	%rd15583, %r9067, %r9018;
	add.s64 	%rd15584, %rd15581, %rd15582;
	add.s64 	%rd15585, %rd15584, %rd15583;
	shr.u64 	%rd15586, %rd15585, 32;
	and.b64  	%rd15587, %rd15557, 4294967295;
	mul.wide.u32 	%rd15588, %r9068, %r9018;
	add.s64 	%rd15589, %rd15586, %rd15587;
	add.s64 	%rd15590, %rd15589, %rd15588;
	shr.u64 	%rd15591, %rd15590, 32;
	and.b64  	%rd15592, %rd15562, 4294967295;
	mul.wide.u32 	%rd15593, %r9069, %r9018;
	add.s64 	%rd15594, %rd15591, %rd15592;
	add.s64 	%rd15595, %rd15594, %rd15593;
	shr.u64 	%rd15596, %rd15595, 32;
	and.b64  	%rd15597, %rd15566, 4294967295;
	mul.wide.u32 	%rd15598, %r9070, %r9018;
	add.s64 	%rd15599, %rd15596, %rd15597;
	add.s64 	%rd15600, %rd15599, %rd15598;
	shr.u64 	%rd15601, %rd15600, 32;
	mul.wide.u32 	%rd15602, %r9071, %r9018;
	add.s64 	%rd15603, %rd15601, %rd15567;
	add.s64 	%rd15604, %rd15603, %rd15602;
	shr.u64 	%rd15605, %rd15604, 32;
	and.b64  	%rd15606, %rd15575, 4294967295;
	mul.wide.u32 	%rd15607, %r9064, %r9017;
	add.s64 	%rd15608, %rd15607, %rd15606;
	shr.u64 	%rd15609, %rd15608, 32;
	and.b64  	%rd15610, %rd15580, 4294967295;
	mul.wide.u32 	%rd15611, %r9065, %r9017;
	add.s64 	%rd15612, %rd15609, %rd15610;
	add.s64 	%rd15613, %rd15612, %rd15611;
	shr.u64 	%rd15614, %rd15613, 32;
	and.b64  	%rd15615, %rd15585, 4294967295;
	mul.wide.u32 	%rd15616, %r9066, %r9017;
	add.s64 	%rd15617, %rd15614, %rd15615;
	add.s64 	%rd15618, %rd15617, %rd15616;
	shr.u64 	%rd15619, %rd15618, 32;
	and.b64  	%rd15620, %rd15590, 4294967295;
	mul.wide.u32 	%rd15621, %r9067, %r9017;
	add.s64 	%rd15622, %rd15619, %rd15620;
	add.s64 	%rd15623, %rd15622, %rd15621;
	shr.u64 	%rd15624, %rd15623, 32;
	and.b64  	%rd15625, %rd15595, 4294967295;
	mul.wide.u32 	%rd15626, %r9068, %r9017;
	add.s64 	%rd15627, %rd15624, %rd15625;
	add.s64 	%rd15628, %rd15627, %rd15626;
	shr.u64 	%rd15629, %rd15628, 32;
	and.b64  	%rd15630, %rd15600, 4294967295;
	mul.wide.u32 	%rd15631, %r9069, %r9017;
	add.s64 	%rd15632, %rd15629, %rd15630;
	add.s64 	%rd15633, %rd15632, %rd15631;
	shr.u64 	%rd15634, %rd15633, 32;
	and.b64  	%rd15635, %rd15604, 4294967295;
	mul.wide.u32 	%rd15636, %r9070, %r9017;
	add.s64 	%rd15637, %rd15634, %rd15635;
	add.s64 	%rd15638, %rd15637, %rd15636;
	shr.u64 	%rd15639, %rd15638, 32;
	mul.wide.u32 	%rd15640, %r9071, %r9017;
	add.s64 	%rd15641, %rd15639, %rd15605;
	add.s64 	%rd15642, %rd15641, %rd15640;
	shr.u64 	%rd15643, %rd15642, 32;
	and.b64  	%rd15644, %rd15613, 4294967295;
	mul.wide.u32 	%rd15645, %r9064, %r9016;
	add.s64 	%rd15646, %rd15645, %rd15644;
	shr.u64 	%rd15647, %rd15646, 32;
	and.b64  	%rd15648, %rd15618, 4294967295;
	mul.wide.u32 	%rd15649, %r9065, %r9016;
	add.s64 	%rd15650, %rd15647, %rd15648;
	add.s64 	%rd15651, %rd15650, %rd15649;
	shr.u64 	%rd15652, %rd15651, 32;
	and.b64  	%rd15653, %rd15623, 4294967295;
	mul.wide.u32 	%rd15654, %r9066, %r9016;
	add.s64 	%rd15655, %rd15652, %rd15653;
	add.s64 	%rd15656, %rd15655, %rd15654;
	shr.u64 	%rd15657, %rd15656, 32;
	and.b64  	%rd15658, %rd15628, 4294967295;
	mul.wide.u32 	%rd15659, %r9067, %r9016;
	add.s64 	%rd15660, %rd15657, %rd15658;
	add.s64 	%rd15661, %rd15660, %rd15659;
	shr.u64 	%rd15662, %rd15661, 32;
	and.b64  	%rd15663, %rd15633, 4294967295;
	mul.wide.u32 	%rd15664, %r9068, %r9016;
	add.s64 	%rd15665, %rd15662, %rd15663;
	add.s64 	%rd15666, %rd15665, %rd15664;
	shr.u64 	%rd15667, %rd15666, 32;
	and.b64  	%rd15668, %rd15638, 4294967295;
	mul.wide.u32 	%rd15669, %r9069, %r9016;
	add.s64 	%rd15670, %rd15667, %rd15668;
	add.s64 	%rd15671, %rd15670, %rd15669;
	shr.u64 	%rd15672, %rd15671, 32;
	and.b64  	%rd15673, %rd15642, 4294967295;
	mul.wide.u32 	%rd15674, %r9070, %r9016;
	add.s64 	%rd15675, %rd15672, %rd15673;
	add.s64 	%rd15676, %rd15675, %rd15674;
	shr.u64 	%rd15677, %rd15676, 32;
	mul.wide.u32 	%rd15678, %r9071, %r9016;
	add.s64 	%rd15679, %rd15677, %rd15643;
	add.s64 	%rd15680, %rd15679, %rd15678;
	shr.u64 	%rd15681, %rd15680, 32;
	and.b64  	%rd15682, %rd15651, 4294967295;
	mul.wide.u32 	%rd15683, %r9064, %r9015;
	add.s64 	%rd15684, %rd15683, %rd15682;
	shr.u64 	%rd15685, %rd15684, 32;
	and.b64  	%rd15686, %rd15656, 4294967295;
	mul.wide.u32 	%rd15687, %r9065, %r9015;
	add.s64 	%rd15688, %rd15685, %rd15686;
	add.s64 	%rd15689, %rd15688, %rd15687;
	shr.u64 	%rd15690, %rd15689, 32;
	and.b64  	%rd15691, %rd15661, 4294967295;
	mul.wide.u32 	%rd15692, %r9066, %r9015;
	add.s64 	%rd15693, %rd15690, %rd15691;
	add.s64 	%rd15694, %rd15693, %rd15692;
	shr.u64 	%rd15695, %rd15694, 32;
	and.b64  	%rd15696, %rd15666, 4294967295;
	mul.wide.u32 	%rd15697, %r9067, %r9015;
	add.s64 	%rd15698, %rd15695, %rd15696;
	add.s64 	%rd15699, %rd15698, %rd15697;
	shr.u64 	%rd15700, %rd15699, 32;
	and.b64  	%rd15701, %rd15671, 4294967295;
	mul.wide.u32 	%rd15702, %r9068, %r9015;
	add.s64 	%rd15703, %rd15700, %rd15701;
	add.s64 	%rd15704, %rd15703, %rd15702;
	shr.u64 	%rd15705, %rd15704, 32;
	and.b64  	%rd15706, %rd15676, 4294967295;
	mul.wide.u32 	%rd15707, %r9069, %r9015;
	add.s64 	%rd15708, %rd15705, %rd15706;
	add.s64 	%rd15709, %rd15708, %rd15707;
	shr.u64 	%rd15710, %rd15709, 32;
	and.b64  	%rd15711, %rd15680, 4294967295;
	mul.wide.u32 	%rd15712, %r9070, %r9015;
	add.s64 	%rd15713, %rd15710, %rd15711;
	add.s64 	%rd15714, %rd15713, %rd15712;
	shr.u64 	%rd15715, %rd15714, 32;
	mul.wide.u32 	%rd15716, %r9071, %r9015;
	add.s64 	%rd15717, %rd15715, %rd15681;
	add.s64 	%rd15718, %rd15717, %rd15716;
	shr.u64 	%rd15719, %rd15718, 32;
	{ .reg .b32 tmp; mov.b64 {tmp, %r7544}, %rd15718; }
	and.b64  	%rd15720, %rd15689, 4294967295;
	mul.lo.s64 	%rd15721, %rd15720, 977;
	and.b64  	%rd15722, %rd15431, 4294967295;
	and.b64  	%rd15723, %rd15721, 4294967295;
	add.s64 	%rd19469, %rd15723, %rd15722;
	shr.u64 	%rd15724, %rd15721, 32;
	shr.u64 	%rd15725, %rd19469, 32;
	add.s64 	%rd15726, %rd15725, %rd15724;
	and.b64  	%rd15727, %rd15694, 4294967295;
	mul.lo.s64 	%rd15728, %rd15727, 977;
	and.b64  	%rd15729, %rd15456, 4294967295;
	and.b64  	%rd15730, %rd15728, 4294967295;
	add.s64 	%rd15731, %rd15726, %rd15729;
	add.s64 	%rd15732, %rd15731, %rd15730;
	add.s64 	%rd19470, %rd15732, %rd15720;
	shr.u64 	%rd15733, %rd15728, 32;
	shr.u64 	%rd15734, %rd19470, 32;
	add.s64 	%rd15735, %rd15734, %rd15733;
	and.b64  	%rd15736, %rd15699, 4294967295;
	mul.lo.s64 	%rd15737, %rd15736, 977;
	and.b64  	%rd15738, %rd15494, 4294967295;
	and.b64  	%rd15739, %rd15737, 4294967295;
	add.s64 	%rd15740, %rd15735, %rd15738;
	add.s64 	%rd15741, %rd15740, %rd15739;
	add.s64 	%rd19471, %rd15741, %rd15727;
	shr.u64 	%rd15742, %rd15737, 32;
	shr.u64 	%rd15743, %rd19471, 32;
	add.s64 	%rd15744, %rd15743, %rd15742;
	and.b64  	%rd15745, %rd15704, 4294967295;
	mul.lo.s64 	%rd15746, %rd15745, 977;
	and.b64  	%rd15747, %rd15532, 4294967295;
	and.b64  	%rd15748, %rd15746, 4294967295;
	add.s64 	%rd15749, %rd15744, %rd15747;
	add.s64 	%rd15750, %rd15749, %rd15748;
	add.s64 	%rd19472, %rd15750, %rd15736;
	shr.u64 	%rd15751, %rd15746, 32;
	shr.u64 	%rd15752, %rd19472, 32;
	add.s64 	%rd15753, %rd15752, %rd15751;
	and.b64  	%rd15754, %rd15709, 4294967295;
	mul.lo.s64 	%rd15755, %rd15754, 977;
	and.b64  	%rd15756, %rd15570, 4294967295;
	and.b64  	%rd15757, %rd15755, 4294967295;
	add.s64 	%rd15758, %rd15753, %rd15756;
	add.s64 	%rd15759, %rd15758, %rd15757;
	add.s64 	%rd19473, %rd15759, %rd15745;
	shr.u64 	%rd15760, %rd15755, 32;
	shr.u64 	%rd15761, %rd19473, 32;
	add.s64 	%rd15762, %rd15761, %rd15760;
	and.b64  	%rd15763, %rd15714, 4294967295;
	mul.lo.s64 	%rd15764, %rd15763, 977;
	and.b64  	%rd15765, %rd15608, 4294967295;
	and.b64  	%rd15766, %rd15764, 4294967295;
	add.s64 	%rd15767, %rd15762, %rd15765;
	add.s64 	%rd15768, %rd15767, %rd15766;
	add.s64 	%rd19474, %rd15768, %rd15754;
	shr.u64 	%rd15769, %rd15764, 32;
	shr.u64 	%rd15770, %rd19474, 32;
	add.s64 	%rd15771, %rd15770, %rd15769;
	and.b64  	%rd15772, %rd15718, 4294967295;
	mul.lo.s64 	%rd15773, %rd15772, 977;
	and.b64  	%rd15774, %rd15646, 4294967295;
	and.b64  	%rd15775, %rd15773, 4294967295;
	add.s64 	%rd15776, %rd15771, %rd15774;
	add.s64 	%rd15777, %rd15776, %rd15775;
	add.s64 	%rd19475, %rd15777, %rd15763;
	shr.u64 	%rd15778, %rd15773, 32;
	shr.u64 	%rd15779, %rd19475, 32;
	add.s64 	%rd15780, %rd15779, %rd15778;
	mul.lo.s64 	%rd15781, %rd15719, 977;
	and.b64  	%rd15782, %rd15684, 4294967295;
	and.b64  	%rd15783, %rd15781, 4294967295;
	add.s64 	%rd15784, %rd15780, %rd15782;
	add.s64 	%rd15785, %rd15784, %rd15783;
	add.s64 	%rd19476, %rd15785, %rd15772;
	shr.u64 	%rd15786, %rd15781, 32;
	shr.u64 	%rd15787, %rd19476, 32;
	cvt.u32.u64 	%r7545, %rd15787;
	cvt.u32.u64 	%r7546, %rd15786;
	add.s32 	%r7547, %r7545, %r7546;
	add.s32 	%r1016, %r7547, %r7544;
	setp.eq.s32 	%p2477, %r1016, 0;
	mov.pred 	%p3153, -1;
	@%p2477 bra 	$L__BB1_722;
	cvt.u64.u32 	%rd15788, %r1016;
	mul.wide.u32 	%rd15789, %r1016, 977;
	shr.u64 	%rd15790, %rd15789, 32;
	and.b64  	%rd15791, %rd19469, 4294967295;
	and.b64  	%rd15792, %rd15789, 4294967295;
	add.s64 	%rd19469, %rd15792, %rd15791;
	shr.u64 	%rd15793, %rd19469, 32;
	and.b64  	%rd15794, %rd19470, 4294967295;
	add.s64 	%rd15795, %rd15790, %rd15794;
	add.s64 	%rd15796, %rd15795, %rd15788;
	add.s64 	%rd19470, %rd15796, %rd15793;
	setp.lt.u64 	%p2479, %rd19470, 4294967296;
	@%p2479 bra 	$L__BB1_722;
	shr.u64 	%rd15797, %rd19470, 32;
	and.b64  	%rd15798, %rd19471, 4294967295;
	add.s64 	%rd19471, %rd15797, %rd15798;
	setp.lt.u64 	%p2481, %rd19471, 4294967296;
	@%p2481 bra 	$L__BB1_722;
	shr.u64 	%rd15799, %rd19471, 32;
	and.b64  	%rd15800, %rd19472, 4294967295;
	add.s64 	%rd19472, %rd15799, %rd15800;
	setp.lt.u64 	%p2483, %rd19472, 4294967296;
	@%p2483 bra 	$L__BB1_722;
	shr.u64 	%rd15802, %rd19472, 32;
	and.b64  	%rd15803, %rd19473, 4294967295;
	add.s64 	%rd19473, %rd15802, %rd15803;
	setp.lt.u64 	%p2485, %rd19473, 4294967296;
	mov.b64 	%rd19472, 4294967296;
	@%p2485 bra 	$L__BB1_722;
	shr.u64 	%rd15805, %rd19473, 32;
	and.b64  	%rd15806, %rd19474, 4294967295;
	add.s64 	%rd19474, %rd15805, %rd15806;
	setp.lt.u64 	%p2487, %rd19474, 4294967296;
	mov.b64 	%rd19472, 4294967296;
	mov.u64 	%rd19473, %rd19472;
	@%p2487 bra 	$L__BB1_722;
	shr.u64 	%rd15808, %rd19474, 32;
	and.b64  	%rd15809, %rd19475, 4294967295;
	add.s64 	%rd19475, %rd15808, %rd15809;
	setp.lt.u64 	%p2489, %rd19475, 4294967296;
	mov.b64 	%rd19472, 4294967296;
	mov.u64 	%rd19474, %rd19472;
	@%p2489 bra 	$L__BB1_722;
	shr.u64 	%rd15811, %rd19475, 32;
	and.b64  	%rd15812, %rd19476, 4294967295;
	add.s64 	%rd15813, %rd15811, %rd15812;
	setp.lt.u64 	%p3153, %rd15813, 4294967296;
	min.u64 	%rd19476, %rd15813, 4294967296;
	mov.b64 	%rd19472, 4294967296;
	mov.u64 	%rd19473, %rd19472;
	mov.u64 	%rd19475, %rd19472;
$L__BB1_722:
	cvt.u32.u64 	%r9088, %rd19476;
	cvt.u32.u64 	%r9087, %rd19475;
	cvt.u32.u64 	%r9086, %rd19474;
	cvt.u32.u64 	%r9085, %rd19473;
	cvt.u32.u64 	%r9084, %rd19472;
	cvt.u32.u64 	%r9083, %rd19471;
	cvt.u32.u64 	%r9082, %rd19470;
	cvt.u32.u64 	%r9081, %rd19469;
	@%p3153 bra 	$L__BB1_736;
$L__BB1_723:
	ld.const.u32 	%r7566, [const_p];
	ld.const.u32 	%r7567, [const_p+4];
	ld.const.u32 	%r7568, [const_p+8];
	ld.const.u32 	%r7569, [const_p+12];
	ld.const.u32 	%r7570, [const_p+16];
	ld.const.u32 	%r7571, [const_p+20];
	ld.const.u32 	%r7572, [const_p+24];
	// begin inline asm
	sub.cc.u32 %r9081, %r9081, %r7566;
	subc.cc.u32 %r9082, %r9082, %r7567;
	subc.cc.u32 %r9083, %r9083, %r7568;
	subc.cc.u32 %r9084, %r9084, %r7569;
	subc.cc.u32 %r9085, %r9085, %r7570;
	subc.cc.u32 %r9086, %r9086, %r7571;
	subc.cc.u32 %r9087, %r9087, %r7572;
	subc.u32 %r9088, %r9088, %r861;
	
	// end inline asm
	mov.u32 	%r9072, %r861;
	bra.uni 	$L__BB1_738;
$L__BB1_724:
	ld.const.u32 	%r1025, [const_p+24];
	setp.lt.u32 	%p2492, %r1025, %r9087;
	@%p2492 bra 	$L__BB1_723;
	setp.gt.u32 	%p2493, %r1025, %r9087;
	@%p2493 bra 	$L__BB1_738;
	ld.const.u32 	%r1026, [const_p+20];
	setp.lt.u32 	%p2494, %r1026, %r9086;
	@%p2494 bra 	$L__BB1_723;
	setp.gt.u32 	%p2495, %r1026, %r9086;
	@%p2495 bra 	$L__BB1_738;
	ld.const.u32 	%r1027, [const_p+16];
	setp.lt.u32 	%p2496, %r1027, %r9085;
	@%p2496 bra 	$L__BB1_723;
	setp.gt.u32 	%p2497, %r1027, %r9085;
	@%p2497 bra 	$L__BB1_738;
	ld.const.u32 	%r1028, [const_p+12];
	setp.lt.u32 	%p2498, %r1028, %r9084;
	@%p2498 bra 	$L__BB1_723;
	setp.gt.u32 	%p2499, %r1028, %r9084;
	@%p2499 bra 	$L__BB1_738;
	ld.const.u32 	%r1029, [const_p+8];
	setp.lt.u32 	%p2500, %r1029, %r9083;
	@%p2500 bra 	$L__BB1_723;
	setp.gt.u32 	%p2501, %r1029, %r9083;
	@%p2501 bra 	$L__BB1_738;
	ld.const.u32 	%r1030, [const_p+4];
	setp.lt.u32 	%p2502, %r1030, %r9082;
	@%p2502 bra 	$L__BB1_723;
	setp.gt.u32 	%p2503, %r1030, %r9082;
	ld.const.u32 	%r7548, [const_p];
	setp.gt.u32 	%p2504, %r7548, %r9081;
	or.pred  	%p2505, %p2503, %p2504;
	@%p2505 bra 	$L__BB1_738;
	bra.uni 	$L__BB1_723;
$L__BB1_736:
	ld.const.u32 	%r9072, [const_p+28];
	setp.lt.u32 	%p2490, %r9072, %r9088;
	@%p2490 bra 	$L__BB1_723;
	setp.gt.u32 	%p2491, %r9072, %r9088;
	@%p2491 bra 	$L__BB1_738;
	bra.uni 	$L__BB1_724;
$L__BB1_738:
	setp.gt.u32 	%p2506, %r9088, %r9072;
	@%p2506 bra 	$L__BB1_751;
	bra.uni 	$L__BB1_752;
$L__BB1_739:
	ld.const.u32 	%r1041, [const_p+24];
	setp.gt.u32 	%p2508, %r9087, %r1041;
	@%p2508 bra 	$L__BB1_751;
	setp.lt.u32 	%p2509, %r9087, %r1041;
	@%p2509 bra 	$L__BB1_753;
	ld.const.u32 	%r1042, [const_p+20];
	setp.gt.u32 	%p2510, %r9086, %r1042;
	@%p2510 bra 	$L__BB1_751;
	setp.lt.u32 	%p2511, %r9086, %r1042;
	@%p2511 bra 	$L__BB1_753;
	ld.const.u32 	%r1043, [const_p+16];
	setp.gt.u32 	%p2512, %r9085, %r1043;
	@%p2512 bra 	$L__BB1_751;
	setp.lt.u32 	%p2513, %r9085, %r1043;
	@%p2513 bra 	$L__BB1_753;
	ld.const.u32 	%r1044, [const_p+12];
	setp.gt.u32 	%p2514, %r9084, %r1044;
	@%p2514 bra 	$L__BB1_751;
	setp.lt.u32 	%p2515, %r9084, %r1044;
	@%p2515 bra 	$L__BB1_753;
	ld.const.u32 	%r1045, [const_p+8];
	setp.gt.u32 	%p2516, %r9083, %r1045;
	@%p2516 bra 	$L__BB1_751;
	setp.lt.u32 	%p2517, %r9083, %r1045;
	@%p2517 bra 	$L__BB1_753;
	ld.const.u32 	%r1046, [const_p+4];
	setp.gt.u32 	%p2518, %r9082, %r1046;
	@%p2518 bra 	$L__BB1_751;
	setp.lt.u32 	%p2519, %r9082, %r1046;
	ld.const.u32 	%r7574, [const_p];
	setp.lt.u32 	%p2520, %r9081, %r7574;
	or.pred  	%p2521, %p2519, %p2520;
	@%p2521 bra 	$L__BB1_753;
$L__BB1_751:
	ld.const.u32 	%r7592, [const_p];
	ld.const.u32 	%r7593, [const_p+4];
	ld.const.u32 	%r7594, [const_p+8];
	ld.const.u32 	%r7595, [const_p+12];
	ld.const.u32 	%r7596, [const_p+16];
	ld.const.u32 	%r7597, [const_p+20];
	ld.const.u32 	%r7598, [const_p+24];
	// begin inline asm
	sub.cc.u32 %r9081, %r9081, %r7592;
	subc.cc.u32 %r9082, %r9082, %r7593;
	subc.cc.u32 %r9083, %r9083, %r7594;
	subc.cc.u32 %r9084, %r9084, %r7595;
	subc.cc.u32 %r9085, %r9085, %r7596;
	subc.cc.u32 %r9086, %r9086, %r7597;
	subc.cc.u32 %r9087, %r9087, %r7598;
	subc.u32 %r9088, %r9088, %r9072;
	
	// end inline asm
	bra.uni 	$L__BB1_753;
$L__BB1_752:
	setp.lt.u32 	%p2507, %r9088, %r9072;
	@%p2507 bra 	$L__BB1_753;
	bra.uni 	$L__BB1_739;
$L__BB1_753:
	setp.gt.u32 	%p2522, %r9088, %r8982;
	@%p2522 bra 	$L__BB1_754;
	bra.uni 	$L__BB1_767;
$L__BB1_754:
	// begin inline asm
	sub.cc.u32 %r9089, %r9081, %r8989;
	subc.cc.u32 %r9090, %r9082, %r8988;
	subc.cc.u32 %r9091, %r9083, %r8987;
	subc.cc.u32 %r9092, %r9084, %r8986;
	subc.cc.u32 %r9093, %r9085, %r8985;
	subc.cc.u32 %r9094, %r9086, %r8984;
	subc.cc.u32 %r9095, %r9087, %r8983;
	subc.u32 %r9096, %r9088, %r8982;
	
	// end inline asm
	bra.uni 	$L__BB1_769;
$L__BB1_755:
	setp.gt.u32 	%p2524, %r9087, %r8983;
	@%p2524 bra 	$L__BB1_754;
	setp.lt.u32 	%p2525, %r9087, %r8983;
	@%p2525 bra 	$L__BB1_768;
	setp.gt.u32 	%p2526, %r9086, %r8984;
	@%p2526 bra 	$L__BB1_754;
	setp.lt.u32 	%p2527, %r9086, %r8984;
	@%p2527 bra 	$L__BB1_768;
	setp.gt.u32 	%p2528, %r9085, %r8985;
	@%p2528 bra 	$L__BB1_754;
	setp.lt.u32 	%p2529, %r9085, %r8985;
	@%p2529 bra 	$L__BB1_768;
	setp.gt.u32 	%p2530, %r9084, %r8986;
	@%p2530 bra 	$L__BB1_754;
	setp.lt.u32 	%p2531, %r9084, %r8986;
	@%p2531 bra 	$L__BB1_768;
	setp.gt.u32 	%p2532, %r9083, %r8987;
	@%p2532 bra 	$L__BB1_754;
	setp.lt.u32 	%p2533, %r9083, %r8987;
	@%p2533 bra 	$L__BB1_768;
	setp.gt.u32 	%p2534, %r9082, %r8988;
	@%p2534 bra 	$L__BB1_754;
	setp.lt.u32 	%p2535, %r9082, %r8988;
	setp.lt.u32 	%p2536, %r9081, %r8989;
	or.pred  	%p2537, %p2535, %p2536;
	@%p2537 bra 	$L__BB1_768;
	bra.uni 	$L__BB1_754;
$L__BB1_767:
	setp.ge.u32 	%p2523, %r9088, %r8982;
	@%p2523 bra 	$L__BB1_755;
$L__BB1_768:
	ld.const.u32 	%r7616, [const_p];
	ld.const.u32 	%r7617, [const_p+4];
	ld.const.u32 	%r7618, [const_p+8];
	ld.const.u32 	%r7619, [const_p+12];
	ld.const.u32 	%r7620, [const_p+16];
	ld.const.u32 	%r7621, [const_p+20];
	ld.const.u32 	%r7622, [const_p+24];
	// begin inline asm
	add.cc.u32 %r7600, %r9081, %r7616;
	addc.cc.u32 %r7601, %r9082, %r7617;
	addc.cc.u32 %r7602, %r9083, %r7618;
	addc.cc.u32 %r7603, %r9084, %r7619;
	addc.cc.u32 %r7604, %r9085, %r7620;
	addc.cc.u32 %r7605, %r9086, %r7621;
	addc.cc.u32 %r7606, %r9087, %r7622;
	addc.u32 %r7607, %r9088, %r9072;
	
	// end inline asm
	// begin inline asm
	sub.cc.u32 %r9089, %r7600, %r8989;
	subc.cc.u32 %r9090, %r7601, %r8988;
	subc.cc.u32 %r9091, %r7602, %r8987;
	subc.cc.u32 %r9092, %r7603, %r8986;
	subc.cc.u32 %r9093, %r7604, %r8985;
	subc.cc.u32 %r9094, %r7605, %r8984;
	subc.cc.u32 %r9095, %r7606, %r8983;
	subc.u32 %r9096, %r7607, %r8982;
	
	// end inline asm
$L__BB1_769:
	ld.param.u64 	%rd19331, [_Z21compute_batch_precompP10ECPointJacii_param_0];
	cvta.to.global.u64 	%rd439, %rd19331;
	ld.global.u32 	%r7672, [%rd439+32];
	shl.b32 	%r7673, %r7672, 1;
	shr.u32 	%r7674, %r7672, 31;
	cvt.u64.u32 	%rd15814, %r7674;
	ld.global.u32 	%r7675, [%rd439+36];
	mul.wide.u32 	%rd15815, %r7675, 2;
	or.b64  	%rd15816, %rd15815, %rd15814;
	shr.u64 	%rd15817, %rd15815, 32;
	ld.global.u32 	%r7676, [%rd439+40];
	mul.wide.u32 	%rd15818, %r7676, 2;
	or.b64  	%rd15819, %rd15817, %rd15818;
	shr.u64 	%rd15820, %rd15818, 32;
	ld.global.u32 	%r7677, [%rd439+44];
	mul.wide.u32 	%rd15821, %r7677, 2;
	or.b64  	%rd15822, %rd15820, %rd15821;
	shr.u64 	%rd15823, %rd15821, 32;
	ld.global.u32 	%r7678, [%rd439+48];
	mul.wide.u32 	%rd15824, %r7678, 2;
	add.s64 	%rd15825, %rd15823, %rd15824;
	shr.u64 	%rd15826, %rd15825, 32;
	ld.global.u32 	%r7679, [%rd439+52];
	mul.wide.u32 	%rd15827, %r7679, 2;
	add.s64 	%rd15828, %rd15826, %rd15827;
	shr.u64 	%rd15829, %rd15828, 32;
	ld.global.u32 	%r7680, [%rd439+56];
	mul.wide.u32 	%rd15830, %r7680, 2;
	add.s64 	%rd15831, %rd15829, %rd15830;
	shr.u64 	%rd15832, %rd15831, 32;
	ld.global.u32 	%r7681, [%rd439+60];
	mul.wide.u32 	%rd15833, %r7681, 2;
	add.s64 	%rd15834, %rd15832, %rd15833;
	shr.u64 	%rd15835, %rd15834, 32;
	cvt.u64.u32 	%rd15836, %r7673;
	mad.lo.s64 	%rd19477, %rd15835, 977, %rd15836;
	shr.u64 	%rd15837, %rd19477, 32;
	and.b64  	%rd15838, %rd15816, 4294967295;
	add.s64 	%rd15839, %rd15837, %rd15838;
	add.s64 	%rd19478, %rd15839, %rd15835;
	shr.u64 	%rd15840, %rd19478, 32;
	and.b64  	%rd15841, %rd15819, 4294967295;
	add.s64 	%rd19479, %rd15840, %rd15841;
	shr.u64 	%rd15842, %rd19479, 32;
	and.b64  	%rd15843, %rd15822, 4294967295;
	add.s64 	%rd19480, %rd15842, %rd15843;
	shr.u64 	%rd15844, %rd19480, 32;
	and.b64  	%rd15845, %rd15825, 4294967295;
	add.s64 	%rd19481, %rd15844, %rd15845;
	shr.u64 	%rd15846, %rd19481, 32;
	and.b64  	%rd15847, %rd15828, 4294967295;
	add.s64 	%rd19482, %rd15846, %rd15847;
	shr.u64 	%rd15848, %rd19482, 32;
	and.b64  	%rd15849, %rd15831, 4294967295;
	add.s64 	%rd19483, %rd15848, %rd15849;
	shr.u64 	%rd15850, %rd19483, 32;
	and.b64  	%rd15851, %rd15834, 4294967295;
	add.s64 	%rd19484, %rd15850, %rd15851;
	shr.u64 	%rd448, %rd19484, 32;
	{ .reg .b32 tmp; mov.b64 {tmp, %r9097}, %rd19484; }
	setp.lt.u64 	%p2538, %rd19484, 4294967296;
	@%p2538 bra 	$L__BB1_776;
	and.b64  	%rd15853, %rd19477, 4294967295;
	mad.lo.s64 	%rd19477, %rd448, 977, %rd15853;
	shr.u64 	%rd15854, %rd19477, 32;
	and.b64  	%rd15855, %rd19478, 4294967295;
	add.s64 	%rd15856, %rd15855, %rd448;
	add.s64 	%rd19478, %rd15856, %rd15854;
	setp.lt.u64 	%p2539, %rd19478, 4294967296;
	mov.b32 	%r9097, 0;
	mov.b64 	%rd19484, 4294967296;
	@%p2539 bra 	$L__BB1_776;
	shr.u64 	%rd15858, %rd19478, 32;
	and.b64  	%rd15859, %rd19479, 4294967295;
	add.s64 	%rd19479, %rd15858, %rd15859;
	setp.lt.u64 	%p2540, %rd19479, 4294967296;
	@%p2540 bra 	$L__BB1_776;
	shr.u64 	%rd15861, %rd19479, 32;
	and.b64  	%rd15862, %rd19480, 4294967295;
	add.s64 	%rd19480, %rd15861, %rd15862;
	setp.lt.u64 	%p2541, %rd19480, 4294967296;
	mov.b64 	%rd19479, 4294967296;
	mov.u64 	%rd19484, %rd19479;
	@%p2541 bra 	$L__BB1_776;
	shr.u64 	%rd15864, %rd19480, 32;
	and.b64  	%rd15865, %rd19481, 4294967295;
	add.s64 	%rd19481, %rd15864, %rd15865;
	setp.lt.u64 	%p2542, %rd19481, 4294967296;
	mov.b64 	%rd19479, 4294967296;
	mov.u64 	%rd19480, %rd19479;
	@%p2542 bra 	$L__BB1_776;
	shr.u64 	%rd15867, %rd19481, 32;
	and.b64  	%rd15868, %rd19482, 4294967295;
	add.s64 	%rd19482, %rd15867, %rd15868;
	setp.lt.u64 	%p2543, %rd19482, 4294967296;
	mov.b64 	%rd19479, 4294967296;
	mov.u64 	%rd19481, %rd19479;
	mov.u64 	%rd19484, %rd19479;
	@%p2543 bra 	$L__BB1_776;
	shr.u64 	%rd15870, %rd19482, 32;
	and.b64  	%rd15871, %rd19483, 4294967295;
	add.s64 	%rd15872, %rd15870, %rd15871;
	setp.gt.u64 	%p2544, %rd15872, 4294967295;
	selp.b64 	%rd19483, 4294967296, %rd15872, %p2544;
	selp.b64 	%rd19484, 1, 4294967296, %p2544;
	mov.b64 	%rd19479, 4294967296;
	mov.u64 	%rd19480, %rd19479;
	mov.u64 	%rd19482, %rd19479;
$L__BB1_776:
	cvt.u32.u64 	%r9113, %rd19484;
	cvt.u32.u64 	%r9112, %rd19483;
	cvt.u32.u64 	%r9111, %rd19482;
	cvt.u32.u64 	%r9110, %rd19481;
	cvt.u32.u64 	%r9109, %rd19480;
	cvt.u32.u64 	%r9108, %rd19479;
	cvt.u32.u64 	%r9107, %rd19478;
	cvt.u32.u64 	%r9106, %rd19477;
	setp.ne.s32 	%p2545, %r9097, 0;
	setp.lt.u32 	%p2546, %r9072, %r9113;
	or.pred  	%p2547, %p2545, %p2546;
	@%p2547 bra 	$L__BB1_790;
	setp.gt.u32 	%p2548, %r9072, %r9113;
	@%p2548 bra 	$L__BB1_791;
	ld.const.u32 	%r1114, [const_p+24];
	setp.lt.u32 	%p2549, %r1114, %r9112;
	@%p2549 bra 	$L__BB1_790;
	setp.gt.u32 	%p2550, %r1114, %r9112;
	@%p2550 bra 	$L__BB1_791;
	ld.const.u32 	%r1115, [const_p+20];
	setp.lt.u32 	%p2551, %r1115, %r9111;
	@%p2551 bra 	$L__BB1_790;
	setp.gt.u32 	%p2552, %r1115, %r9111;
	@%p2552 bra 	$L__BB1_791;
	ld.const.u32 	%r1116, [const_p+16];
	setp.lt.u32 	%p2553, %r1116, %r9110;
	@%p2553 bra 	$L__BB1_790;
	setp.gt.u32 	%p2554, %r1116, %r9110;
	@%p2554 bra 	$L__BB1_791;
	ld.const.u32 	%r1117, [const_p+12];
	setp.lt.u32 	%p2555, %r1117, %r9109;
	@%p2555 bra 	$L__BB1_790;
	setp.gt.u32 	%p2556, %r1117, %r9109;
	@%p2556 bra 	$L__BB1_791;
	ld.const.u32 	%r1118, [const_p+8];
	setp.lt.u32 	%p2557, %r1118, %r9108;
	@%p2557 bra 	$L__BB1_790;
	setp.gt.u32 	%p2558, %r1118, %r9108;
	@%p2558 bra 	$L__BB1_791;
	ld.const.u32 	%r1119, [const_p+4];
	setp.lt.u32 	%p2559, %r1119, %r9107;
	@%p2559 bra 	$L__BB1_790;
	setp.gt.u32 	%p2560, %r1119, %r9107;
	ld.const.u32 	%r7688, [const_p];
	setp.gt.u32 	%p2561, %r7688, %r9106;
	or.pred  	%p2562, %p2560, %p2561;
	@%p2562 bra 	$L__BB1_791;
$L__BB1_790:
	ld.const.u32 	%r7706, [const_p];
	ld.const.u32 	%r7707, [const_p+4];
	ld.const.u32 	%r7708, [const_p+8];
	ld.const.u32 	%r7709, [const_p+12];
	ld.const.u32 	%r7710, [const_p+16];
	ld.const.u32 	%r7711, [const_p+20];
	ld.const.u32 	%r7712, [const_p+24];
	// begin inline asm
	sub.cc.u32 %r9106, %r9106, %r7706;
	subc.cc.u32 %r9107, %r9107, %r7707;
	subc.cc.u32 %r9108, %r9108, %r7708;
	subc.cc.u32 %r9109, %r9109, %r7709;
	subc.cc.u32 %r9110, %r9110, %r7710;
	subc.cc.u32 %r9111, %r9111, %r7711;
	subc.cc.u32 %r9112, %r9112, %r7712;
	subc.u32 %r9113, %r9113, %r9072;
	
	// end inline asm
$L__BB1_791:
	setp.gt.u32 	%p2563, %r9113, %r9072;
	@%p2563 bra 	$L__BB1_804;
	bra.uni 	$L__BB1_805;
$L__BB1_792:
	ld.const.u32 	%r1128, [const_p+24];
	setp.gt.u32 	%p2565, %r9112, %r1128;
	@%p2565 bra 	$L__BB1_804;
	setp.lt.u32 	%p2566, %r9112, %r1128;
	@%p2566 bra 	$L__BB1_806;
	ld.const.u32 	%r1129, [const_p+20];
	setp.gt.u32 	%p2567, %r9111, %r1129;
	@%p2567 bra 	$L__BB1_804;
	setp.lt.u32 	%p2568, %r9111, %r1129;
	@%p2568 bra 	$L__BB1_806;
	ld.const.u32 	%r1130, [const_p+16];
	setp.gt.u32 	%p2569, %r9110, %r1130;
	@%p2569 bra 	$L__BB1_804;
	setp.lt.u32 	%p2570, %r9110, %r1130;
	@%p2570 bra 	$L__BB1_806;
	ld.const.u32 	%r1131, [const_p+12];
	setp.gt.u32 	%p2571, %r9109, %r1131;
	@%p2571 bra 	$L__BB1_804;
	setp.lt.u32 	%p2572, %r9109, %r1131;
	@%p2572 bra 	$L__BB1_806;
	ld.const.u32 	%r1132, [const_p+8];
	setp.gt.u32 	%p2573, %r9108, %r1132;
	@%p2573 bra 	$L__BB1_804;
	setp.lt.u32 	%p2574, %r9108, %r1132;
	@%p2574 bra 	$L__BB1_806;
	ld.const.u32 	%r1133, [const_p+4];
	setp.gt.u32 	%p2575, %r9107, %r1133;
	@%p2575 bra 	$L__BB1_804;
	setp.lt.u32 	%p2576, %r9107, %r1133;
	ld.const.u32 	%r7714, [const_p];
	setp.lt.u32 	%p2577, %r9106, %r7714;
	or.pred  	%p2578, %p2576, %p2577;
	@%p2578 bra 	$L__BB1_806;
$L__BB1_804:
	ld.const.u32 	%r7732, [const_p];
	ld.const.u32 	%r7733, [const_p+4];
	ld.const.u32 	%r7734, [const_p+8];
	ld.const.u32 	%r7735, [const_p+12];
	ld.const.u32 	%r7736, [const_p+16];
	ld.const.u32 	%r7737, [const_p+20];
	ld.const.u32 	%r7738, [const_p+24];
	// begin inline asm
	sub.cc.u32 %r9106, %r9106, %r7732;
	subc.cc.u32 %r9107, %r9107, %r7733;
	subc.cc.u32 %r9108, %r9108, %r7734;
	subc.cc.u32 %r9109, %r9109, %r7735;
	subc.cc.u32 %r9110, %r9110, %r7736;
	subc.cc.u32 %r9111, %r9111, %r7737;
	subc.cc.u32 %r9112, %r9112, %r7738;
	subc.u32 %r9113, %r9113, %r9072;
	
	// end inline asm
	bra.uni 	$L__BB1_806;
$L__BB1_805:
	setp.lt.u32 	%p2564, %r9113, %r9072;
	@%p2564 bra 	$L__BB1_806;
	bra.uni 	$L__BB1_792;
$L__BB1_806:
	ld.global.u32 	%r7740, [%rd439+64];
	mul.wide.u32 	%rd15873, %r7740, %r9106;
	shr.u64 	%rd15874, %rd15873, 32;
	ld.global.u32 	%r7741, [%rd439+68];
	mul.wide.u32 	%rd15875, %r7741, %r9106;
	add.s64 	%rd15876, %rd15874, %rd15875;
	shr.u64 	%rd15877, %rd15876, 32;
	ld.global.u32 	%r7742, [%rd439+72];
	mul.wide.u32 	%rd15878, %r7742, %r9106;
	add.s64 	%rd15879, %rd15877, %rd15878;
	shr.u64 	%rd15880, %rd15879, 32;
	ld.global.u32 	%r7743, [%rd439+76];
	mul.wide.u32 	%rd15881, %r7743, %r9106;
	add.s64 	%rd15882, %rd15880, %rd15881;
	shr.u64 	%rd15883, %rd15882, 32;
	ld.global.u32 	%r7744, [%rd439+80];
	mul.wide.u32 	%rd15884, %r7744, %r9106;
	add.s64 	%rd15885, %rd15883, %rd15884;
	shr.u64 	%rd15886, %rd15885, 32;
	ld.global.u32 	%r7745, [%rd439+84];
	mul.wide.u32 	%rd15887, %r7745, %r9106;
	add.s64 	%rd15888, %rd15886, %rd15887;
	shr.u64 	%rd15889, %rd15888, 32;
	ld.global.u32 	%r7746, [%rd439+88];
	mul.wide.u32 	%rd15890, %r7746, %r9106;
	add.s64 	%rd15891, %rd15889, %rd15890;
	shr.u64 	%rd15892, %rd15891, 32;
	ld.global.u32 	%r7747, [%rd439+92];
	mul.wide.u32 	%rd15893, %r7747, %r9106;
	add.s64 	%rd15894, %rd15892, %rd15893;
	shr.u64 	%rd15895, %rd15894, 32;
	and.b64  	%rd15896, %rd15876, 4294967295;
	mul.wide.u32 	%rd15897, %r7740, %r9107;
	add.s64 	%rd15898, %rd15897, %rd15896;
	shr.u64 	%rd15899, %rd15898, 32;
	and.b64  	%rd15900, %rd15879, 4294967295;
	mul.wide.u32 	%rd15901, %r7741, %r9107;
	add.s64 	%rd15902, %rd15899, %rd15900;
	add.s64 	%rd15903, %rd15902, %rd15901;
	shr.u64 	%rd15904, %rd15903, 32;
	and.b64  	%rd15905, %rd15882, 4294967295;
	mul.wide.u32 	%rd15906, %r7742, %r9107;
	add.s64 	%rd15907, %rd15904, %rd15905;
	add.s64 	%rd15908, %rd15907, %rd15906;
	shr.u64 	%rd15909, %rd15908, 32;
	and.b64  	%rd15910, %rd15885, 4294967295;
	mul.wide.u32 	%rd15911, %r7743, %r9107;
	add.s64 	%rd15912, %rd15909, %rd15910;
	add.s64 	%rd15913, %rd15912, %rd15911;
	shr.u64 	%rd15914, %rd15913, 32;
	and.b64  	%rd15915, %rd15888, 4294967295;
	mul.wide.u32 	%rd15916, %r7744, %r9107;
	add.s64 	%rd15917, %rd15914, %rd15915;
	add.s64 	%rd15918, %rd15917, %rd15916;
	shr.u64 	%rd15919, %rd15918, 32;
	and.b64  	%rd15920, %rd15891, 4294967295;
	mul.wide.u32 	%rd15921, %r7745, %r9107;
	add.s64 	%rd15922, %rd15919, %rd15920;
	add.s64 	%rd15923, %rd15922, %rd15921;
	shr.u64 	%rd15924, %rd15923, 32;
	and.b64  	%rd15925, %rd15894, 4294967295;
	mul.wide.u32 	%rd15926, %r7746, %r9107;
	add.s64 	%rd15927, %rd15924, %rd15925;
	add.s64 	%rd15928, %rd15927, %rd15926;
	shr.u64 	%rd15929, %rd15928, 32;
	mul.wide.u32 	%rd15930, %r7747, %r9107;
	add.s64 	%rd15931, %rd15929, %rd15895;
	add.s64 	%rd15932, %rd15931, %rd15930;
	shr.u64 	%rd15933, %rd15932, 32;
	and.b64  	%rd15934, %rd15903, 4294967295;
	mul.wide.u32 	%rd15935, %r7740, %r9108;
	add.s64 	%rd15936, %rd15935, %rd15934;
	shr.u64 	%rd15937, %rd15936, 32;
	and.b64  	%rd15938, %rd15908, 4294967295;
	mul.wide.u32 	%rd15939, %r7741, %r9108;
	add.s64 	%rd15940, %rd15937, %rd15938;
	add.s64 	%rd15941, %rd15940, %rd15939;
	shr.u64 	%rd15942, %rd15941, 32;
	and.b64  	%rd15943, %rd15913, 4294967295;
	mul.wide.u32 	%rd15944, %r7742, %r9108;
	add.s64 	%rd15945, %rd15942, %rd15943;
	add.s64 	%rd15946, %rd15945, %rd15944;
	shr.u64 	%rd15947, %rd15946, 32;
	and.b64  	%rd15948, %rd15918, 4294967295;
	mul.wide.u32 	%rd15949, %r7743, %r9108;
	add.s64 	%rd15950, %rd15947, %rd15948;
	add.s64 	%rd15951, %rd15950, %rd15949;
	shr.u64 	%rd15952, %rd15951, 32;
	and.b64  	%rd15953, %rd15923, 4294967295;
	mul.wide.u32 	%rd15954, %r7744, %r9108;
	add.s64 	%rd15955, %rd15952, %rd15953;
	add.s64 	%rd15956, %rd15955, %rd15954;
	shr.u64 	%rd15957, %rd15956, 32;
	and.b64  	%rd15958, %rd15928, 4294967295;
	mul.wide.u32 	%rd15959, %r7745, %r9108;
	add.s64 	%rd15960, %rd15957, %rd15958;
	add.s64 	%rd15961, %rd15960, %rd15959;
	shr.u64 	%rd15962, %rd15961, 32;
	and.b64  	%rd15963, %rd15932, 4294967295;
	mul.wide.u32 	%rd15964, %r7746, %r9108;
	add.s64 	%rd15965, %rd15962, %rd15963;
	add.s64 	%rd15966, %rd15965, %rd15964;
	shr.u64 	%rd15967, %rd15966, 32;
	mul.wide.u32 	%rd15968, %r7747, %r9108;
	add.s64 	%rd15969, %rd15967, %rd15933;
	add.s64 	%rd15970, %rd15969, %rd15968;
	shr.u64 	%rd15971, %rd15970, 32;
	and.b64  	%rd15972, %rd15941, 4294967295;
	mul.wide.u32 	%rd15973, %r7740, %r9109;
	add.s64 	%rd15974, %rd15973, %rd15972;
	shr.u64 	%rd15975, %rd15974, 32;
	and.b64  	%rd15976, %rd15946, 4294967295;
	mul.wide.u32 	%rd15977, %r7741, %r9109;
	add.s64 	%rd15978, %rd15975, %rd15976;
	add.s64 	%rd15979, %rd15978, %rd15977;
	shr.u64 	%rd15980, %rd15979, 32;
	and.b64  	%rd15981, %rd15951, 4294967295;
	mul.wide.u32 	%rd15982, %r7742, %r9109;
	add.s64 	%rd15983, %rd15980, %rd15981;
	add.s64 	%rd15984, %rd15983, %rd15982;
	shr.u64 	%rd15985, %rd15984, 32;
	and.b64  	%rd15986, %rd15956, 4294967295;
	mul.wide.u32 	%rd15987, %r7743, %r9109;
	add.s64 	%rd15988, %rd15985, %rd15986;
	add.s64 	%rd15989, %rd15988, %rd15987;
	shr.u64 	%rd15990, %rd15989, 32;
	and.b64  	%rd15991, %rd15961, 4294967295;
	mul.wide.u32 	%rd15992, %r7744, %r9109;
	add.s64 	%rd15993, %rd15990, %rd15991;
	add.s64 	%rd15994, %rd15993, %rd15992;
	shr.u64 	%rd15995, %rd15994, 32;
	and.b64  	%rd15996, %rd15966, 4294967295;
	mul.wide.u32 	%rd15997, %r7745, %r9109;
	add.s64 	%rd15998, %rd15995, %rd15996;
	add.s64 	%rd15999, %rd15998, %rd15997;
	shr.u64 	%rd16000, %rd15999, 32;
	and.b64  	%rd16001, %rd15970, 4294967295;
	mul.wide.u32 	%rd16002, %r7746, %r9109;
	add.s64 	%rd16003, %rd16000, %rd16001;
	add.s64 	%rd16004, %rd16003, %rd16002;
	shr.u64 	%rd16005, %rd16004, 32;
	mul.wide.u32 	%rd16006, %r7747, %r9109;
	add.s64 	%rd16007, %rd16005, %rd15971;
	add.s64 	%rd16008, %rd16007, %rd16006;
	shr.u64 	%rd16009, %rd16008, 32;
	and.b64  	%rd16010, %rd15979, 4294967295;
	mul.wide.u32 	%rd16011, %r7740, %r9110;
	add.s64 	%rd16012, %rd16011, %rd16010;
	shr.u64 	%rd16013, %rd16012, 32;
	and.b64  	%rd16014, %rd15984, 4294967295;
	mul.wide.u32 	%rd16015, %r7741, %r9110;
	add.s64 	%rd16016, %rd16013, %rd16014;
	add.s64 	%rd16017, %rd16016, %rd16015;
	shr.u64 	%rd16018, %rd16017, 32;
	and.b64  	%rd16019, %rd15989, 4294967295;
	mul.wide.u32 	%rd16020, %r7742, %r9110;
	add.s64 	%rd16021, %rd16018, %rd16019;
	add.s64 	%rd16022, %rd16021, %rd16020;
	shr.u64 	%rd16023, %rd16022, 32;
	and.b64  	%rd16024, %rd15994, 4294967295;
	mul.wide.u32 	%rd16025, %r7743, %r9110;
	add.s64 	%rd16026, %rd16023, %rd16024;
	add.s64 	%rd16027, %rd16026, %rd16025;
	shr.u64 	%rd16028, %rd16027, 32;
	and.b64  	%rd16029, %rd15999, 4294967295;
	mul.wide.u32 	%rd16030, %r7744, %r9110;
	add.s64 	%rd16031, %rd16028, %rd16029;
	add.s64 	%rd16032, %rd16031, %rd16030;
	shr.u64 	%rd16033, %rd16032, 32;
	and.b64  	%rd16034, %rd16004, 4294967295;
	mul.wide.u32 	%rd16035, %r7745, %r9110;
	add.s64 	%rd16036, %rd16033, %rd16034;
	add.s64 	%rd16037, %rd16036, %rd16035;
	shr.u64 	%rd16038, %rd16037, 32;
	and.b64  	%rd16039, %rd16008, 4294967295;
	mul.wide.u32 	%rd16040, %r7746, %r9110;
	add.s64 	%rd16041, %rd16038, %rd16039;
	add.s64 	%rd16042, %rd16041, %rd16040;
	shr.u64 	%rd16043, %rd16042, 32;
	mul.wide.u32 	%rd16044, %r7747, %r9110;
	add.s64 	%rd16045, %rd16043, %rd16009;
	add.s64 	%rd16046, %rd16045, %rd16044;
	shr.u64 	%rd16047, %rd16046, 32;
	and.b64  	%rd16048, %rd16017, 4294967295;
	mul.wide.u32 	%rd16049, %r7740, %r9111;
	add.s64 	%rd16050, %rd16049, %rd16048;
	shr.u64 	%rd16051, %rd16050, 32;
	and.b64  	%rd16052, %rd16022, 4294967295;
	mul.wide.u32 	%rd16053, %r7741, %r9111;
	add.s64 	%rd16054, %rd16051, %rd16052;
	add.s64 	%rd16055, %rd16054, %rd16053;
	shr.u64 	%rd16056, %rd16055, 32;
	and.b64  	%rd16057, %rd16027, 4294967295;
	mul.wide.u32 	%rd16058, %r7742, %r9111;
	add.s64 	%rd16059, %rd16056, %rd16057;
	add.s64 	%rd16060, %rd16059, %rd16058;
	shr.u64 	%rd16061, %rd16060, 32;
	and.b64  	%rd16062, %rd16032, 4294967295;
	mul.wide.u32 	%rd16063, %r7743, %r9111;
	add.s64 	%rd16064, %rd16061, %rd16062;
	add.s64 	%rd16065, %rd16064, %rd16063;
	shr.u64 	%rd16066, %rd16065, 32;
	and.b64  	%rd16067, %rd16037, 4294967295;
	mul.wide.u32 	%rd16068, %r7744, %r9111;
	add.s64 	%rd16069, %rd16066, %rd16067;
	add.s64 	%rd16070, %rd16069, %rd16068;
	shr.u64 	%rd16071, %rd16070, 32;
	and.b64  	%rd16072, %rd16042, 4294967295;
	mul.wide.u32 	%rd16073, %r7745, %r9111;
	add.s64 	%rd16074, %rd16071, %rd16072;
	add.s64 	%rd16075, %rd16074, %rd16073;
	shr.u64 	%rd16076, %rd16075, 32;
	and.b64  	%rd16077, %rd16046, 4294967295;
	mul.wide.u32 	%rd16078, %r7746, %r9111;
	add.s64 	%rd16079, %rd16076, %rd16077;
	add.s64 	%rd16080, %rd16079, %rd16078;
	shr.u64 	%rd16081, %rd16080, 32;
	mul.wide.u32 	%rd16082, %r7747, %r9111;
	add.s64 	%rd16083, %rd16081, %rd16047;
	add.s64 	%rd16084, %rd16083, %rd16082;
	shr.u64 	%rd16085, %rd16084, 32;
	and.b64  	%rd16086, %rd16055, 4294967295;
	mul.wide.u32 	%rd16087, %r7740, %r9112;
	add.s64 	%rd16088, %rd16087, %rd16086;
	shr.u64 	%rd16089, %rd16088, 32;
	and.b64  	%rd16090, %rd16060, 4294967295;
	mul.wide.u32 	%rd16091, %r7741, %r9112;
	add.s64 	%rd16092, %rd16089, %rd16090;
	add.s64 	%rd16093, %rd16092, %rd16091;
	shr.u64 	%rd16094, %rd16093, 32;
	and.b64  	%rd16095, %rd16065, 4294967295;
	mul.wide.u32 	%rd16096, %r7742, %r9112;
	add.s64 	%rd16097, %rd16094, %rd16095;
	add.s64 	%rd16098, %rd16097, %rd16096;
	shr.u64 	%rd16099, %rd16098, 32;
	and.b64  	%rd16100, %rd16070, 4294967295;
	mul.wide.u32 	%rd16101, %r7743, %r9112;
	add.s64 	%rd16102, %rd16099, %rd16100;
	add.s64 	%rd16103, %rd16102, %rd16101;
	shr.u64 	%rd16104, %rd16103, 32;
	and.b64  	%rd16105, %rd16075, 4294967295;
	mul.wide.u32 	%rd16106, %r7744, %r9112;
	add.s64 	%rd16107, %rd16104, %rd16105;
	add.s64 	%rd16108, %rd16107, %rd16106;
	shr.u64 	%rd16109, %rd16108, 32;
	and.b64  	%rd16110, %rd16080, 4294967295;
	mul.wide.u32 	%rd16111, %r7745, %r9112;
	add.s64 	%rd16112, %rd16109, %rd16110;
	add.s64 	%rd16113, %rd16112, %rd16111;
	shr.u64 	%rd16114, %rd16113, 32;
	and.b64  	%rd16115, %rd16084, 4294967295;
	mul.wide.u32 	%rd16116, %r7746, %r9112;
	add.s64 	%rd16117, %rd16114, %rd16115;
	add.s64 	%rd16118, %rd16117, %rd16116;
	shr.u64 	%rd16119, %rd16118, 32;
	mul.wide.u32 	%rd16120, %r7747, %r9112;
	add.s64 	%rd16121, %rd16119, %rd16085;
	add.s64 	%rd16122, %rd16121, %rd16120;
	shr.u64 	%rd16123, %rd16122, 32;
	and.b64  	%rd16124, %rd16093, 4294967295;
	mul.wide.u32 	%rd16125, %r7740, %r9113;
	add.s64 	%rd16126, %rd16125, %rd16124;
	shr.u64 	%rd16127, %rd16126, 32;
	and.b64  	%rd16128, %rd16098, 4294967295;
	mul.wide.u32 	%rd16129, %r7741, %r9113;
	add.s64 	%rd16130, %rd16127, %rd16128;
	add.s64 	%rd16131, %rd16130, %rd16129;
	shr.u64 	%rd16132, %rd16131, 32;
	and.b64  	%rd16133, %rd16103, 4294967295;
	mul.wide.u32 	%rd16134, %r7742, %r9113;
	add.s64 	%rd16135, %rd16132, %rd16133;
	add.s64 	%rd16136, %rd16135, %rd16134;
	shr.u64 	%rd16137, %rd16136, 32;
	and.b64  	%rd16138, %rd16108, 4294967295;
	mul.wide.u32 	%rd16139, %r7743, %r9113;
	add.s64 	%rd16140, %rd16137, %rd16138;
	add.s64 	%rd16141, %rd16140, %rd16139;
	shr.u64 	%rd16142, %rd16141, 32;
	and.b64  	%rd16143, %rd16113, 4294967295;
	mul.wide.u32 	%rd16144, %r7744, %r9113;
	add.s64 	%rd16145, %rd16142, %rd16143;
	add.s64 	%rd16146, %rd16145, %rd16144;
	shr.u64 	%rd16147, %rd16146, 32;
	and.b64  	%rd16148, %rd16118, 4294967295;
	mul.wide.u32 	%rd16149, %r7745, %r9113;
	add.s64 	%rd16150, %rd16147, %rd16148;
	add.s64 	%rd16151, %rd16150, %rd16149;
	shr.u64 	%rd16152, %rd16151, 32;
	and.b64  	%rd16153, %rd16122, 4294967295;
	mul.wide.u32 	%rd16154, %r7746, %r9113;
	add.s64 	%rd16155, %rd16152, %rd16153;
	add.s64 	%rd16156, %rd16155, %rd16154;
	shr.u64 	%rd16157, %rd16156, 32;
	mul.wide.u32 	%rd16158, %r7747, %r9113;
	add.s64 	%rd16159, %rd16157, %rd16123;
	add.s64 	%rd16160, %rd16159, %rd16158;
	shr.u64 	%rd16161, %rd16160, 32;
	{ .reg .b32 tmp; mov.b64 {tmp, %r7748}, %rd16160; }
	and.b64  	%rd16162, %rd16131, 4294967295;
	mul.lo.s64 	%rd16163, %rd16162, 977;
	and.b64  	%rd16164, %rd15873, 4294967295;
	and.b64  	%rd16165, %rd16163, 4294967295;
	add.s64 	%rd19485, %rd16165, %rd16164;
	shr.u64 	%rd16166, %rd16163, 32;
	shr.u64 	%rd16167, %rd19485, 32;
	add.s64 	%rd16168, %rd16167, %rd16166;
	and.b64  	%rd16169, %rd16136, 4294967295;
	mul.lo.s64 	%rd16170, %rd16169, 977;
	and.b64  	%rd16171, %rd15898, 4294967295;
	and.b64  	%rd16172, %rd16170, 4294967295;
	add.s64 	%rd16173, %rd16168, %rd16171;
	add.s64 	%rd16174, %rd16173, %rd16172;
	add.s64 	%rd19486, %rd16174, %rd16162;
	shr.u64 	%rd16175, %rd16170, 32;
	shr.u64 	%rd16176, %rd19486, 32;
	add.s64 	%rd16177, %rd16176, %rd16175;
	and.b64  	%rd16178, %rd16141, 4294967295;
	mul.lo.s64 	%rd16179, %rd16178, 977;
	and.b64  	%rd16180, %rd15936, 4294967295;
	and.b64  	%rd16181, %rd16179, 4294967295;
	add.s64 	%rd16182, %rd16177, %rd16180;
	add.s64 	%rd16183, %rd16182, %rd16181;
	add.s64 	%rd19487, %rd16183, %rd16169;
	shr.u64 	%rd16184, %rd16179, 32;
	shr.u64 	%rd16185, %rd19487, 32;
	add.s64 	%rd16186, %rd16185, %rd16184;
	and.b64  	%rd16187, %rd16146, 4294967295;
	mul.lo.s64 	%rd16188, %rd16187, 977;
	and.b64  	%rd16189, %rd15974, 4294967295;
	and.b64  	%rd16190, %rd16188, 4294967295;
	add.s64 	%rd16191, %rd16186, %rd16189;
	add.s64 	%rd16192, %rd16191, %rd16190;
	add.s64 	%rd19488, %rd16192, %rd16178;
	shr.u64 	%rd16193, %rd16188, 32;
	shr.u64 	%rd16194, %rd19488, 32;
	add.s64 	%rd16195, %rd16194, %rd16193;
	and.b64  	%rd16196, %rd16151, 4294967295;
	mul.lo.s64 	%rd16197, %rd16196, 977;
	and.b64  	%rd16198, %rd16012, 4294967295;
	and.b64  	%rd16199, %rd16197, 4294967295;
	add.s64 	%rd16200, %rd16195, %rd16198;
	add.s64 	%rd16201, %rd16200, %rd16199;
	add.s64 	%rd19489, %rd16201, %rd16187;
	shr.u64 	%rd16202, %rd16197, 32;
	shr.u64 	%rd16203, %rd19489, 32;
	add.s64 	%rd16204, %rd16203, %rd16202;
	and.b64  	%rd16205, %rd16156, 4294967295;
	mul.lo.s64 	%rd16206, %rd16205, 977;
	and.b64  	%rd16207, %rd16050, 4294967295;
	and.b64  	%rd16208, %rd16206, 4294967295;
	add.s64 	%rd16209, %rd16204, %rd16207;
	add.s64 	%rd16210, %rd16209, %rd16208;
	add.s64 	%rd19490, %rd16210, %rd16196;
	shr.u64 	%rd16211, %rd16206, 32;
	shr.u64 	%rd16212, %rd19490, 32;
	add.s64 	%rd16213, %rd16212, %rd16211;
	and.b64  	%rd16214, %rd16160, 4294967295;
	mul.lo.s64 	%rd16215, %rd16214, 977;
	and.b64  	%rd16216, %rd16088, 4294967295;
	and.b64  	%rd16217, %rd16215, 4294967295;
	add.s64 	%rd16218, %rd16213, %rd16216;
	add.s64 	%rd16219, %rd16218, %rd16217;
	add.s64 	%rd19491, %rd16219, %rd16205;
	shr.u64 	%rd16220, %rd16215, 32;
	shr.u64 	%rd16221, %rd19491, 32;
	add.s64 	%rd16222, %rd16221, %rd16220;
	mul.lo.s64 	%rd16223, %rd16161, 977;
	and.b64  	%rd16224, %rd16126, 4294967295;
	and.b64  	%rd16225, %rd16223, 4294967295;
	add.s64 	%rd16226, %rd16222, %rd16224;
	add.s64 	%rd16227, %rd16226, %rd16225;
	add.s64 	%rd19492, %rd16227, %rd16214;
	shr.u64 	%rd16228, %rd16223, 32;
	shr.u64 	%rd16229, %rd19492, 32;
	cvt.u32.u64 	%r7749, %rd16229;
	cvt.u32.u64 	%r7750, %rd16228;
	add.s32 	%r7751, %r7749, %r7750;
	add.s32 	%r1158, %r7751, %r7748;
	setp.eq.s32 	%p2580, %r1158, 0;
	mov.pred 	%p3154, 0;
	@%p2580 bra 	$L__BB1_814;
	cvt.u64.u32 	%rd16230, %r1158;
	mul.wide.u32 	%rd16231, %r1158, 977;
	shr.u64 	%rd16232, %rd16231, 32;
	and.b64  	%rd16233, %rd19485, 4294967295;
	and.b64  	%rd16234, %rd16231, 4294967295;
	add.s64 	%rd19485, %rd16234, %rd16233;
	shr.u64 	%rd16235, %rd19485, 32;
	and.b64  	%rd16236, %rd19486, 4294967295;
	add.s64 	%rd16237, %rd16232, %rd16236;
	add.s64 	%rd16238, %rd16237, %rd16230;
	add.s64 	%rd19486, %rd16238, %rd16235;
	setp.lt.u64 	%p2582, %rd19486, 4294967296;
	@%p2582 bra 	$L__BB1_814;
	shr.u64 	%rd16239, %rd19486, 32;
	and.b64  	%rd16240, %rd19487, 4294967295;
	add.s64 	%rd19487, %rd16239, %rd16240;
	setp.lt.u64 	%p2584, %rd19487, 4294967296;
	@%p2584 bra 	$L__BB1_814;
	shr.u64 	%rd16241, %rd19487, 32;
	and.b64  	%rd16242, %rd19488, 4294967295;
	add.s64 	%rd19488, %rd16241, %rd16242;
	setp.lt.u64 	%p2586, %rd19488, 4294967296;
	@%p2586 bra 	$L__BB1_814;
	shr.u64 	%rd16244, %rd19488, 32;
	and.b64  	%rd16245, %rd19489, 4294967295;
	add.s64 	%rd19489, %rd16244, %rd16245;
	setp.lt.u64 	%p2588, %rd19489, 4294967296;
	mov.b64 	%rd19488, 4294967296;
	@%p2588 bra 	$L__BB1_814;
	shr.u64 	%rd16247, %rd19489, 32;
	and.b64  	%rd16248, %rd19490, 4294967295;
	add.s64 	%rd19490, %rd16247, %rd16248;
	setp.lt.u64 	%p2590, %rd19490, 4294967296;
	mov.b64 	%rd19488, 4294967296;
	mov.u64 	%rd19489, %rd19488;
	@%p2590 bra 	$L__BB1_814;
	shr.u64 	%rd16250, %rd19490, 32;
	and.b64  	%rd16251, %rd19491, 4294967295;
	add.s64 	%rd19491, %rd16250, %rd16251;
	setp.lt.u64 	%p2592, %rd19491, 4294967296;
	mov.b64 	%rd19488, 4294967296;
	mov.u64 	%rd19490, %rd19488;
	@%p2592 bra 	$L__BB1_814;
	shr.u64 	%rd16253, %rd19491, 32;
	and.b64  	%rd16254, %rd19492, 4294967295;
	add.s64 	%rd16255, %rd16253, %rd16254;
	setp.gt.u64 	%p3154, %rd16255, 4294967295;
	min.u64 	%rd19492, %rd16255, 4294967296;
	mov.b64 	%rd19488, 4294967296;
	mov.u64 	%rd19489, %rd19488;
	mov.u64 	%rd19491, %rd19488;
$L__BB1_814:
	cvt.u32.u64 	%r9129, %rd19492;
	cvt.u32.u64 	%r9128, %rd19491;
	cvt.u32.u64 	%r9127, %rd19490;
	cvt.u32.u64 	%r9126, %rd19489;
	cvt.u32.u64 	%r9125, %rd19488;
	cvt.u32.u64 	%r9124, %rd19487;
	cvt.u32.u64 	%r9123, %rd19486;
	cvt.u32.u64 	%r9122, %rd19485;
	setp.lt.u32 	%p2593, %r9072, %r9129;
	or.pred  	%p2594, %p3154, %p2593;
	@%p2594 bra 	$L__BB1_828;
	setp.gt.u32 	%p2595, %r9072, %r9129;
	@%p2595 bra 	$L__BB1_829;
	ld.const.u32 	%r1167, [const_p+24];
	setp.lt.u32 	%p2596, %r1167, %r9128;
	@%p2596 bra 	$L__BB1_828;
	setp.gt.u32 	%p2597, %r1167, %r9128;
	@%p2597 bra 	$L__BB1_829;
	ld.const.u32 	%r1168, [const_p+20];
	setp.lt.u32 	%p2598, %r1168, %r9127;
	@%p2598 bra 	$L__BB1_828;
	setp.gt.u32 	%p2599, %r1168, %r9127;
	@%p2599 bra 	$L__BB1_829;
	ld.const.u32 	%r1169, [const_p+16];
	setp.lt.u32 	%p2600, %r1169, %r9126;
	@%p2600 bra 	$L__BB1_828;
	setp.gt.u32 	%p2601, %r1169, %r9126;
	@%p2601 bra 	$L__BB1_829;
	ld.const.u32 	%r1170, [const_p+12];
	setp.lt.u32 	%p2602, %r1170, %r9125;
	@%p2602 bra 	$L__BB1_828;
	setp.gt.u32 	%p2603, %r1170, %r9125;
	@%p2603 bra 	$L__BB1_829;
	ld.const.u32 	%r1171, [const_p+8];
	setp.lt.u32 	%p2604, %r1171, %r9124;
	@%p2604 bra 	$L__BB1_828;
	setp.gt.u32 	%p2605, %r1171, %r9124;
	@%p2605 bra 	$L__BB1_829;
	ld.const.u32 	%r1172, [const_p+4];
	setp.lt.u32 	%p2606, %r1172, %r9123;
	@%p2606 bra 	$L__BB1_828;
	setp.gt.u32 	%p2607, %r1172, %r9123;
	ld.const.u32 	%r7752, [const_p];
	setp.gt.u32 	%p2608, %r7752, %r9122;
	or.pred  	%p2609, %p2607, %p2608;
	@%p2609 bra 	$L__BB1_829;
$L__BB1_828:
	ld.const.u32 	%r7770, [const_p];
	ld.const.u32 	%r7771, [const_p+4];
	ld.const.u32 	%r7772, [const_p+8];
	ld.const.u32 	%r7773, [const_p+12];
	ld.const.u32 	%r7774, [const_p+16];
	ld.const.u32 	%r7775, [const_p+20];
	ld.const.u32 	%r7776, [const_p+24];
	// begin inline asm
	sub.cc.u32 %r9122, %r9122, %r7770;
	subc.cc.u32 %r9123, %r9123, %r7771;
	subc.cc.u32 %r9124, %r9124, %r7772;
	subc.cc.u32 %r9125, %r9125, %r7773;
	subc.cc.u32 %r9126, %r9126, %r7774;
	subc.cc.u32 %r9127, %r9127, %r7775;
	subc.cc.u32 %r9128, %r9128, %r7776;
	subc.u32 %r9129, %r9129, %r9072;
	
	// end inline asm
$L__BB1_829:
	setp.gt.u32 	%p2610, %r9129, %r9072;
	@%p2610 bra 	$L__BB1_842;
	bra.uni 	$L__BB1_843;
$L__BB1_830:
	ld.const.u32 	%r1181, [const_p+24];
	setp.gt.u32 	%p2612, %r9128, %r1181;
	@%p2612 bra 	$L__BB1_842;
	setp.lt.u32 	%p2613, %r9128, %r1181;
	@%p2613 bra 	$L__BB1_844;
	ld.const.u32 	%r1182, [const_p+20];
	setp.gt.u32 	%p2614, %r9127, %r1182;
	@%p2614 bra 	$L__BB1_842;
	setp.lt.u32 	%p2615, %r9127, %r1182;
	@%p2615 bra 	$L__BB1_844;
	ld.const.u32 	%r1183, [const_p+16];
	setp.gt.u32 	%p2616, %r9126, %r1183;
	@%p2616 bra 	$L__BB1_842;
	setp.lt.u32 	%p2617, %r9126, %r1183;
	@%p2617 bra 	$L__BB1_844;
	ld.const.u32 	%r1184, [const_p+12];
	setp.gt.u32 	%p2618, %r9125, %r1184;
	@%p2618 bra 	$L__BB1_842;
	setp.lt.u32 	%p2619, %r9125, %r1184;
	@%p2619 bra 	$L__BB1_844;
	ld.const.u32 	%r1185, [const_p+8];
	setp.gt.u32 	%p2620, %r9124, %r1185;
	@%p2620 bra 	$L__BB1_842;
	setp.lt.u32 	%p2621, %r9124, %r1185;
	@%p2621 bra 	$L__BB1_844;
	ld.const.u32 	%r1186, [const_p+4];
	setp.gt.u32 	%p2622, %r9123, %r1186;
	@%p2622 bra 	$L__BB1_842;
	setp.lt.u32 	%p2623, %r9123, %r1186;
	ld.const.u32 	%r7778, [const_p];
	setp.lt.u32 	%p2624, %r9122, %r7778;
	or.pred  	%p2625, %p2623, %p2624;
	@%p2625 bra 	$L__BB1_844;
$L__BB1_842:
	ld.const.u32 	%r7796, [const_p];
	ld.const.u32 	%r7797, [const_p+4];
	ld.const.u32 	%r7798, [const_p+8];
	ld.const.u32 	%r7799, [const_p+12];
	ld.const.u32 	%r7800, [const_p+16];
	ld.const.u32 	%r7801, [const_p+20];
	ld.const.u32 	%r7802, [const_p+24];
	// begin inline asm
	sub.cc.u32 %r9122, %r9122, %r7796;
	subc.cc.u32 %r9123, %r9123, %r7797;
	subc.cc.u32 %r9124, %r9124, %r7798;
	subc.cc.u32 %r9125, %r9125, %r7799;
	subc.cc.u32 %r9126, %r9126, %r7800;
	subc.cc.u32 %r9127, %r9127, %r7801;
	subc.cc.u32 %r9128, %r9128, %r7802;
	subc.u32 %r9129, %r9129, %r9072;
	
	// end inline asm
	bra.uni 	$L__BB1_844;
$L__BB1_843:
	setp.lt.u32 	%p2611, %r9129, %r9072;
	@%p2611 bra 	$L__BB1_844;
	bra.uni 	$L__BB1_830;
$L__BB1_844:
	st.global.u32 	[%rd439+100], %r9056;
	st.global.u32 	[%rd439+104], %r9057;
	st.global.u32 	[%rd439+108], %r9058;
	st.global.u32 	[%rd439+112], %r9059;
	st.global.u32 	[%rd439+116], %r9060;
	st.global.u32 	[%rd439+120], %r9061;
	st.global.u32 	[%rd439+124], %r9062;
	st.global.u32 	[%rd439+128], %r9063;
	st.global.u32 	[%rd439+132], %r9089;
	st.global.u32 	[%rd439+136], %r9090;
	st.global.u32 	[%rd439+140], %r9091;
	st.global.u32 	[%rd439+144], %r9092;
	st.global.u32 	[%rd439+148], %r9093;
	st.global.u32 	[%rd439+152], %r9094;
	st.global.u32 	[%rd439+156], %r9095;
	st.global.u32 	[%rd439+160], %r9096;
	st.global.u32 	[%rd439+164], %r9122;
	st.global.u32 	[%rd439+168], %r9123;
	st.global.u32 	[%rd439+172], %r9124;
	st.global.u32 	[%rd439+176], %r9125;
	st.global.u32 	[%rd439+180], %r9126;
	st.global.u32 	[%rd439+184], %r9127;
	st.global.u32 	[%rd439+188], %r9128;
	st.global.u32 	[%rd439+192], %r9129;
	mov.b16 	%rs15, 0;
	st.global.u8 	[%rd439+196], %rs15;
	bra.uni 	$L__BB1_2589;
$L__BB1_845:
	setp.gt.u32 	%p2628, %r8825, %r8807;
	@%p2628 bra 	$L__BB1_857;
	setp.lt.u32 	%p2629, %r8825, %r8807;
	@%p2629 bra 	$L__BB1_860;
	setp.gt.u32 	%p2630, %r8826, %r8808;
	@%p2630 bra 	$L__BB1_857;
	setp.lt.u32 	%p2631, %r8826, %r8808;
	@%p2631 bra 	$L__BB1_860;
	setp.gt.u32 	%p2632, %r8827, %r8809;
	@%p2632 bra 	$L__BB1_857;
	setp.lt.u32 	%p2633, %r8827, %r8809;
	@%p2633 bra 	$L__BB1_860;
	setp.gt.u32 	%p2634, %r8828, %r8810;
	@%p2634 bra 	$L__BB1_857;
	setp.lt.u32 	%p2635, %r8828, %r8810;
	@%p2635 bra 	$L__BB1_860;
	setp.gt.u32 	%p2636, %r8829, %r8811;
	@%p2636 bra 	$L__BB1_857;
	setp.lt.u32 	%p2637, %r8829, %r8811;
	@%p2637 bra 	$L__BB1_860;
	setp.gt.u32 	%p2638, %r8830, %r8812;
	@%p2638 bra 	$L__BB1_857;
	setp.lt.u32 	%p2639, %r8830, %r8812;
	setp.lt.u32 	%p2640, %r8831, %r8813;
	or.pred  	%p2641, %p2639, %p2640;
	@%p2641 bra 	$L__BB1_860;
$L__BB1_857:
	// begin inline asm
	sub.cc.u32 %r9130, %r8831, %r8813;
	subc.cc.u32 %r9131, %r8830, %r8812;
	subc.cc.u32 %r9132, %r8829, %r8811;
	subc.cc.u32 %r9133, %r8828, %r8810;
	subc.cc.u32 %r9134, %r8827, %r8809;
	subc.cc.u32 %r9135, %r8826, %r8808;
	subc.cc.u32 %r9136, %r8825, %r8807;
	subc.u32 %r9137, %r8824, %r8806;
	
	// end inline asm
	bra.uni 	$L__BB1_861;
$L__BB1_858:
	setp.gt.u32 	%p2626, %r8824, %r8806;
	@%p2626 bra 	$L__BB1_857;
	setp.le.u32 	%p2627, %r8806, %r8824;
	@%p2627 bra 	$L__BB1_845;
$L__BB1_860:
	ld.const.u32 	%r7820, [const_p];
	ld.const.u32 	%r7821, [const_p+4];
	ld.const.u32 	%r7822, [const_p+8];
	ld.const.u32 	%r7823, [const_p+12];
	ld.const.u32 	%r7824, [const_p+16];
	ld.const.u32 	%r7825, [const_p+20];
	ld.const.u32 	%r7826, [const_p+24];
	// begin inline asm
	add.cc.u32 %r7804, %r8831, %r7820;
	addc.cc.u32 %r7805, %r8830, %r7821;
	addc.cc.u32 %r7806, %r8829, %r7822;
	addc.cc.u32 %r7807, %r8828, %r7823;
	addc.cc.u32 %r7808, %r8827, %r7824;
	addc.cc.u32 %r7809, %r8826, %r7825;
	addc.cc.u32 %r7810, %r8825, %r7826;
	addc.u32 %r7811, %r8824, %r6345;
	
	// end inline asm
	// begin inline asm
	sub.cc.u32 %r9130, %r7804, %r8813;
	subc.cc.u32 %r9131, %r7805, %r8812;
	subc.cc.u32 %r9132, %r7806, %r8811;
	subc.cc.u32 %r9133, %r7807, %r8810;
	subc.cc.u32 %r9134, %r7808, %r8809;
	subc.cc.u32 %r9135, %r7809, %r8808;
	subc.cc.u32 %r9136, %r7810, %r8807;
	subc.u32 %r9137, %r7811, %r8806;
	
	// end inline asm
$L__BB1_861:
	setp.gt.u32 	%p2642, %r8896, %r8878;
	@%p2642 bra 	$L__BB1_862;
	bra.uni 	$L__BB1_875;
$L__BB1_862:
	// begin inline asm
	sub.cc.u32 %r9138, %r8903, %r8885;
	subc.cc.u32 %r9139, %r8902, %r8884;
	subc.cc.u32 %r9140, %r8901, %r8883;
	subc.cc.u32 %r9141, %r8900, %r8882;
	subc.cc.u32 %r9142, %r8899, %r8881;
	subc.cc.u32 %r9143, %r8898, %r8880;
	subc.cc.u32 %r9144, %r8897, %r8879;
	subc.u32 %r9145, %r8896, %r8878;
	
	// end inline asm
	bra.uni 	$L__BB1_877;
$L__BB1_863:
	setp.gt.u32 	%p2644, %r8897, %r8879;
	@%p2644 bra 	$L__BB1_862;
	setp.lt.u32 	%p2645, %r8897, %r8879;
	@%p2645 bra 	$L__BB1_876;
	setp.gt.u32 	%p2646, %r8898, %r8880;
	@%p2646 bra 	$L__BB1_862;
	setp.lt.u32 	%p2647, %r8898, %r8880;
	@%p2647 bra 	$L__BB1_876;
	setp.gt.u32 	%p2648, %r8899, %r8881;
	@%p2648 bra 	$L__BB1_862;
	setp.lt.u32 	%p2649, %r8899, %r8881;
	@%p2649 bra 	$L__BB1_876;
	setp.gt.u32 	%p2650, %r8900, %r8882;
	@%p2650 bra 	$L__BB1_862;
	setp.lt.u32 	%p2651, %r8900, %r8882;
	@%p2651 bra 	$L__BB1_876;
	setp.gt.u32 	%p2652, %r8901, %r8883;
	@%p2652 bra 	$L__BB1_862;
	setp.lt.u32 	%p2653, %r8901, %r8883;
	@%p2653 bra 	$L__BB1_876;
	setp.gt.u32 	%p2654, %r8902, %r8884;
	@%p2654 bra 	$L__BB1_862;
	setp.lt.u32 	%p2655, %r8902, %r8884;
	setp.lt.u32 	%p2656, %r8903, %r8885;
	or.pred  	%p2657, %p2655, %p2656;
	@%p2657 bra 	$L__BB1_876;
	bra.uni 	$L__BB1_862;
$L__BB1_875:
	setp.ge.u32 	%p2643, %r8896, %r8878;
	@%p2643 bra 	$L__BB1_863;
$L__BB1_876:
	ld.const.u32 	%r7892, [const_p];
	ld.const.u32 	%r7893, [const_p+4];
	ld.const.u32 	%r7894, [const_p+8];
	ld.const.u32 	%r7895, [const_p+12];
	ld.const.u32 	%r7896, [const_p+16];
	ld.const.u32 	%r7897, [const_p+20];
	ld.const.u32 	%r7898, [const_p+24];
	// begin inline asm
	add.cc.u32 %r7876, %r8903, %r7892;
	addc.cc.u32 %r7877, %r8902, %r7893;
	addc.cc.u32 %r7878, %r8901, %r7894;
	addc.cc.u32 %r7879, %r8900, %r7895;
	addc.cc.u32 %r7880, %r8899, %r7896;
	addc.cc.u32 %r7881, %r8898, %r7897;
	addc.cc.u32 %r7882, %r8897, %r7898;
	addc.u32 %r7883, %r8896, %r6345;
	
	// end inline asm
	// begin inline asm
	sub.cc.u32 %r9138, %r7876, %r8885;
	subc.cc.u32 %r9139, %r7877, %r8884;
	subc.cc.u32 %r9140, %r7878, %r8883;
	subc.cc.u32 %r9141, %r7879, %r8882;
	subc.cc.u32 %r9142, %r7880, %r8881;
	subc.cc.u32 %r9143, %r7881, %r8880;
	subc.cc.u32 %r9144, %r7882, %r8879;
	subc.u32 %r9145, %r7883, %r8878;
	
	// end inline asm
$L__BB1_877:
	mul.wide.u32 	%rd16256, %r9130, %r9130;
	shr.u64 	%rd16257, %rd16256, 32;
	mul.wide.u32 	%rd16258, %r9131, %r9130;
	add.s64 	%rd16259, %rd16257, %rd16258;
	shr.u64 	%rd16260, %rd16259, 32;
	mul.wide.u32 	%rd16261, %r9132, %r9130;
	add.s64 	%rd16262, %rd16260, %rd16261;
	shr.u64 	%rd16263, %rd16262, 32;
	mul.wide.u32 	%rd16264, %r9133, %r9130;
	add.s64 	%rd16265, %rd16263, %rd16264;
	shr.u64 	%rd16266, %rd16265, 32;
	mul.wide.u32 	%rd16267, %r9134, %r9130;
	add.s64 	%rd16268, %rd16266, %rd16267;
	shr.u64 	%rd16269, %rd16268, 32;
	mul.wide.u32 	%rd16270, %r9135, %r9130;
	add.s64 	%rd16271, %rd16269, %rd16270;
	shr.u64 	%rd16272, %rd16271, 32;
	mul.wide.u32 	%rd16273, %r9136, %r9130;
	add.s64 	%rd16274, %rd16272, %rd16273;
	shr.u64 	%rd16275, %rd16274, 32;
	mul.wide.u32 	%rd16276, %r9137, %r9130;
	add.s64 	%rd16277, %rd16275, %rd16276;
	shr.u64 	%rd16278, %rd16277, 32;
	and.b64  	%rd16279, %rd16259, 4294967295;
	add.s64 	%rd16280, %rd16258, %rd16279;
	shr.u64 	%rd16281, %rd16280, 32;
	and.b64  	%rd16282, %rd16262, 4294967295;
	mul.wide.u32 	%rd16283, %r9131, %r9131;
	add.s64 	%rd16284, %rd16281, %rd16282;
	add.s64 	%rd16285, %rd16284, %rd16283;
	shr.u64 	%rd16286, %rd16285, 32;
	and.b64  	%rd16287, %rd16265, 4294967295;
	mul.wide.u32 	%rd16288, %r9132, %r9131;
	add.s64 	%rd16289, %rd16286, %rd16287;
	add.s64 	%rd16290, %rd16289, %rd16288;
	shr.u64 	%rd16291, %rd16290, 32;
	and.b64  	%rd16292, %rd16268, 4294967295;
	mul.wide.u32 	%rd16293, %r9133, %r9131;
	add.s64 	%rd16294, %rd16291, %rd16292;
	add.s64 	%rd16295, %rd16294, %rd16293;
	shr.u64 	%rd16296, %rd16295, 32;
	and.b64  	%rd16297, %rd16271, 4294967295;
	mul.wide.u32 	%rd16298, %r9134, %r9131;
	add.s64 	%rd16299, %rd16296, %rd16297;
	add.s64 	%rd16300, %rd16299, %rd16298;
	shr.u64 	%rd16301, %rd16300, 32;
	and.b64  	%rd16302, %rd16274, 4294967295;
	mul.wide.u32 	%rd16303, %r9135, %r9131;
	add.s64 	%rd16304, %rd16301, %rd16302;
	add.s64 	%rd16305, %rd16304, %rd16303;
	shr.u64 	%rd16306, %rd16305, 32;
	and.b64  	%rd16307, %rd16277, 4294967295;
	mul.wide.u32 	%rd16308, %r9136, %r9131;
	add.s64 	%rd16309, %rd16306, %rd16307;
	add.s64 	%rd16310, %rd16309, %rd16308;
	shr.u64 	%rd16311, %rd16310, 32;
	mul.wide.u32 	%rd16312, %r9137, %r9131;
	add.s64 	%rd16313, %rd16311, %rd16278;
	add.s64 	%rd16314, %rd16313, %rd16312;
	shr.u64 	%rd16315, %rd16314, 32;
	and.b64  	%rd16316, %rd16285, 4294967295;
	add.s64 	%rd16317, %rd16261, %rd16316;
	shr.u64 	%rd16318, %rd16317, 32;
	and.b64  	%rd16319, %rd16290, 4294967295;
	add.s64 	%rd16320, %rd16318, %rd16319;
	add.s64 	%rd16321, %rd16320, %rd16288;
	shr.u64 	%rd16322, %rd16321, 32;
	and.b64  	%rd16323, %rd16295, 4294967295;
	mul.wide.u32 	%rd16324, %r9132, %r9132;
	add.s64 	%rd16325, %rd16322, %rd16323;
	add.s64 	%rd16326, %rd16325, %rd16324;
	shr.u64 	%rd16327, %rd16326, 32;
	and.b64  	%rd16328, %rd16300, 4294967295;
	mul.wide.u32 	%rd16329, %r9133, %r9132;
	add.s64 	%rd16330, %rd16327, %rd16328;
	add.s64 	%rd16331, %rd16330, %rd16329;
	shr.u64 	%rd16332, %rd16331, 32;
	and.b64  	%rd16333, %rd16305, 4294967295;
	mul.wide.u32 	%rd16334, %r9134, %r9132;
	add.s64 	%rd16335, %rd16332, %rd16333;
	add.s64 	%rd16336, %rd16335, %rd16334;
	shr.u64 	%rd16337, %rd16336, 32;
	and.b64  	%rd16338, %rd16310, 4294967295;
	mul.wide.u32 	%rd16339, %r9135, %r9132;
	add.s64 	%rd16340, %rd16337, %rd16338;
	add.s64 	%rd16341, %rd16340, %rd16339;
	shr.u64 	%rd16342, %rd16341, 32;
	and.b64  	%rd16343, %rd16314, 4294967295;
	mul.wide.u32 	%rd16344, %r9136, %r9132;
	add.s64 	%rd16345, %rd16342, %rd16343;
	add.s64 	%rd16346, %rd16345, %rd16344;
	shr.u64 	%rd16347, %rd16346, 32;
	mul.wide.u32 	%rd16348, %r9137, %r9132;
	add.s64 	%rd16349, %rd16347, %rd16315;
	add.s64 	%rd16350, %rd16349, %rd16348;
	shr.u64 	%rd16351, %rd16350, 32;
	and.b64  	%rd16352, %rd16321, 4294967295;
	add.s64 	%rd16353, %rd16264, %rd16352;
	shr.u64 	%rd16354, %rd16353, 32;
	and.b64  	%rd16355, %rd16326, 4294967295;
	add.s64 	%rd16356, %rd16354, %rd16355;
	add.s64 	%rd16357, %rd16356, %rd16293;
	shr.u64 	%rd16358, %rd16357, 32;
	and.b64  	%rd16359, %rd16331, 4294967295;
	add.s64 	%rd16360, %rd16358, %rd16359;
	add.s64 	%rd16361, %rd16360, %rd16329;
	shr.u64 	%rd16362, %rd16361, 32;
	and.b64  	%rd16363, %rd16336, 4294967295;
	mul.wide.u32 	%rd16364, %r9133, %r9133;
	add.s64 	%rd16365, %rd16362, %rd16363;
	add.s64 	%rd16366, %rd16365, %rd16364;
	shr.u64 	%rd16367, %rd16366, 32;
	and.b64  	%rd16368, %rd16341, 4294967295;
	mul.wide.u32 	%rd16369, %r9134, %r9133;
	add.s64 	%rd16370, %rd16367, %rd16368;
	add.s64 	%rd16371, %rd16370, %rd16369;
	shr.u64 	%rd16372, %rd16371, 32;
	and.b64  	%rd16373, %rd16346, 4294967295;
	mul.wide.u32 	%rd16374, %r9135, %r9133;
	add.s64 	%rd16375, %rd16372, %rd16373;
	add.s64 	%rd16376, %rd16375, %rd16374;
	shr.u64 	%rd16377, %rd16376, 32;
	and.b64  	%rd16378, %rd16350, 4294967295;
	mul.wide.u32 	%rd16379, %r9136, %r9133;
	add.s64 	%rd16380, %rd16377, %rd16378;
	add.s64 	%rd16381, %rd16380, %rd16379;
	shr.u64 	%rd16382, %rd16381, 32;
	mul.wide.u32 	%rd16383, %r9137, %r9133;
	add.s64 	%rd16384, %rd16382, %rd16351;
	add.s64 	%rd16385, %rd16384, %rd16383;
	shr.u64 	%rd16386, %rd16385, 32;
	and.b64  	%rd16387, %rd16357, 4294967295;
	add.s64 	%rd16388, %rd16267, %rd16387;
	shr.u64 	%rd16389, %rd16388, 32;
	and.b64  	%rd16390, %rd16361, 4294967295;
	add.s64 	%rd16391, %rd16389, %rd16390;
	add.s64 	%rd16392, %rd16391, %rd16298;
	shr.u64 	%rd16393, %rd16392, 32;
	and.b64  	%rd16394, %rd16366, 4294967295;
	add.s64 	%rd16395, %rd16393, %rd16394;
	add.s64 	%rd16396, %rd16395, %rd16334;
	shr.u64 	%rd16397, %rd16396, 32;
	and.b64  	%rd16398, %rd16371, 4294967295;
	add.s64 	%rd16399, %rd16397, %rd16398;
	add.s64 	%rd16400, %rd16399, %rd16369;
	shr.u64 	%rd16401, %rd16400, 32;
	and.b64  	%rd16402, %rd16376, 4294967295;
	mul.wide.u32 	%rd16403, %r9134, %r9134;
	add.s64 	%rd16404, %rd16401, %rd16402;
	add.s64 	%rd16405, %rd16404, %rd16403;
	shr.u64 	%rd16406, %rd16405, 32;
	and.b64  	%rd16407, %rd16381, 4294967295;
	mul.wide.u32 	%rd16408, %r9135, %r9134;
	add.s64 	%rd16409, %rd16406, %rd16407;
	add.s64 	%rd16410, %rd16409, %rd16408;
	shr.u64 	%rd16411, %rd16410, 32;
	and.b64  	%rd16412, %rd16385, 4294967295;
	mul.wide.u32 	%rd16413, %r9136, %r9134;
	add.s64 	%rd16414, %rd16411, %rd16412;
	add.s64 	%rd16415, %rd16414, %rd16413;
	shr.u64 	%rd16416, %rd16415, 32;
	mul.wide.u32 	%rd16417, %r9137, %r9134;
	add.s64 	%rd16418, %rd16416, %rd16386;
	add.s64 	%rd16419, %rd16418, %rd16417;
	shr.u64 	%rd16420, %rd16419, 32;
	and.b64  	%rd16421, %rd16392, 4294967295;
	add.s64 	%rd16422, %rd16270, %rd16421;
	shr.u64 	%rd16423, %rd16422, 32;
	and.b64  	%rd16424, %rd16396, 4294967295;
	add.s64 	%rd16425, %rd16423, %rd16424;
	add.s64 	%rd16426, %rd16425, %rd16303;
	shr.u64 	%rd16427, %rd16426, 32;
	and.b64  	%rd16428, %rd16400, 4294967295;
	add.s64 	%rd16429, %rd16427, %rd16428;
	add.s64 	%rd16430, %rd16429, %rd16339;
	shr.u64 	%rd16431, %rd16430, 32;
	and.b64  	%rd16432, %rd16405, 4294967295;
	add.s64 	%rd16433, %rd16431, %rd16432;
	add.s64 	%rd16434, %rd16433, %rd16374;
	shr.u64 	%rd16435, %rd16434, 32;
	and.b64  	%rd16436, %rd16410, 4294967295;
	add.s64 	%rd16437, %rd16435, %rd16436;
	add.s64 	%rd16438, %rd16437, %rd16408;
	shr.u64 	%rd16439, %rd16438, 32;
	and.b64  	%rd16440, %rd16415, 4294967295;
	mul.wide.u32 	%rd16441, %r9135, %r9135;
	add.s64 	%rd16442, %rd16439, %rd16440;
	add.s64 	%rd16443, %rd16442, %rd16441;
	shr.u64 	%rd16444, %rd16443, 32;
	and.b64  	%rd16445, %rd16419, 4294967295;
	mul.wide.u32 	%rd16446, %r9136, %r9135;
	add.s64 	%rd16447, %rd16444, %rd16445;
	add.s64 	%rd16448, %rd16447, %rd16446;
	shr.u64 	%rd16449, %rd16448, 32;
	mul.wide.u32 	%rd16450, %r9137, %r9135;
	add.s64 	%rd16451, %rd16449, %rd16420;
	add.s64 	%rd16452, %rd16451, %rd16450;
	shr.u64 	%rd16453, %rd16452, 32;
	and.b64  	%rd16454, %rd16426, 4294967295;
	add.s64 	%rd16455, %rd16273, %rd16454;
	shr.u64 	%rd16456, %rd16455, 32;
	and.b64  	%rd16457, %rd16430, 4294967295;
	add.s64 	%rd16458, %rd16456, %rd16457;
	add.s64 	%rd16459, %rd16458, %rd16308;
	shr.u64 	%rd16460, %rd16459, 32;
	and.b64  	%rd16461, %rd16434, 4294967295;
	add.s64 	%rd16462, %rd16460, %rd16461;
	add.s64 	%rd16463, %rd16462, %rd16344;
	shr.u64 	%rd16464, %rd16463, 32;
	and.b64  	%rd16465, %rd16438, 4294967295;
	add.s64 	%rd16466, %rd16464, %rd16465;
	add.s64 	%rd16467, %rd16466, %rd16379;
	shr.u64 	%rd16468, %rd16467, 32;
	and.b64  	%rd16469, %rd16443, 4294967295;
	add.s64 	%rd16470, %rd16468, %rd16469;
	add.s64 	%rd16471, %rd16470, %rd16413;
	shr.u64 	%rd16472, %rd16471, 32;
	and.b64  	%rd16473, %rd16448, 4294967295;
	add.s64 	%rd16474, %rd16472, %rd16473;
	add.s64 	%rd16475, %rd16474, %rd16446;
	shr.u64 	%rd16476, %rd16475, 32;
	and.b64  	%rd16477, %rd16452, 4294967295;
	mul.wide.u32 	%rd16478, %r9136, %r9136;
	add.s64 	%rd16479, %rd16476, %rd16477;
	add.s64 	%rd16480, %rd16479, %rd16478;
	shr.u64 	%rd16481, %rd16480, 32;
	mul.wide.u32 	%rd16482, %r9137, %r9136;
	add.s64 	%rd16483, %rd16481, %rd16453;
	add.s64 	%rd16484, %rd16483, %rd16482;
	shr.u64 	%rd16485, %rd16484, 32;
	and.b64  	%rd16486, %rd16459, 4294967295;
	add.s64 	%rd16487, %rd16276, %rd16486;
	shr.u64 	%rd16488, %rd16487, 32;
	and.b64  	%rd16489, %rd16463, 4294967295;
	add.s64 	%rd16490, %rd16488, %rd16489;
	add.s64 	%rd16491, %rd16490, %rd16312;
	shr.u64 	%rd16492, %rd16491, 32;
	and.b64  	%rd16493, %rd16467, 4294967295;
	add.s64 	%rd16494, %rd16492, %rd16493;
	add.s64 	%rd16495, %rd16494, %rd16348;
	shr.u64 	%rd16496, %rd16495, 32;
	and.b64  	%rd16497, %rd16471, 4294967295;
	add.s64 	%rd16498, %rd16496, %rd16497;
	add.s64 	%rd16499, %rd16498, %rd16383;
	shr.u64 	%rd16500, %rd16499, 32;
	and.b64  	%rd16501, %rd16475, 4294967295;
	add.s64 	%rd16502, %rd16500, %rd16501;
	add.s64 	%rd16503, %rd16502, %rd16417;
	shr.u64 	%rd16504, %rd16503, 32;
	and.b64  	%rd16505, %rd16480, 4294967295;
	add.s64 	%rd16506, %rd16504, %rd16505;
	add.s64 	%rd16507, %rd16506, %rd16450;
	shr.u64 	%rd16508, %rd16507, 32;
	and.b64  	%rd16509, %rd16484, 4294967295;
	add.s64 	%rd16510, %rd16508, %rd16509;
	add.s64 	%rd16511, %rd16510, %rd16482;
	shr.u64 	%rd16512, %rd16511, 32;
	mul.wide.u32 	%rd16513, %r9137, %r9137;
	add.s64 	%rd16514, %rd16512, %rd16485;
	add.s64 	%rd16515, %rd16514, %rd16513;
	shr.u64 	%rd16516, %rd16515, 32;
	{ .reg .b32 tmp; mov.b64 {tmp, %r7948}, %rd16515; }
	and.b64  	%rd16517, %rd16491, 4294967295;
	mul.lo.s64 	%rd16518, %rd16517, 977;
	and.b64  	%rd16519, %rd16256, 4294967293;
	and.b64  	%rd16520, %rd16518, 4294967295;
	add.s64 	%rd19493, %rd16520, %rd16519;
	shr.u64 	%rd16521, %rd16518, 32;
	shr.u64 	%rd16522, %rd19493, 32;
	add.s64 	%rd16523, %rd16522, %rd16521;
	and.b64  	%rd16524, %rd16495, 4294967295;
	mul.lo.s64 	%rd16525, %rd16524, 977;
	and.b64  	%rd16526, %rd16280, 4294967295;
	and.b64  	%rd16527, %rd16525, 4294967295;
	add.s64 	%rd16528, %rd16523, %rd16526;
	add.s64 	%rd16529, %rd16528, %rd16527;
	add.s64 	%rd19494, %rd16529, %rd16517;
	shr.u64 	%rd16530, %rd16525, 32;
	shr.u64 	%rd16531, %rd19494, 32;
	add.s64 	%rd16532, %rd16531, %rd16530;
	and.b64  	%rd16533, %rd16499, 4294967295;
	mul.lo.s64 	%rd16534, %rd16533, 977;
	and.b64  	%rd16535, %rd16317, 4294967295;
	and.b64  	%rd16536, %rd16534, 4294967295;
	add.s64 	%rd16537, %rd16532, %rd16535;
	add.s64 	%rd16538, %rd16537, %rd16536;
	add.s64 	%rd19495, %rd16538, %rd16524;
	shr.u64 	%rd16539, %rd16534, 32;
	shr.u64 	%rd16540, %rd19495, 32;
	add.s64 	%rd16541, %rd16540, %rd16539;
	and.b64  	%rd16542, %rd16503, 4294967295;
	mul.lo.s64 	%rd16543, %rd16542, 977;
	and.b64  	%rd16544, %rd16353, 4294967295;
	and.b64  	%rd16545, %rd16543, 4294967295;
	add.s64 	%rd16546, %rd16541, %rd16544;
	add.s64 	%rd16547, %rd16546, %rd16545;
	add.s64 	%rd19496, %rd16547, %rd16533;
	shr.u64 	%rd16548, %rd16543, 32;
	shr.u64 	%rd16549, %rd19496, 32;
	add.s64 	%rd16550, %rd16549, %rd16548;
	and.b64  	%rd16551, %rd16507, 4294967295;
	mul.lo.s64 	%rd16552, %rd16551, 977;
	and.b64  	%rd16553, %rd16388, 4294967295;
	and.b64  	%rd16554, %rd16552, 4294967295;
	add.s64 	%rd16555, %rd16550, %rd16553;
	add.s64 	%rd16556, %rd16555, %rd16554;
	add.s64 	%rd19497, %rd16556, %rd16542;
	shr.u64 	%rd16557, %rd16552, 32;
	shr.u64 	%rd16558, %rd19497, 32;
	add.s64 	%rd16559, %rd16558, %rd16557;
	and.b64  	%rd16560, %rd16511, 4294967295;
	mul.lo.s64 	%rd16561, %rd16560, 977;
	and.b64  	%rd16562, %rd16422, 4294967295;
	and.b64  	%rd16563, %rd16561, 4294967295;
	add.s64 	%rd16564, %rd16559, %rd16562;
	add.s64 	%rd16565, %rd16564, %rd16563;
	add.s64 	%rd19498, %rd16565, %rd16551;
	shr.u64 	%rd16566, %rd16561, 32;
	shr.u64 	%rd16567, %rd19498, 32;
	add.s64 	%rd16568, %rd16567, %rd16566;
	and.b64  	%rd16569, %rd16515, 4294967295;
	mul.lo.s64 	%rd16570, %rd16569, 977;
	and.b64  	%rd16571, %rd16455, 4294967295;
	and.b64  	%rd16572, %rd16570, 4294967295;
	add.s64 	%rd16573, %rd16568, %rd16571;
	add.s64 	%rd16574, %rd16573, %rd16572;
	add.s64 	%rd19499, %rd16574, %rd16560;
	shr.u64 	%rd16575, %rd16570, 32;
	shr.u64 	%rd16576, %rd19499, 32;
	add.s64 	%rd16577, %rd16576, %rd16575;
	mul.lo.s64 	%rd16578, %rd16516, 977;
	and.b64  	%rd16579, %rd16487, 4294967295;
	and.b64  	%rd16580, %rd16578, 4294967295;
	add.s64 	%rd16581, %rd16577, %rd16579;
	add.s64 	%rd16582, %rd16581, %rd16580;
	add.s64 	%rd19500, %rd16582, %rd16569;
	shr.u64 	%rd16583, %rd16578, 32;
	shr.u64 	%rd16584, %rd19500, 32;
	cvt.u32.u64 	%r7949, %rd16584;
	cvt.u32.u64 	%r7950, %rd16583;
	add.s32 	%r7951, %r7949, %r7950;
	add.s32 	%r1275, %r7951, %r7948;
	setp.eq.s32 	%p2659, %r1275, 0;
	mov.pred 	%p3155, -1;
	@%p2659 bra 	$L__BB1_885;
	cvt.u64.u32 	%rd16585, %r1275;
	mul.wide.u32 	%rd16586, %r1275, 977;
	shr.u64 	%rd16587, %rd16586, 32;
	and.b64  	%rd16588, %rd19493, 4294967295;
	and.b64  	%rd16589, %rd16586, 4294967295;
	add.s64 	%rd19493, %rd16589, %rd16588;
	shr.u64 	%rd16590, %rd19493, 32;
	and.b64  	%rd16591, %rd19494, 4294967295;
	add.s64 	%rd16592, %rd16587, %rd16591;
	add.s64 	%rd16593, %rd16592, %rd16585;
	add.s64 	%rd19494, %rd16593, %rd16590;
	setp.lt.u64 	%p2661, %rd19494, 4294967296;
	@%p2661 bra 	$L__BB1_885;
	shr.u64 	%rd16594, %rd19494, 32;
	and.b64  	%rd16595, %rd19495, 4294967295;
	add.s64 	%rd19495, %rd16594, %rd16595;
	setp.lt.u64 	%p2663, %rd19495, 4294967296;
	@%p2663 bra 	$L__BB1_885;
	shr.u64 	%rd16596, %rd19495, 32;
	and.b64  	%rd16597, %rd19496, 4294967295;
	add.s64 	%rd19496, %rd16596, %rd16597;
	setp.lt.u64 	%p2665, %rd19496, 4294967296;
	@%p2665 bra 	$L__BB1_885;
	shr.u64 	%rd16599, %rd19496, 32;
	and.b64  	%rd16600, %rd19497, 4294967295;
	add.s64 	%rd19497, %rd16599, %rd16600;
	setp.lt.u64 	%p2667, %rd19497, 4294967296;
	mov.b64 	%rd19496, 4294967296;
	@%p2667 bra 	$L__BB1_885;
	shr.u64 	%rd16602, %rd19497, 32;
	and.b64  	%rd16603, %rd19498, 4294967295;
	add.s64 	%rd19498, %rd16602, %rd16603;
	setp.lt.u64 	%p2669, %rd19498, 4294967296;
	mov.b64 	%rd19496, 4294967296;
	mov.u64 	%rd19497, %rd19496;
	@%p2669 bra 	$L__BB1_885;
	shr.u64 	%rd16605, %rd19498, 32;
	and.b64  	%rd16606, %rd19499, 4294967295;
	add.s64 	%rd19499, %rd16605, %rd16606;
	setp.lt.u64 	%p2671, %rd19499, 4294967296;
	mov.b64 	%rd19496, 4294967296;
	mov.u64 	%rd19498, %rd19496;
	@%p2671 bra 	$L__BB1_885;
	shr.u64 	%rd16608, %rd19499, 32;
	and.b64  	%rd16609, %rd19500, 4294967295;
	add.s64 	%rd16610, %rd16608, %rd16609;
	setp.lt.u64 	%p3155, %rd16610, 4294967296;
	min.u64 	%rd19500, %rd16610, 4294967296;
	mov.b64 	%rd19496, 4294967296;
	mov.u64 	%rd19497, %rd19496;
	mov.u64 	%rd19499, %rd19496;
$L__BB1_885:
	cvt.u32.u64 	%r9163, %rd19500;
	cvt.u32.u64 	%r9162, %rd19499;
	cvt.u32.u64 	%r9161, %rd19498;
	cvt.u32.u64 	%r9160, %rd19497;
	cvt.u32.u64 	%r9159, %rd19496;
	cvt.u32.u64 	%r9158, %rd19495;
	cvt.u32.u64 	%r9157, %rd19494;
	cvt.u32.u64 	%r9156, %rd19493;
	@%p3155 bra 	$L__BB1_899;
$L__BB1_886:
	ld.const.u32 	%r7970, [const_p];
	ld.const.u32 	%r7971, [const_p+4];
	ld.const.u32 	%r7972, [const_p+8];
	ld.const.u32 	%r7973, [const_p+12];
	ld.const.u32 	%r7974, [const_p+16];
	ld.const.u32 	%r7975, [const_p+20];
	ld.const.u32 	%r7976, [const_p+24];
	ld.const.u32 	%r9146, [const_p+28];
	// begin inline asm
	sub.cc.u32 %r9156, %r9156, %r7970;
	subc.cc.u32 %r9157, %r9157, %r7971;
	subc.cc.u32 %r9158, %r9158, %r7972;
	subc.cc.u32 %r9159, %r9159, %r7973;
	subc.cc.u32 %r9160, %r9160, %r7974;
	subc.cc.u32 %r9161, %r9161, %r7975;
	subc.cc.u32 %r9162, %r9162, %r7976;
	subc.u32 %r9163, %r9163, %r9146;
	
	// end inline asm
	bra.uni 	$L__BB1_901;
$L__BB1_887:
	ld.const.u32 	%r1284, [const_p+24];
	setp.lt.u32 	%p2674, %r1284, %r9162;
	@%p2674 bra 	$L__BB1_886;
	setp.gt.u32 	%p2675, %r1284, %r9162;
	@%p2675 bra 	$L__BB1_901;
	ld.const.u32 	%r1285, [const_p+20];
	setp.lt.u32 	%p2676, %r1285, %r9161;
	@%p2676 bra 	$L__BB1_886;
	setp.gt.u32 	%p2677, %r1285, %r9161;
	@%p2677 bra 	$L__BB1_901;
	ld.const.u32 	%r1286, [const_p+16];
	setp.lt.u32 	%p2678, %r1286, %r9160;
	@%p2678 bra 	$L__BB1_886;
	setp.gt.u32 	%p2679, %r1286, %r9160;
	@%p2679 bra 	$L__BB1_901;
	ld.const.u32 	%r1287, [const_p+12];
	setp.lt.u32 	%p2680, %r1287, %r9159;
	@%p2680 bra 	$L__BB1_886;
	setp.gt.u32 	%p2681, %r1287, %r9159;
	@%p2681 bra 	$L__BB1_901;
	ld.const.u32 	%r1288, [const_p+8];
	setp.lt.u32 	%p2682, %r1288, %r9158;
	@%p2682 bra 	$L__BB1_886;
	setp.gt.u32 	%p2683, %r1288, %r9158;
	@%p2683 bra 	$L__BB1_901;
	ld.const.u32 	%r1289, [const_p+4];
	setp.lt.u32 	%p2684, %r1289, %r9157;
	@%p2684 bra 	$L__BB1_886;
	setp.gt.u32 	%p2685, %r1289, %r9157;
	ld.const.u32 	%r7952, [const_p];
	setp.gt.u32 	%p2686, %r7952, %r9156;
	or.pred  	%p2687, %p2685, %p2686;
	@%p2687 bra 	$L__BB1_901;
	bra.uni 	$L__BB1_886;
$L__BB1_899:
	ld.const.u32 	%r9146, [const_p+28];
	setp.lt.u32 	%p2672, %r9146, %r9163;
	@%p2672 bra 	$L__BB1_886;
	setp.gt.u32 	%p2673, %r9146, %r9163;
	@%p2673 bra 	$L__BB1_901;
	bra.uni 	$L__BB1_887;
$L__BB1_901:
	setp.le.u32 	%p2688, %r9163, %r9146;
	@%p2688 bra 	$L__BB1_902;
	bra.uni 	$L__BB1_915;
$L__BB1_902:
	setp.lt.u32 	%p2689, %r9163, %r9146;
	@%p2689 bra 	$L__BB1_917;
	ld.const.u32 	%r9155, [const_p+24];
	setp.gt.u32 	%p2690, %r9162, %r9155;
	@%p2690 bra 	$L__BB1_916;
	setp.lt.u32 	%p2691, %r9162, %r9155;
	@%p2691 bra 	$L__BB1_917;
	ld.const.u32 	%r1301, [const_p+20];
	setp.gt.u32 	%p2692, %r9161, %r1301;
	@%p2692 bra 	$L__BB1_916;
	setp.lt.u32 	%p2693, %r9161, %r1301;
	@%p2693 bra 	$L__BB1_917;
	ld.const.u32 	%r1302, [const_p+16];
	setp.gt.u32 	%p2694, %r9160, %r1302;
	@%p2694 bra 	$L__BB1_916;
	setp.lt.u32 	%p2695, %r9160, %r1302;
	@%p2695 bra 	$L__BB1_917;
	ld.const.u32 	%r1303, [const_p+12];
	setp.gt.u32 	%p2696, %r9159, %r1303;
	@%p2696 bra 	$L__BB1_916;
	setp.lt.u32 	%p2697, %r9159, %r1303;
	@%p2697 bra 	$L__BB1_917;
	ld.const.u32 	%r1304, [const_p+8];
	setp.gt.u32 	%p2698, %r9158, %r1304;
	@%p2698 bra 	$L__BB1_916;
	setp.lt.u32 	%p2699, %r9158, %r1304;
	@%p2699 bra 	$L__BB1_917;
	ld.const.u32 	%r1305, [const_p+4];
	setp.gt.u32 	%p2700, %r9157, %r1305;
	@%p2700 bra 	$L__BB1_916;
	setp.lt.u32 	%p2701, %r9157, %r1305;
	ld.const.u32 	%r7978, [const_p];
	setp.lt.u32 	%p2702, %r9156, %r7978;
	or.pred  	%p2703, %p2701, %p2702;
	@%p2703 bra 	$L__BB1_917;
	bra.uni 	$L__BB1_916;
$L__BB1_915:
	ld.const.u32 	%r9155, [const_p+24];
$L__BB1_916:
	ld.const.u32 	%r7996, [const_p];
	ld.const.u32 	%r7997, [const_p+4];
	ld.const.u32 	%r7998, [const_p+8];
	ld.const.u32 	%r7999, [const_p+12];
	ld.const.u32 	%r8000, [const_p+16];
	ld.const.u32 	%r8001, [const_p+20];
	// begin inline asm
	sub.cc.u32 %r9156, %r9156, %r7996;
	subc.cc.u32 %r9157, %r9157, %r7997;
	subc.cc.u32 %r9158, %r9158, %r7998;
	subc.cc.u32 %r9159, %r9159, %r7999;
	subc.cc.u32 %r9160, %r9160, %r8000;
	subc.cc.u32 %r9161, %r9161, %r8001;
	subc.cc.u32 %r9162, %r9162, %r9155;
	subc.u32 %r9163, %r9163, %r9146;
	
	// end inline asm
$L__BB1_917:
	mul.wide.u32 	%rd16611, %r9130, %r9156;
	shr.u64 	%rd16612, %rd16611, 32;
	mul.wide.u32 	%rd16613, %r9131, %r9156;
	add.s64 	%rd16614, %rd16612, %rd16613;
	shr.u64 	%rd16615, %rd16614, 32;
	mul.wide.u32 	%rd16616, %r9132, %r9156;
	add.s64 	%rd16617, %rd16615, %rd16616;
	shr.u64 	%rd16618, %rd16617, 32;
	mul.wide.u32 	%rd16619, %r9133, %r9156;
	add.s64 	%rd16620, %rd16618, %rd16619;
	shr.u64 	%rd16621, %rd16620, 32;
	mul.wide.u32 	%rd16622, %r9134, %r9156;
	add.s64 	%rd16623, %rd16621, %rd16622;
	shr.u64 	%rd16624, %rd16623, 32;
	mul.wide.u32 	%rd16625, %r9135, %r9156;
	add.s64 	%rd16626, %rd16624, %rd16625;
	shr.u64 	%rd16627, %rd16626, 32;
	mul.wide.u32 	%rd16628, %r9136, %r9156;
	add.s64 	%rd16629, %rd16627, %rd16628;
	shr.u64 	%rd16630, %rd16629, 32;
	mul.wide.u32 	%rd16631, %r9137, %r9156;
	add.s64 	%rd16632, %rd16630, %rd16631;
	shr.u64 	%rd16633, %rd16632, 32;
	and.b64  	%rd16634, %rd16614, 4294967295;
	mul.wide.u32 	%rd16635, %r9130, %r9157;
	add.s64 	%rd16636, %rd16635, %rd16634;
	shr.u64 	%rd16637, %rd16636, 32;
	and.b64  	%rd16638, %rd16617, 4294967295;
	mul.wide.u32 	%rd16639, %r9131, %r9157;
	add.s64 	%rd16640, %rd16637, %rd16638;
	add.s64 	%rd16641, %rd16640, %rd16639;
	shr.u64 	%rd16642, %rd16641, 32;
	and.b64  	%rd16643, %rd16620, 4294967295;
	mul.wide.u32 	%rd16644, %r9132, %r9157;
	add.s64 	%rd16645, %rd16642, %rd16643;
	add.s64 	%rd16646, %rd16645, %rd16644;
	shr.u64 	%rd16647, %rd16646, 32;
	and.b64  	%rd16648, %rd16623, 4294967295;
	mul.wide.u32 	%rd16649, %r9133, %r9157;
	add.s64 	%rd16650, %rd16647, %rd16648;
	add.s64 	%rd16651, %rd16650, %rd16649;
	shr.u64 	%rd16652, %rd16651, 32;
	and.b64  	%rd16653, %rd16626, 4294967295;
	mul.wide.u32 	%rd16654, %r9134, %r9157;
	add.s64 	%rd16655, %rd16652, %rd16653;
	add.s64 	%rd16656, %rd16655, %rd16654;
	shr.u64 	%rd16657, %rd16656, 32;
	and.b64  	%rd16658, %rd16629, 4294967295;
	mul.wide.u32 	%rd16659, %r9135, %r9157;
	add.s64 	%rd16660, %rd16657, %rd16658;
	add.s64 	%rd16661, %rd16660, %rd16659;
	shr.u64 	%rd16662, %rd16661, 32;
	and.b64  	%rd16663, %rd16632, 4294967295;
	mul.wide.u32 	%rd16664, %r9136, %r9157;
	add.s64 	%rd16665, %rd16662, %rd16663;
	add.s64 	%rd16666, %rd16665, %rd16664;
	shr.u64 	%rd16667, %rd16666, 32;
	mul.wide.u32 	%rd16668, %r9137, %r9157;
	add.s64 	%rd16669, %rd16667, %rd16633;
	add.s64 	%rd16670, %rd16669, %rd16668;
	shr.u64 	%rd16671, %rd16670, 32;
	and.b64  	%rd16672, %rd16641, 4294967295;
	mul.wide.u32 	%rd16673, %r9130, %r9158;
	add.s64 	%rd16674, %rd16673, %rd16672;
	shr.u64 	%rd16675, %rd16674, 32;
	and.b64  	%rd16676, %rd16646, 4294967295;
	mul.wide.u32 	%rd16677, %r9131, %r9158;
	add.s64 	%rd16678, %rd16675, %rd16676;
	add.s64 	%rd16679, %rd16678, %rd16677;
	shr.u64 	%rd16680, %rd16679, 32;
	and.b64  	%rd16681, %rd16651, 4294967295;
	mul.wide.u32 	%rd16682, %r9132, %r9158;
	add.s64 	%rd16683, %rd16680, %rd16681;
	add.s64 	%rd16684, %rd16683, %rd16682;
	shr.u64 	%rd16685, %rd16684, 32;
	and.b64  	%rd16686, %rd16656, 4294967295;
	mul.wide.u32 	%rd16687, %r9133, %r9158;
	add.s64 	%rd16688, %rd16685, %rd16686;
	add.s64 	%rd16689, %rd16688, %rd16687;
	shr.u64 	%rd16690, %rd16689, 32;
	and.b64  	%rd16691, %rd16661, 4294967295;
	mul.wide.u32 	%rd16692, %r9134, %r9158;
	add.s64 	%rd16693, %rd16690, %rd16691;
	add.s64 	%rd16694, %rd16693, %rd16692;
	shr.u64 	%rd16695, %rd16694, 32;
	and.b64  	%rd16696, %rd16666, 4294967295;
	mul.wide.u32 	%rd16697, %r9135, %r9158;
	add.s64 	%rd16698, %rd16695, %rd16696;
	add.s64 	%rd16699, %rd16698, %rd16697;
	shr.u64 	%rd16700, %rd16699, 32;
	and.b64  	%rd16701, %rd16670, 4294967295;
	mul.wide.u32 	%rd16702, %r9136, %r9158;
	add.s64 	%rd16703, %rd16700, %rd16701;
	add.s64 	%rd16704, %rd16703, %rd16702;
	shr.u64 	%rd16705, %rd16704, 32;
	mul.wide.u32 	%rd16706, %r9137, %r9158;
	add.s64 	%rd16707, %rd16705, %rd16671;
	add.s64 	%rd16708, %rd16707, %rd16706;
	shr.u64 	%rd16709, %rd16708, 32;
	and.b64  	%rd16710, %rd16679, 4294967295;
	mul.wide.u32 	%rd16711, %r9130, %r9159;
	add.s64 	%rd16712, %rd16711, %rd16710;
	shr.u64 	%rd16713, %rd16712, 32;
	and.b64  	%rd16714, %rd16684, 4294967295;
	mul.wide.u32 	%rd16715, %r9131, %r9159;
	add.s64 	%rd16716, %rd16713, %rd16714;
	add.s64 	%rd16717, %rd16716, %rd16715;
	shr.u64 	%rd16718, %rd16717, 32;
	and.b64  	%rd16719, %rd16689, 4294967295;
	mul.wide.u32 	%rd16720, %r9132, %r9159;
	add.s64 	%rd16721, %rd16718, %rd16719;
	add.s64 	%rd16722, %rd16721, %rd16720;
	shr.u64 	%rd16723, %rd16722, 32;
	and.b64  	%rd16724, %rd16694, 4294967295;
	mul.wide.u32 	%rd16725, %r9133, %r9159;
	add.s64 	%rd16726, %rd16723, %rd16724;
	add.s64 	%rd16727, %rd16726, %rd16725;
	shr.u64 	%rd16728, %rd16727, 32;
	and.b64  	%rd16729, %rd16699, 4294967295;
	mul.wide.u32 	%rd16730, %r9134, %r9159;
	add.s64 	%rd16731, %rd16728, %rd16729;
	add.s64 	%rd16732, %rd16731, %rd16730;
	shr.u64 	%rd16733, %rd16732, 32;
	and.b64  	%rd16734, %rd16704, 4294967295;
	mul.wide.u32 	%rd16735, %r9135, %r9159;
	add.s64 	%rd16736, %rd16733, %rd16734;
	add.s64 	%rd16737, %rd16736, %rd16735;
	shr.u64 	%rd16738, %rd16737, 32;
	and.b64  	%rd16739, %rd16708, 4294967295;
	mul.wide.u32 	%rd16740, %r9136, %r9159;
	add.s64 	%rd16741, %rd16738, %rd16739;
	add.s64 	%rd16742, %rd16741, %rd16740;
	shr.u64 	%rd16743, %rd16742, 32;
	mul.wide.u32 	%rd16744, %r9137, %r9159;
	add.s64 	%rd16745, %rd16743, %rd16709;
	add.s64 	%rd16746, %rd16745, %rd16744;
	shr.u64 	%rd16747, %rd16746, 32;
	and.b64  	%rd16748, %rd16717, 4294967295;
	mul.wide.u32 	%rd16749, %r9130, %r9160;
	add.s64 	%rd16750, %rd16749, %rd16748;
	shr.u64 	%rd16751, %rd16750, 32;
	and.b64  	%rd16752, %rd16722, 4294967295;
	mul.wide.u32 	%rd16753, %r9131, %r9160;
	add.s64 	%rd16754, %rd16751, %rd16752;
	add.s64 	%rd16755, %rd16754, %rd16753;
	shr.u64 	%rd16756, %rd16755, 32;
	and.b64  	%rd16757, %rd16727, 4294967295;
	mul.wide.u32 	%rd16758, %r9132, %r9160;
	add.s64 	%rd16759, %rd16756, %rd16757;
	add.s64 	%rd16760, %rd16759, %rd16758;
	shr.u64 	%rd16761, %rd16760, 32;
	and.b64  	%rd16762, %rd16732, 4294967295;
	mul.wide.u32 	%rd16763, %r9133, %r9160;
	add.s64 	%rd16764, %rd16761, %rd16762;
	add.s64 	%rd16765, %rd16764, %rd16763;
	shr.u64 	%rd16766, %rd16765, 32;
	and.b64  	%rd16767, %rd16737, 4294967295;
	mul.wide.u32 	%rd16768, %r9134, %r9160;
	add.s64 	%rd16769, %rd16766, %rd16767;
	add.s64 	%rd16770, %rd16769, %rd16768;
	shr.u64 	%rd16771, %rd16770, 32;
	and.b64  	%rd16772, %rd16742, 4294967295;
	mul.wide.u32 	%rd16773, %r9135, %r9160;
	add.s64 	%rd16774, %rd16771, %rd16772;
	add.s64 	%rd16775, %rd16774, %rd16773;
	shr.u64 	%rd16776, %rd16775, 32;
	and.b64  	%rd16777, %rd16746, 4294967295;
	mul.wide.u32 	%rd16778, %r9136, %r9160;
	add.s64 	%rd16779, %rd16776, %rd16777;
	add.s64 	%rd16780, %rd16779, %rd16778;
	shr.u64 	%rd16781, %rd16780, 32;
	mul.wide.u32 	%rd16782, %r9137, %r9160;
	add.s64 	%rd16783, %rd16781, %rd16747;
	add.s64 	%rd16784, %rd16783, %rd16782;
	shr.u64 	%rd16785, %rd16784, 32;
	and.b64  	%rd16786, %rd16755, 4294967295;
	mul.wide.u32 	%rd16787, %r9130, %r9161;
	add.s64 	%rd16788, %rd16787, %rd16786;
	shr.u64 	%rd16789, %rd16788, 32;
	and.b64  	%rd16790, %rd16760, 4294967295;
	mul.wide.u32 	%rd16791, %r9131, %r9161;
	add.s64 	%rd16792, %rd16789, %rd16790;
	add.s64 	%rd16793, %rd16792, %rd16791;
	shr.u64 	%rd16794, %rd16793, 32;
	and.b64  	%rd16795, %rd16765, 4294967295;
	mul.wide.u32 	%rd16796, %r9132, %r9161;
	add.s64 	%rd16797, %rd16794, %rd16795;
	add.s64 	%rd16798, %rd16797, %rd16796;
	shr.u64 	%rd16799, %rd16798, 32;
	and.b64  	%rd16800, %rd16770, 4294967295;
	mul.wide.u32 	%rd16801, %r9133, %r9161;
	add.s64 	%rd16802, %rd16799, %rd16800;
	add.s64 	%rd16803, %rd16802, %rd16801;
	shr.u64 	%rd16804, %rd16803, 32;
	and.b64  	%rd16805, %rd16775, 4294967295;
	mul.wide.u32 	%rd16806, %r9134, %r9161;
	add.s64 	%rd16807, %rd16804, %rd16805;
	add.s64 	%rd16808, %rd16807, %rd16806;
	shr.u64 	%rd16809, %rd16808, 32;
	and.b64  	%rd16810, %rd16780, 4294967295;
	mul.wide.u32 	%rd16811, %r9135, %r9161;
	add.s64 	%rd16812, %rd16809, %rd16810;
	add.s64 	%rd16813, %rd16812, %rd16811;
	shr.u64 	%rd16814, %rd16813, 32;
	and.b64  	%rd16815, %rd16784, 4294967295;
	mul.wide.u32 	%rd16816, %r9136, %r9161;
	add.s64 	%rd16817, %rd16814, %rd16815;
	add.s64 	%rd16818, %rd16817, %rd16816;
	shr.u64 	%rd16819, %rd16818, 32;
	mul.wide.u32 	%rd16820, %r9137, %r9161;
	add.s64 	%rd16821, %rd16819, %rd16785;
	add.s64 	%rd16822, %rd16821, %rd16820;
	shr.u64 	%rd16823, %rd16822, 32;
	and.b64  	%rd16824, %rd16793, 4294967295;
	mul.wide.u32 	%rd16825, %r9130, %r9162;
	add.s64 	%rd16826, %rd16825, %rd16824;
	shr.u64 	%rd16827, %rd16826, 32;
	and.b64  	%rd16828, %rd16798, 4294967295;
	mul.wide.u32 	%rd16829, %r9131, %r9162;
	add.s64 	%rd16830, %rd16827, %rd16828;
	add.s64 	%rd16831, %rd16830, %rd16829;
	shr.u64 	%rd16832, %rd16831, 32;
	and.b64  	%rd16833, %rd16803, 4294967295;
	mul.wide.u32 	%rd16834, %r9132, %r9162;
	add.s64 	%rd16835, %rd16832, %rd16833;
	add.s64 	%rd16836, %rd16835, %rd16834;
	shr.u64 	%rd16837, %rd16836, 32;
	and.b64  	%rd16838, %rd16808, 4294967295;
	mul.wide.u32 	%rd16839, %r9133, %r9162;
	add.s64 	%rd16840, %rd16837, %rd16838;
	add.s64 	%rd16841, %rd16840, %rd16839;
	shr.u64 	%rd16842, %rd16841, 32;
	and.b64  	%rd16843, %rd16813, 4294967295;
	mul.wide.u32 	%rd16844, %r9134, %r9162;
	add.s64 	%rd16845, %rd16842, %rd16843;
	add.s64 	%rd16846, %rd16845, %rd16844;
	shr.u64 	%rd16847, %rd16846, 32;
	and.b64  	%rd16848, %rd16818, 4294967295;
	mul.wide.u32 	%rd16849, %r9135, %r9162;
	add.s64 	%rd16850, %rd16847, %rd16848;
	add.s64 	%rd16851, %rd16850, %rd16849;
	shr.u64 	%rd16852, %rd16851, 32;
	and.b64  	%rd16853, %rd16822, 4294967295;
	mul.wide.u32 	%rd16854, %r9136, %r9162;
	add.s64 	%rd16855, %rd16852, %rd16853;
	add.s64 	%rd16856, %rd16855, %rd16854;
	shr.u64 	%rd16857, %rd16856, 32;
	mul.wide.u32 	%rd16858, %r9137, %r9162;
	add.s64 	%rd16859, %rd16857, %rd16823;
	add.s64 	%rd16860, %rd16859, %rd16858;
	shr.u64 	%rd16861, %rd16860, 32;
	and.b64  	%rd16862, %rd16831, 4294967295;
	mul.wide.u32 	%rd16863, %r9130, %r9163;
	add.s64 	%rd16864, %rd16863, %rd16862;
	shr.u64 	%rd16865, %rd16864, 32;
	and.b64  	%rd16866, %rd16836, 4294967295;
	mul.wide.u32 	%rd16867, %r9131, %r9163;
	add.s64 	%rd16868, %rd16865, %rd16866;
	add.s64 	%rd16869, %rd16868, %rd16867;
	shr.u64 	%rd16870, %rd16869, 32;
	and.b64  	%rd16871, %rd16841, 4294967295;
	mul.wide.u32 	%rd16872, %r9132, %r9163;
	add.s64 	%rd16873, %rd16870, %rd16871;
	add.s64 	%rd16874, %rd16873, %rd16872;
	shr.u64 	%rd16875, %rd16874, 32;
	and.b64  	%rd16876, %rd16846, 4294967295;
	mul.wide.u32 	%rd16877, %r9133, %r9163;
	add.s64 	%rd16878, %rd16875, %rd16876;
	add.s64 	%rd16879, %rd16878, %rd16877;
	shr.u64 	%rd16880, %rd16879, 32;
	and.b64  	%rd16881, %rd16851, 4294967295;
	mul.wide.u32 	%rd16882, %r9134, %r9163;
	add.s64 	%rd16883, %rd16880, %rd16881;
	add.s64 	%rd16884, %rd16883, %rd16882;
	shr.u64 	%rd16885, %rd16884, 32;
	and.b64  	%rd16886, %rd16856, 4294967295;
	mul.wide.u32 	%rd16887, %r9135, %r9163;
	add.s64 	%rd16888, %rd16885, %rd16886;
	add.s64 	%rd16889, %rd16888, %rd16887;
	shr.u64 	%rd16890, %rd16889, 32;
	and.b64  	%rd16891, %rd16860, 4294967295;
	mul.wide.u32 	%rd16892, %r9136, %r9163;
	add.s64 	%rd16893, %rd16890, %rd16891;
	add.s64 	%rd16894, %rd16893, %rd16892;
	shr.u64 	%rd16895, %rd16894, 32;
	mul.wide.u32 	%rd16896, %r9137, %r9163;
	add.s64 	%rd16897, %rd16895, %rd16861;
	add.s64 	%rd16898, %rd16897, %rd16896;
	shr.u64 	%rd16899, %rd16898, 32;
	{ .reg .b32 tmp; mov.b64 {tmp, %r8004}, %rd16898; }
	and.b64  	%rd16900, %rd16869, 4294967295;
	mul.lo.s64 	%rd16901, %rd16900, 977;
	and.b64  	%rd16902, %rd16611, 4294967295;
	and.b64  	%rd16903, %rd16901, 4294967295;
	add.s64 	%rd19501, %rd16903, %rd16902;
	shr.u64 	%rd16904, %rd16901, 32;
	shr.u64 	%rd16905, %rd19501, 32;
	add.s64 	%rd16906, %rd16905, %rd16904;
	and.b64  	%rd16907, %rd16874, 4294967295;
	mul.lo.s64 	%rd16908, %rd16907, 977;
	and.b64  	%rd16909, %rd16636, 4294967295;
	and.b64  	%rd16910, %rd16908, 4294967295;
	add.s64 	%rd16911, %rd16906, %rd16909;
	add.s64 	%rd16912, %rd16911, %rd16910;
	add.s64 	%rd19502, %rd16912, %rd16900;
	shr.u64 	%rd16913, %rd16908, 32;
	shr.u64 	%rd16914, %rd19502, 32;
	add.s64 	%rd16915, %rd16914, %rd16913;
	and.b64  	%rd16916, %rd16879, 4294967295;
	mul.lo.s64 	%rd16917, %rd16916, 977;
	and.b64  	%rd16918, %rd16674, 4294967295;
	and.b64  	%rd16919, %rd16917, 4294967295;
	add.s64 	%rd16920, %rd16915, %rd16918;
	add.s64 	%rd16921, %rd16920, %rd16919;
	add.s64 	%rd19503, %rd16921, %rd16907;
	shr.u64 	%rd16922, %rd16917, 32;
	shr.u64 	%rd16923, %rd19503, 32;
	add.s64 	%rd16924, %rd16923, %rd16922;
	and.b64  	%rd16925, %rd16884, 4294967295;
	mul.lo.s64 	%rd16926, %rd16925, 977;
	and.b64  	%rd16927, %rd16712, 4294967295;
	and.b64  	%rd16928, %rd16926, 4294967295;
	add.s64 	%rd16929, %rd16924, %rd16927;
	add.s64 	%rd16930, %rd16929, %rd16928;
	add.s64 	%rd19504, %rd16930, %rd16916;
	shr.u64 	%rd16931, %rd16926, 32;
	shr.u64 	%rd16932, %rd19504, 32;
	add.s64 	%rd16933, %rd16932, %rd16931;
	and.b64  	%rd16934, %rd16889, 4294967295;
	mul.lo.s64 	%rd16935, %rd16934, 977;
	and.b64  	%rd16936, %rd16750, 4294967295;
	and.b64  	%rd16937, %rd16935, 4294967295;
	add.s64 	%rd16938, %rd16933, %rd16936;
	add.s64 	%rd16939, %rd16938, %rd16937;
	add.s64 	%rd19505, %rd16939, %rd16925;
	shr.u64 	%rd16940, %rd16935, 32;
	shr.u64 	%rd16941, %rd19505, 32;
	add.s64 	%rd16942, %rd16941, %rd16940;
	and.b64  	%rd16943, %rd16894, 4294967295;
	mul.lo.s64 	%rd16944, %rd16943, 977;
	and.b64  	%rd16945, %rd16788, 4294967295;
	and.b64  	%rd16946, %rd16944, 4294967295;
	add.s64 	%rd16947, %rd16942, %rd16945;
	add.s64 	%rd16948, %rd16947, %rd16946;
	add.s64 	%rd19506, %rd16948, %rd16934;
	shr.u64 	%rd16949, %rd16944, 32;
	shr.u64 	%rd16950, %rd19506, 32;
	add.s64 	%rd16951, %rd16950, %rd16949;
	and.b64  	%rd16952, %rd16898, 4294967295;
	mul.lo.s64 	%rd16953, %rd16952, 977;
	and.b64  	%rd16954, %rd16826, 4294967295;
	and.b64  	%rd16955, %rd16953, 4294967295;
	add.s64 	%rd16956, %rd16951, %rd16954;
	add.s64 	%rd16957, %rd16956, %rd16955;
	add.s64 	%rd19507, %rd16957, %rd16943;
	shr.u64 	%rd16958, %rd16953, 32;
	shr.u64 	%rd16959, %rd19507, 32;
	add.s64 	%rd16960, %rd16959, %rd16958;
	mul.lo.s64 	%rd16961, %rd16899, 977;
	and.b64  	%rd16962, %rd16864, 4294967295;
	and.b64  	%rd16963, %rd16961, 4294967295;
	add.s64 	%rd16964, %rd16960, %rd16962;
	add.s64 	%rd16965, %rd16964, %rd16963;
	add.s64 	%rd19508, %rd16965, %rd16952;
	shr.u64 	%rd16966, %rd16961, 32;
	shr.u64 	%rd16967, %rd19508, 32;
	cvt.u32.u64 	%r8005, %rd16967;
	cvt.u32.u64 	%r8006, %rd16966;
	add.s32 	%r8007, %r8005, %r8006;
	add.s32 	%r1333, %r8007, %r8004;
	setp.eq.s32 	%p2705, %r1333, 0;
	mov.pred 	%p3156, 0;
	@%p2705 bra 	$L__BB1_925;
	cvt.u64.u32 	%rd16968, %r1333;
	mul.wide.u32 	%rd16969, %r1333, 977;
	shr.u64 	%rd16970, %rd16969, 32;
	and.b64  	%rd16971, %rd19501, 4294967295;
	and.b64  	%rd16972, %rd16969, 4294967295;
	add.s64 	%rd19501, %rd16972, %rd16971;
	shr.u64 	%rd16973, %rd19501, 32;
	and.b64  	%rd16974, %rd19502, 4294967295;
	add.s64 	%rd16975, %rd16970, %rd16974;
	add.s64 	%rd16976, %rd16975, %rd16968;
	add.s64 	%rd19502, %rd16976, %rd16973;
	setp.lt.u64 	%p2707, %rd19502, 4294967296;
	@%p2707 bra 	$L__BB1_925;
	shr.u64 	%rd16977, %rd19502, 32;
	and.b64  	%rd16978, %rd19503, 4294967295;
	add.s64 	%rd19503, %rd16977, %rd16978;
	setp.lt.u64 	%p2709, %rd19503, 4294967296;
	@%p2709 bra 	$L__BB1_925;
	shr.u64 	%rd16979, %rd19503, 32;
	and.b64  	%rd16980, %rd19504, 4294967295;
	add.s64 	%rd19504, %rd16979, %rd16980;
	setp.lt.u64 	%p2711, %rd19504, 4294967296;
	@%p2711 bra 	$L__BB1_925;
	shr.u64 	%rd16982, %rd19504, 32;
	and.b64  	%rd16983, %rd19505, 4294967295;
	add.s64 	%rd19505, %rd16982, %rd16983;
	setp.lt.u64 	%p2713, %rd19505, 4294967296;
	mov.b64 	%rd19504, 4294967296;
	@%p2713 bra 	$L__BB1_925;
	shr.u64 	%rd16985, %rd19505, 32;
	and.b64  	%rd16986, %rd19506, 4294967295;
	add.s64 	%rd19506, %rd16985, %rd16986;
	setp.lt.u64 	%p2715, %rd19506, 4294967296;
	mov.b64 	%rd19504, 4294967296;
	mov.u64 	%rd19505, %rd19504;
	@%p2715 bra 	$L__BB1_925;
	shr.u64 	%rd16988, %rd19506, 32;
	and.b64  	%rd16989, %rd19507, 4294967295;
	add.s64 	%rd19507, %rd16988, %rd16989;
	setp.lt.u64 	%p2717, %rd19507, 4294967296;
	mov.b64 	%rd19504, 4294967296;
	mov.u64 	%rd19506, %rd19504;
	@%p2717 bra 	$L__BB1_925;
	shr.u64 	%rd16991, %rd19507, 32;
	and.b64  	%rd16992, %rd19508, 4294967295;
	add.s64 	%rd16993, %rd16991, %rd16992;
	setp.gt.u64 	%p3156, %rd16993, 4294967295;
	min.u64 	%rd19508, %rd16993, 4294967296;
	mov.b64 	%rd19504, 4294967296;
	mov.u64 	%rd19505, %rd19504;
	mov.u64 	%rd19507, %rd19504;
$L__BB1_925:
	cvt.u32.u64 	%r9181, %rd19508;
	cvt.u32.u64 	%r9180, %rd19507;
	cvt.u32.u64 	%r9179, %rd19506;
	cvt.u32.u64 	%r9178, %rd19505;
	cvt.u32.u64 	%r9177, %rd19504;
	cvt.u32.u64 	%r9176, %rd19503;
	cvt.u32.u64 	%r9175, %rd19502;
	cvt.u32.u64 	%r9174, %rd19501;
	setp.ge.u32 	%p2718, %r9146, %r9181;
	not.pred 	%p2719, %p3156;
	and.pred  	%p2720, %p2719, %p2718;
	@%p2720 bra 	$L__BB1_927;
	ld.const.u32 	%r9164, [const_p+24];
	bra.uni 	$L__BB1_940;
$L__BB1_927:
	setp.gt.u32 	%p2721, %r9146, %r9181;
	@%p2721 bra 	$L__BB1_941;
	ld.const.u32 	%r9164, [const_p+24];
	setp.lt.u32 	%p2722, %r9164, %r9180;
	@%p2722 bra 	$L__BB1_940;
	setp.gt.u32 	%p2723, %r9164, %r9180;
	@%p2723 bra 	$L__BB1_941;
	ld.const.u32 	%r1344, [const_p+20];
	setp.lt.u32 	%p2724, %r1344, %r9179;
	@%p2724 bra 	$L__BB1_940;
	setp.gt.u32 	%p2725, %r1344, %r9179;
	@%p2725 bra 	$L__BB1_941;
	ld.const.u32 	%r1345, [const_p+16];
	setp.lt.u32 	%p2726, %r1345, %r9178;
	@%p2726 bra 	$L__BB1_940;
	setp.gt.u32 	%p2727, %r1345, %r9178;
	@%p2727 bra 	$L__BB1_941;
	ld.const.u32 	%r1346, [const_p+12];
	setp.lt.u32 	%p2728, %r1346, %r9177;
	@%p2728 bra 	$L__BB1_940;
	setp.gt.u32 	%p2729, %r1346, %r9177;
	@%p2729 bra 	$L__BB1_941;
	ld.const.u32 	%r1347, [const_p+8];
	setp.lt.u32 	%p2730, %r1347, %r9176;
	@%p2730 bra 	$L__BB1_940;
	setp.gt.u32 	%p2731, %r1347, %r9176;
	@%p2731 bra 	$L__BB1_941;
	ld.const.u32 	%r1348, [const_p+4];
	setp.lt.u32 	%p2732, %r1348, %r9175;
	@%p2732 bra 	$L__BB1_940;
	setp.gt.u32 	%p2733, %r1348, %r9175;
	ld.const.u32 	%r8008, [const_p];
	setp.gt.u32 	%p2734, %r8008, %r9174;
	or.pred  	%p2735, %p2733, %p2734;
	@%p2735 bra 	$L__BB1_941;
$L__BB1_940:
	ld.const.u32 	%r8026, [const_p];
	ld.const.u32 	%r8027, [const_p+4];
	ld.const.u32 	%r8028, [const_p+8];
	ld.const.u32 	%r8029, [const_p+12];
	ld.const.u32 	%r8030, [const_p+16];
	ld.const.u32 	%r8031, [const_p+20];
	// begin inline asm
	sub.cc.u32 %r9174, %r9174, %r8026;
	subc.cc.u32 %r9175, %r9175, %r8027;
	subc.cc.u32 %r9176, %r9176, %r8028;
	subc.cc.u32 %r9177, %r9177, %r8029;
	subc.cc.u32 %r9178, %r9178, %r8030;
	subc.cc.u32 %r9179, %r9179, %r8031;
	subc.cc.u32 %r9180, %r9180, %r9164;
	subc.u32 %r9181, %r9181, %r9146;
	
	// end inline asm
$L__BB1_941:
	setp.le.u32 	%p2736, %r9181, %r9146;
	@%p2736 bra 	$L__BB1_942;
	bra.uni 	$L__BB1_955;
$L__BB1_942:
	setp.lt.u32 	%p2737, %r9181, %r9146;
	@%p2737 bra 	$L__BB1_957;
	ld.const.u32 	%r9173, [const_p+24];
	setp.gt.u32 	%p2738, %r9180, %r9173;
	@%p2738 bra 	$L__BB1_956;
	setp.lt.u32 	%p2739, %r9180, %r9173;
	@%p2739 bra 	$L__BB1_957;
	ld.const.u32 	%r1359, [const_p+20];
	setp.gt.u32 	%p2740, %r9179, %r1359;
	@%p2740 bra 	$L__BB1_956;
	setp.lt.u32 	%p2741, %r9179, %r1359;
	@%p2741 bra 	$L__BB1_957;
	ld.const.u32 	%r1360, [const_p+16];
	setp.gt.u32 	%p2742, %r9178, %r1360;
	@%p2742 bra 	$L__BB1_956;
	setp.lt.u32 	%p2743, %r9178, %r1360;
	@%p2743 bra 	$L__BB1_957;
	ld.const.u32 	%r1361, [const_p+12];
	setp.gt.u32 	%p2744, %r9177, %r1361;
	@%p2744 bra 	$L__BB1_956;
	setp.lt.u32 	%p2745, %r9177, %r1361;
	@%p2745 bra 	$L__BB1_957;
	ld.const.u32 	%r1362, [const_p+8];
	setp.gt.u32 	%p2746, %r9176, %r1362;
	@%p2746 bra 	$L__BB1_956;
	setp.lt.u32 	%p2747, %r9176, %r1362;
	@%p2747 bra 	$L__BB1_957;
	ld.const.u32 	%r1363, [const_p+4];
	setp.gt.u32 	%p2748, %r9175, %r1363;
	@%p2748 bra 	$L__BB1_956;
	setp.lt.u32 	%p2749, %r9175, %r1363;
	ld.const.u32 	%r8034, [const_p];
	setp.lt.u32 	%p2750, %r9174, %r8034;
	or.pred  	%p2751, %p2749, %p2750;
	@%p2751 bra 	$L__BB1_957;
	bra.uni 	$L__BB1_956;
$L__BB1_955:
	ld.const.u32 	%r9173, [const_p+24];
$L__BB1_956:
	ld.const.u32 	%r8052, [const_p];
	ld.const.u32 	%r8053, [const_p+4];
	ld.const.u32 	%r8054, [const_p+8];
	ld.const.u32 	%r8055, [const_p+12];
	ld.const.u32 	%r8056, [const_p+16];
	ld.const.u32 	%r8057, [const_p+20];
	// begin inline asm
	sub.cc.u32 %r9174, %r9174, %r8052;
	subc.cc.u32 %r9175, %r9175, %r8053;
	subc.cc.u32 %r9176, %r9176, %r8054;
	subc.cc.u32 %r9177, %r9177, %r8055;
	subc.cc.u32 %r9178, %r9178, %r8056;
	subc.cc.u32 %r9179, %r9179, %r8057;
	subc.cc.u32 %r9180, %r9180, %r9173;
	subc.u32 %r9181, %r9181, %r9146;
	
	// end inline asm
$L__BB1_957:
	mul.wide.u32 	%rd16994, %r9156, %r8813;
	shr.u64 	%rd16995, %rd16994, 32;
	mul.wide.u32 	%rd16996, %r9157, %r8813;
	add.s64 	%rd16997, %rd16995, %rd16996;
	shr.u64 	%rd16998, %rd16997, 32;
	mul.wide.u32 	%rd16999, %r9158, %r8813;
	add.s64 	%rd17000, %rd16998, %rd16999;
	shr.u64 	%rd17001, %rd17000, 32;
	mul.wide.u32 	%rd17002, %r9159, %r8813;
	add.s64 	%rd17003, %rd17001, %rd17002;
	shr.u64 	%rd17004, %rd17003, 32;
	mul.wide.u32 	%rd17005, %r9160, %r8813;
	add.s64 	%rd17006, %rd17004, %rd17005;
	shr.u64 	%rd17007, %rd17006, 32;
	mul.wide.u32 	%rd17008, %r9161, %r8813;
	add.s64 	%rd17009, %rd17007, %rd17008;
	shr.u64 	%rd17010, %rd17009, 32;
	mul.wide.u32 	%rd17011, %r9162, %r8813;
	add.s64 	%rd17012, %rd17010, %rd17011;
	shr.u64 	%rd17013, %rd17012, 32;
	mul.wide.u32 	%rd17014, %r9163, %r8813;
	add.s64 	%rd17015, %rd17013, %rd17014;
	shr.u64 	%rd17016, %rd17015, 32;
	and.b64  	%rd17017, %rd16997, 4294967295;
	mul.wide.u32 	%rd17018, %r9156, %r8812;
	add.s64 	%rd17019, %rd17018, %rd17017;
	shr.u64 	%rd17020, %rd17019, 32;
	and.b64  	%rd17021, %rd17000, 4294967295;
	mul.wide.u32 	%rd17022, %r9157, %r8812;
	add.s64 	%rd17023, %rd17020, %rd17021;
	add.s64 	%rd17024, %rd17023, %rd17022;
	shr.u64 	%rd17025, %rd17024, 32;
	and.b64  	%rd17026, %rd17003, 4294967295;
	mul.wide.u32 	%rd17027, %r9158, %r8812;
	add.s64 	%rd17028, %rd17025, %rd17026;
	add.s64 	%rd17029, %rd17028, %rd17027;
	shr.u64 	%rd17030, %rd17029, 32;
	and.b64  	%rd17031, %rd17006, 4294967295;
	mul.wide.u32 	%rd17032, %r9159, %r8812;
	add.s64 	%rd17033, %rd17030, %rd17031;
	add.s64 	%rd17034, %rd17033, %rd17032;
	shr.u64 	%rd17035, %rd17034, 32;
	and.b64  	%rd17036, %rd17009, 4294967295;
	mul.wide.u32 	%rd17037, %r9160, %r8812;
	add.s64 	%rd17038, %rd17035, %rd17036;
	add.s64 	%rd17039, %rd17038, %rd17037;
	shr.u64 	%rd17040, %rd17039, 32;
	and.b64  	%rd17041, %rd17012, 4294967295;
	mul.wide.u32 	%rd17042, %r9161, %r8812;
	add.s64 	%rd17043, %rd17040, %rd17041;
	add.s64 	%rd17044, %rd17043, %rd17042;
	shr.u64 	%rd17045, %rd17044, 32;
	and.b64  	%rd17046, %rd17015, 4294967295;
	mul.wide.u32 	%rd17047, %r9162, %r8812;
	add.s64 	%rd17048, %rd17045, %rd17046;
	add.s64 	%rd17049, %rd17048, %rd17047;
	shr.u64 	%rd17050, %rd17049, 32;
	mul.wide.u32 	%rd17051, %r9163, %r8812;
	add.s64 	%rd17052, %rd17050, %rd17016;
	add.s64 	%rd17053, %rd17052, %rd17051;
	shr.u64 	%rd17054, %rd17053, 32;
	and.b64  	%rd17055, %rd17024, 4294967295;
	mul.wide.u32 	%rd17056, %r9156, %r8811;
	add.s64 	%rd17057, %rd17056, %rd17055;
	shr.u64 	%rd17058, %rd17057, 32;
	and.b64  	%rd17059, %rd17029, 4294967295;
	mul.wide.u32 	%rd17060, %r9157, %r8811;
	add.s64 	%rd17061, %rd17058, %rd17059;
	add.s64 	%rd17062, %rd17061, %rd17060;
	shr.u64 	%rd17063, %rd17062, 32;
	and.b64  	%rd17064, %rd17034, 4294967295;
	mul.wide.u32 	%rd17065, %r9158, %r8811;
	add.s64 	%rd17066, %rd17063, %rd17064;
	add.s64 	%rd17067, %rd17066, %rd17065;
	shr.u64 	%rd17068, %rd17067, 32;
	and.b64  	%rd17069, %rd17039, 4294967295;
	mul.wide.u32 	%rd17070, %r9159, %r8811;
	add.s64 	%rd17071, %rd17068, %rd17069;
	add.s64 	%rd17072, %rd17071, %rd17070;
	shr.u64 	%rd17073, %rd17072, 32;
	and.b64  	%rd17074, %rd17044, 4294967295;
	mul.wide.u32 	%rd17075, %r9160, %r8811;
	add.s64 	%rd17076, %rd17073, %rd17074;
	add.s64 	%rd17077, %rd17076, %rd17075;
	shr.u64 	%rd17078, %rd17077, 32;
	and.b64  	%rd17079, %rd17049, 4294967295;
	mul.wide.u32 	%rd17080, %r9161, %r8811;
	add.s64 	%rd17081, %rd17078, %rd17079;
	add.s64 	%rd17082, %rd17081, %rd17080;
	shr.u64 	%rd17083, %rd17082, 32;
	and.b64  	%rd17084, %rd17053, 4294967295;
	mul.wide.u32 	%rd17085, %r9162, %r8811;
	add.s64 	%rd17086, %rd17083, %rd17084;
	add.s64 	%rd17087, %rd17086, %rd17085;
	shr.u64 	%rd17088, %rd17087, 32;
	mul.wide.u32 	%rd17089, %r9163, %r8811;
	add.s64 	%rd17090, %rd17088, %rd17054;
	add.s64 	%rd17091, %rd17090, %rd17089;
	shr.u64 	%rd17092, %rd17091, 32;
	and.b64  	%rd17093, %rd17062, 4294967295;
	mul.wide.u32 	%rd17094, %r9156, %r8810;
	add.s64 	%rd17095, %rd17094, %rd17093;
	shr.u64 	%rd17096, %rd17095, 32;
	and.b64  	%rd17097, %rd17067, 4294967295;
	mul.wide.u32 	%rd17098, %r9157, %r8810;
	add.s64 	%rd17099, %rd17096, %rd17097;
	add.s64 	%rd17100, %rd17099, %rd17098;
	shr.u64 	%rd17101, %rd17100, 32;
	and.b64  	%rd17102, %rd17072, 4294967295;
	mul.wide.u32 	%rd17103, %r9158, %r8810;
	add.s64 	%rd17104, %rd17101, %rd17102;
	add.s64 	%rd17105, %rd17104, %rd17103;
	shr.u64 	%rd17106, %rd17105, 32;
	and.b64  	%rd17107, %rd17077, 4294967295;
	mul.wide.u32 	%rd17108, %r9159, %r8810;
	add.s64 	%rd17109, %rd17106, %rd17107;
	add.s64 	%rd17110, %rd17109, %rd17108;
	shr.u64 	%rd17111, %rd17110, 32;
	and.b64  	%rd17112, %rd17082, 4294967295;
	mul.wide.u32 	%rd17113, %r9160, %r8810;
	add.s64 	%rd17114, %rd17111, %rd17112;
	add.s64 	%rd17115, %rd17114, %rd17113;
	shr.u64 	%rd17116, %rd17115, 32;
	and.b64  	%rd17117, %rd17087, 4294967295;
	mul.wide.u32 	%rd17118, %r9161, %r8810;
	add.s64 	%rd17119, %rd17116, %rd17117;
	add.s64 	%rd17120, %rd17119, %rd17118;
	shr.u64 	%rd17121, %rd17120, 32;
	and.b64  	%rd17122, %rd17091, 4294967295;
	mul.wide.u32 	%rd17123, %r9162, %r8810;
	add.s64 	%rd17124, %rd17121, %rd17122;
	add.s64 	%rd17125, %rd17124, %rd17123;
	shr.u64 	%rd17126, %rd17125, 32;
	mul.wide.u32 	%rd17127, %r9163, %r8810;
	add.s64 	%rd17128, %rd17126, %rd17092;
	add.s64 	%rd17129, %rd17128, %rd17127;
	shr.u64 	%rd17130, %rd17129, 32;
	and.b64  	%rd17131, %rd17100, 4294967295;
	mul.wide.u32 	%rd17132, %r9156, %r8809;
	add.s64 	%rd17133, %rd17132, %rd17131;
	shr.u64 	%rd17134, %rd17133, 32;
	and.b64  	%rd17135, %rd17105, 4294967295;
	mul.wide.u32 	%rd17136, %r9157, %r8809;
	add.s64 	%rd17137, %rd17134, %rd17135;
	add.s64 	%rd17138, %rd17137, %rd17136;
	shr.u64 	%rd17139, %rd17138, 32;
	and.b64  	%rd17140, %rd17110, 4294967295;
	mul.wide.u32 	%rd17141, %r9158, %r8809;
	add.s64 	%rd17142, %rd17139, %rd17140;
	add.s64 	%rd17143, %rd17142, %rd17141;
	shr.u64 	%rd17144, %rd17143, 32;
	and.b64  	%rd17145, %rd17115, 4294967295;
	mul.wide.u32 	%rd17146, %r9159, %r8809;
	add.s64 	%rd17147, %rd17144, %rd17145;
	add.s64 	%rd17148, %rd17147, %rd17146;
	shr.u64 	%rd17149, %rd17148, 32;
	and.b64  	%rd17150, %rd17120, 4294967295;
	mul.wide.u32 	%rd17151, %r9160, %r8809;
	add.s64 	%rd17152, %rd17149, %rd17150;
	add.s64 	%rd17153, %rd17152, %rd17151;
	shr.u64 	%rd17154, %rd17153, 32;
	and.b64  	%rd17155, %rd17125, 4294967295;
	mul.wide.u32 	%rd17156, %r9161, %r8809;
	add.s64 	%rd17157, %rd17154, %rd17155;
	add.s64 	%rd17158, %rd17157, %rd17156;
	shr.u64 	%rd17159, %rd17158, 32;
	and.b64  	%rd17160, %rd17129, 4294967295;
	mul.wide.u32 	%rd17161, %r9162, %r8809;
	add.s64 	%rd17162, %rd17159, %rd17160;
	add.s64 	%rd17163, %rd17162, %rd17161;
	shr.u64 	%rd17164, %rd17163, 32;
	mul.wide.u32 	%rd17165, %r9163, %r8809;
	add.s64 	%rd17166, %rd17164, %rd17130;
	add.s64 	%rd17167, %rd17166, %rd17165;
	shr.u64 	%rd17168, %rd17167, 32;
	and.b64  	%rd17169, %rd17138, 4294967295;
	mul.wide.u32 	%rd17170, %r9156, %r8808;
	add.s64 	%rd17171, %rd17170, %rd17169;
	shr.u64 	%rd17172, %rd17171, 32;
	and.b64  	%rd17173, %rd17143, 4294967295;
	mul.wide.u32 	%rd17174, %r9157, %r8808;
	add.s64 	%rd17175, %rd17172, %rd17173;
	add.s64 	%rd17176, %rd17175, %rd17174;
	shr.u64 	%rd17177, %rd17176, 32;
	and.b64  	%rd17178, %rd17148, 4294967295;
	mul.wide.u32 	%rd17179, %r9158, %r8808;
	add.s64 	%rd17180, %rd17177, %rd17178;
	add.s64 	%rd17181, %rd17180, %rd17179;
	shr.u64 	%rd17182, %rd17181, 32;
	and.b64  	%rd17183, %rd17153, 4294967295;
	mul.wide.u32 	%rd17184, %r9159, %r8808;
	add.s64 	%rd17185, %rd17182, %rd17183;
	add.s64 	%rd17186, %rd17185, %rd17184;
	shr.u64 	%rd17187, %rd17186, 32;
	and.b64  	%rd17188, %rd17158, 4294967295;
	mul.wide.u32 	%rd17189, %r9160, %r8808;
	add.s64 	%rd17190, %rd17187, %rd17188;
	add.s64 	%rd17191, %rd17190, %rd17189;
	shr.u64 	%rd17192, %rd17191, 32;
	and.b64  	%rd17193, %rd17163, 4294967295;
	mul.wide.u32 	%rd17194, %r9161, %r8808;
	add.s64 	%rd17195, %rd17192, %rd17193;
	add.s64 	%rd17196, %rd17195, %rd17194;
	shr.u64 	%rd17197, %rd17196, 32;
	and.b64  	%rd17198, %rd17167, 4294967295;
	mul.wide.u32 	%rd17199, %r9162, %r8808;
	add.s64 	%rd17200, %rd17197, %rd17198;
	add.s64 	%rd17201, %rd17200, %rd17199;
	shr.u64 	%rd17202, %rd17201, 32;
	mul.wide.u32 	%rd17203, %r9163, %r8808;
	add.s64 	%rd17204, %rd17202, %rd17168;
	add.s64 	%rd17205, %rd17204, %rd17203;
	shr.u64 	%rd17206, %rd17205, 32;
	and.b64  	%rd17207, %rd17176, 4294967295;
	mul.wide.u32 	%rd17208, %r9156, %r8807;
	add.s64 	%rd17209, %rd17208, %rd17207;
	shr.u64 	%rd17210, %rd17209, 32;
	and.b64  	%rd17211, %rd17181, 4294967295;
	mul.wide.u32 	%rd17212, %r9157, %r8807;
	add.s64 	%rd17213, %rd17210, %rd17211;
	add.s64 	%rd17214, %rd17213, %rd17212;
	shr.u64 	%rd17215, %rd17214, 32;
	and.b64  	%rd17216, %rd17186, 4294967295;
	mul.wide.u32 	%rd17217, %r9158, %r8807;
	add.s64 	%rd17218, %rd17215, %rd17216;
	add.s64 	%rd17219, %rd17218, %rd17217;
	shr.u64 	%rd17220, %rd17219, 32;
	and.b64  	%rd17221, %rd17191, 4294967295;
	mul.wide.u32 	%rd17222, %r9159, %r8807;
	add.s64 	%rd17223, %rd17220, %rd17221;
	add.s64 	%rd17224, %rd17223, %rd17222;
	shr.u64 	%rd17225, %rd17224, 32;
	and.b64  	%rd17226, %rd17196, 4294967295;
	mul.wide.u32 	%rd17227, %r9160, %r8807;
	add.s64 	%rd17228, %rd17225, %rd17226;
	add.s64 	%rd17229, %rd17228, %rd17227;
	shr.u64 	%rd17230, %rd17229, 32;
	and.b64  	%rd17231, %rd17201, 4294967295;
	mul.wide.u32 	%rd17232, %r9161, %r8807;
	add.s64 	%rd17233, %rd17230, %rd17231;
	add.s64 	%rd17234, %rd17233, %rd17232;
	shr.u64 	%rd17235, %rd17234, 32;
	and.b64  	%rd17236, %rd17205, 4294967295;
	mul.wide.u32 	%rd17237, %r9162, %r8807;
	add.s64 	%rd17238, %rd17235, %rd17236;
	add.s64 	%rd17239, %rd17238, %rd17237;
	shr.u64 	%rd17240, %rd17239, 32;
	mul.wide.u32 	%rd17241, %r9163, %r8807;
	add.s64 	%rd17242, %rd17240, %rd17206;
	add.s64 	%rd17243, %rd17242, %rd17241;
	shr.u64 	%rd17244, %rd17243, 32;
	and.b64  	%rd17245, %rd17214, 4294967295;
	mul.wide.u32 	%rd17246, %r9156, %r8806;
	add.s64 	%rd17247, %rd17246, %rd17245;
	shr.u64 	%rd17248, %rd17247, 32;
	and.b64  	%rd17249, %rd17219, 4294967295;
	mul.wide.u32 	%rd17250, %r9157, %r8806;
	add.s64 	%rd17251, %rd17248, %rd17249;
	add.s64 	%rd17252, %rd17251, %rd17250;
	shr.u64 	%rd17253, %rd17252, 32;
	and.b64  	%rd17254, %rd17224, 4294967295;
	mul.wide.u32 	%rd17255, %r9158, %r8806;
	add.s64 	%rd17256, %rd17253, %rd17254;
	add.s64 	%rd17257, %rd17256, %rd17255;
	shr.u64 	%rd17258, %rd17257, 32;
	and.b64  	%rd17259, %rd17229, 4294967295;
	mul.wide.u32 	%rd17260, %r9159, %r8806;
	add.s64 	%rd17261, %rd17258, %rd17259;
	add.s64 	%rd17262, %rd17261, %rd17260;
	shr.u64 	%rd17263, %rd17262, 32;
	and.b64  	%rd17264, %rd17234, 4294967295;
	mul.wide.u32 	%rd17265, %r9160, %r8806;
	add.s64 	%rd17266, %rd17263, %rd17264;
	add.s64 	%rd17267, %rd17266, %rd17265;
	shr.u64 	%rd17268, %rd17267, 32;
	and.b64  	%rd17269, %rd17239, 4294967295;
	mul.wide.u32 	%rd17270, %r9161, %r8806;
	add.s64 	%rd17271, %rd17268, %rd17269;
	add.s64 	%rd17272, %rd17271, %rd17270;
	shr.u64 	%rd17273, %rd17272, 32;
	and.b64  	%rd17274, %rd17243, 4294967295;
	mul.wide.u32 	%rd17275, %r9162, %r8806;
	add.s64 	%rd17276, %rd17273, %rd17274;
	add.s64 	%rd17277, %rd17276, %rd17275;
	shr.u64 	%rd17278, %rd17277, 32;
	mul.wide.u32 	%rd17279, %r9163, %r8806;
	add.s64 	%rd17280, %rd17278, %rd17244;
	add.s64 	%rd17281, %rd17280, %rd17279;
	shr.u64 	%rd17282, %rd17281, 32;
	{ .reg .b32 tmp; mov.b64 {tmp, %r8060}, %rd17281; }
	and.b64  	%rd17283, %rd17252, 4294967295;
	mul.lo.s64 	%rd17284, %rd17283, 977;
	and.b64  	%rd17285, %rd16994, 4294967295;
	and.b64  	%rd17286, %rd17284, 4294967295;
	add.s64 	%rd19509, %rd17286, %rd17285;
	shr.u64 	%rd17287, %rd17284, 32;
	shr.u64 	%rd17288, %rd19509, 32;
	add.s64 	%rd17289, %rd17288, %rd17287;
	and.b64  	%rd17290, %rd17257, 4294967295;
	mul.lo.s64 	%rd17291, %rd17290, 977;
	and.b64  	%rd17292, %rd17019, 4294967295;
	and.b64  	%rd17293, %rd17291, 4294967295;
	add.s64 	%rd17294, %rd17289, %rd17292;
	add.s64 	%rd17295, %rd17294, %rd17293;
	add.s64 	%rd19510, %rd17295, %rd17283;
	shr.u64 	%rd17296, %rd17291, 32;
	shr.u64 	%rd17297, %rd19510, 32;
	add.s64 	%rd17298, %rd17297, %rd17296;
	and.b64  	%rd17299, %rd17262, 4294967295;
	mul.lo.s64 	%rd17300, %rd17299, 977;
	and.b64  	%rd17301, %rd17057, 4294967295;
	and.b64  	%rd17302, %rd17300, 4294967295;
	add.s64 	%rd17303, %rd17298, %rd17301;
	add.s64 	%rd17304, %rd17303, %rd17302;
	add.s64 	%rd19511, %rd17304, %rd17290;
	shr.u64 	%rd17305, %rd17300, 32;
	shr.u64 	%rd17306, %rd19511, 32;
	add.s64 	%rd17307, %rd17306, %rd17305;
	and.b64  	%rd17308, %rd17267, 4294967295;
	mul.lo.s64 	%rd17309, %rd17308, 977;
	and.b64  	%rd17310, %rd17095, 4294967295;
	and.b64  	%rd17311, %rd17309, 4294967295;
	add.s64 	%rd17312, %rd17307, %rd17310;
	add.s64 	%rd17313, %rd17312, %rd17311;
	add.s64 	%rd19512, %rd17313, %rd17299;
	shr.u64 	%rd17314, %rd17309, 32;
	shr.u64 	%rd17315, %rd19512, 32;
	add.s64 	%rd17316, %rd17315, %rd17314;
	and.b64  	%rd17317, %rd17272, 4294967295;
	mul.lo.s64 	%rd17318, %rd17317, 977;
	and.b64  	%rd17319, %rd17133, 4294967295;
	and.b64  	%rd17320, %rd17318, 4294967295;
	add.s64 	%rd17321, %rd17316, %rd17319;
	add.s64 	%rd17322, %rd17321, %rd17320;
	add.s64 	%rd19513, %rd17322, %rd17308;
	shr.u64 	%rd17323, %rd17318, 32;
	shr.u64 	%rd17324, %rd19513, 32;
	add.s64 	%rd17325, %rd17324, %rd17323;
	and.b64  	%rd17326, %rd17277, 4294967295;
	mul.lo.s64 	%rd17327, %rd17326, 977;
	and.b64  	%rd17328, %rd17171, 4294967295;
	and.b64  	%rd17329, %rd17327, 4294967295;
	add.s64 	%rd17330, %rd17325, %rd17328;
	add.s64 	%rd17331, %rd17330, %rd17329;
	add.s64 	%rd19514, %rd17331, %rd17317;
	shr.u64 	%rd17332, %rd17327, 32;
	shr.u64 	%rd17333, %rd19514, 32;
	add.s64 	%rd17334, %rd17333, %rd17332;
	and.b64  	%rd17335, %rd17281, 4294967295;
	mul.lo.s64 	%rd17336, %rd17335, 977;
	and.b64  	%rd17337, %rd17209, 4294967295;
	and.b64  	%rd17338, %rd17336, 4294967295;
	add.s64 	%rd17339, %rd17334, %rd17337;
	add.s64 	%rd17340, %rd17339, %rd17338;
	add.s64 	%rd19515, %rd17340, %rd17326;
	shr.u64 	%rd17341, %rd17336, 32;
	shr.u64 	%rd17342, %rd19515, 32;
	add.s64 	%rd17343, %rd17342, %rd17341;
	mul.lo.s64 	%rd17344, %rd17282, 977;
	and.b64  	%rd17345, %rd17247, 4294967295;
	and.b64  	%rd17346, %rd17344, 4294967295;
	add.s64 	%rd17347, %rd17343, %rd17345;
	add.s64 	%rd17348, %rd17347, %rd17346;
	add.s64 	%rd19516, %rd17348, %rd17335;
	shr.u64 	%rd17349, %rd17344, 32;
	shr.u64 	%rd17350, %rd19516, 32;
	cvt.u32.u64 	%r8061, %rd17350;
	cvt.u32.u64 	%r8062, %rd17349;
	add.s32 	%r8063, %r8061, %r8062;
	add.s32 	%r1390, %r8063, %r8060;
	setp.eq.s32 	%p2753, %r1390, 0;
	mov.pred 	%p3157, 0;
	@%p2753 bra 	$L__BB1_965;
	cvt.u64.u32 	%rd17351, %r1390;
	mul.wide.u32 	%rd17352, %r1390, 977;
	shr.u64 	%rd17353, %rd17352, 32;
	and.b64  	%rd17354, %rd19509, 4294967295;
	and.b64  	%rd17355, %rd17352, 4294967295;
	add.s64 	%rd19509, %rd17355, %rd17354;
	shr.u64 	%rd17356, %rd19509, 32;
	and.b64  	%rd17357, %rd19510, 4294967295;
	add.s64 	%rd17358, %rd17353, %rd17357;
	add.s64 	%rd17359, %rd17358, %rd17351;
	add.s64 	%rd19510, %rd17359, %rd17356;
	setp.lt.u64 	%p2755, %rd19510, 4294967296;
	@%p2755 bra 	$L__BB1_965;
	shr.u64 	%rd17360, %rd19510, 32;
	and.b64  	%rd17361, %rd19511, 4294967295;
	add.s64 	%rd19511, %rd17360, %rd17361;
	setp.lt.u64 	%p2757, %rd19511, 4294967296;
	@%p2757 bra 	$L__BB1_965;
	shr.u64 	%rd17362, %rd19511, 32;
	and.b64  	%rd17363, %rd19512, 4294967295;
	add.s64 	%rd19512, %rd17362, %rd17363;
	setp.lt.u64 	%p2759, %rd19512, 4294967296;
	@%p2759 bra 	$L__BB1_965;
	shr.u64 	%rd17365, %rd19512, 32;
	and.b64  	%rd17366, %rd19513, 4294967295;
	add.s64 	%rd19513, %rd17365, %rd17366;
	setp.lt.u64 	%p2761, %rd19513, 4294967296;
	mov.b64 	%rd19512, 4294967296;
	@%p2761 bra 	$L__BB1_965;
	shr.u64 	%rd17368, %rd19513, 32;
	and.b64  	%rd17369, %rd19514, 4294967295;
	add.s64 	%rd19514, %rd17368, %rd17369;
	setp.lt.u64 	%p2763, %rd19514, 4294967296;
	mov.b64 	%rd19512, 4294967296;
	mov.u64 	%rd19513, %rd19512;
	@%p2763 bra 	$L__BB1_965;
	shr.u64 	%rd17371, %rd19514, 32;
	and.b64  	%rd17372, %rd19515, 4294967295;
	add.s64 	%rd19515, %rd17371, %rd17372;
	setp.lt.u64 	%p2765, %rd19515, 4294967296;
	mov.b64 	%rd19512, 4294967296;
	mov.u64 	%rd19514, %rd19512;
	@%p2765 bra 	$L__BB1_965;
	shr.u64 	%rd17374, %rd19515, 32;
	and.b64  	%rd17375, %rd19516, 4294967295;
	add.s64 	%rd17376, %rd17374, %rd17375;
	setp.gt.u64 	%p3157, %rd17376, 4294967295;
	min.u64 	%rd19516, %rd17376, 4294967296;
	mov.b64 	%rd19512, 4294967296;
	mov.u64 	%rd19513, %rd19512;
	mov.u64 	%rd19515, %rd19512;
$L__BB1_965:
	cvt.u32.u64 	%r9199, %rd19516;
	cvt.u32.u64 	%r9198, %rd19515;
	cvt.u32.u64 	%r9197, %rd19514;
	cvt.u32.u64 	%r9196, %rd19513;
	cvt.u32.u64 	%r9195, %rd19512;
	cvt.u32.u64 	%r9194, %rd19511;
	cvt.u32.u64 	%r9193, %rd19510;
	cvt.u32.u64 	%r9192, %rd19509;
	setp.ge.u32 	%p2766, %r9146, %r9199;
	not.pred 	%p2767, %p3157;
	and.pred  	%p2768, %p2767, %p2766;
	@%p2768 bra 	$L__BB1_967;
	ld.const.u32 	%r9182, [const_p+24];
	bra.uni 	$L__BB1_980;
$L__BB1_967:
	setp.gt.u32 	%p2769, %r9146, %r9199;
	@%p2769 bra 	$L__BB1_981;
	ld.const.u32 	%r9182, [const_p+24];
	setp.lt.u32 	%p2770, %r9182, %r9198;
	@%p2770 bra 	$L__BB1_980;
	setp.gt.u32 	%p2771, %r9182, %r9198;
	@%p2771 bra 	$L__BB1_981;
	ld.const.u32 	%r1401, [const_p+20];
	setp.lt.u32 	%p2772, %r1401, %r9197;
	@%p2772 bra 	$L__BB1_980;
	setp.gt.u32 	%p2773, %r1401, %r9197;
	@%p2773 bra 	$L__BB1_981;
	ld.const.u32 	%r1402, [const_p+16];
	setp.lt.u32 	%p2774, %r1402, %r9196;
	@%p2774 bra 	$L__BB1_980;
	setp.gt.u32 	%p2775, %r1402, %r9196;
	@%p2775 bra 	$L__BB1_981;
	ld.const.u32 	%r1403, [const_p+12];
	setp.lt.u32 	%p2776, %r1403, %r9195;
	@%p2776 bra 	$L__BB1_980;
	setp.gt.u32 	%p2777, %r1403, %r9195;
	@%p2777 bra 	$L__BB1_981;
	ld.const.u32 	%r1404, [const_p+8];
	setp.lt.u32 	%p2778, %r1404, %r9194;
	@%p2778 bra 	$L__BB1_980;
	setp.gt.u32 	%p2779, %r1404, %r9194;
	@%p2779 bra 	$L__BB1_981;
	ld.const.u32 	%r1405, [const_p+4];
	setp.lt.u32 	%p2780, %r1405, %r9193;
	@%p2780 bra 	$L__BB1_980;
	setp.gt.u32 	%p2781, %r1405, %r9193;
	ld.const.u32 	%r8064, [const_p];
	setp.gt.u32 	%p2782, %r8064, %r9192;
	or.pred  	%p2783, %p2781, %p2782;
	@%p2783 bra 	$L__BB1_981;
$L__BB1_980:
	ld.const.u32 	%r8082, [const_p];
	ld.const.u32 	%r8083, [const_p+4];
	ld.const.u32 	%r8084, [const_p+8];
	ld.const.u32 	%r8085, [const_p+12];
	ld.const.u32 	%r8086, [const_p+16];
	ld.const.u32 	%r8087, [const_p+20];
	// begin inline asm
	sub.cc.u32 %r9192, %r9192, %r8082;
	subc.cc.u32 %r9193, %r9193, %r8083;
	subc.cc.u32 %r9194, %r9194, %r8084;
	subc.cc.u32 %r9195, %r9195, %r8085;
	subc.cc.u32 %r9196, %r9196, %r8086;
	subc.cc.u32 %r9197, %r9197, %r8087;
	subc.cc.u32 %r9198, %r9198, %r9182;
	subc.u32 %r9199, %r9199, %r9146;
	
	// end inline asm
$L__BB1_981:
	setp.le.u32 	%p2784, %r9199, %r9146;
	@%p2784 bra 	$L__BB1_982;
	bra.uni 	$L__BB1_995;
$L__BB1_982:
	setp.lt.u32 	%p2785, %r9199, %r9146;
	@%p2785 bra 	$L__BB1_997;
	ld.const.u32 	%r9191, [const_p+24];
	setp.gt.u32 	%p2786, %r9198, %r9191;
	@%p2786 bra 	$L__BB1_996;
	setp.lt.u32 	%p2787, %r9198, %r9191;
	@%p2787 bra 	$L__BB1_997;
	ld.const.u32 	%r1416, [const_p+20];
	setp.gt.u32 	%p2788, %r9197, %r1416;
	@%p2788 bra 	$L__BB1_996;
	setp.lt.u32 	%p2789, %r9197, %r1416;
	@%p2789 bra 	$L__BB1_997;
	ld.const.u32 	%r1417, [const_p+16];
	setp.gt.u32 	%p2790, %r9196, %r1417;
	@%p2790 bra 	$L__BB1_996;
	setp.lt.u32 	%p2791, %r9196, %r1417;
	@%p2791 bra 	$L__BB1_997;
	ld.const.u32 	%r1418, [const_p+12];
	setp.gt.u32 	%p2792, %r9195, %r1418;
	@%p2792 bra 	$L__BB1_996;
	setp.lt.u32 	%p2793, %r9195, %r1418;
	@%p2793 bra 	$L__BB1_997;
	ld.const.u32 	%r1419, [const_p+8];
	setp.gt.u32 	%p2794, %r9194, %r1419;
	@%p2794 bra 	$L__BB1_996;
	setp.lt.u32 	%p2795, %r9194, %r1419;
	@%p2795 bra 	$L__BB1_997;
	ld.const.u32 	%r1420, [const_p+4];
	setp.gt.u32 	%p2796, %r9193, %r1420;
	@%p2796 bra 	$L__BB1_996;
	setp.lt.u32 	%p2797, %r9193, %r1420;
	ld.const.u32 	%r8090, [const_p];
	setp.lt.u32 	%p2798, %r9192, %r8090;
	or.pred  	%p2799, %p2797, %p2798;
	@%p2799 bra 	$L__BB1_997;
	bra.uni 	$L__BB1_996;
$L__BB1_995:
	ld.const.u32 	%r9191, [const_p+24];
$L__BB1_996:
	ld.const.u32 	%r8108, [const_p];
	ld.const.u32 	%r8109, [const_p+4];
	ld.const.u32 	%r8110, [const_p+8];
	ld.const.u32 	%r8111, [const_p+12];
	ld.const.u32 	%r8112, [const_p+16];
	ld.const.u32 	%r8113, [const_p+20];
	// begin inline asm
	sub.cc.u32 %r9192, %r9192, %r8108;
	subc.cc.u32 %r9193, %r9193, %r8109;
	subc.cc.u32 %r9194, %r9194, %r8110;
	subc.cc.u32 %r9195, %r9195, %r8111;
	subc.cc.u32 %r9196, %r9196, %r8112;
	subc.cc.u32 %r9197, %r9197, %r8113;
	subc.cc.u32 %r9198, %r9198, %r9191;
	subc.u32 %r9199, %r9199, %r9146;
	
	// end inline asm
$L__BB1_997:
	mul.wide.u32 	%rd17377, %r9138, %r9138;
	shr.u64 	%rd17378, %rd17377, 32;
	mul.wide.u32 	%rd17379, %r9139, %r9138;
	add.s64 	%rd17380, %rd17378, %rd17379;
	shr.u64 	%rd17381, %rd17380, 32;
	mul.wide.u32 	%rd17382, %r9140, %r9138;
	add.s64 	%rd17383, %rd17381, %rd17382;
	shr.u64 	%rd17384, %rd17383, 32;
	mul.wide.u32 	%rd17385, %r9141, %r9138;
	add.s64 	%rd17386, %rd17384, %rd17385;
	shr.u64 	%rd17387, %rd17386, 32;
	mul.wide.u32 	%rd17388, %r9142, %r9138;
	add.s64 	%rd17389, %rd17387, %rd17388;
	shr.u64 	%rd17390, %rd17389, 32;
	mul.wide.u32 	%rd17391, %r9143, %r9138;
	add.s64 	%rd17392, %rd17390, %rd17391;
	shr.u64 	%rd17393, %rd17392, 32;
	mul.wide.u32 	%rd17394, %r9144, %r9138;
	add.s64 	%rd17395, %rd17393, %rd17394;
	shr.u64 	%rd17396, %rd17395, 32;
	mul.wide.u32 	%rd17397, %r9145, %r9138;
	add.s64 	%rd17398, %rd17396, %rd17397;
	shr.u64 	%rd17399, %rd17398, 32;
	and.b64  	%rd17400, %rd17380, 4294967295;
	add.s64 	%rd17401, %rd17379, %rd17400;
	shr.u64 	%rd17402, %rd17401, 32;
	and.b64  	%rd17403, %rd17383, 4294967295;
	mul.wide.u32 	%rd17404, %r9139, %r9139;
	add.s64 	%rd17405, %rd17402, %rd17403;
	add.s64 	%rd17406, %rd17405, %rd17404;
	shr.u64 	%rd17407, %rd17406, 32;
	and.b64  	%rd17408, %rd17386, 4294967295;
	mul.wide.u32 	%rd17409, %r9140, %r9139;
	add.s64 	%rd17410, %rd17407, %rd17408;
	add.s64 	%rd17411, %rd17410, %rd17409;
	shr.u64 	%rd17412, %rd17411, 32;
	and.b64  	%rd17413, %rd17389, 4294967295;
	mul.wide.u32 	%rd17414, %r9141, %r9139;
	add.s64 	%rd17415, %rd17412, %rd17413;
	add.s64 	%rd17416, %rd17415, %rd17414;
	shr.u64 	%rd17417, %rd17416, 32;
	and.b64  	%rd17418, %rd17392, 4294967295;
	mul.wide.u32 	%rd17419, %r9142, %r9139;
	add.s64 	%rd17420, %rd17417, %rd17418;
	add.s64 	%rd17421, %rd17420, %rd17419;
	shr.u64 	%rd17422, %rd17421, 32;
	and.b64  	%rd17423, %rd17395, 4294967295;
	mul.wide.u32 	%rd17424, %r9143, %r9139;
	add.s64 	%rd17425, %rd17422, %rd17423;
	add.s64 	%rd17426, %rd17425, %rd17424;
	shr.u64 	%rd17427, %rd17426, 32;
	and.b64  	%rd17428, %rd17398, 4294967295;
	mul.wide.u32 	%rd17429, %r9144, %r9139;
	add.s64 	%rd17430, %rd17427, %rd17428;
	add.s64 	%rd17431, %rd17430, %rd17429;
	shr.u64 	%rd17432, %rd17431, 32;
	mul.wide.u32 	%rd17433, %r9145, %r9139;
	add.s64 	%rd17434, %rd17432, %rd17399;
	add.s64 	%rd17435, %rd17434, %rd17433;
	shr.u64 	%rd17436, %rd17435, 32;
	and.b64  	%rd17437, %rd17406, 4294967295;
	add.s64 	%rd17438, %rd17382, %rd17437;
	shr.u64 	%rd17439, %rd17438, 32;
	and.b64  	%rd17440, %rd17411, 4294967295;
	add.s64 	%rd17441, %rd17439, %rd17440;
	add.s64 	%rd17442, %rd17441, %rd17409;
	shr.u64 	%rd17443, %rd17442, 32;
	and.b64  	%rd17444, %rd17416, 4294967295;
	mul.wide.u32 	%rd17445, %r9140, %r9140;
	add.s64 	%rd17446, %rd17443, %rd17444;
	add.s64 	%rd17447, %rd17446, %rd17445;
	shr.u64 	%rd17448, %rd17447, 32;
	and.b64  	%rd17449, %rd17421, 4294967295;
	mul.wide.u32 	%rd17450, %r9141, %r9140;
	add.s64 	%rd17451, %rd17448, %rd17449;
	add.s64 	%rd17452, %rd17451, %rd17450;
	shr.u64 	%rd17453, %rd17452, 32;
	and.b64  	%rd17454, %rd17426, 4294967295;
	mul.wide.u32 	%rd17455, %r9142, %r9140;
	add.s64 	%rd17456, %rd17453, %rd17454;
	add.s64 	%rd17457, %rd17456, %rd17455;
	shr.u64 	%rd17458, %rd17457, 32;
	and.b64  	%rd17459, %rd17431, 4294967295;
	mul.wide.u32 	%rd17460, %r9143, %r9140;
	add.s64 	%rd17461, %rd17458, %rd17459;
	add.s64 	%rd17462, %rd17461, %rd17460;
	shr.u64 	%rd17463, %rd17462, 32;
	and.b64  	%rd17464, %rd17435, 4294967295;
	mul.wide.u32 	%rd17465, %r9144, %r9140;
	add.s64 	%rd17466, %rd17463, %rd17464;
	add.s64 	%rd17467, %rd17466, %rd17465;
	shr.u64 	%rd17468, %rd17467, 32;
	mul.wide.u32 	%rd17469, %r9145, %r9140;
	add.s64 	%rd17470, %rd17468, %rd17436;
	add.s64 	%rd17471, %rd17470, %rd17469;
	shr.u64 	%rd17472, %rd17471, 32;
	and.b64  	%rd17473, %rd17442, 4294967295;
	add.s64 	%rd17474, %rd17385, %rd17473;
	shr.u64 	%rd17475, %rd17474, 32;
	and.b64  	%rd17476, %rd17447, 4294967295;
	add.s64 	%rd17477, %rd17475, %rd17476;
	add.s64 	%rd17478, %rd17477, %rd17414;
	shr.u64 	%rd17479, %rd17478, 32;
	and.b64  	%rd17480, %rd17452, 4294967295;
	add.s64 	%rd17481, %rd17479, %rd17480;
	add.s64 	%rd17482, %rd17481, %rd17450;
	shr.u64 	%rd17483, %rd17482, 32;
	and.b64  	%rd17484, %rd17457, 4294967295;
	mul.wide.u32 	%rd17485, %r9141, %r9141;
	add.s64 	%rd17486, %rd17483, %rd17484;
	add.s64 	%rd17487, %rd17486, %rd17485;
	shr.u64 	%rd17488, %rd17487, 32;
	and.b64  	%rd17489, %rd17462, 4294967295;
	mul.wide.u32 	%rd17490, %r9142, %r9141;
	add.s64 	%rd17491, %rd17488, %rd17489;
	add.s64 	%rd17492, %rd17491, %rd17490;
	shr.u64 	%rd17493, %rd17492, 32;
	and.b64  	%rd17494, %rd17467, 4294967295;
	mul.wide.u32 	%rd17495, %r9143, %r9141;
	add.s64 	%rd17496, %rd17493, %rd17494;
	add.s64 	%rd17497, %rd17496, %rd17495;
	shr.u64 	%rd17498, %rd17497, 32;
	and.b64  	%rd17499, %rd17471, 4294967295;
	mul.wide.u32 	%rd17500, %r9144, %r9141;
	add.s64 	%rd17501, %rd17498, %rd17499;
	add.s64 	%rd17502, %rd17501, %rd17500;
	shr.u64 	%rd17503, %rd17502, 32;
	mul.wide.u32 	%rd17504, %r9145, %r9141;
	add.s64 	%rd17505, %rd17503, %rd17472;
	add.s64 	%rd17506, %rd17505, %rd17504;
	shr.u64 	%rd17507, %rd17506, 32;
	and.b64  	%rd17508, %rd17478, 4294967295;
	add.s64 	%rd17509, %rd17388, %rd17508;
	shr.u64 	%rd17510, %rd17509, 32;
	and.b64  	%rd17511, %rd17482, 4294967295;
	add.s64 	%rd17512, %rd17510, %rd17511;
	add.s64 	%rd17513, %rd17512, %rd17419;
	shr.u64 	%rd17514, %rd17513, 32;
	and.b64  	%rd17515, %rd17487, 4294967295;
	add.s64 	%rd17516, %rd17514, %rd17515;
	add.s64 	%rd17517, %rd17516, %rd17455;
	shr.u64 	%rd17518, %rd17517, 32;
	and.b64  	%rd17519, %rd17492, 4294967295;
	add.s64 	%rd17520, %rd17518, %rd17519;
	add.s64 	%rd17521, %rd17520, %rd17490;
	shr.u64 	%rd17522, %rd17521, 32;
	and.b64  	%rd17523, %rd17497, 4294967295;
	mul.wide.u32 	%rd17524, %r9142, %r9142;
	add.s64 	%rd17525, %rd17522, %rd17523;
	add.s64 	%rd17526, %rd17525, %rd17524;
	shr.u64 	%rd17527, %rd17526, 32;
	and.b64  	%rd17528, %rd17502, 4294967295;
	mul.wide.u32 	%rd17529, %r9143, %r9142;
	add.s64 	%rd17530, %rd17527, %rd17528;
	add.s64 	%rd17531, %rd17530, %rd17529;
	shr.u64 	%rd17532, %rd17531, 32;
	and.b64  	%rd17533, %rd17506, 4294967295;
	mul.wide.u32 	%rd17534, %r9144, %r9142;
	add.s64 	%rd17535, %rd17532, %rd17533;
	add.s64 	%rd17536, %rd17535, %rd17534;
	shr.u64 	%rd17537, %rd17536, 32;
	mul.wide.u32 	%rd17538, %r9145, %r9142;
	add.s64 	%rd17539, %rd17537, %rd17507;
	add.s64 	%rd17540, %rd17539, %rd17538;
	shr.u64 	%rd17541, %rd17540, 32;
	and.b64  	%rd17542, %rd17513, 4294967295;
	add.s64 	%rd17543, %rd17391, %rd17542;
	shr.u64 	%rd17544, %rd17543, 32;
	and.b64  	%rd17545, %rd17517, 4294967295;
	add.s64 	%rd17546, %rd17544, %rd17545;
	add.s64 	%rd17547, %rd17546, %rd17424;
	shr.u64 	%rd17548, %rd17547, 32;
	and.b64  	%rd17549, %rd17521, 4294967295;
	add.s64 	%rd17550, %rd17548, %rd17549;
	add.s64 	%rd17551, %rd17550, %rd17460;
	shr.u64 	%rd17552, %rd17551, 32;
	and.b64  	%rd17553, %rd17526, 4294967295;
	add.s64 	%rd17554, %rd17552, %rd17553;
	add.s64 	%rd17555, %rd17554, %rd17495;
	shr.u64 	%rd17556, %rd17555, 32;
	and.b64  	%rd17557, %rd17531, 4294967295;
	add.s64 	%rd17558, %rd17556, %rd17557;
	add.s64 	%rd17559, %rd17558, %rd17529;
	shr.u64 	%rd17560, %rd17559, 32;
	and.b64  	%rd17561, %rd17536, 4294967295;
	mul.wide.u32 	%rd17562, %r9143, %r9143;
	add.s64 	%rd17563, %rd17560, %rd17561;
	add.s64 	%rd17564, %rd17563, %rd17562;
	shr.u64 	%rd17565, %rd17564, 32;
	and.b64  	%rd17566, %rd17540, 4294967295;
	mul.wide.u32 	%rd17567, %r9144, %r9143;
	add.s64 	%rd17568, %rd17565, %rd17566;
	add.s64 	%rd17569, %rd17568, %rd17567;
	shr.u64 	%rd17570, %rd17569, 32;
	mul.wide.u32 	%rd17571, %r9145, %r9143;
	add.s64 	%rd17572, %rd17570, %rd17541;
	add.s64 	%rd17573, %rd17572, %rd17571;
	shr.u64 	%rd17574, %rd17573, 32;
	and.b64  	%rd17575, %rd17547, 4294967295;
	add.s64 	%rd17576, %rd17394, %rd17575;
	shr.u64 	%rd17577, %rd17576, 32;
	and.b64  	%rd17578, %rd17551, 4294967295;
	add.s64 	%rd17579, %rd17577, %rd17578;
	add.s64 	%rd17580, %rd17579, %rd17429;
	shr.u64 	%rd17581, %rd17580, 32;
	and.b64  	%rd17582, %rd17555, 4294967295;
	add.s64 	%rd17583, %rd17581, %rd17582;
	add.s64 	%rd17584, %rd17583, %rd17465;
	shr.u64 	%rd17585, %rd17584, 32;
	and.b64  	%rd17586, %rd17559, 4294967295;
	add.s64 	%rd17587, %rd17585, %rd17586;
	add.s64 	%rd17588, %rd17587, %rd17500;
	shr.u64 	%rd17589, %rd17588, 32;
	and.b64  	%rd17590, %rd17564, 4294967295;
	add.s64 	%rd17591, %rd17589, %rd17590;
	add.s64 	%rd17592, %rd17591, %rd17534;
	shr.u64 	%rd17593, %rd17592, 32;
	and.b64  	%rd17594, %rd17569, 4294967295;
	add.s64 	%rd17595, %rd17593, %rd17594;
	add.s64 	%rd17596, %rd17595, %rd17567;
	shr.u64 	%rd17597, %rd17596, 32;
	and.b64  	%rd17598, %rd17573, 4294967295;
	mul.wide.u32 	%rd17599, %r9144, %r9144;
	add.s64 	%rd17600, %rd17597, %rd17598;
	add.s64 	%rd17601, %rd17600, %rd17599;
	shr.u64 	%rd17602, %rd17601, 32;
	mul.wide.u32 	%rd17603, %r9145, %r9144;
	add.s64 	%rd17604, %rd17602, %rd17574;
	add.s64 	%rd17605, %rd17604, %rd17603;
	shr.u64 	%rd17606, %rd17605, 32;
	and.b64  	%rd17607, %rd17580, 4294967295;
	add.s64 	%rd17608, %rd17397, %rd17607;
	shr.u64 	%rd17609, %rd17608, 32;
	and.b64  	%rd17610, %rd17584, 4294967295;
	add.s64 	%rd17611, %rd17609, %rd17610;
	add.s64 	%rd17612, %rd17611, %rd17433;
	shr.u64 	%rd17613, %rd17612, 32;
	and.b64  	%rd17614, %rd17588, 4294967295;
	add.s64 	%rd17615, %rd17613, %rd17614;
	add.s64 	%rd17616, %rd17615, %rd17469;
	shr.u64 	%rd17617, %rd17616, 32;
	and.b64  	%rd17618, %rd17592, 4294967295;
	add.s64 	%rd17619, %rd17617, %rd17618;
	add.s64 	%rd17620, %rd17619, %rd17504;
	shr.u64 	%rd17621, %rd17620, 32;
	and.b64  	%rd17622, %rd17596, 4294967295;
	add.s64 	%rd17623, %rd17621, %rd17622;
	add.s64 	%rd17624, %rd17623, %rd17538;
	shr.u64 	%rd17625, %rd17624, 32;
	and.b64  	%rd17626, %rd17601, 4294967295;
	add.s64 	%rd17627, %rd17625, %rd17626;
	add.s64 	%rd17628, %rd17627, %rd17571;
	shr.u64 	%rd17629, %rd17628, 32;
	and.b64  	%rd17630, %rd17605, 4294967295;
	add.s64 	%rd17631, %rd17629, %rd17630;
	add.s64 	%rd17632, %rd17631, %rd17603;
	shr.u64 	%rd17633, %rd17632, 32;
	mul.wide.u32 	%rd17634, %r9145, %r9145;
	add.s64 	%rd17635, %rd17633, %rd17606;
	add.s64 	%rd17636, %rd17635, %rd17634;
	shr.u64 	%rd17637, %rd17636, 32;
	{ .reg .b32 tmp; mov.b64 {tmp, %r8116}, %rd17636; }
	and.b64  	%rd17638, %rd17612, 4294967295;
	mul.lo.s64 	%rd17639, %rd17638, 977;
	and.b64  	%rd17640, %rd17377, 4294967293;
	and.b64  	%rd17641, %rd17639, 4294967295;
	add.s64 	%rd19517, %rd17641, %rd17640;
	shr.u64 	%rd17642, %rd17639, 32;
	shr.u64 	%rd17643, %rd19517, 32;
	add.s64 	%rd17644, %rd17643, %rd17642;
	and.b64  	%rd17645, %rd17616, 4294967295;
	mul.lo.s64 	%rd17646, %rd17645, 977;
	and.b64  	%rd17647, %rd17401, 4294967295;
	and.b64  	%rd17648, %rd17646, 4294967295;
	add.s64 	%rd17649, %rd17644, %rd17647;
	add.s64 	%rd17650, %rd17649, %rd17648;
	add.s64 	%rd19518, %rd17650, %rd17638;
	shr.u64 	%rd17651, %rd17646, 32;
	shr.u64 	%rd17652, %rd19518, 32;
	add.s64 	%rd17653, %rd17652, %rd17651;
	and.b64  	%rd17654, %rd17620, 4294967295;
	mul.lo.s64 	%rd17655, %rd17654, 977;
	and.b64  	%rd17656, %rd17438, 4294967295;
	and.b64  	%rd17657, %rd17655, 4294967295;
	add.s64 	%rd17658, %rd17653, %rd17656;
	add.s64 	%rd17659, %rd17658, %rd17657;
	add.s64 	%rd19519, %rd17659, %rd17645;
	shr.u64 	%rd17660, %rd17655, 32;
	shr.u64 	%rd17661, %rd19519, 32;
	add.s64 	%rd17662, %rd17661, %rd17660;
	and.b64  	%rd17663, %rd17624, 4294967295;
	mul.lo.s64 	%rd17664, %rd17663, 977;
	and.b64  	%rd17665, %rd17474, 4294967295;
	and.b64  	%rd17666, %rd17664, 4294967295;
	add.s64 	%rd17667, %rd17662, %rd17665;
	add.s64 	%rd17668, %rd17667, %rd17666;
	add.s64 	%rd19520, %rd17668, %rd17654;
	shr.u64 	%rd17669, %rd17664, 32;
	shr.u64 	%rd17670, %rd19520, 32;
	add.s64 	%rd17671, %rd17670, %rd17669;
	and.b64  	%rd17672, %rd17628, 4294967295;
	mul.lo.s64 	%rd17673, %rd17672, 977;
	and.b64  	%rd17674, %rd17509, 4294967295;
	and.b64  	%rd17675, %rd17673, 4294967295;
	add.s64 	%rd17676, %rd17671, %rd17674;
	add.s64 	%rd17677, %rd17676, %rd17675;
	add.s64 	%rd19521, %rd17677, %rd17663;
	shr.u64 	%rd17678, %rd17673, 32;
	shr.u64 	%rd17679, %rd19521, 32;
	add.s64 	%rd17680, %rd17679, %rd17678;
	and.b64  	%rd17681, %rd17632, 4294967295;
	mul.lo.s64 	%rd17682, %rd17681, 977;
	and.b64  	%rd17683, %rd17543, 4294967295;
	and.b64  	%rd17684, %rd17682, 4294967295;
	add.s64 	%rd17685, %rd17680, %rd17683;
	add.s64 	%rd17686, %rd17685, %rd17684;
	add.s64 	%rd19522, %rd17686, %rd17672;
	shr.u64 	%rd17687, %rd17682, 32;
	shr.u64 	%rd17688, %rd19522, 32;
	add.s64 	%rd17689, %rd17688, %rd17687;
	and.b64  	%rd17690, %rd17636, 4294967295;
	mul.lo.s64 	%rd17691, %rd17690, 977;
	and.b64  	%rd17692, %rd17576, 4294967295;
	and.b64  	%rd17693, %rd17691, 4294967295;
	add.s64 	%rd17694, %rd17689, %rd17692;
	add.s64 	%rd17695, %rd17694, %rd17693;
	add.s64 	%rd19523, %rd17695, %rd17681;
	shr.u64 	%rd17696, %rd17691, 32;
	shr.u64 	%rd17697, %rd19523, 32;
	add.s64 	%rd17698, %rd17697, %rd17696;
	mul.lo.s64 	%rd17699, %rd17637, 977;
	and.b64  	%rd17700, %rd17608, 4294967295;
	and.b64  	%rd17701, %rd17699, 4294967295;
	add.s64 	%rd17702, %rd17698, %rd17700;
	add.s64 	%rd17703, %rd17702, %rd17701;
	add.s64 	%rd19524, %rd17703, %rd17690;
	shr.u64 	%rd17704, %rd17699, 32;
	shr.u64 	%rd17705, %rd19524, 32;
	cvt.u32.u64 	%r8117, %rd17705;
	cvt.u32.u64 	%r8118, %rd17704;
	add.s32 	%r8119, %r8117, %r8118;
	add.s32 	%r1447, %r8119, %r8116;
	setp.eq.s32 	%p2801, %r1447, 0;
	mov.pred 	%p3158, 0;
	@%p2801 bra 	$L__BB1_1005;
	cvt.u64.u32 	%rd17706, %r1447;
	mul.wide.u32 	%rd17707, %r1447, 977;
	shr.u64 	%rd17708, %rd17707, 32;
	and.b64  	%rd17709, %rd19517, 4294967295;
	and.b64  	%rd17710, %rd17707, 4294967295;
	add.s64 	%rd19517, %rd17710, %rd17709;
	shr.u64 	%rd17711, %rd19517, 32;
	and.b64  	%rd17712, %rd19518, 4294967295;
	add.s64 	%rd17713, %rd17708, %rd17712;
	add.s64 	%rd17714, %rd17713, %rd17706;
	add.s64 	%rd19518, %rd17714, %rd17711;
	setp.lt.u64 	%p2803, %rd19518, 4294967296;
	@%p2803 bra 	$L__BB1_1005;
	shr.u64 	%rd17715, %rd19518, 32;
	and.b64  	%rd17716, %rd19519, 4294967295;
	add.s64 	%rd19519, %rd17715, %rd17716;
	setp.lt.u64 	%p2805, %rd19519, 4294967296;
	@%p2805 bra 	$L__BB1_1005;
	shr.u64 	%rd17717, %rd19519, 32;
	and.b64  	%rd17718, %rd19520, 4294967295;
	add.s64 	%rd19520, %rd17717, %rd17718;
	setp.lt.u64 	%p2807, %rd19520, 4294967296;
	@%p2807 bra 	$L__BB1_1005;
	shr.u64 	%rd17720, %rd19520, 32;
	and.b64  	%rd17721, %rd19521, 4294967295;
	add.s64 	%rd19521, %rd17720, %rd17721;
	setp.lt.u64 	%p2809, %rd19521, 4294967296;
	mov.b64 	%rd19520, 4294967296;
	@%p2809 bra 	$L__BB1_1005;
	shr.u64 	%rd17723, %rd19521, 32;
	and.b64  	%rd17724, %rd19522, 4294967295;
	add.s64 	%rd19522, %rd17723, %rd17724;
	setp.lt.u64 	%p2811, %rd19522, 4294967296;
	mov.b64 	%rd19520, 4294967296;
	mov.u64 	%rd19521, %rd19520;
	@%p2811 bra 	$L__BB1_1005;
	shr.u64 	%rd17726, %rd19522, 32;
	and.b64  	%rd17727, %rd19523, 4294967295;
	add.s64 	%rd19523, %rd17726, %rd17727;
	setp.lt.u64 	%p2813, %rd19523, 4294967296;
	mov.b64 	%rd19520, 4294967296;
	mov.u64 	%rd19522, %rd19520;
	@%p2813 bra 	$L__BB1_1005;
	shr.u64 	%rd17729, %rd19523, 32;
	and.b64  	%rd17730, %rd19524, 4294967295;
	add.s64 	%rd17731, %rd17729, %rd17730;
	setp.gt.u64 	%p3158, %rd17731, 4294967295;
	min.u64 	%rd19524, %rd17731, 4294967296;
	mov.b64 	%rd19520, 4294967296;
	mov.u64 	%rd19521, %rd19520;
	mov.u64 	%rd19523, %rd19520;
$L__BB1_1005:
	cvt.u32.u64 	%r9217, %rd19524;
	cvt.u32.u64 	%r9216, %rd19523;
	cvt.u32.u64 	%r9215, %rd19522;
	cvt.u32.u64 	%r9214, %rd19521;
	cvt.u32.u64 	%r9213, %rd19520;
	cvt.u32.u64 	%r9212, %rd19519;
	cvt.u32.u64 	%r9211, %rd19518;
	cvt.u32.u64 	%r9210, %rd19517;
	setp.ge.u32 	%p2814, %r9146, %r9217;
	not.pred 	%p2815, %p3158;
	and.pred  	%p2816, %p2815, %p2814;
	@%p2816 bra 	$L__BB1_1007;
	ld.const.u32 	%r9200, [const_p+24];
	bra.uni 	$L__BB1_1020;
$L__BB1_1007:
	setp.gt.u32 	%p2817, %r9146, %r9217;
	@%p2817 bra 	$L__BB1_1021;
	ld.const.u32 	%r9200, [const_p+24];
	setp.lt.u32 	%p2818, %r9200, %r9216;
	@%p2818 bra 	$L__BB1_1020;
	setp.gt.u32 	%p2819, %r9200, %r9216;
	@%p2819 bra 	$L__BB1_1021;
	ld.const.u32 	%r1458, [const_p+20];
	setp.lt.u32 	%p2820, %r1458, %r9215;
	@%p2820 bra 	$L__BB1_1020;
	setp.gt.u32 	%p2821, %r1458, %r9215;
	@%p2821 bra 	$L__BB1_1021;
	ld.const.u32 	%r1459, [const_p+16];
	setp.lt.u32 	%p2822, %r1459, %r9214;
	@%p2822 bra 	$L__BB1_1020;
	setp.gt.u32 	%p2823, %r1459, %r9214;
	@%p2823 bra 	$L__BB1_1021;
	ld.const.u32 	%r1460, [const_p+12];
	setp.lt.u32 	%p2824, %r1460, %r9213;
	@%p2824 bra 	$L__BB1_1020;
	setp.gt.u32 	%p2825, %r1460, %r9213;
	@%p2825 bra 	$L__BB1_1021;
	ld.const.u32 	%r1461, [const_p+8];
	setp.lt.u32 	%p2826, %r1461, %r9212;
	@%p2826 bra 	$L__BB1_1020;
	setp.gt.u32 	%p2827, %r1461, %r9212;
	@%p2827 bra 	$L__BB1_1021;
	ld.const.u32 	%r1462, [const_p+4];
	setp.lt.u32 	%p2828, %r1462, %r9211;
	@%p2828 bra 	$L__BB1_1020;
	setp.gt.u32 	%p2829, %r1462, %r9211;
	ld.const.u32 	%r8120, [const_p];
	setp.gt.u32 	%p2830, %r8120, %r9210;
	or.pred  	%p2831, %p2829, %p2830;
	@%p2831 bra 	$L__BB1_1021;
$L__BB1_1020:
	ld.const.u32 	%r8138, [const_p];
	ld.const.u32 	%r8139, [const_p+4];
	ld.const.u32 	%r8140, [const_p+8];
	ld.const.u32 	%r8141, [const_p+12];
	ld.const.u32 	%r8142, [const_p+16];
	ld.const.u32 	%r8143, [const_p+20];
	// begin inline asm
	sub.cc.u32 %r9210, %r9210, %r8138;
	subc.cc.u32 %r9211, %r9211, %r8139;
	subc.cc.u32 %r9212, %r9212, %r8140;
	subc.cc.u32 %r9213, %r9213, %r8141;
	subc.cc.u32 %r9214, %r9214, %r8142;
	subc.cc.u32 %r9215, %r9215, %r8143;
	subc.cc.u32 %r9216, %r9216, %r9200;
	subc.u32 %r9217, %r9217, %r9146;
	
	// end inline asm
$L__BB1_1021:
	setp.le.u32 	%p2832, %r9217, %r9146;
	@%p2832 bra 	$L__BB1_1022;
	bra.uni 	$L__BB1_1035;
$L__BB1_1022:
	setp.lt.u32 	%p2833, %r9217, %r9146;
	@%p2833 bra 	$L__BB1_1037;
	ld.const.u32 	%r9209, [const_p+24];
	setp.gt.u32 	%p2834, %r9216, %r9209;
	@%p2834 bra 	$L__BB1_1036;
	setp.lt.u32 	%p2835, %r9216, %r9209;
	@%p2835 bra 	$L__BB1_1037;
	ld.const.u32 	%r1473, [const_p+20];
	setp.gt.u32 	%p2836, %r9215, %r1473;
	@%p2836 bra 	$L__BB1_1036;
	setp.lt.u32 	%p2837, %r9215, %r1473;
	@%p2837 bra 	$L__BB1_1037;
	ld.const.u32 	%r1474, [const_p+16];
	setp.gt.u32 	%p2838, %r9214, %r1474;
	@%p2838 bra 	$L__BB1_1036;
	setp.lt.u32 	%p2839, %r9214, %r1474;
	@%p2839 bra 	$L__BB1_1037;
	ld.const.u32 	%r1475, [const_p+12];
	setp.gt.u32 	%p2840, %r9213, %r1475;
	@%p2840 bra 	$L__BB1_1036;
	setp.lt.u32 	%p2841, %r9213, %r1475;
	@%p2841 bra 	$L__BB1_1037;
	ld.const.u32 	%r1476, [const_p+8];
	setp.gt.u32 	%p2842, %r9212, %r1476;
	@%p2842 bra 	$L__BB1_1036;
	setp.lt.u32 	%p2843, %r9212, %r1476;
	@%p2843 bra 	$L__BB1_1037;
	ld.const.u32 	%r1477, [const_p+4];
	setp.gt.u32 	%p2844, %r9211, %r1477;
	@%p2844 bra 	$L__BB1_1036;
	setp.lt.u32 	%p2845, %r9211, %r1477;
	ld.const.u32 	%r8146, [const_p];
	setp.lt.u32 	%p2846, %r9210, %r8146;
	or.pred  	%p2847, %p2845, %p2846;
	@%p2847 bra 	$L__BB1_1037;
	bra.uni 	$L__BB1_1036;
$L__BB1_1035:
	ld.const.u32 	%r9209, [const_p+24];
$L__BB1_1036:
	ld.const.u32 	%r8164, [const_p];
	ld.const.u32 	%r8165, [const_p+4];
	ld.const.u32 	%r8166, [const_p+8];
	ld.const.u32 	%r8167, [const_p+12];
	ld.const.u32 	%r8168, [const_p+16];
	ld.const.u32 	%r8169, [const_p+20];
	// begin inline asm
	sub.cc.u32 %r9210, %r9210, %r8164;
	subc.cc.u32 %r9211, %r9211, %r8165;
	subc.cc.u32 %r9212, %r9212, %r8166;
	subc.cc.u32 %r9213, %r9213, %r8167;
	subc.cc.u32 %r9214, %r9214, %r8168;
	subc.cc.u32 %r9215, %r9215, %r8169;
	subc.cc.u32 %r9216, %r9216, %r9209;
	subc.u32 %r9217, %r9217, %r9146;
	
	// end inline asm
$L__BB1_1037:
	shl.b32 	%r8172, %r9192, 1;
	shr.u32 	%r8173, %r9192, 31;
	cvt.u64.u32 	%rd17732, %r8173;
	mul.wide.u32 	%rd17733, %r9193, 2;
	or.b64  	%rd17734, %rd17733, %rd17732;
	shr.u64 	%rd17735, %rd17733, 32;
	mul.wide.u32 	%rd17736, %r9194, 2;
	or.b64  	%rd17737, %rd17736, %rd17735;
	shr.u64 	%rd17738, %rd17736, 32;
	mul.wide.u32 	%rd17739, %r9195, 2;
	or.b64  	%rd17740, %rd17739, %rd17738;
	shr.u64 	%rd17741, %rd17739, 32;
	mul.wide.u32 	%rd17742, %r9196, 2;
	add.s64 	%rd17743, %rd17742, %rd17741;
	shr.u64 	%rd17744, %rd17743, 32;
	mul.wide.u32 	%rd17745, %r9197, 2;
	add.s64 	%rd17746, %rd17745, %rd17744;
	shr.u64 	%rd17747, %rd17746, 32;
	mul.wide.u32 	%rd17748, %r9198, 2;
	add.s64 	%rd17749, %rd17748, %rd17747;
	shr.u64 	%rd17750, %rd17749, 32;
	mul.wide.u32 	%rd17751, %r9199, 2;
	add.s64 	%rd17752, %rd17751, %rd17750;
	shr.u64 	%rd17753, %rd17752, 32;
	cvt.u64.u32 	%rd17754, %r8172;
	mad.lo.s64 	%rd19525, %rd17753, 977, %rd17754;
	shr.u64 	%rd17755, %rd19525, 32;
	and.b64  	%rd17756, %rd17734, 4294967295;
	add.s64 	%rd17757, %rd17755, %rd17756;
	add.s64 	%rd19526, %rd17757, %rd17753;
	shr.u64 	%rd17758, %rd19526, 32;
	and.b64  	%rd17759, %rd17737, 4294967295;
	add.s64 	%rd19527, %rd17758, %rd17759;
	shr.u64 	%rd17760, %rd19527, 32;
	and.b64  	%rd17761, %rd17740, 4294967295;
	add.s64 	%rd19528, %rd17760, %rd17761;
	shr.u64 	%rd17762, %rd19528, 32;
	and.b64  	%rd17763, %rd17743, 4294967295;
	add.s64 	%rd19529, %rd17762, %rd17763;
	shr.u64 	%rd17764, %rd19529, 32;
	and.b64  	%rd17765, %rd17746, 4294967295;
	add.s64 	%rd19530, %rd17764, %rd17765;
	shr.u64 	%rd17766, %rd19530, 32;
	and.b64  	%rd17767, %rd17749, 4294967295;
	add.s64 	%rd19531, %rd17766, %rd17767;
	shr.u64 	%rd17768, %rd19531, 32;
	and.b64  	%rd17769, %rd17752, 4294967295;
	add.s64 	%rd19532, %rd17768, %rd17769;
	shr.u64 	%rd593, %rd19532, 32;
	{ .reg .b32 tmp; mov.b64 {tmp, %r9218}, %rd19532; }
	setp.lt.u64 	%p2848, %rd19532, 4294967296;
	@%p2848 bra 	$L__BB1_1044;
	and.b64  	%rd17771, %rd19525, 4294967295;
	mad.lo.s64 	%rd19525, %rd593, 977, %rd17771;
	shr.u64 	%rd17772, %rd19525, 32;
	and.b64  	%rd17773, %rd19526, 4294967295;
	add.s64 	%rd17774, %rd17773, %rd593;
	add.s64 	%rd19526, %rd17774, %rd17772;
	setp.lt.u64 	%p2849, %rd19526, 4294967296;
	mov.b32 	%r9218, 0;
	mov.b64 	%rd19532, 4294967296;
	@%p2849 bra 	$L__BB1_1044;
	shr.u64 	%rd17776, %rd19526, 32;
	and.b64  	%rd17777, %rd19527, 4294967295;
	add.s64 	%rd19527, %rd17776, %rd17777;
	setp.lt.u64 	%p2850, %rd19527, 4294967296;
	@%p2850 bra 	$L__BB1_1044;
	shr.u64 	%rd17779, %rd19527, 32;
	and.b64  	%rd17780, %rd19528, 4294967295;
	add.s64 	%rd19528, %rd17779, %rd17780;
	setp.lt.u64 	%p2851, %rd19528, 4294967296;
	mov.b64 	%rd19527, 4294967296;
	mov.u64 	%rd19532, %rd19527;
	@%p2851 bra 	$L__BB1_1044;
	shr.u64 	%rd17782, %rd19528, 32;
	and.b64  	%rd17783, %rd19529, 4294967295;
	add.s64 	%rd19529, %rd17782, %rd17783;
	setp.lt.u64 	%p2852, %rd19529, 4294967296;
	mov.b64 	%rd19527, 4294967296;
	mov.u64 	%rd19528, %rd19527;
	@%p2852 bra 	$L__BB1_1044;
	shr.u64 	%rd17785, %rd19529, 32;
	and.b64  	%rd17786, %rd19530, 4294967295;
	add.s64 	%rd19530, %rd17785, %rd17786;
	setp.lt.u64 	%p2853, %rd19530, 4294967296;
	mov.b64 	%rd19527, 4294967296;
	mov.u64 	%rd19529, %rd19527;
	mov.u64 	%rd19532, %rd19527;
	@%p2853 bra 	$L__BB1_1044;
	shr.u64 	%rd17788, %rd19530, 32;
	and.b64  	%rd17789, %rd19531, 4294967295;
	add.s64 	%rd17790, %rd17788, %rd17789;
	setp.gt.u64 	%p2854, %rd17790, 4294967295;
	selp.b64 	%rd19531, 4294967296, %rd17790, %p2854;
	selp.b64 	%rd19532, 1, 4294967296, %p2854;
	mov.b64 	%rd19527, 4294967296;
	mov.u64 	%rd19528, %rd19527;
	mov.u64 	%rd19530, %rd19527;
$L__BB1_1044:
	cvt.u32.u64 	%r9236, %rd19532;
	cvt.u32.u64 	%r9235, %rd19531;
	cvt.u32.u64 	%r9234, %rd19530;
	cvt.u32.u64 	%r9233, %rd19529;
	cvt.u32.u64 	%r9232, %rd19528;
	cvt.u32.u64 	%r9231, %rd19527;
	cvt.u32.u64 	%r9230, %rd19526;
	cvt.u32.u64 	%r9229, %rd19525;
	setp.eq.s32 	%p2855, %r9218, 0;
	setp.ge.u32 	%p2856, %r9146, %r9236;
	and.pred  	%p2857, %p2855, %p2856;
	@%p2857 bra 	$L__BB1_1046;
	ld.const.u32 	%r9219, [const_p+24];
	bra.uni 	$L__BB1_1059;
$L__BB1_1046:
	setp.gt.u32 	%p2858, %r9146, %r9236;
	@%p2858 bra 	$L__BB1_1060;
	ld.const.u32 	%r9219, [const_p+24];
	setp.lt.u32 	%p2859, %r9219, %r9235;
	@%p2859 bra 	$L__BB1_1059;
	setp.gt.u32 	%p2860, %r9219, %r9235;
	@%p2860 bra 	$L__BB1_1060;
	ld.const.u32 	%r1516, [const_p+20];
	setp.lt.u32 	%p2861, %r1516, %r9234;
	@%p2861 bra 	$L__BB1_1059;
	setp.gt.u32 	%p2862, %r1516, %r9234;
	@%p2862 bra 	$L__BB1_1060;
	ld.const.u32 	%r1517, [const_p+16];
	setp.lt.u32 	%p2863, %r1517, %r9233;
	@%p2863 bra 	$L__BB1_1059;
	setp.gt.u32 	%p2864, %r1517, %r9233;
	@%p2864 bra 	$L__BB1_1060;
	ld.const.u32 	%r1518, [const_p+12];
	setp.lt.u32 	%p2865, %r1518, %r9232;
	@%p2865 bra 	$L__BB1_1059;
	setp.gt.u32 	%p2866, %r1518, %r9232;
	@%p2866 bra 	$L__BB1_1060;
	ld.const.u32 	%r1519, [const_p+8];
	setp.lt.u32 	%p2867, %r1519, %r9231;
	@%p2867 bra 	$L__BB1_1059;
	setp.gt.u32 	%p2868, %r1519, %r9231;
	@%p2868 bra 	$L__BB1_1060;
	ld.const.u32 	%r1520, [const_p+4];
	setp.lt.u32 	%p2869, %r1520, %r9230;
	@%p2869 bra 	$L__BB1_1059;
	setp.gt.u32 	%p2870, %r1520, %r9230;
	ld.const.u32 	%r8180, [const_p];
	setp.gt.u32 	%p2871, %r8180, %r9229;
	or.pred  	%p2872, %p2870, %p2871;
	@%p2872 bra 	$L__BB1_1060;
$L__BB1_1059:
	ld.const.u32 	%r8198, [const_p];
	ld.const.u32 	%r8199, [const_p+4];
	ld.const.u32 	%r8200, [const_p+8];
	ld.const.u32 	%r8201, [const_p+12];
	ld.const.u32 	%r8202, [const_p+16];
	ld.const.u32 	%r8203, [const_p+20];
	// begin inline asm
	sub.cc.u32 %r9229, %r9229, %r8198;
	subc.cc.u32 %r9230, %r9230, %r8199;
	subc.cc.u32 %r9231, %r9231, %r8200;
	subc.cc.u32 %r9232, %r9232, %r8201;
	subc.cc.u32 %r9233, %r9233, %r8202;
	subc.cc.u32 %r9234, %r9234, %r8203;
	subc.cc.u32 %r9235, %r9235, %r9219;
	subc.u32 %r9236, %r9236, %r9146;
	
	// end inline asm
$L__BB1_1060:
	setp.le.u32 	%p2873, %r9236, %r9146;
	@%p2873 bra 	$L__BB1_1061;
	bra.uni 	$L__BB1_1074;
$L__BB1_1061:
	setp.lt.u32 	%p2874, %r9236, %r9146;
	@%p2874 bra 	$L__BB1_1076;
	ld.const.u32 	%r9228, [const_p+24];
	setp.gt.u32 	%p2875, %r9235, %r9228;
	@%p2875 bra 	$L__BB1_1075;
	setp.lt.u32 	%p2876, %r9235, %r9228;
	@%p2876 bra 	$L__BB1_1076;
	ld.const.u32 	%r1531, [const_p+20];
	setp.gt.u32 	%p2877, %r9234, %r1531;
	@%p2877 bra 	$L__BB1_1075;
	setp.lt.u32 	%p2878, %r9234, %r1531;
	@%p2878 bra 	$L__BB1_1076;
	ld.const.u32 	%r1532, [const_p+16];
	setp.gt.u32 	%p2879, %r9233, %r1532;
	@%p2879 bra 	$L__BB1_1075;
	setp.lt.u32 	%p2880, %r9233, %r1532;
	@%p2880 bra 	$L__BB1_1076;
	ld.const.u32 	%r1533, [const_p+12];
	setp.gt.u32 	%p2881, %r9232, %r1533;
	@%p2881 bra 	$L__BB1_1075;
	setp.lt.u32 	%p2882, %r9232, %r1533;
	@%p2882 bra 	$L__BB1_1076;
	ld.const.u32 	%r1534, [const_p+8];
	setp.gt.u32 	%p2883, %r9231, %r1534;
	@%p2883 bra 	$L__BB1_1075;
	setp.lt.u32 	%p2884, %r9231, %r1534;
	@%p2884 bra 	$L__BB1_1076;
	ld.const.u32 	%r1535, [const_p+4];
	setp.gt.u32 	%p2885, %r9230, %r1535;
	@%p2885 bra 	$L__BB1_1075;
	setp.lt.u32 	%p2886, %r9230, %r1535;
	ld.const.u32 	%r8206, [const_p];
	setp.lt.u32 	%p2887, %r9229, %r8206;
	or.pred  	%p2888, %p2886, %p2887;
	@%p2888 bra 	$L__BB1_1076;
	bra.uni 	$L__BB1_1075;
$L__BB1_1074:
	ld.const.u32 	%r9228, [const_p+24];
$L__BB1_1075:
	ld.const.u32 	%r8224, [const_p];
	ld.const.u32 	%r8225, [const_p+4];
	ld.const.u32 	%r8226, [const_p+8];
	ld.const.u32 	%r8227, [const_p+12];
	ld.const.u32 	%r8228, [const_p+16];
	ld.const.u32 	%r8229, [const_p+20];
	// begin inline asm
	sub.cc.u32 %r9229, %r9229, %r8224;
	subc.cc.u32 %r9230, %r9230, %r8225;
	subc.cc.u32 %r9231, %r9231, %r8226;
	subc.cc.u32 %r9232, %r9232, %r8227;
	subc.cc.u32 %r9233, %r9233, %r8228;
	subc.cc.u32 %r9234, %r9234, %r8229;
	subc.cc.u32 %r9235, %r9235, %r9228;
	subc.u32 %r9236, %r9236, %r9146;
	
	// end inline asm
$L__BB1_1076:
	setp.gt.u32 	%p2889, %r9217, %r9181;
	@%p2889 bra 	$L__BB1_1077;
	bra.uni 	$L__BB1_1090;
$L__BB1_1077:
	// begin inline asm
	sub.cc.u32 %r9237, %r9210, %r9174;
	subc.cc.u32 %r9238, %r9211, %r9175;
	subc.cc.u32 %r9239, %r9212, %r9176;
	subc.cc.u32 %r9240, %r9213, %r9177;
	subc.cc.u32 %r9241, %r9214, %r9178;
	subc.cc.u32 %r9242, %r9215, %r9179;
	subc.cc.u32 %r9243, %r9216, %r9180;
	subc.u32 %r9244, %r9217, %r9181;
	
	// end inline asm
	bra.uni 	$L__BB1_1092;
$L__BB1_1078:
	setp.gt.u32 	%p2891, %r9216, %r9180;
	@%p2891 bra 	$L__BB1_1077;
	setp.lt.u32 	%p2892, %r9216, %r9180;
	@%p2892 bra 	$L__BB1_1091;
	setp.gt.u32 	%p2893, %r9215, %r9179;
	@%p2893 bra 	$L__BB1_1077;
	setp.lt.u32 	%p2894, %r9215, %r9179;
	@%p2894 bra 	$L__BB1_1091;
	setp.gt.u32 	%p2895, %r9214, %r9178;
	@%p2895 bra 	$L__BB1_1077;
	setp.lt.u32 	%p2896, %r9214, %r9178;
	@%p2896 bra 	$L__BB1_1091;
	setp.gt.u32 	%p2897, %r9213, %r9177;
	@%p2897 bra 	$L__BB1_1077;
	setp.lt.u32 	%p2898, %r9213, %r9177;
	@%p2898 bra 	$L__BB1_1091;
	setp.gt.u32 	%p2899, %r9212, %r9176;
	@%p2899 bra 	$L__BB1_1077;
	setp.lt.u32 	%p2900, %r9212, %r9176;
	@%p2900 bra 	$L__BB1_1091;
	setp.gt.u32 	%p2901, %r9211, %r9175;
	@%p2901 bra 	$L__BB1_1077;
	setp.lt.u32 	%p2902, %r9211, %r9175;
	setp.lt.u32 	%p2903, %r9210, %r9174;
	or.pred  	%p2904, %p2902, %p2903;
	@%p2904 bra 	$L__BB1_1091;
	bra.uni 	$L__BB1_1077;
$L__BB1_1090:
	setp.ge.u32 	%p2890, %r9217, %r9181;
	@%p2890 bra 	$L__BB1_1078;
$L__BB1_1091:
	ld.const.u32 	%r8248, [const_p];
	ld.const.u32 	%r8249, [const_p+4];
	ld.const.u32 	%r8250, [const_p+8];
	ld.const.u32 	%r8251, [const_p+12];
	ld.const.u32 	%r8252, [const_p+16];
	ld.const.u32 	%r8253, [const_p+20];
	ld.const.u32 	%r8254, [const_p+24];
	// begin inline asm
	add.cc.u32 %r8232, %r9210, %r8248;
	addc.cc.u32 %r8233, %r9211, %r8249;
	addc.cc.u32 %r8234, %r9212, %r8250;
	addc.cc.u32 %r8235, %r9213, %r8251;
	addc.cc.u32 %r8236, %r9214, %r8252;
	addc.cc.u32 %r8237, %r9215, %r8253;
	addc.cc.u32 %r8238, %r9216, %r8254;
	addc.u32 %r8239, %r9217, %r9146;
	
	// end inline asm
	// begin inline asm
	sub.cc.u32 %r9237, %r8232, %r9174;
	subc.cc.u32 %r9238, %r8233, %r9175;
	subc.cc.u32 %r9239, %r8234, %r9176;
	subc.cc.u32 %r9240, %r8235, %r9177;
	subc.cc.u32 %r9241, %r8236, %r9178;
	subc.cc.u32 %r9242, %r8237, %r9179;
	subc.cc.u32 %r9243, %r8238, %r9180;
	subc.u32 %r9244, %r8239, %r9181;
	
	// end inline asm
$L__BB1_1092:
	setp.gt.u32 	%p2905, %r9244, %r9236;
	@%p2905 bra 	$L__BB1_1093;
	bra.uni 	$L__BB1_1106;
$L__BB1_1093:
	// begin inline asm
	sub.cc.u32 %r9245, %r9237, %r9229;
	subc.cc.u32 %r9246, %r9238, %r9230;
	subc.cc.u32 %r9247, %r9239, %r9231;
	subc.cc.u32 %r9248, %r9240, %r9232;
	subc.cc.u32 %r9249, %r9241, %r9233;
	subc.cc.u32 %r9250, %r9242, %r9234;
	subc.cc.u32 %r9251, %r9243, %r9235;
	subc.u32 %r9252, %r9244, %r9236;
	
	// end inline asm
	bra.uni 	$L__BB1_1108;
$L__BB1_1094:
	setp.gt.u32 	%p2907, %r9243, %r9235;
	@%p2907 bra 	$L__BB1_1093;
	setp.lt.u32 	%p2908, %r9243, %r9235;
	@%p2908 bra 	$L__BB1_1107;
	setp.gt.u32 	%p2909, %r9242, %r9234;
	@%p2909 bra 	$L__BB1_1093;
	setp.lt.u32 	%p2910, %r9242, %r9234;
	@%p2910 bra 	$L__BB1_1107;
	setp.gt.u32 	%p2911, %r9241, %r9233;
	@%p2911 bra 	$L__BB1_1093;
	setp.lt.u32 	%p2912, %r9241, %r9233;
	@%p2912 bra 	$L__BB1_1107;
	setp.gt.u32 	%p2913, %r9240, %r9232;
	@%p2913 bra 	$L__BB1_1093;
	setp.lt.u32 	%p2914, %r9240, %r9232;
	@%p2914 bra 	$L__BB1_1107;
	setp.gt.u32 	%p2915, %r9239, %r9231;
	@%p2915 bra 	$L__BB1_1093;
	setp.lt.u32 	%p2916, %r9239, %r9231;
	@%p2916 bra 	$L__BB1_1107;
	setp.gt.u32 	%p2917, %r9238, %r9230;
	@%p2917 bra 	$L__BB1_1093;
	setp.lt.u32 	%p2918, %r9238, %r9230;
	setp.lt.u32 	%p2919, %r9237, %r9229;
	or.pred  	%p2920, %p2918, %p2919;
	@%p2920 bra 	$L__BB1_1107;
	bra.uni 	$L__BB1_1093;
$L__BB1_1106:
	setp.ge.u32 	%p2906, %r9244, %r9236;
	@%p2906 bra 	$L__BB1_1094;
$L__BB1_1107:
	ld.const.u32 	%r8320, [const_p];
	ld.const.u32 	%r8321, [const_p+4];
	ld.const.u32 	%r8322, [const_p+8];
	ld.const.u32 	%r8323, [const_p+12];
	ld.const.u32 	%r8324, [const_p+16];
	ld.const.u32 	%r8325, [const_p+20];
	ld.const.u32 	%r8326, [const_p+24];
	// begin inline asm
	add.cc.u32 %r8304, %r9237, %r8320;
	addc.cc.u32 %r8305, %r9238, %r8321;
	addc.cc.u32 %r8306, %r9239, %r8322;
	addc.cc.u32 %r8307, %r9240, %r8323;
	addc.cc.u32 %r8308, %r9241, %r8324;
	addc.cc.u32 %r8309, %r9242, %r8325;
	addc.cc.u32 %r8310, %r9243, %r8326;
	addc.u32 %r8311, %r9244, %r9146;
	
	// end inline asm
	// begin inline asm
	sub.cc.u32 %r9245, %r8304, %r9229;
	subc.cc.u32 %r9246, %r8305, %r9230;
	subc.cc.u32 %r9247, %r8306, %r9231;
	subc.cc.u32 %r9248, %r8307, %r9232;
	subc.cc.u32 %r9249, %r8308, %r9233;
	subc.cc.u32 %r9250, %r8309, %r9234;
	subc.cc.u32 %r9251, %r8310, %r9235;
	subc.u32 %r9252, %r8311, %r9236;
	
	// end inline asm
$L__BB1_1108:
	setp.gt.u32 	%p2921, %r9199, %r9252;
	@%p2921 bra 	$L__BB1_1109;
	bra.uni 	$L__BB1_1122;
$L__BB1_1109:
	// begin inline asm
	sub.cc.u32 %r9253, %r9192, %r9245;
	subc.cc.u32 %r9254, %r9193, %r9246;
	subc.cc.u32 %r9255, %r9194, %r9247;
	subc.cc.u32 %r9256, %r9195, %r9248;
	subc.cc.u32 %r9257, %r9196, %r9249;
	subc.cc.u32 %r9258, %r9197, %r9250;
	subc.cc.u32 %r9259, %r9198, %r9251;
	subc.u32 %r9260, %r9199, %r9252;
	
	// end inline asm
	bra.uni 	$L__BB1_1124;
$L__BB1_1110:
	setp.gt.u32 	%p2923, %r9198, %r9251;
	@%p2923 bra 	$L__BB1_1109;
	setp.lt.u32 	%p2924, %r9198, %r9251;
	@%p2924 bra 	$L__BB1_1123;
	setp.gt.u32 	%p2925, %r9197, %r9250;
	@%p2925 bra 	$L__BB1_1109;
	setp.lt.u32 	%p2926, %r9197, %r9250;
	@%p2926 bra 	$L__BB1_1123;
	setp.gt.u32 	%p2927, %r9196, %r9249;
	@%p2927 bra 	$L__BB1_1109;
	setp.lt.u32 	%p2928, %r9196, %r9249;
	@%p2928 bra 	$L__BB1_1123;
	setp.gt.u32 	%p2929, %r9195, %r9248;
	@%p2929 bra 	$L__BB1_1109;
	setp.lt.u32 	%p2930, %r9195, %r9248;
	@%p2930 bra 	$L__BB1_1123;
	setp.gt.u32 	%p2931, %r9194, %r9247;
	@%p2931 bra 	$L__BB1_1109;
	setp.lt.u32 	%p2932, %r9194, %r9247;
	@%p2932 bra 	$L__BB1_1123;
	setp.gt.u32 	%p2933, %r9193, %r9246;
	@%p2933 bra 	$L__BB1_1109;
	setp.lt.u32 	%p2934, %r9193, %r9246;
	setp.lt.u32 	%p2935, %r9192, %r9245;
	or.pred  	%p2936, %p2934, %p2935;
	@%p2936 bra 	$L__BB1_1123;
	bra.uni 	$L__BB1_1109;
$L__BB1_1122:
	setp.ge.u32 	%p2922, %r9199, %r9252;
	@%p2922 bra 	$L__BB1_1110;
$L__BB1_1123:
	ld.const.u32 	%r8392, [const_p];
	ld.const.u32 	%r8393, [const_p+4];
	ld.const.u32 	%r8394, [const_p+8];
	ld.const.u32 	%r8395, [const_p+12];
	ld.const.u32 	%r8396, [const_p+16];
	ld.const.u32 	%r8397, [const_p+20];
	ld.const.u32 	%r8398, [const_p+24];
	// begin inline asm
	add.cc.u32 %r8376, %r9192, %r8392;
	addc.cc.u32 %r8377, %r9193, %r8393;
	addc.cc.u32 %r8378, %r9194, %r8394;
	addc.cc.u32 %r8379, %r9195, %r8395;
	addc.cc.u32 %r8380, %r9196, %r8396;
	addc.cc.u32 %r8381, %r9197, %r8397;
	addc.cc.u32 %r8382, %r9198, %r8398;
	addc.u32 %r8383, %r9199, %r9146;
	
	// end inline asm
	// begin inline asm
	sub.cc.u32 %r9253, %r8376, %r9245;
	subc.cc.u32 %r9254, %r8377, %r9246;
	subc.cc.u32 %r9255, %r8378, %r9247;
	subc.cc.u32 %r9256, %r8379, %r9248;
	subc.cc.u32 %r9257, %r8380, %r9249;
	subc.cc.u32 %r9258, %r8381, %r9250;
	subc.cc.u32 %r9259, %r8382, %r9251;
	subc.u32 %r9260, %r8383, %r9252;
	
	// end inline asm
$L__BB1_1124:
	mul.wide.u32 	%rd17791, %r9253, %r9138;
	shr.u64 	%rd17792, %rd17791, 32;
	mul.wide.u32 	%rd17793, %r9254, %r9138;
	add.s64 	%rd17794, %rd17792, %rd17793;
	shr.u64 	%rd17795, %rd17794, 32;
	mul.wide.u32 	%rd17796, %r9255, %r9138;
	add.s64 	%rd17797, %rd17795, %rd17796;
	shr.u64 	%rd17798, %rd17797, 32;
	mul.wide.u32 	%rd17799, %r9256, %r9138;
	add.s64 	%rd17800, %rd17798, %rd17799;
	shr.u64 	%rd17801, %rd17800, 32;
	mul.wide.u32 	%rd17802, %r9257, %r9138;
	add.s64 	%rd17803, %rd17801, %rd17802;
	shr.u64 	%rd17804, %rd17803, 32;
	mul.wide.u32 	%rd17805, %r9258, %r9138;
	add.s64 	%rd17806, %rd17804, %rd17805;
	shr.u64 	%rd17807, %rd17806, 32;
	mul.wide.u32 	%rd17808, %r9259, %r9138;
	add.s64 	%rd17809, %rd17807, %rd17808;
	shr.u64 	%rd17810, %rd17809, 32;
	mul.wide.u32 	%rd17811, %r9260, %r9138;
	add.s64 	%rd17812, %rd17810, %rd17811;
	shr.u64 	%rd17813, %rd17812, 32;
	and.b64  	%rd17814, %rd17794, 4294967295;
	mul.wide.u32 	%rd17815, %r9253, %r9139;
	add.s64 	%rd17816, %rd17815, %rd17814;
	shr.u64 	%rd17817, %rd17816, 32;
	and.b64  	%rd17818, %rd17797, 4294967295;
	mul.wide.u32 	%rd17819, %r9254, %r9139;
	add.s64 	%rd17820, %rd17817, %rd17818;
	add.s64 	%rd17821, %rd17820, %rd17819;
	shr.u64 	%rd17822, %rd17821, 32;
	and.b64  	%rd17823, %rd17800, 4294967295;
	mul.wide.u32 	%rd17824, %r9255, %r9139;
	add.s64 	%rd17825, %rd17822, %rd17823;
	add.s64 	%rd17826, %rd17825, %rd17824;
	shr.u64 	%rd17827, %rd17826, 32;
	and.b64  	%rd17828, %rd17803, 4294967295;
	mul.wide.u32 	%rd17829, %r9256, %r9139;
	add.s64 	%rd17830, %rd17827, %rd17828;
	add.s64 	%rd17831, %rd17830, %rd17829;
	shr.u64 	%rd17832, %rd17831, 32;
	and.b64  	%rd17833, %rd17806, 4294967295;
	mul.wide.u32 	%rd17834, %r9257, %r9139;
	add.s64 	%rd17835, %rd17832, %rd17833;
	add.s64 	%rd17836, %rd17835, %rd17834;
	shr.u64 	%rd17837, %rd17836, 32;
	and.b64  	%rd17838, %rd17809, 4294967295;
	mul.wide.u32 	%rd17839, %r9258, %r9139;
	add.s64 	%rd17840, %rd17837, %rd17838;
	add.s64 	%rd17841, %rd17840, %rd17839;
	shr.u64 	%rd17842, %rd17841, 32;
	and.b64  	%rd17843, %rd17812, 4294967295;
	mul.wide.u32 	%rd17844, %r9259, %r9139;
	add.s64 	%rd17845, %rd17842, %rd17843;
	add.s64 	%rd17846, %rd17845, %rd17844;
	shr.u64 	%rd17847, %rd17846, 32;
	mul.wide.u32 	%rd17848, %r9260, %r9139;
	add.s64 	%rd17849, %rd17847, %rd17813;
	add.s64 	%rd17850, %rd17849, %rd17848;
	shr.u64 	%rd17851, %rd17850, 32;
	and.b64  	%rd17852, %rd17821, 4294967295;
	mul.wide.u32 	%rd17853, %r9253, %r9140;
	add.s64 	%rd17854, %rd17853, %rd17852;
	shr.u64 	%rd17855, %rd17854, 32;
	and.b64  	%rd17856, %rd17826, 4294967295;
	mul.wide.u32 	%rd17857, %r9254, %r9140;
	add.s64 	%rd17858, %rd17855, %rd17856;
	add.s64 	%rd17859, %rd17858, %rd17857;
	shr.u64 	%rd17860, %rd17859, 32;
	and.b64  	%rd17861, %rd17831, 4294967295;
	mul.wide.u32 	%rd17862, %r9255, %r9140;
	add.s64 	%rd17863, %rd17860, %rd17861;
	add.s64 	%rd17864, %rd17863, %rd17862;
	shr.u64 	%rd17865, %rd17864, 32;
	and.b64  	%rd17866, %rd17836, 4294967295;
	mul.wide.u32 	%rd17867, %r9256, %r9140;
	add.s64 	%rd17868, %rd17865, %rd17866;
	add.s64 	%rd17869, %rd17868, %rd17867;
	shr.u64 	%rd17870, %rd17869, 32;
	and.b64  	%rd17871, %rd17841, 4294967295;
	mul.wide.u32 	%rd17872, %r9257, %r9140;
	add.s64 	%rd17873, %rd17870, %rd17871;
	add.s64 	%rd17874, %rd17873, %rd17872;
	shr.u64 	%rd17875, %rd17874, 32;
	and.b64  	%rd17876, %rd17846, 4294967295;
	mul.wide.u32 	%rd17877, %r9258, %r9140;
	add.s64 	%rd17878, %rd17875, %rd17876;
	add.s64 	%rd17879, %rd17878, %rd17877;
	shr.u64 	%rd17880, %rd17879, 32;
	and.b64  	%rd17881, %rd17850, 4294967295;
	mul.wide.u32 	%rd17882, %r9259, %r9140;
	add.s64 	%rd17883, %rd17880, %rd17881;
	add.s64 	%rd17884, %rd17883, %rd17882;
	shr.u64 	%rd17885, %rd17884, 32;
	mul.wide.u32 	%rd17886, %r9260, %r9140;
	add.s64 	%rd17887, %rd17885, %rd17851;
	add.s64 	%rd17888, %rd17887, %rd17886;
	shr.u64 	%rd17889, %rd17888, 32;
	and.b64  	%rd17890, %rd17859, 4294967295;
	mul.wide.u32 	%rd17891, %r9253, %r9141;
	add.s64 	%rd17892, %rd17891, %rd17890;
	shr.u64 	%rd17893, %rd17892, 32;
	and.b64  	%rd17894, %rd17864, 4294967295;
	mul.wide.u32 	%rd17895, %r9254, %r9141;
	add.s64 	%rd17896, %rd17893, %rd17894;
	add.s64 	%rd17897, %rd17896, %rd17895;
	shr.u64 	%rd17898, %rd17897, 32;
	and.b64  	%rd17899, %rd17869, 4294967295;
	mul.wide.u32 	%rd17900, %r9255, %r9141;
	add.s64 	%rd17901, %rd17898, %rd17899;
	add.s64 	%rd17902, %rd17901, %rd17900;
	shr.u64 	%rd17903, %rd17902, 32;
	and.b64  	%rd17904, %rd17874, 4294967295;
	mul.wide.u32 	%rd17905, %r9256, %r9141;
	add.s64 	%rd17906, %rd17903, %rd17904;
	add.s64 	%rd17907, %rd17906, %rd17905;
	shr.u64 	%rd17908, %rd17907, 32;
	and.b64  	%rd17909, %rd17879, 4294967295;
	mul.wide.u32 	%rd17910, %r9257, %r9141;
	add.s64 	%rd17911, %rd17908, %rd17909;
	add.s64 	%rd17912, %rd17911, %rd17910;
	shr.u64 	%rd17913, %rd17912, 32;
	and.b64  	%rd17914, %rd17884, 4294967295;
	mul.wide.u32 	%rd17915, %r9258, %r9141;
	add.s64 	%rd17916, %rd17913, %rd17914;
	add.s64 	%rd17917, %rd17916, %rd17915;
	shr.u64 	%rd17918, %rd17917, 32;
	and.b64  	%rd17919, %rd17888, 4294967295;
	mul.wide.u32 	%rd17920, %r9259, %r9141;
	add.s64 	%rd17921, %rd17918, %rd17919;
	add.s64 	%rd17922, %rd17921, %rd17920;
	shr.u64 	%rd17923, %rd17922, 32;
	mul.wide.u32 	%rd17924, %r9260, %r9141;
	add.s64 	%rd17925, %rd17923, %rd17889;
	add.s64 	%rd17926, %rd17925, %rd17924;
	shr.u64 	%rd17927, %rd17926, 32;
	and.b64  	%rd17928, %rd17897, 4294967295;
	mul.wide.u32 	%rd17929, %r9253, %r9142;
	add.s64 	%rd17930, %rd17929, %rd17928;
	shr.u64 	%rd17931, %rd17930, 32;
	and.b64  	%rd17932, %rd17902, 4294967295;
	mul.wide.u32 	%rd17933, %r9254, %r9142;
	add.s64 	%rd17934, %rd17931, %rd17932;
	add.s64 	%rd17935, %rd17934, %rd17933;
	shr.u64 	%rd17936, %rd17935, 32;
	and.b64  	%rd17937, %rd17907, 4294967295;
	mul.wide.u32 	%rd17938, %r9255, %r9142;
	add.s64 	%rd17939, %rd17936, %rd17937;
	add.s64 	%rd17940, %rd17939, %rd17938;
	shr.u64 	%rd17941, %rd17940, 32;
	and.b64  	%rd17942, %rd17912, 4294967295;
	mul.wide.u32 	%rd17943, %r9256, %r9142;
	add.s64 	%rd17944, %rd17941, %rd17942;
	add.s64 	%rd17945, %rd17944, %rd17943;
	shr.u64 	%rd17946, %rd17945, 32;
	and.b64  	%rd17947, %rd17917, 4294967295;
	mul.wide.u32 	%rd17948, %r9257, %r9142;
	add.s64 	%rd17949, %rd17946, %rd17947;
	add.s64 	%rd17950, %rd17949, %rd17948;
	shr.u64 	%rd17951, %rd17950, 32;
	and.b64  	%rd17952, %rd17922, 4294967295;
	mul.wide.u32 	%rd17953, %r9258, %r9142;
	add.s64 	%rd17954, %rd17951, %rd17952;
	add.s64 	%rd17955, %rd17954, %rd17953;
	shr.u64 	%rd17956, %rd17955, 32;
	and.b64  	%rd17957, %rd17926, 4294967295;
	mul.wide.u32 	%rd17958, %r9259, %r9142;
	add.s64 	%rd17959, %rd17956, %rd17957;
	add.s64 	%rd17960, %rd17959, %rd17958;
	shr.u64 	%rd17961, %rd17960, 32;
	mul.wide.u32 	%rd17962, %r9260, %r9142;
	add.s64 	%rd17963, %rd17961, %rd17927;
	add.s64 	%rd17964, %rd17963, %rd17962;
	shr.u64 	%rd17965, %rd17964, 32;
	and.b64  	%rd17966, %rd17935, 4294967295;
	mul.wide.u32 	%rd17967, %r9253, %r9143;
	add.s64 	%rd17968, %rd17967, %rd17966;
	shr.u64 	%rd17969, %rd17968, 32;
	and.b64  	%rd17970, %rd17940, 4294967295;
	mul.wide.u32 	%rd17971, %r9254, %r9143;
	add.s64 	%rd17972, %rd17969, %rd17970;
	add.s64 	%rd17973, %rd17972, %rd17971;
	shr.u64 	%rd17974, %rd17973, 32;
	and.b64  	%rd17975, %rd17945, 4294967295;
	mul.wide.u32 	%rd17976, %r9255, %r9143;
	add.s64 	%rd17977, %rd17974, %rd17975;
	add.s64 	%rd17978, %rd17977, %rd17976;
	shr.u64 	%rd17979, %rd17978, 32;
	and.b64  	%rd17980, %rd17950, 4294967295;
	mul.wide.u32 	%rd17981, %r9256, %r9143;
	add.s64 	%rd17982, %rd17979, %rd17980;
	add.s64 	%rd17983, %rd17982, %rd17981;
	shr.u64 	%rd17984, %rd17983, 32;
	and.b64  	%rd17985, %rd17955, 4294967295;
	mul.wide.u32 	%rd17986, %r9257, %r9143;
	add.s64 	%rd17987, %rd17984, %rd17985;
	add.s64 	%rd17988, %rd17987, %rd17986;
	shr.u64 	%rd17989, %rd17988, 32;
	and.b64  	%rd17990, %rd17960, 4294967295;
	mul.wide.u32 	%rd17991, %r9258, %r9143;
	add.s64 	%rd17992, %rd17989, %rd17990;
	add.s64 	%rd17993, %rd17992, %rd17991;
	shr.u64 	%rd17994, %rd17993, 32;
	and.b64  	%rd17995, %rd17964, 4294967295;
	mul.wide.u32 	%rd17996, %r9259, %r9143;
	add.s64 	%rd17997, %rd17994, %rd17995;
	add.s64 	%rd17998, %rd17997, %rd17996;
	shr.u64 	%rd17999, %rd17998, 32;
	mul.wide.u32 	%rd18000, %r9260, %r9143;
	add.s64 	%rd18001, %rd17999, %rd17965;
	add.s64 	%rd18002, %rd18001, %rd18000;
	shr.u64 	%rd18003, %rd18002, 32;
	and.b64  	%rd18004, %rd17973, 4294967295;
	mul.wide.u32 	%rd18005, %r9253, %r9144;
	add.s64 	%rd18006, %rd18005, %rd18004;
	shr.u64 	%rd18007, %rd18006, 32;
	and.b64  	%rd18008, %rd17978, 4294967295;
	mul.wide.u32 	%rd18009, %r9254, %r9144;
	add.s64 	%rd18010, %rd18007, %rd18008;
	add.s64 	%rd18011, %rd18010, %rd18009;
	shr.u64 	%rd18012, %rd18011, 32;
	and.b64  	%rd18013, %rd17983, 4294967295;
	mul.wide.u32 	%rd18014, %r9255, %r9144;
	add.s64 	%rd18015, %rd18012, %rd18013;
	add.s64 	%rd18016, %rd18015, %rd18014;
	shr.u64 	%rd18017, %rd18016, 32;
	and.b64  	%rd18018, %rd17988, 4294967295;
	mul.wide.u32 	%rd18019, %r9256, %r9144;
	add.s64 	%rd18020, %rd18017, %rd18018;
	add.s64 	%rd18021, %rd18020, %rd18019;
	shr.u64 	%rd18022, %rd18021, 32;
	and.b64  	%rd18023, %rd17993, 4294967295;
	mul.wide.u32 	%rd18024, %r9257, %r9144;
	add.s64 	%rd18025, %rd18022, %rd18023;
	add.s64 	%rd18026, %rd18025, %rd18024;
	shr.u64 	%rd18027, %rd18026, 32;
	and.b64  	%rd18028, %rd17998, 4294967295;
	mul.wide.u32 	%rd18029, %r9258, %r9144;
	add.s64 	%rd18030, %rd18027, %rd18028;
	add.s64 	%rd18031, %rd18030, %rd18029;
	shr.u64 	%rd18032, %rd18031, 32;
	and.b64  	%rd18033, %rd18002, 4294967295;
	mul.wide.u32 	%rd18034, %r9259, %r9144;
	add.s64 	%rd18035, %rd18032, %rd18033;
	add.s64 	%rd18036, %rd18035, %rd18034;
	shr.u64 	%rd18037, %rd18036, 32;
	mul.wide.u32 	%rd18038, %r9260, %r9144;
	add.s64 	%rd18039, %rd18037, %rd18003;
	add.s64 	%rd18040, %rd18039, %rd18038;
	shr.u64 	%rd18041, %rd18040, 32;
	and.b64  	%rd18042, %rd18011, 4294967295;
	mul.wide.u32 	%rd18043, %r9253, %r9145;
	add.s64 	%rd18044, %rd18043, %rd18042;
	shr.u64 	%rd18045, %rd18044, 32;
	and.b64  	%rd18046, %rd18016, 4294967295;
	mul.wide.u32 	%rd18047, %r9254, %r9145;
	add.s64 	%rd18048, %rd18045, %rd18046;
	add.s64 	%rd18049, %rd18048, %rd18047;
	shr.u64 	%rd18050, %rd18049, 32;
	and.b64  	%rd18051, %rd18021, 4294967295;
	mul.wide.u32 	%rd18052, %r9255, %r9145;
	add.s64 	%rd18053, %rd18050, %rd18051;
	add.s64 	%rd18054, %rd18053, %rd18052;
	shr.u64 	%rd18055, %rd18054, 32;
	and.b64  	%rd18056, %rd18026, 4294967295;
	mul.wide.u32 	%rd18057, %r9256, %r9145;
	add.s64 	%rd18058, %rd18055, %rd18056;
	add.s64 	%rd18059, %rd18058, %rd18057;
	shr.u64 	%rd18060, %rd18059, 32;
	and.b64  	%rd18061, %rd18031, 4294967295;
	mul.wide.u32 	%rd18062, %r9257, %r9145;
	add.s64 	%rd18063, %rd18060, %rd18061;
	add.s64 	%rd18064, %rd18063, %rd18062;
	shr.u64 	%rd18065, %rd18064, 32;
	and.b64  	%rd18066, %rd18036, 4294967295;
	mul.wide.u32 	%rd18067, %r9258, %r9145;
	add.s64 	%rd18068, %rd18065, %rd18066;
	add.s64 	%rd18069, %rd18068, %rd18067;
	shr.u64 	%rd18070, %rd18069, 32;
	and.b64  	%rd18071, %rd18040, 4294967295;
	mul.wide.u32 	%rd18072, %r9259, %r9145;
	add.s64 	%rd18073, %rd18070, %rd18071;
	add.s64 	%rd18074, %rd18073, %rd18072;
	shr.u64 	%rd18075, %rd18074, 32;
	mul.wide.u32 	%rd18076, %r9260, %r9145;
	add.s64 	%rd18077, %rd18075, %rd18041;
	add.s64 	%rd18078, %rd18077, %rd18076;
	shr.u64 	%rd18079, %rd18078, 32;
	{ .reg .b32 tmp; mov.b64 {tmp, %r8448}, %rd18078; }
	and.b64  	%rd18080, %rd18049, 4294967295;
	mul.lo.s64 	%rd18081, %rd18080, 977;
	and.b64  	%rd18082, %rd17791, 4294967295;
	and.b64  	%rd18083, %rd18081, 4294967295;
	add.s64 	%rd19533, %rd18083, %rd18082;
	shr.u64 	%rd18084, %rd18081, 32;
	shr.u64 	%rd18085, %rd19533, 32;
	add.s64 	%rd18086, %rd18085, %rd18084;
	and.b64  	%rd18087, %rd18054, 4294967295;
	mul.lo.s64 	%rd18088, %rd18087, 977;
	and.b64  	%rd18089, %rd17816, 4294967295;
	and.b64  	%rd18090, %rd18088, 4294967295;
	add.s64 	%rd18091, %rd18086, %rd18089;
	add.s64 	%rd18092, %rd18091, %rd18090;
	add.s64 	%rd19534, %rd18092, %rd18080;
	shr.u64 	%rd18093, %rd18088, 32;
	shr.u64 	%rd18094, %rd19534, 32;
	add.s64 	%rd18095, %rd18094, %rd18093;
	and.b64  	%rd18096, %rd18059, 4294967295;
	mul.lo.s64 	%rd18097, %rd18096, 977;
	and.b64  	%rd18098, %rd17854, 4294967295;
	and.b64  	%rd18099, %rd18097, 4294967295;
	add.s64 	%rd18100, %rd18095, %rd18098;
	add.s64 	%rd18101, %rd18100, %rd18099;
	add.s64 	%rd19535, %rd18101, %rd18087;
	shr.u64 	%rd18102, %rd18097, 32;
	shr.u64 	%rd18103, %rd19535, 32;
	add.s64 	%rd18104, %rd18103, %rd18102;
	and.b64  	%rd18105, %rd18064, 4294967295;
	mul.lo.s64 	%rd18106, %rd18105, 977;
	and.b64  	%rd18107, %rd17892, 4294967295;
	and.b64  	%rd18108, %rd18106, 4294967295;
	add.s64 	%rd18109, %rd18104, %rd18107;
	add.s64 	%rd18110, %rd18109, %rd18108;
	add.s64 	%rd19536, %rd18110, %rd18096;
	shr.u64 	%rd18111, %rd18106, 32;
	shr.u64 	%rd18112, %rd19536, 32;
	add.s64 	%rd18113, %rd18112, %rd18111;
	and.b64  	%rd18114, %rd18069, 4294967295;
	mul.lo.s64 	%rd18115, %rd18114, 977;
	and.b64  	%rd18116, %rd17930, 4294967295;
	and.b64  	%rd18117, %rd18115, 4294967295;
	add.s64 	%rd18118, %rd18113, %rd18116;
	add.s64 	%rd18119, %rd18118, %rd18117;
	add.s64 	%rd19537, %rd18119, %rd18105;
	shr.u64 	%rd18120, %rd18115, 32;
	shr.u64 	%rd18121, %rd19537, 32;
	add.s64 	%rd18122, %rd18121, %rd18120;
	and.b64  	%rd18123, %rd18074, 4294967295;
	mul.lo.s64 	%rd18124, %rd18123, 977;
	and.b64  	%rd18125, %rd17968, 4294967295;
	and.b64  	%rd18126, %rd18124, 4294967295;
	add.s64 	%rd18127, %rd18122, %rd18125;
	add.s64 	%rd18128, %rd18127, %rd18126;
	add.s64 	%rd19538, %rd18128, %rd18114;
	shr.u64 	%rd18129, %rd18124, 32;
	shr.u64 	%rd18130, %rd19538, 32;
	add.s64 	%rd18131, %rd18130, %rd18129;
	and.b64  	%rd18132, %rd18078, 4294967295;
	mul.lo.s64 	%rd18133, %rd18132, 977;
	and.b64  	%rd18134, %rd18006, 4294967295;
	and.b64  	%rd18135, %rd18133, 4294967295;
	add.s64 	%rd18136, %rd18131, %rd18134;
	add.s64 	%rd18137, %rd18136, %rd18135;
	add.s64 	%rd19539, %rd18137, %rd18123;
	shr.u64 	%rd18138, %rd18133, 32;
	shr.u64 	%rd18139, %rd19539, 32;
	add.s64 	%rd18140, %rd18139, %rd18138;
	mul.lo.s64 	%rd18141, %rd18079, 977;
	and.b64  	%rd18142, %rd18044, 4294967295;
	and.b64  	%rd18143, %rd18141, 4294967295;
	add.s64 	%rd18144, %rd18140, %rd18142;
	add.s64 	%rd18145, %rd18144, %rd18143;
	add.s64 	%rd19540, %rd18145, %rd18132;
	shr.u64 	%rd18146, %rd18141, 32;
	shr.u64 	%rd18147, %rd19540, 32;
	cvt.u32.u64 	%r8449, %rd18147;
	cvt.u32.u64 	%r8450, %rd18146;
	add.s32 	%r8451, %r8449, %r8450;
	add.s32 	%r1650, %r8451, %r8448;
	setp.eq.s32 	%p2938, %r1650, 0;
	mov.pred 	%p3159, 0;
	@%p2938 bra 	$L__BB1_1132;
	cvt.u64.u32 	%rd18148, %r1650;
	mul.wide.u32 	%rd18149, %r1650, 977;
	shr.u64 	%rd18150, %rd18149, 32;
	and.b64  	%rd18151, %rd19533, 4294967295;
	and.b64  	%rd18152, %rd18149, 4294967295;
	add.s64 	%rd19533, %rd18152, %rd18151;
	shr.u64 	%rd18153, %rd19533, 32;
	and.b64  	%rd18154, %rd19534, 4294967295;
	add.s64 	%rd18155, %rd18150, %rd18154;
	add.s64 	%rd18156, %rd18155, %rd18148;
	add.s64 	%rd19534, %rd18156, %rd18153;
	setp.lt.u64 	%p2940, %rd19534, 4294967296;
	@%p2940 bra 	$L__BB1_1132;
	shr.u64 	%rd18157, %rd19534, 32;
	and.b64  	%rd18158, %rd19535, 4294967295;
	add.s64 	%rd19535, %rd18157, %rd18158;
	setp.lt.u64 	%p2942, %rd19535, 4294967296;
	@%p2942 bra 	$L__BB1_1132;
	shr.u64 	%rd18159, %rd19535, 32;
	and.b64  	%rd18160, %rd19536, 4294967295;
	add.s64 	%rd19536, %rd18159, %rd18160;
	setp.lt.u64 	%p2944, %rd19536, 4294967296;
	@%p2944 bra 	$L__BB1_1132;
	shr.u64 	%rd18162, %rd19536, 32;
	and.b64  	%rd18163, %rd19537, 4294967295;
	add.s64 	%rd19537, %rd18162, %rd18163;
	setp.lt.u64 	%p2946, %rd19537, 4294967296;
	mov.b64 	%rd19536, 4294967296;
	@%p2946 bra 	$L__BB1_1132;
	shr.u64 	%rd18165, %rd19537, 32;
	and.b64  	%rd18166, %rd19538, 4294967295;
	add.s64 	%rd19538, %rd18165, %rd18166;
	setp.lt.u64 	%p2948, %rd19538, 4294967296;
	mov.b64 	%rd19536, 4294967296;
	mov.u64 	%rd19537, %rd19536;
	@%p2948 bra 	$L__BB1_1132;
	shr.u64 	%rd18168, %rd19538, 32;
	and.b64  	%rd18169, %rd19539, 4294967295;
	add.s64 	%rd19539, %rd18168, %rd18169;
	setp.lt.u64 	%p2950, %rd19539, 4294967296;
	mov.b64 	%rd19536, 4294967296;
	mov.u64 	%rd19538, %rd19536;
	@%p2950 bra 	$L__BB1_1132;
	shr.u64 	%rd18171, %rd19539, 32;
	and.b64  	%rd18172, %rd19540, 4294967295;
	add.s64 	%rd18173, %rd18171, %rd18172;
	setp.gt.u64 	%p3159, %rd18173, 4294967295;
	min.u64 	%rd19540, %rd18173, 4294967296;
	mov.b64 	%rd19536, 4294967296;
	mov.u64 	%rd19537, %rd19536;
	mov.u64 	%rd19539, %rd19536;
$L__BB1_1132:
	cvt.u32.u64 	%r9277, %rd19540;
	cvt.u32.u64 	%r9276, %rd19539;
	cvt.u32.u64 	%r9275, %rd19538;
	cvt.u32.u64 	%r9274, %rd19537;
	cvt.u32.u64 	%r9273, %rd19536;
	cvt.u32.u64 	%r9272, %rd19535;
	cvt.u32.u64 	%r9271, %rd19534;
	cvt.u32.u64 	%r9270, %rd19533;
	setp.lt.u32 	%p2951, %r9146, %r9277;
	or.pred  	%p2952, %p3159, %p2951;
	@%p2952 bra 	$L__BB1_1146;
	setp.gt.u32 	%p2953, %r9146, %r9277;
	@%p2953 bra 	$L__BB1_1147;
	ld.const.u32 	%r1659, [const_p+24];
	setp.lt.u32 	%p2954, %r1659, %r9276;
	@%p2954 bra 	$L__BB1_1146;
	setp.gt.u32 	%p2955, %r1659, %r9276;
	@%p2955 bra 	$L__BB1_1147;
	ld.const.u32 	%r1660, [const_p+20];
	setp.lt.u32 	%p2956, %r1660, %r9275;
	@%p2956 bra 	$L__BB1_1146;
	setp.gt.u32 	%p2957, %r1660, %r9275;
	@%p2957 bra 	$L__BB1_1147;
	ld.const.u32 	%r1661, [const_p+16];
	setp.lt.u32 	%p2958, %r1661, %r9274;
	@%p2958 bra 	$L__BB1_1146;
	setp.gt.u32 	%p2959, %r1661, %r9274;
	@%p2959 bra 	$L__BB1_1147;
	ld.const.u32 	%r1662, [const_p+12];
	setp.lt.u32 	%p2960, %r1662, %r9273;
	@%p2960 bra 	$L__BB1_1146;
	setp.gt.u32 	%p2961, %r1662, %r9273;
	@%p2961 bra 	$L__BB1_1147;
	ld.const.u32 	%r1663, [const_p+8];
	setp.lt.u32 	%p2962, %r1663, %r9272;
	@%p2962 bra 	$L__BB1_1146;
	setp.gt.u32 	%p2963, %r1663, %r9272;
	@%p2963 bra 	$L__BB1_1147;
	ld.const.u32 	%r1664, [const_p+4];
	setp.lt.u32 	%p2964, %r1664, %r9271;
	@%p2964 bra 	$L__BB1_1146;
	setp.gt.u32 	%p2965, %r1664, %r9271;
	ld.const.u32 	%r8452, [const_p];
	setp.gt.u32 	%p2966, %r8452, %r9270;
	or.pred  	%p2967, %p2965, %p2966;
	@%p2967 bra 	$L__BB1_1147;
$L__BB1_1146:
	ld.const.u32 	%r8470, [const_p];
	ld.const.u32 	%r8471, [const_p+4];
	ld.const.u32 	%r8472, [const_p+8];
	ld.const.u32 	%r8473, [const_p+12];
	ld.const.u32 	%r8474, [const_p+16];
	ld.const.u32 	%r8475, [const_p+20];
	ld.const.u32 	%r8476, [const_p+24];
	// begin inline asm
	sub.cc.u32 %r9270, %r9270, %r8470;
	subc.cc.u32 %r9271, %r9271, %r8471;
	subc.cc.u32 %r9272, %r9272, %r8472;
	subc.cc.u32 %r9273, %r9273, %r8473;
	subc.cc.u32 %r9274, %r9274, %r8474;
	subc.cc.u32 %r9275, %r9275, %r8475;
	subc.cc.u32 %r9276, %r9276, %r8476;
	subc.u32 %r9277, %r9277, %r9146;
	
	// end inline asm
$L__BB1_1147:
	setp.le.u32 	%p2968, %r9277, %r9146;
	@%p2968 bra 	$L__BB1_1148;
	bra.uni 	$L__BB1_1161;
$L__BB1_1148:
	setp.lt.u32 	%p2969, %r9277, %r9146;
	@%p2969 bra 	$L__BB1_1163;
	ld.const.u32 	%r9269, [const_p+24];
	setp.gt.u32 	%p2970, %r9276, %r9269;
	@%p2970 bra 	$L__BB1_1162;
	setp.lt.u32 	%p2971, %r9276, %r9269;
	@%p2971 bra 	$L__BB1_1163;
	ld.const.u32 	%r1674, [const_p+20];
	setp.gt.u32 	%p2972, %r9275, %r1674;
	@%p2972 bra 	$L__BB1_1162;
	setp.lt.u32 	%p2973, %r9275, %r1674;
	@%p2973 bra 	$L__BB1_1163;
	ld.const.u32 	%r1675, [const_p+16];
	setp.gt.u32 	%p2974, %r9274, %r1675;
	@%p2974 bra 	$L__BB1_1162;
	setp.lt.u32 	%p2975, %r9274, %r1675;
	@%p2975 bra 	$L__BB1_1163;
	ld.const.u32 	%r1676, [const_p+12];
	setp.gt.u32 	%p2976, %r9273, %r1676;
	@%p2976 bra 	$L__BB1_1162;
	setp.lt.u32 	%p2977, %r9273, %r1676;
	@%p2977 bra 	$L__BB1_1163;
	ld.const.u32 	%r1677, [const_p+8];
	setp.gt.u32 	%p2978, %r9272, %r1677;
	@%p2978 bra 	$L__BB1_1162;
	setp.lt.u32 	%p2979, %r9272, %r1677;
	@%p2979 bra 	$L__BB1_1163;
	ld.const.u32 	%r1678, [const_p+4];
	setp.gt.u32 	%p2980, %r9271, %r1678;
	@%p2980 bra 	$L__BB1_1162;
	setp.lt.u32 	%p2981, %r9271, %r1678;
	ld.const.u32 	%r8478, [const_p];
	setp.lt.u32 	%p2982, %r9270, %r8478;
	or.pred  	%p2983, %p2981, %p2982;
	@%p2983 bra 	$L__BB1_1163;
	bra.uni 	$L__BB1_1162;
$L__BB1_1161:
	ld.const.u32 	%r9269, [const_p+24];
$L__BB1_1162:
	ld.const.u32 	%r8496, [const_p];
	ld.const.u32 	%r8497, [const_p+4];
	ld.const.u32 	%r8498, [const_p+8];
	ld.const.u32 	%r8499, [const_p+12];
	ld.const.u32 	%r8500, [const_p+16];
	ld.const.u32 	%r8501, [const_p+20];
	// begin inline asm
	sub.cc.u32 %r9270, %r9270, %r8496;
	subc.cc.u32 %r9271, %r9271, %r8497;
	subc.cc.u32 %r9272, %r9272, %r8498;
	subc.cc.u32 %r9273, %r9273, %r8499;
	subc.cc.u32 %r9274, %r9274, %r8500;
	subc.cc.u32 %r9275, %r9275, %r8501;
	subc.cc.u32 %r9276, %r9276, %r9269;
	subc.u32 %r9277, %r9277, %r9146;
	
	// end inline asm
$L__BB1_1163:
	mul.wide.u32 	%rd18174, %r9174, %r8885;
	shr.u64 	%rd18175, %rd18174, 32;
	mul.wide.u32 	%rd18176, %r9175, %r8885;
	add.s64 	%rd18177, %rd18175, %rd18176;
	shr.u64 	%rd18178, %rd18177, 32;
	mul.wide.u32 	%rd18179, %r9176, %r8885;
	add.s64 	%rd18180, %rd18178, %rd18179;
	shr.u64 	%rd18181, %rd18180, 32;
	mul.wide.u32 	%rd18182, %r9177, %r8885;
	add.s64 	%rd18183, %rd18181, %rd18182;
	shr.u64 	%rd18184, %rd18183, 32;
	mul.wide.u32 	%rd18185, %r9178, %r8885;
	add.s64 	%rd18186, %rd18184, %rd18185;
	shr.u64 	%rd18187, %rd18186, 32;
	mul.wide.u32 	%rd18188, %r9179, %r8885;
	add.s64 	%rd18189, %rd18187, %rd18188;
	shr.u64 	%rd18190, %rd18189, 32;
	mul.wide.u32 	%rd18191, %r9180, %r8885;
	add.s64 	%rd18192, %rd18190, %rd18191;
	shr.u64 	%rd18193, %rd18192, 32;
	mul.wide.u32 	%rd18194, %r9181, %r8885;
	add.s64 	%rd18195, %rd18193, %rd18194;
	shr.u64 	%rd18196, %rd18195, 32;
	and.b64  	%rd18197, %rd18177, 4294967295;
	mul.wide.u32 	%rd18198, %r9174, %r8884;
	add.s64 	%rd18199, %rd18198, %rd18197;
	shr.u64 	%rd18200, %rd18199, 32;
	and.b64  	%rd18201, %rd18180, 4294967295;
	mul.wide.u32 	%rd18202, %r9175, %r8884;
	add.s64 	%rd18203, %rd18200, %rd18201;
	add.s64 	%rd18204, %rd18203, %rd18202;
	shr.u64 	%rd18205, %rd18204, 32;
	and.b64  	%rd18206, %rd18183, 4294967295;
	mul.wide.u32 	%rd18207, %r9176, %r8884;
	add.s64 	%rd18208, %rd18205, %rd18206;
	add.s64 	%rd18209, %rd18208, %rd18207;
	shr.u64 	%rd18210, %rd18209, 32;
	and.b64  	%rd18211, %rd18186, 4294967295;
	mul.wide.u32 	%rd18212, %r9177, %r8884;
	add.s64 	%rd18213, %rd18210, %rd18211;
	add.s64 	%rd18214, %rd18213, %rd18212;
	shr.u64 	%rd18215, %rd18214, 32;
	and.b64  	%rd18216, %rd18189, 4294967295;
	mul.wide.u32 	%rd18217, %r9178, %r8884;
	add.s64 	%rd18218, %rd18215, %rd18216;
	add.s64 	%rd18219, %rd18218, %rd18217;
	shr.u64 	%rd18220, %rd18219, 32;
	and.b64  	%rd18221, %rd18192, 4294967295;
	mul.wide.u32 	%rd18222, %r9179, %r8884;
	add.s64 	%rd18223, %rd18220, %rd18221;
	add.s64 	%rd18224, %rd18223, %rd18222;
	shr.u64 	%rd18225, %rd18224, 32;
	and.b64  	%rd18226, %rd18195, 4294967295;
	mul.wide.u32 	%rd18227, %r9180, %r8884;
	add.s64 	%rd18228, %rd18225, %rd18226;
	add.s64 	%rd18229, %rd18228, %rd18227;
	shr.u64 	%rd18230, %rd18229, 32;
	mul.wide.u32 	%rd18231, %r9181, %r8884;
	add.s64 	%rd18232, %rd18230, %rd18196;
	add.s64 	%rd18233, %rd18232, %rd18231;
	shr.u64 	%rd18234, %rd18233, 32;
	and.b64  	%rd18235, %rd18204, 4294967295;
	mul.wide.u32 	%rd18236, %r9174, %r8883;
	add.s64 	%rd18237, %rd18236, %rd18235;
	shr.u64 	%rd18238, %rd18237, 32;
	and.b64  	%rd18239, %rd18209, 4294967295;
	mul.wide.u32 	%rd18240, %r9175, %r8883;
	add.s64 	%rd18241, %rd18238, %rd18239;
	add.s64 	%rd18242, %rd18241, %rd18240;
	shr.u64 	%rd18243, %rd18242, 32;
	and.b64  	%rd18244, %rd18214, 4294967295;
	mul.wide.u32 	%rd18245, %r9176, %r8883;
	add.s64 	%rd18246, %rd18243, %rd18244;
	add.s64 	%rd18247, %rd18246, %rd18245;
	shr.u64 	%rd18248, %rd18247, 32;
	and.b64  	%rd18249, %rd18219, 4294967295;
	mul.wide.u32 	%rd18250, %r9177, %r8883;
	add.s64 	%rd18251, %rd18248, %rd18249;
	add.s64 	%rd18252, %rd18251, %rd18250;
	shr.u64 	%rd18253, %rd18252, 32;
	and.b64  	%rd18254, %rd18224, 4294967295;
	mul.wide.u32 	%rd18255, %r9178, %r8883;
	add.s64 	%rd18256, %rd18253, %rd18254;
	add.s64 	%rd18257, %rd18256, %rd18255;
	shr.u64 	%rd18258, %rd18257, 32;
	and.b64  	%rd18259, %rd18229, 4294967295;
	mul.wide.u32 	%rd18260, %r9179, %r8883;
	add.s64 	%rd18261, %rd18258, %rd18259;
	add.s64 	%rd18262, %rd18261, %rd18260;
	shr.u64 	%rd18263, %rd18262, 32;
	and.b64  	%rd18264, %rd18233, 4294967295;
	mul.wide.u32 	%rd18265, %r9180, %r8883;
	add.s64 	%rd18266, %rd18263, %rd18264;
	add.s64 	%rd18267, %rd18266, %rd18265;
	shr.u64 	%rd18268, %rd18267, 32;
	mul.wide.u32 	%rd18269, %r9181, %r8883;
	add.s64 	%rd18270, %rd18268, %rd18234;
	add.s64 	%rd18271, %rd18270, %rd18269;
	shr.u64 	%rd18272, %rd18271, 32;
	and.b64  	%rd18273, %rd18242, 4294967295;
	mul.wide.u32 	%rd18274, %r9174, %r8882;
	add.s64 	%rd18275, %rd18274, %rd18273;
	shr.u64 	%rd18276, %rd18275, 32;
	and.b64  	%rd18277, %rd18247, 4294967295;
	mul.wide.u32 	%rd18278, %r9175, %r8882;
	add.s64 	%rd18279, %rd18276, %rd18277;
	add.s64 	%rd18280, %rd18279, %rd18278;
	shr.u64 	%rd18281, %rd18280, 32;
	and.b64  	%rd18282, %rd18252, 4294967295;
	mul.wide.u32 	%rd18283, %r9176, %r8882;
	add.s64 	%rd18284, %rd18281, %rd18282;
	add.s64 	%rd18285, %rd18284, %rd18283;
	shr.u64 	%rd18286, %rd18285, 32;
	and.b64  	%rd18287, %rd18257, 4294967295;
	mul.wide.u32 	%rd18288, %r9177, %r8882;
	add.s64 	%rd18289, %rd18286, %rd18287;
	add.s64 	%rd18290, %rd18289, %rd18288;
	shr.u64 	%rd18291, %rd18290, 32;
	and.b64  	%rd18292, %rd18262, 4294967295;
	mul.wide.u32 	%rd18293, %r9178, %r8882;
	add.s64 	%rd18294, %rd18291, %rd18292;
	add.s64 	%rd18295, %rd18294, %rd18293;
	shr.u64 	%rd18296, %rd18295, 32;
	and.b64  	%rd18297, %rd18267, 4294967295;
	mul.wide.u32 	%rd18298, %r9179, %r8882;
	add.s64 	%rd18299, %rd18296, %rd18297;
	add.s64 	%rd18300, %rd18299, %rd18298;
	shr.u64 	%rd18301, %rd18300, 32;
	and.b64  	%rd18302, %rd18271, 4294967295;
	mul.wide.u32 	%rd18303, %r9180, %r8882;
	add.s64 	%rd18304, %rd18301, %rd18302;
	add.s64 	%rd18305, %rd18304, %rd18303;
	shr.u64 	%rd18306, %rd18305, 32;
	mul.wide.u32 	%rd18307, %r9181, %r8882;
	add.s64 	%rd18308, %rd18306, %rd18272;
	add.s64 	%rd18309, %rd18308, %rd18307;
	shr.u64 	%rd18310, %rd18309, 32;
	and.b64  	%rd18311, %rd18280, 4294967295;
	mul.wide.u32 	%rd18312, %r9174, %r8881;
	add.s64 	%rd18313, %rd18312, %rd18311;
	shr.u64 	%rd18314, %rd18313, 32;
	and.b64  	%rd18315, %rd18285, 4294967295;
	mul.wide.u32 	%rd18316, %r9175, %r8881;
	add.s64 	%rd18317, %rd18314, %rd18315;
	add.s64 	%rd18318, %rd18317, %rd18316;
	shr.u64 	%rd18319, %rd18318, 32;
	and.b64  	%rd18320, %rd18290, 4294967295;
	mul.wide.u32 	%rd18321, %r9176, %r8881;
	add.s64 	%rd18322, %rd18319, %rd18320;
	add.s64 	%rd18323, %rd18322, %rd18321;
	shr.u64 	%rd18324, %rd18323, 32;
	and.b64  	%rd18325, %rd18295, 4294967295;
	mul.wide.u32 	%rd18326, %r9177, %r8881;
	add.s64 	%rd18327, %rd18324, %rd18325;
	add.s64 	%rd18328, %rd18327, %rd18326;
	shr.u64 	%rd18329, %rd18328, 32;
	and.b64  	%rd18330, %rd18300, 4294967295;
	mul.wide.u32 	%rd18331, %r9178, %r8881;
	add.s64 	%rd18332, %rd18329, %rd18330;
	add.s64 	%rd18333, %rd18332, %rd18331;
	shr.u64 	%rd18334, %rd18333, 32;
	and.b64  	%rd18335, %rd18305, 4294967295;
	mul.wide.u32 	%rd18336, %r9179, %r8881;
	add.s64 	%rd18337, %rd18334, %rd18335;
	add.s64 	%rd18338, %rd18337, %rd18336;
	shr.u64 	%rd18339, %rd18338, 32;
	and.b64  	%rd18340, %rd18309, 4294967295;
	mul.wide.u32 	%rd18341, %r9180, %r8881;
	add.s64 	%rd18342, %rd18339, %rd18340;
	add.s64 	%rd18343, %rd18342, %rd18341;
	shr.u64 	%rd18344, %rd18343, 32;
	mul.wide.u32 	%rd18345, %r9181, %r8881;
	add.s64 	%rd18346, %rd18344, %rd18310;
	add.s64 	%rd18347, %rd18346, %rd18345;
	shr.u64 	%rd18348, %rd18347, 32;
	and.b64  	%rd18349, %rd18318, 4294967295;
	mul.wide.u32 	%rd18350, %r9174, %r8880;
	add.s64 	%rd18351, %rd18350, %rd18349;
	shr.u64 	%rd18352, %rd18351, 32;
	and.b64  	%rd18353, %rd18323, 4294967295;
	mul.wide.u32 	%rd18354, %r9175, %r8880;
	add.s64 	%rd18355, %rd18352, %rd18353;
	add.s64 	%rd18356, %rd18355, %rd18354;
	shr.u64 	%rd18357, %rd18356, 32;
	and.b64  	%rd18358, %rd18328, 4294967295;
	mul.wide.u32 	%rd18359, %r9176, %r8880;
	add.s64 	%rd18360, %rd18357, %rd18358;
	add.s64 	%rd18361, %rd18360, %rd18359;
	shr.u64 	%rd18362, %rd18361, 32;
	and.b64  	%rd18363, %rd18333, 4294967295;
	mul.wide.u32 	%rd18364, %r9177, %r8880;
	add.s64 	%rd18365, %rd18362, %rd18363;
	add.s64 	%rd18366, %rd18365, %rd18364;
	shr.u64 	%rd18367, %rd18366, 32;
	and.b64  	%rd18368, %rd18338, 4294967295;
	mul.wide.u32 	%rd18369, %r9178, %r8880;
	add.s64 	%rd18370, %rd18367, %rd18368;
	add.s64 	%rd18371, %rd18370, %rd18369;
	shr.u64 	%rd18372, %rd18371, 32;
	and.b64  	%rd18373, %rd18343, 4294967295;
	mul.wide.u32 	%rd18374, %r9179, %r8880;
	add.s64 	%rd18375, %rd18372, %rd18373;
	add.s64 	%rd18376, %rd18375, %rd18374;
	shr.u64 	%rd18377, %rd18376, 32;
	and.b64  	%rd18378, %rd18347, 4294967295;
	mul.wide.u32 	%rd18379, %r9180, %r8880;
	add.s64 	%rd18380, %rd18377, %rd18378;
	add.s64 	%rd18381, %rd18380, %rd18379;
	shr.u64 	%rd18382, %rd18381, 32;
	mul.wide.u32 	%rd18383, %r9181, %r8880;
	add.s64 	%rd18384, %rd18382, %rd18348;
	add.s64 	%rd18385, %rd18384, %rd18383;
	shr.u64 	%rd18386, %rd18385, 32;
	and.b64  	%rd18387, %rd18356, 4294967295;
	mul.wide.u32 	%rd18388, %r9174, %r8879;
	add.s64 	%rd18389, %rd18388, %rd18387;
	shr.u64 	%rd18390, %rd18389, 32;
	and.b64  	%rd18391, %rd18361, 4294967295;
	mul.wide.u32 	%rd18392, %r9175, %r8879;
	add.s64 	%rd18393, %rd18390, %rd18391;
	add.s64 	%rd18394, %rd18393, %rd18392;
	shr.u64 	%rd18395, %rd18394, 32;
	and.b64  	%rd18396, %rd18366, 4294967295;
	mul.wide.u32 	%rd18397, %r9176, %r8879;
	add.s64 	%rd18398, %rd18395, %rd18396;
	add.s64 	%rd18399, %rd18398, %rd18397;
	shr.u64 	%rd18400, %rd18399, 32;
	and.b64  	%rd18401, %rd18371, 4294967295;
	mul.wide.u32 	%rd18402, %r9177, %r8879;
	add.s64 	%rd18403, %rd18400, %rd18401;
	add.s64 	%rd18404, %rd18403, %rd18402;
	shr.u64 	%rd18405, %rd18404, 32;
	and.b64  	%rd18406, %rd18376, 4294967295;
	mul.wide.u32 	%rd18407, %r9178, %r8879;
	add.s64 	%rd18408, %rd18405, %rd18406;
	add.s64 	%rd18409, %rd18408, %rd18407;
	shr.u64 	%rd18410, %rd18409, 32;
	and.b64  	%rd18411, %rd18381, 4294967295;
	mul.wide.u32 	%rd18412, %r9179, %r8879;
	add.s64 	%rd18413, %rd18410, %rd18411;
	add.s64 	%rd18414, %rd18413, %rd18412;
	shr.u64 	%rd18415, %rd18414, 32;
	and.b64  	%rd18416, %rd18385, 4294967295;
	mul.wide.u32 	%rd18417, %r9180, %r8879;
	add.s64 	%rd18418, %rd18415, %rd18416;
	add.s64 	%rd18419, %rd18418, %rd18417;
	shr.u64 	%rd18420, %rd18419, 32;
	mul.wide.u32 	%rd18421, %r9181, %r8879;
	add.s64 	%rd18422, %rd18420, %rd18386;
	add.s64 	%rd18423, %rd18422, %rd18421;
	shr.u64 	%rd18424, %rd18423, 32;
	and.b64  	%rd18425, %rd18394, 4294967295;
	mul.wide.u32 	%rd18426, %r9174, %r8878;
	add.s64 	%rd18427, %rd18426, %rd18425;
	shr.u64 	%rd18428, %rd18427, 32;
	and.b64  	%rd18429, %rd18399, 4294967295;
	mul.wide.u32 	%rd18430, %r9175, %r8878;
	add.s64 	%rd18431, %rd18428, %rd18429;
	add.s64 	%rd18432, %rd18431, %rd18430;
	shr.u64 	%rd18433, %rd18432, 32;
	and.b64  	%rd18434, %rd18404, 4294967295;
	mul.wide.u32 	%rd18435, %r9176, %r8878;
	add.s64 	%rd18436, %rd18433, %rd18434;
	add.s64 	%rd18437, %rd18436, %rd18435;
	shr.u64 	%rd18438, %rd18437, 32;
	and.b64  	%rd18439, %rd18409, 4294967295;
	mul.wide.u32 	%rd18440, %r9177, %r8878;
	add.s64 	%rd18441, %rd18438, %rd18439;
	add.s64 	%rd18442, %rd18441, %rd18440;
	shr.u64 	%rd18443, %rd18442, 32;
	and.b64  	%rd18444, %rd18414, 4294967295;
	mul.wide.u32 	%rd18445, %r9178, %r8878;
	add.s64 	%rd18446, %rd18443, %rd18444;
	add.s64 	%rd18447, %rd18446, %rd18445;
	shr.u64 	%rd18448, %rd18447, 32;
	and.b64  	%rd18449, %rd18419, 4294967295;
	mul.wide.u32 	%rd18450, %r9179, %r8878;
	add.s64 	%rd18451, %rd18448, %rd18449;
	add.s64 	%rd18452, %rd18451, %rd18450;
	shr.u64 	%rd18453, %rd18452, 32;
	and.b64  	%rd18454, %rd18423, 4294967295;
	mul.wide.u32 	%rd18455, %r9180, %r8878;
	add.s64 	%rd18456, %rd18453, %rd18454;
	add.s64 	%rd18457, %rd18456, %rd18455;
	shr.u64 	%rd18458, %rd18457, 32;
	mul.wide.u32 	%rd18459, %r9181, %r8878;
	add.s64 	%rd18460, %rd18458, %rd18424;
	add.s64 	%rd18461, %rd18460, %rd18459;
	shr.u64 	%rd18462, %rd18461, 32;
	{ .reg .b32 tmp; mov.b64 {tmp, %r8504}, %rd18461; }
	and.b64  	%rd18463, %rd18432, 4294967295;
	mul.lo.s64 	%rd18464, %rd18463, 977;
	and.b64  	%rd18465, %rd18174, 4294967295;
	and.b64  	%rd18466, %rd18464, 4294967295;
	add.s64 	%rd19541, %rd18466, %rd18465;
	shr.u64 	%rd18467, %rd18464, 32;
	shr.u64 	%rd18468, %rd19541, 32;
	add.s64 	%rd18469, %rd18468, %rd18467;
	and.b64  	%rd18470, %rd18437, 4294967295;
	mul.lo.s64 	%rd18471, %rd18470, 977;
	and.b64  	%rd18472, %rd18199, 4294967295;
	and.b64  	%rd18473, %rd18471, 4294967295;
	add.s64 	%rd18474, %rd18469, %rd18472;
	add.s64 	%rd18475, %rd18474, %rd18473;
	add.s64 	%rd19542, %rd18475, %rd18463;
	shr.u64 	%rd18476, %rd18471, 32;
	shr.u64 	%rd18477, %rd19542, 32;
	add.s64 	%rd18478, %rd18477, %rd18476;
	and.b64  	%rd18479, %rd18442, 4294967295;
	mul.lo.s64 	%rd18480, %rd18479, 977;
	and.b64  	%rd18481, %rd18237, 4294967295;
	and.b64  	%rd18482, %rd18480, 4294967295;
	add.s64 	%rd18483, %rd18478, %rd18481;
	add.s64 	%rd18484, %rd18483, %rd18482;
	add.s64 	%rd19543, %rd18484, %rd18470;
	shr.u64 	%rd18485, %rd18480, 32;
	shr.u64 	%rd18486, %rd19543, 32;
	add.s64 	%rd18487, %rd18486, %rd18485;
	and.b64  	%rd18488, %rd18447, 4294967295;
	mul.lo.s64 	%rd18489, %rd18488, 977;
	and.b64  	%rd18490, %rd18275, 4294967295;
	and.b64  	%rd18491, %rd18489, 4294967295;
	add.s64 	%rd18492, %rd18487, %rd18490;
	add.s64 	%rd18493, %rd18492, %rd18491;
	add.s64 	%rd19544, %rd18493, %rd18479;
	shr.u64 	%rd18494, %rd18489, 32;
	shr.u64 	%rd18495, %rd19544, 32;
	add.s64 	%rd18496, %rd18495, %rd18494;
	and.b64  	%rd18497, %rd18452, 4294967295;
	mul.lo.s64 	%rd18498, %rd18497, 977;
	and.b64  	%rd18499, %rd18313, 4294967295;
	and.b64  	%rd18500, %rd18498, 4294967295;
	add.s64 	%rd18501, %rd18496, %rd18499;
	add.s64 	%rd18502, %rd18501, %rd18500;
	add.s64 	%rd19545, %rd18502, %rd18488;
	shr.u64 	%rd18503, %rd18498, 32;
	shr.u64 	%rd18504, %rd19545, 32;
	add.s64 	%rd18505, %rd18504, %rd18503;
	and.b64  	%rd18506, %rd18457, 4294967295;
	mul.lo.s64 	%rd18507, %rd18506, 977;
	and.b64  	%rd18508, %rd18351, 4294967295;
	and.b64  	%rd18509, %rd18507, 4294967295;
	add.s64 	%rd18510, %rd18505, %rd18508;
	add.s64 	%rd18511, %rd18510, %rd18509;
	add.s64 	%rd19546, %rd18511, %rd18497;
	shr.u64 	%rd18512, %rd18507, 32;
	shr.u64 	%rd18513, %rd19546, 32;
	add.s64 	%rd18514, %rd18513, %rd18512;
	and.b64  	%rd18515, %rd18461, 4294967295;
	mul.lo.s64 	%rd18516, %rd18515, 977;
	and.b64  	%rd18517, %rd18389, 4294967295;
	and.b64  	%rd18518, %rd18516, 4294967295;
	add.s64 	%rd18519, %rd18514, %rd18517;
	add.s64 	%rd18520, %rd18519, %rd18518;
	add.s64 	%rd19547, %rd18520, %rd18506;
	shr.u64 	%rd18521, %rd18516, 32;
	shr.u64 	%rd18522, %rd19547, 32;
	add.s64 	%rd18523, %rd18522, %rd18521;
	mul.lo.s64 	%rd18524, %rd18462, 977;
	and.b64  	%rd18525, %rd18427, 4294967295;
	and.b64  	%rd18526, %rd18524, 4294967295;
	add.s64 	%rd18527, %rd18523, %rd18525;
	add.s64 	%rd18528, %rd18527, %rd18526;
	add.s64 	%rd19548, %rd18528, %rd18515;
	shr.u64 	%rd18529, %rd18524, 32;
	shr.u64 	%rd18530, %rd19548, 32;
	cvt.u32.u64 	%r8505, %rd18530;
	cvt.u32.u64 	%r8506, %rd18529;
	add.s32 	%r8507, %r8505, %r8506;
	add.s32 	%r1705, %r8507, %r8504;
	setp.eq.s32 	%p2985, %r1705, 0;
	mov.pred 	%p3160, 0;
	@%p2985 bra 	$L__BB1_1171;
	cvt.u64.u32 	%rd18531, %r1705;
	mul.wide.u32 	%rd18532, %r1705, 977;
	shr.u64 	%rd18533, %rd18532, 32;
	and.b64  	%rd18534, %rd19541, 4294967295;
	and.b64  	%rd18535, %rd18532, 4294967295;
	add.s64 	%rd19541, %rd18535, %rd18534;
	shr.u64 	%rd18536, %rd19541, 32;
	and.b64  	%rd18537, %rd19542, 4294967295;
	add.s64 	%rd18538, %rd18533, %rd18537;
	add.s64 	%rd18539, %rd18538, %rd18531;
	add.s64 	%rd19542, %rd18539, %rd18536;
	setp.lt.u64 	%p2987, %rd19542, 4294967296;
	@%p2987 bra 	$L__BB1_1171;
	shr.u64 	%rd18540, %rd19542, 32;
	and.b64  	%rd18541, %rd19543, 4294967295;
	add.s64 	%rd19543, %rd18540, %rd18541;
	setp.lt.u64 	%p2989, %rd19543, 4294967296;
	@%p2989 bra 	$L__BB1_1171;
	shr.u64 	%rd18542, %rd19543, 32;
	and.b64  	%rd18543, %rd19544, 4294967295;
	add.s64 	%rd19544, %rd18542, %rd18543;
	setp.lt.u64 	%p2991, %rd19544, 4294967296;
	@%p2991 bra 	$L__BB1_1171;
	shr.u64 	%rd18545, %rd19544, 32;
	and.b64  	%rd18546, %rd19545, 4294967295;
	add.s64 	%rd19545, %rd18545, %rd18546;
	setp.lt.u64 	%p2993, %rd19545, 4294967296;
	mov.b64 	%rd19544, 4294967296;
	@%p2993 bra 	$L__BB1_1171;
	shr.u64 	%rd18548, %rd19545, 32;
	and.b64  	%rd18549, %rd19546, 4294967295;
	add.s64 	%rd19546, %rd18548, %rd18549;
	setp.lt.u64 	%p2995, %rd19546, 4294967296;
	mov.b64 	%rd19544, 4294967296;
	mov.u64 	%rd19545, %rd19544;
	@%p2995 bra 	$L__BB1_1171;
	shr.u64 	%rd18551, %rd19546, 32;
	and.b64  	%rd18552, %rd19547, 4294967295;
	add.s64 	%rd19547, %rd18551, %rd18552;
	setp.lt.u64 	%p2997, %rd19547, 4294967296;
	mov.b64 	%rd19544, 4294967296;
	mov.u64 	%rd19546, %rd19544;
	@%p2997 bra 	$L__BB1_1171;
	shr.u64 	%rd18554, %rd19547, 32;
	and.b64  	%rd18555, %rd19548, 4294967295;
	add.s64 	%rd18556, %rd18554, %rd18555;
	setp.gt.u64 	%p3160, %rd18556, 4294967295;
	min.u64 	%rd19548, %rd18556, 4294967296;
	mov.b64 	%rd19544, 4294967296;
	mov.u64 	%rd19545, %rd19544;
	mov.u64 	%rd19547, %rd19544;
$L__BB1_1171:
	cvt.u32.u64 	%r9293, %rd19548;
	cvt.u32.u64 	%r9292, %rd19547;
	cvt.u32.u64 	%r9291, %rd19546;
	cvt.u32.u64 	%r9290, %rd19545;
	cvt.u32.u64 	%r9289, %rd19544;
	cvt.u32.u64 	%r9288, %rd19543;
	cvt.u32.u64 	%r9287, %rd19542;
	cvt.u32.u64 	%r9286, %rd19541;
	setp.lt.u32 	%p2998, %r9146, %r9293;
	or.pred  	%p2999, %p3160, %p2998;
	@%p2999 bra 	$L__BB1_1185;
	setp.gt.u32 	%p3000, %r9146, %r9293;
	@%p3000 bra 	$L__BB1_1186;
	ld.const.u32 	%r1714, [const_p+24];
	setp.lt.u32 	%p3001, %r1714, %r9292;
	@%p3001 bra 	$L__BB1_1185;
	setp.gt.u32 	%p3002, %r1714, %r9292;
	@%p3002 bra 	$L__BB1_1186;
	ld.const.u32 	%r1715, [const_p+20];
	setp.lt.u32 	%p3003, %r1715, %r9291;
	@%p3003 bra 	$L__BB1_1185;
	setp.gt.u32 	%p3004, %r1715, %r9291;
	@%p3004 bra 	$L__BB1_1186;
	ld.const.u32 	%r1716, [const_p+16];
	setp.lt.u32 	%p3005, %r1716, %r9290;
	@%p3005 bra 	$L__BB1_1185;
	setp.gt.u32 	%p3006, %r1716, %r9290;
	@%p3006 bra 	$L__BB1_1186;
	ld.const.u32 	%r1717, [const_p+12];
	setp.lt.u32 	%p3007, %r1717, %r9289;
	@%p3007 bra 	$L__BB1_1185;
	setp.gt.u32 	%p3008, %r1717, %r9289;
	@%p3008 bra 	$L__BB1_1186;
	ld.const.u32 	%r1718, [const_p+8];
	setp.lt.u32 	%p3009, %r1718, %r9288;
	@%p3009 bra 	$L__BB1_1185;
	setp.gt.u32 	%p3010, %r1718, %r9288;
	@%p3010 bra 	$L__BB1_1186;
	ld.const.u32 	%r1719, [const_p+4];
	setp.lt.u32 	%p3011, %r1719, %r9287;
	@%p3011 bra 	$L__BB1_1185;
	setp.gt.u32 	%p3012, %r1719, %r9287;
	ld.const.u32 	%r8508, [const_p];
	setp.gt.u32 	%p3013, %r8508, %r9286;
	or.pred  	%p3014, %p3012, %p3013;
	@%p3014 bra 	$L__BB1_1186;
$L__BB1_1185:
	ld.const.u32 	%r8526, [const_p];
	ld.const.u32 	%r8527, [const_p+4];
	ld.const.u32 	%r8528, [const_p+8];
	ld.const.u32 	%r8529, [const_p+12];
	ld.const.u32 	%r8530, [const_p+16];
	ld.const.u32 	%r8531, [const_p+20];
	ld.const.u32 	%r8532, [const_p+24];
	// begin inline asm
	sub.cc.u32 %r9286, %r9286, %r8526;
	subc.cc.u32 %r9287, %r9287, %r8527;
	subc.cc.u32 %r9288, %r9288, %r8528;
	subc.cc.u32 %r9289, %r9289, %r8529;
	subc.cc.u32 %r9290, %r9290, %r8530;
	subc.cc.u32 %r9291, %r9291, %r8531;
	subc.cc.u32 %r9292, %r9292, %r8532;
	subc.u32 %r9293, %r9293, %r9146;
	
	// end inline asm
$L__BB1_1186:
	setp.gt.u32 	%p3015, %r9293, %r9146;
	@%p3015 bra 	$L__BB1_1199;
	bra.uni 	$L__BB1_1200;
$L__BB1_1187:
	ld.const.u32 	%r1728, [const_p+24];
	setp.gt.u32 	%p3017, %r9292, %r1728;
	@%p3017 bra 	$L__BB1_1199;
	setp.lt.u32 	%p3018, %r9292, %r1728;
	@%p3018 bra 	$L__BB1_1201;
	ld.const.u32 	%r1729, [const_p+20];
	setp.gt.u32 	%p3019, %r9291, %r1729;
	@%p3019 bra 	$L__BB1_1199;
	setp.lt.u32 	%p3020, %r9291, %r1729;
	@%p3020 bra 	$L__BB1_1201;
	ld.const.u32 	%r1730, [const_p+16];
	setp.gt.u32 	%p3021, %r9290, %r1730;
	@%p3021 bra 	$L__BB1_1199;
	setp.lt.u32 	%p3022, %r9290, %r1730;
	@%p3022 bra 	$L__BB1_1201;
	ld.const.u32 	%r1731, [const_p+12];
	setp.gt.u32 	%p3023, %r9289, %r1731;
	@%p3023 bra 	$L__BB1_1199;
	setp.lt.u32 	%p3024, %r9289, %r1731;
	@%p3024 bra 	$L__BB1_1201;
	ld.const.u32 	%r1732, [const_p+8];
	setp.gt.u32 	%p3025, %r9288, %r1732;
	@%p3025 bra 	$L__BB1_1199;
	setp.lt.u32 	%p3026, %r9288, %r1732;
	@%p3026 bra 	$L__BB1_1201;
	ld.const.u32 	%r1733, [const_p+4];
	setp.gt.u32 	%p3027, %r9287, %r1733;
	@%p3027 bra 	$L__BB1_1199;
	setp.lt.u32 	%p3028, %r9287, %r1733;
	ld.const.u32 	%r8534, [const_p];
	setp.lt.u32 	%p3029, %r9286, %r8534;
	or.pred  	%p3030, %p3028, %p3029;
	@%p3030 bra 	$L__BB1_1201;
$L__BB1_1199:
	ld.const.u32 	%r8552, [const_p];
	ld.const.u32 	%r8553, [const_p+4];
	ld.const.u32 	%r8554, [const_p+8];
	ld.const.u32 	%r8555, [const_p+12];
	ld.const.u32 	%r8556, [const_p+16];
	ld.const.u32 	%r8557, [const_p+20];
	ld.const.u32 	%r8558, [const_p+24];
	// begin inline asm
	sub.cc.u32 %r9286, %r9286, %r8552;
	subc.cc.u32 %r9287, %r9287, %r8553;
	subc.cc.u32 %r9288, %r9288, %r8554;
	subc.cc.u32 %r9289, %r9289, %r8555;
	subc.cc.u32 %r9290, %r9290, %r8556;
	subc.cc.u32 %r9291, %r9291, %r8557;
	subc.cc.u32 %r9292, %r9292, %r8558;
	subc.u32 %r9293, %r9293, %r9146;
	
	// end inline asm
	bra.uni 	$L__BB1_1201;
$L__BB1_1200:
	setp.lt.u32 	%p3016, %r9293, %r9146;
	@%p3016 bra 	$L__BB1_1201;
	bra.uni 	$L__BB1_1187;
$L__BB1_1201:
	setp.gt.u32 	%p3031, %r9277, %r9293;
	@%p3031 bra 	$L__BB1_1202;
	bra.uni 	$L__BB1_1215;
$L__BB1_1202:
	// begin inline asm
	sub.cc.u32 %r9294, %r9270, %r9286;
	subc.cc.u32 %r9295, %r9271, %r9287;
	subc.cc.u32 %r9296, %r9272, %r9288;
	subc.cc.u32 %r9297, %r9273, %r9289;
	subc.cc.u32 %r9298, %r9274, %r9290;
	subc.cc.u32 %r9299, %r9275, %r9291;
	subc.cc.u32 %r9300, %r9276, %r9292;
	subc.u32 %r9301, %r9277, %r9293;
	
	// end inline asm
	bra.uni 	$L__BB1_1217;
$L__BB1_1203:
	setp.gt.u32 	%p3033, %r9276, %r9292;
	@%p3033 bra 	$L__BB1_1202;
	setp.lt.u32 	%p3034, %r9276, %r9292;
	@%p3034 bra 	$L__BB1_1216;
	setp.gt.u32 	%p3035, %r9275, %r9291;
	@%p3035 bra 	$L__BB1_1202;
	setp.lt.u32 	%p3036, %r9275, %r9291;
	@%p3036 bra 	$L__BB1_1216;
	setp.gt.u32 	%p3037, %r9274, %r9290;
	@%p3037 bra 	$L__BB1_1202;
	setp.lt.u32 	%p3038, %r9274, %r9290;
	@%p3038 bra 	$L__BB1_1216;
	setp.gt.u32 	%p3039, %r9273, %r9289;
	@%p3039 bra 	$L__BB1_1202;
	setp.lt.u32 	%p3040, %r9273, %r9289;
	@%p3040 bra 	$L__BB1_1216;
	setp.gt.u32 	%p3041, %r9272, %r9288;
	@%p3041 bra 	$L__BB1_1202;
	setp.lt.u32 	%p3042, %r9272, %r9288;
	@%p3042 bra 	$L__BB1_1216;
	setp.gt.u32 	%p3043, %r9271, %r9287;
	@%p3043 bra 	$L__BB1_1202;
	setp.lt.u32 	%p3044, %r9271, %r9287;
	setp.lt.u32 	%p3045, %r9270, %r9286;
	or.pred  	%p3046, %p3044, %p3045;
	@%p3046 bra 	$L__BB1_1216;
	bra.uni 	$L__BB1_1202;
$L__BB1_1215:
	setp.ge.u32 	%p3032, %r9277, %r9293;
	@%p3032 bra 	$L__BB1_1203;
$L__BB1_1216:
	ld.const.u32 	%r8576, [const_p];
	ld.const.u32 	%r8577, [const_p+4];
	ld.const.u32 	%r8578, [const_p+8];
	ld.const.u32 	%r8579, [const_p+12];
	ld.const.u32 	%r8580, [const_p+16];
	ld.const.u32 	%r8581, [const_p+20];
	ld.const.u32 	%r8582, [const_p+24];
	// begin inline asm
	add.cc.u32 %r8560, %r9270, %r8576;
	addc.cc.u32 %r8561, %r9271, %r8577;
	addc.cc.u32 %r8562, %r9272, %r8578;
	addc.cc.u32 %r8563, %r9273, %r8579;
	addc.cc.u32 %r8564, %r9274, %r8580;
	addc.cc.u32 %r8565, %r9275, %r8581;
	addc.cc.u32 %r8566, %r9276, %r8582;
	addc.u32 %r8567, %r9277, %r9146;
	
	// end inline asm
	// begin inline asm
	sub.cc.u32 %r9294, %r8560, %r9286;
	subc.cc.u32 %r9295, %r8561, %r9287;
	subc.cc.u32 %r9296, %r8562, %r9288;
	subc.cc.u32 %r9297, %r8563, %r9289;
	subc.cc.u32 %r9298, %r8564, %r9290;
	subc.cc.u32 %r9299, %r8565, %r9291;
	subc.cc.u32 %r9300, %r8566, %r9292;
	subc.u32 %r9301, %r8567, %r9293;
	
	// end inline asm
$L__BB1_1217:
	ld.param.u64 	%rd19332, [_Z21compute_batch_precompP10ECPointJacii_param_0];
	cvta.to.global.u64 	%rd658, %rd19332;
	ld.global.u32 	%r8632, [%rd658+64];
	ld.const.u32 	%r8633, [const_G_jacobian+64];
	mul.wide.u32 	%rd18557, %r8633, %r8632;
	shr.u64 	%rd18558, %rd18557, 32;
	ld.const.u32 	%r8634, [const_G_jacobian+68];
	mul.wide.u32 	%rd18559, %r8634, %r8632;
	add.s64 	%rd18560, %rd18558, %rd18559;
	shr.u64 	%rd18561, %rd18560, 32;
	ld.const.u32 	%r8635, [const_G_jacobian+72];
	mul.wide.u32 	%rd18562, %r8635, %r8632;
	add.s64 	%rd18563, %rd18561, %rd18562;
	shr.u64 	%rd18564, %rd18563, 32;
	ld.const.u32 	%r8636, [const_G_jacobian+76];
	mul.wide.u32 	%rd18565, %r8636, %r8632;
	add.s64 	%rd18566, %rd18564, %rd18565;
	shr.u64 	%rd18567, %rd18566, 32;
	ld.const.u32 	%r8637, [const_G_jacobian+80];
	mul.wide.u32 	%rd18568, %r8637, %r8632;
	add.s64 	%rd18569, %rd18567, %rd18568;
	shr.u64 	%rd18570, %rd18569, 32;
	ld.const.u32 	%r8638, [const_G_jacobian+84];
	mul.wide.u32 	%rd18571, %r8638, %r8632;
	add.s64 	%rd18572, %rd18570, %rd18571;
	shr.u64 	%rd18573, %rd18572, 32;
	ld.const.u32 	%r8639, [const_G_jacobian+88];
	mul.wide.u32 	%rd18574, %r8639, %r8632;
	add.s64 	%rd18575, %rd18573, %rd18574;
	shr.u64 	%rd18576, %rd18575, 32;
	ld.const.u32 	%r8640, [const_G_jacobian+92];
	mul.wide.u32 	%rd18577, %r8640, %r8632;
	add.s64 	%rd18578, %rd18576, %rd18577;
	shr.u64 	%rd18579, %rd18578, 32;
	ld.global.u32 	%r8641, [%rd658+68];
	and.b64  	%rd18580, %rd18560, 4294967295;
	mul.wide.u32 	%rd18581, %r8633, %r8641;
	add.s64 	%rd18582, %rd18581, %rd18580;
	shr.u64 	%rd18583, %rd18582, 32;
	and.b64  	%rd18584, %rd18563, 4294967295;
	mul.wide.u32 	%rd18585, %r8634, %r8641;
	add.s64 	%rd18586, %rd18583, %rd18584;
	add.s64 	%rd18587, %rd18586, %rd18585;
	shr.u64 	%rd18588, %rd18587, 32;
	and.b64  	%rd18589, %rd18566, 4294967295;
	mul.wide.u32 	%rd18590, %r8635, %r8641;
	add.s64 	%rd18591, %rd18588, %rd18589;
	add.s64 	%rd18592, %rd18591, %rd18590;
	shr.u64 	%rd18593, %rd18592, 32;
	and.b64  	%rd18594, %rd18569, 4294967295;
	mul.wide.u32 	%rd18595, %r8636, %r8641;
	add.s64 	%rd18596, %rd18593, %rd18594;
	add.s64 	%rd18597, %rd18596, %rd18595;
	shr.u64 	%rd18598, %rd18597, 32;
	and.b64  	%rd18599, %rd18572, 4294967295;
	mul.wide.u32 	%rd18600, %r8637, %r8641;
	add.s64 	%rd18601, %rd18598, %rd18599;
	add.s64 	%rd18602, %rd18601, %rd18600;
	shr.u64 	%rd18603, %rd18602, 32;
	and.b64  	%rd18604, %rd18575, 4294967295;
	mul.wide.u32 	%rd18605, %r8638, %r8641;
	add.s64 	%rd18606, %rd18603, %rd18604;
	add.s64 	%rd18607, %rd18606, %rd18605;
	shr.u64 	%rd18608, %rd18607, 32;
	and.b64  	%rd18609, %rd18578, 4294967295;
	mul.wide.u32 	%rd18610, %r8639, %r8641;
	add.s64 	%rd18611, %rd18608, %rd18609;
	add.s64 	%rd18612, %rd18611, %rd18610;
	shr.u64 	%rd18613, %rd18612, 32;
	mul.wide.u32 	%rd18614, %r8640, %r8641;
	add.s64 	%rd18615, %rd18613, %rd18579;
	add.s64 	%rd18616, %rd18615, %rd18614;
	shr.u64 	%rd18617, %rd18616, 32;
	ld.global.u32 	%r8642, [%rd658+72];
	and.b64  	%rd18618, %rd18587, 4294967295;
	mul.wide.u32 	%rd18619, %r8633, %r8642;
	add.s64 	%rd18620, %rd18619, %rd18618;
	shr.u64 	%rd18621, %rd18620, 32;
	and.b64  	%rd18622, %rd18592, 4294967295;
	mul.wide.u32 	%rd18623, %r8634, %r8642;
	add.s64 	%rd18624, %rd18621, %rd18622;
	add.s64 	%rd18625, %rd18624, %rd18623;
	shr.u64 	%rd18626, %rd18625, 32;
	and.b64  	%rd18627, %rd18597, 4294967295;
	mul.wide.u32 	%rd18628, %r8635, %r8642;
	add.s64 	%rd18629, %rd18626, %rd18627;
	add.s64 	%rd18630, %rd18629, %rd18628;
	shr.u64 	%rd18631, %rd18630, 32;
	and.b64  	%rd18632, %rd18602, 4294967295;
	mul.wide.u32 	%rd18633, %r8636, %r8642;
	add.s64 	%rd18634, %rd18631, %rd18632;
	add.s64 	%rd18635, %rd18634, %rd18633;
	shr.u64 	%rd18636, %rd18635, 32;
	and.b64  	%rd18637, %rd18607, 4294967295;
	mul.wide.u32 	%rd18638, %r8637, %r8642;
	add.s64 	%rd18639, %rd18636, %rd18637;
	add.s64 	%rd18640, %rd18639, %rd18638;
	shr.u64 	%rd18641, %rd18640, 32;
	and.b64  	%rd18642, %rd18612, 4294967295;
	mul.wide.u32 	%rd18643, %r8638, %r8642;
	add.s64 	%rd18644, %rd18641, %rd18642;
	add.s64 	%rd18645, %rd18644, %rd18643;
	shr.u64 	%rd18646, %rd18645, 32;
	and.b64  	%rd18647, %rd18616, 4294967295;
	mul.wide.u32 	%rd18648, %r8639, %r8642;
	add.s64 	%rd18649, %rd18646, %rd18647;
	add.s64 	%rd18650, %rd18649, %rd18648;
	shr.u64 	%rd18651, %rd18650, 32;
	mul.wide.u32 	%rd18652, %r8640, %r8642;
	add.s64 	%rd18653, %rd18651, %rd18617;
	add.s64 	%rd18654, %rd18653, %rd18652;
	shr.u64 	%rd18655, %rd18654, 32;
	ld.global.u32 	%r8643, [%rd658+76];
	and.b64  	%rd18656, %rd18625, 4294967295;
	mul.wide.u32 	%rd18657, %r8633, %r8643;
	add.s64 	%rd18658, %rd18657, %rd18656;
	shr.u64 	%rd18659, %rd18658, 32;
	and.b64  	%rd18660, %rd18630, 4294967295;
	mul.wide.u32 	%rd18661, %r8634, %r8643;
	add.s64 	%rd18662, %rd18659, %rd18660;
	add.s64 	%rd18663, %rd18662, %rd18661;
	shr.u64 	%rd18664, %rd18663, 32;
	and.b64  	%rd18665, %rd18635, 4294967295;
	mul.wide.u32 	%rd18666, %r8635, %r8643;
	add.s64 	%rd18667, %rd18664, %rd18665;
	add.s64 	%rd18668, %rd18667, %rd18666;
	shr.u64 	%rd18669, %rd18668, 32;
	and.b64  	%rd18670, %rd18640, 4294967295;
	mul.wide.u32 	%rd18671, %r8636, %r8643;
	add.s64 	%rd18672, %rd18669, %rd18670;
	add.s64 	%rd18673, %rd18672, %rd18671;
	shr.u64 	%rd18674, %rd18673, 32;
	and.b64  	%rd18675, %rd18645, 4294967295;
	mul.wide.u32 	%rd18676, %r8637, %r8643;
	add.s64 	%rd18677, %rd18674, %rd18675;
	add.s64 	%rd18678, %rd18677, %rd18676;
	shr.u64 	%rd18679, %rd18678, 32;
	and.b64  	%rd18680, %rd18650, 4294967295;
	mul.wide.u32 	%rd18681, %r8638, %r8643;
	add.s64 	%rd18682, %rd18679, %rd18680;
	add.s64 	%rd18683, %rd18682, %rd18681;
	shr.u64 	%rd18684, %rd18683, 32;
	and.b64  	%rd18685, %rd18654, 4294967295;
	mul.wide.u32 	%rd18686, %r8639, %r8643;
	add.s64 	%rd18687, %rd18684, %rd18685;
	add.s64 	%rd18688, %rd18687, %rd18686;
	shr.u64 	%rd18689, %rd18688, 32;
	mul.wide.u32 	%rd18690, %r8640, %r8643;
	add.s64 	%rd18691, %rd18689, %rd18655;
	add.s64 	%rd18692, %rd18691, %rd18690;
	shr.u64 	%rd18693, %rd18692, 32;
	ld.global.u32 	%r8644, [%rd658+80];
	and.b64  	%rd18694, %rd18663, 4294967295;
	mul.wide.u32 	%rd18695, %r8633, %r8644;
	add.s64 	%rd18696, %rd18695, %rd18694;
	shr.u64 	%rd18697, %rd18696, 32;
	and.b64  	%rd18698, %rd18668, 4294967295;
	mul.wide.u32 	%rd18699, %r8634, %r8644;
	add.s64 	%rd18700, %rd18697, %rd18698;
	add.s64 	%rd18701, %rd18700, %rd18699;
	shr.u64 	%rd18702, %rd18701, 32;
	and.b64  	%rd18703, %rd18673, 4294967295;
	mul.wide.u32 	%rd18704, %r8635, %r8644;
	add.s64 	%rd18705, %rd18702, %rd18703;
	add.s64 	%rd18706, %rd18705, %rd18704;
	shr.u64 	%rd18707, %rd18706, 32;
	and.b64  	%rd18708, %rd18678, 4294967295;
	mul.wide.u32 	%rd18709, %r8636, %r8644;
	add.s64 	%rd18710, %rd18707, %rd18708;
	add.s64 	%rd18711, %rd18710, %rd18709;
	shr.u64 	%rd18712, %rd18711, 32;
	and.b64  	%rd18713, %rd18683, 4294967295;
	mul.wide.u32 	%rd18714, %r8637, %r8644;
	add.s64 	%rd18715, %rd18712, %rd18713;
	add.s64 	%rd18716, %rd18715, %rd18714;
	shr.u64 	%rd18717, %rd18716, 32;
	and.b64  	%rd18718, %rd18688, 4294967295;
	mul.wide.u32 	%rd18719, %r8638, %r8644;
	add.s64 	%rd18720, %rd18717, %rd18718;
	add.s64 	%rd18721, %rd18720, %rd18719;
	shr.u64 	%rd18722, %rd18721, 32;
	and.b64  	%rd18723, %rd18692, 4294967295;
	mul.wide.u32 	%rd18724, %r8639, %r8644;
	add.s64 	%rd18725, %rd18722, %rd18723;
	add.s64 	%rd18726, %rd18725, %rd18724;
	shr.u64 	%rd18727, %rd18726, 32;
	mul.wide.u32 	%rd18728, %r8640, %r8644;
	add.s64 	%rd18729, %rd18727, %rd18693;
	add.s64 	%rd18730, %rd18729, %rd18728;
	shr.u64 	%rd18731, %rd18730, 32;
	ld.global.u32 	%r8645, [%rd658+84];
	and.b64  	%rd18732, %rd18701, 4294967295;
	mul.wide.u32 	%rd18733, %r8633, %r8645;
	add.s64 	%rd18734, %rd18733, %rd18732;
	shr.u64 	%rd18735, %rd18734, 32;
	and.b64  	%rd18736, %rd18706, 4294967295;
	mul.wide.u32 	%rd18737, %r8634, %r8645;
	add.s64 	%rd18738, %rd18735, %rd18736;
	add.s64 	%rd18739, %rd18738, %rd18737;
	shr.u64 	%rd18740, %rd18739, 32;
	and.b64  	%rd18741, %rd18711, 4294967295;
	mul.wide.u32 	%rd18742, %r8635, %r8645;
	add.s64 	%rd18743, %rd18740, %rd18741;
	add.s64 	%rd18744, %rd18743, %rd18742;
	shr.u64 	%rd18745, %rd18744, 32;
	and.b64  	%rd18746, %rd18716, 4294967295;
	mul.wide.u32 	%rd18747, %r8636, %r8645;
	add.s64 	%rd18748, %rd18745, %rd18746;
	add.s64 	%rd18749, %rd18748, %rd18747;
	shr.u64 	%rd18750, %rd18749, 32;
	and.b64  	%rd18751, %rd18721, 4294967295;
	mul.wide.u32 	%rd18752, %r8637, %r8645;
	add.s64 	%rd18753, %rd18750, %rd18751;
	add.s64 	%rd18754, %rd18753, %rd18752;
	shr.u64 	%rd18755, %rd18754, 32;
	and.b64  	%rd18756, %rd18726, 4294967295;
	mul.wide.u32 	%rd18757, %r8638, %r8645;
	add.s64 	%rd18758, %rd18755, %rd18756;
	add.s64 	%rd18759, %rd18758, %rd18757;
	shr.u64 	%rd18760, %rd18759, 32;
	and.b64  	%rd18761, %rd18730, 4294967295;
	mul.wide.u32 	%rd18762, %r8639, %r8645;
	add.s64 	%rd18763, %rd18760, %rd18761;
	add.s64 	%rd18764, %rd18763, %rd18762;
	shr.u64 	%rd18765, %rd18764, 32;
	mul.wide.u32 	%rd18766, %r8640, %r8645;
	add.s64 	%rd18767, %rd18765, %rd18731;
	add.s64 	%rd18768, %rd18767, %rd18766;
	shr.u64 	%rd18769, %rd18768, 32;
	ld.global.u32 	%r8646, [%rd658+88];
	and.b64  	%rd18770, %rd18739, 4294967295;
	mul.wide.u32 	%rd18771, %r8633, %r8646;
	add.s64 	%rd18772, %rd18771, %rd18770;
	shr.u64 	%rd18773, %rd18772, 32;
	and.b64  	%rd18774, %rd18744, 4294967295;
	mul.wide.u32 	%rd18775, %r8634, %r8646;
	add.s64 	%rd18776, %rd18773, %rd18774;
	add.s64 	%rd18777, %rd18776, %rd18775;
	shr.u64 	%rd18778, %rd18777, 32;
	and.b64  	%rd18779, %rd18749, 4294967295;
	mul.wide.u32 	%rd18780, %r8635, %r8646;
	add.s64 	%rd18781, %rd18778, %rd18779;
	add.s64 	%rd18782, %rd18781, %rd18780;
	shr.u64 	%rd18783, %rd18782, 32;
	and.b64  	%rd18784, %rd18754, 4294967295;
	mul.wide.u32 	%rd18785, %r8636, %r8646;
	add.s64 	%rd18786, %rd18783, %rd18784;
	add.s64 	%rd18787, %rd18786, %rd18785;
	shr.u64 	%rd18788, %rd18787, 32;
	and.b64  	%rd18789, %rd18759, 4294967295;
	mul.wide.u32 	%rd18790, %r8637, %r8646;
	add.s64 	%rd18791, %rd18788, %rd18789;
	add.s64 	%rd18792, %rd18791, %rd18790;
	shr.u64 	%rd18793, %rd18792, 32;
	and.b64  	%rd18794, %rd18764, 4294967295;
	mul.wide.u32 	%rd18795, %r8638, %r8646;
	add.s64 	%rd18796, %rd18793, %rd18794;
	add.s64 	%rd18797, %rd18796, %rd18795;
	shr.u64 	%rd18798, %rd18797, 32;
	and.b64  	%rd18799, %rd18768, 4294967295;
	mul.wide.u32 	%rd18800, %r8639, %r8646;
	add.s64 	%rd18801, %rd18798, %rd18799;
	add.s64 	%rd18802, %rd18801, %rd18800;
	shr.u64 	%rd18803, %rd18802, 32;
	mul.wide.u32 	%rd18804, %r8640, %r8646;
	add.s64 	%rd18805, %rd18803, %rd18769;
	add.s64 	%rd18806, %rd18805, %rd18804;
	shr.u64 	%rd18807, %rd18806, 32;
	ld.global.u32 	%r8647, [%rd658+92];
	and.b64  	%rd18808, %rd18777, 4294967295;
	mul.wide.u32 	%rd18809, %r8633, %r8647;
	add.s64 	%rd18810, %rd18809, %rd18808;
	shr.u64 	%rd18811, %rd18810, 32;
	and.b64  	%rd18812, %rd18782, 4294967295;
	mul.wide.u32 	%rd18813, %r8634, %r8647;
	add.s64 	%rd18814, %rd18811, %rd18812;
	add.s64 	%rd18815, %rd18814, %rd18813;
	shr.u64 	%rd18816, %rd18815, 32;
	and.b64  	%rd18817, %rd18787, 4294967295;
	mul.wide.u32 	%rd18818, %r8635, %r8647;
	add.s64 	%rd18819, %rd18816, %rd18817;
	add.s64 	%rd18820, %rd18819, %rd18818;
	shr.u64 	%rd18821, %rd18820, 32;
	and.b64  	%rd18822, %rd18792, 4294967295;
	mul.wide.u32 	%rd18823, %r8636, %r8647;
	add.s64 	%rd18824, %rd18821, %rd18822;
	add.s64 	%rd18825, %rd18824, %rd18823;
	shr.u64 	%rd18826, %rd18825, 32;
	and.b64  	%rd18827, %rd18797, 4294967295;
	mul.wide.u32 	%rd18828, %r8637, %r8647;
	add.s64 	%rd18829, %rd18826, %rd18827;
	add.s64 	%rd18830, %rd18829, %rd18828;
	shr.u64 	%rd18831, %rd18830, 32;
	and.b64  	%rd18832, %rd18802, 4294967295;
	mul.wide.u32 	%rd18833, %r8638, %r8647;
	add.s64 	%rd18834, %rd18831, %rd18832;
	add.s64 	%rd18835, %rd18834, %rd18833;
	shr.u64 	%rd18836, %rd18835, 32;
	and.b64  	%rd18837, %rd18806, 4294967295;
	mul.wide.u32 	%rd18838, %r8639, %r8647;
	add.s64 	%rd18839, %rd18836, %rd18837;
	add.s64 	%rd18840, %rd18839, %rd18838;
	shr.u64 	%rd18841, %rd18840, 32;
	mul.wide.u32 	%rd18842, %r8640, %r8647;
	add.s64 	%rd18843, %rd18841, %rd18807;
	add.s64 	%rd18844, %rd18843, %rd18842;
	shr.u64 	%rd18845, %rd18844, 32;
	{ .reg .b32 tmp; mov.b64 {tmp, %r8648}, %rd18844; }
	and.b64  	%rd18846, %rd18815, 4294967295;
	mul.lo.s64 	%rd18847, %rd18846, 977;
	and.b64  	%rd18848, %rd18557, 4294967295;
	and.b64  	%rd18849, %rd18847, 4294967295;
	add.s64 	%rd19549, %rd18849, %rd18848;
	shr.u64 	%rd18850, %rd18847, 32;
	shr.u64 	%rd18851, %rd19549, 32;
	add.s64 	%rd18852, %rd18851, %rd18850;
	and.b64  	%rd18853, %rd18820, 4294967295;
	mul.lo.s64 	%rd18854, %rd18853, 977;
	and.b64  	%rd18855, %rd18582, 4294967295;
	and.b64  	%rd18856, %rd18854, 4294967295;
	add.s64 	%rd18857, %rd18852, %rd18855;
	add.s64 	%rd18858, %rd18857, %rd18856;
	add.s64 	%rd19550, %rd18858, %rd18846;
	shr.u64 	%rd18859, %rd18854, 32;
	shr.u64 	%rd18860, %rd19550, 32;
	add.s64 	%rd18861, %rd18860, %rd18859;
	and.b64  	%rd18862, %rd18825, 4294967295;
	mul.lo.s64 	%rd18863, %rd18862, 977;
	and.b64  	%rd18864, %rd18620, 4294967295;
	and.b64  	%rd18865, %rd18863, 4294967295;
	add.s64 	%rd18866, %rd18861, %rd18864;
	add.s64 	%rd18867, %rd18866, %rd18865;
	add.s64 	%rd19551, %rd18867, %rd18853;
	shr.u64 	%rd18868, %rd18863, 32;
	shr.u64 	%rd18869, %rd19551, 32;
	add.s64 	%rd18870, %rd18869, %rd18868;
	and.b64  	%rd18871, %rd18830, 4294967295;
	mul.lo.s64 	%rd18872, %rd18871, 977;
	and.b64  	%rd18873, %rd18658, 4294967295;
	and.b64  	%rd18874, %rd18872, 4294967295;
	add.s64 	%rd18875, %rd18870, %rd18873;
	add.s64 	%rd18876, %rd18875, %rd18874;
	add.s64 	%rd19552, %rd18876, %rd18862;
	shr.u64 	%rd18877, %rd18872, 32;
	shr.u64 	%rd18878, %rd19552, 32;
	add.s64 	%rd18879, %rd18878, %rd18877;
	and.b64  	%rd18880, %rd18835, 4294967295;
	mul.lo.s64 	%rd18881, %rd18880, 977;
	and.b64  	%rd18882, %rd18696, 4294967295;
	and.b64  	%rd18883, %rd18881, 4294967295;
	add.s64 	%rd18884, %rd18879, %rd18882;
	add.s64 	%rd18885, %rd18884, %rd18883;
	add.s64 	%rd19553, %rd18885, %rd18871;
	shr.u64 	%rd18886, %rd18881, 32;
	shr.u64 	%rd18887, %rd19553, 32;
	add.s64 	%rd18888, %rd18887, %rd18886;
	and.b64  	%rd18889, %rd18840, 4294967295;
	mul.lo.s64 	%rd18890, %rd18889, 977;
	and.b64  	%rd18891, %rd18734, 4294967295;
	and.b64  	%rd18892, %rd18890, 4294967295;
	add.s64 	%rd18893, %rd18888, %rd18891;
	add.s64 	%rd18894, %rd18893, %rd18892;
	add.s64 	%rd19554, %rd18894, %rd18880;
	shr.u64 	%rd18895, %rd18890, 32;
	shr.u64 	%rd18896, %rd19554, 32;
	add.s64 	%rd18897, %rd18896, %rd18895;
	and.b64  	%rd18898, %rd18844, 4294967295;
	mul.lo.s64 	%rd18899, %rd18898, 977;
	and.b64  	%rd18900, %rd18772, 4294967295;
	and.b64  	%rd18901, %rd18899, 4294967295;
	add.s64 	%rd18902, %rd18897, %rd18900;
	add.s64 	%rd18903, %rd18902, %rd18901;
	add.s64 	%rd19555, %rd18903, %rd18889;
	shr.u64 	%rd18904, %rd18899, 32;
	shr.u64 	%rd18905, %rd19555, 32;
	add.s64 	%rd18906, %rd18905, %rd18904;
	mul.lo.s64 	%rd18907, %rd18845, 977;
	and.b64  	%rd18908, %rd18810, 4294967295;
	and.b64  	%rd18909, %rd18907, 4294967295;
	add.s64 	%rd18910, %rd18906, %rd18908;
	add.s64 	%rd18911, %rd18910, %rd18909;
	add.s64 	%rd19556, %rd18911, %rd18898;
	shr.u64 	%rd18912, %rd18907, 32;
	shr.u64 	%rd18913, %rd19556, 32;
	cvt.u32.u64 	%r8649, %rd18913;
	cvt.u32.u64 	%r8650, %rd18912;
	add.s32 	%r8651, %r8649, %r8650;
	add.s32 	%r1790, %r8651, %r8648;
	setp.eq.s32 	%p3048, %r1790, 0;
	mov.pred 	%p3161, 0;
	@%p3048 bra 	$L__BB1_1225;
	cvt.u64.u32 	%rd18914, %r1790;
	mul.wide.u32 	%rd18915, %r1790, 977;
	shr.u64 	%rd18916, %rd18915, 32;
	and.b64  	%rd18917, %rd19549, 4294967295;
	and.b64  	%rd18918, %rd18915, 4294967295;
	add.s64 	%rd19549, %rd18918, %rd18917;
	shr.u64 	%rd18919, %rd19549, 32;
	and.b64  	%rd18920, %rd19550, 4294967295;
	add.s64 	%rd18921, %rd18916, %rd18920;
	add.s64 	%rd18922, %rd18921, %rd18914;
	add.s64 	%rd19550, %rd18922, %rd18919;
	setp.lt.u64 	%p3050, %rd19550, 4294967296;
	@%p3050 bra 	$L__BB1_1225;
	shr.u64 	%rd18923, %rd19550, 32;
	and.b64  	%rd18924, %rd19551, 4294967295;
	add.s64 	%rd19551, %rd18923, %rd18924;
	setp.lt.u64 	%p3052, %rd19551, 4294967296;
	@%p3052 bra 	$L__BB1_1225;
	shr.u64 	%rd18925, %rd19551, 32;
	and.b64  	%rd18926, %rd19552, 4294967295;
	add.s64 	%rd19552, %rd18925, %rd18926;
	setp.lt.u64 	%p3054, %rd19552, 4294967296;
	@%p3054 bra 	$L__BB1_1225;
	shr.u64 	%rd18928, %rd19552, 32;
	and.b64  	%rd18929, %rd19553, 4294967295;
	add.s64 	%rd19553, %rd18928, %rd18929;
	setp.lt.u64 	%p3056, %rd19553, 4294967296;
	mov.b64 	%rd19552, 4294967296;
	@%p3056 bra 	$L__BB1_1225;
	shr.u64 	%rd18931, %rd19553, 32;
	and.b64  	%rd18932, %rd19554, 4294967295;
	add.s64 	%rd19554, %rd18931, %rd18932;
	setp.lt.u64 	%p3058, %rd19554, 4294967296;
	mov.b64 	%rd19552, 4294967296;
	mov.u64 	%rd19553, %rd19552;
	@%p3058 bra 	$L__BB1_1225;
	shr.u64 	%rd18934, %rd19554, 32;
	and.b64  	%rd18935, %rd19555, 4294967295;
	add.s64 	%rd19555, %rd18934, %rd18935;
	setp.lt.u64 	%p3060, %rd19555, 4294967296;
	mov.b64 	%rd19552, 4294967296;
	mov.u64 	%rd19554, %rd19552;
	@%p3060 bra 	$L__BB1_1225;
	shr.u64 	%rd18937, %rd19555, 32;
	and.b64  	%rd18938, %rd19556, 4294967295;
	add.s64 	%rd18939, %rd18937, %rd18938;
	setp.gt.u64 	%p3161, %rd18939, 4294967295;
	min.u64 	%rd19556, %rd18939, 4294967296;
	mov.b64 	%rd19552, 4294967296;
	mov.u64 	%rd19553, %rd19552;
	mov.u64 	%rd19555, %rd19552;
$L__BB1_1225:
	cvt.u32.u64 	%r9317, %rd19556;
	cvt.u32.u64 	%r9316, %rd19555;
	cvt.u32.u64 	%r9315, %rd19554;
	cvt.u32.u64 	%r9314, %rd19553;
	cvt.u32.u64 	%r9313, %rd19552;
	cvt.u32.u64 	%r9312, %rd19551;
	cvt.u32.u64 	%r9311, %rd19550;
	cvt.u32.u64 	%r9310, %rd19549;
	setp.lt.u32 	%p3061, %r9146, %r9317;
	or.pred  	%p3062, %p3161, %p3061;
	@%p3062 bra 	$L__BB1_1239;
	setp.gt.u32 	%p3063, %r9146, %r9317;
	@%p3063 bra 	$L__BB1_1240;
	ld.const.u32 	%r1799, [const_p+24];
	setp.lt.u32 	%p3064, %r1799, %r9316;
	@%p3064 bra 	$L__BB1_1239;
	setp.gt.u32 	%p3065, %r1799, %r9316;
	@%p3065 bra 	$L__BB1_1240;
	ld.const.u32 	%r1800, [const_p+20];
	setp.lt.u32 	%p3066, %r1800, %r9315;
	@%p3066 bra 	$L__BB1_1239;
	setp.gt.u32 	%p3067, %r1800, %r9315;
	@%p3067 bra 	$L__BB1_1240;
	ld.const.u32 	%r1801, [const_p+16];
	setp.lt.u32 	%p3068, %r1801, %r9314;
	@%p3068 bra 	$L__BB1_1239;
	setp.gt.u32 	%p3069, %r1801, %r9314;
	@%p3069 bra 	$L__BB1_1240;
	ld.const.u32 	%r1802, [const_p+12];
	setp.lt.u32 	%p3070, %r1802, %r9313;
	@%p3070 bra 	$L__BB1_1239;
	setp.gt.u32 	%p3071, %r1802, %r9313;
	@%p3071 bra 	$L__BB1_1240;
	ld.const.u32 	%r1803, [const_p+8];
	setp.lt.u32 	%p3072, %r1803, %r9312;
	@%p3072 bra 	$L__BB1_1239;
	setp.gt.u32 	%p3073, %r1803, %r9312;
	@%p3073 bra 	$L__BB1_1240;
	ld.const.u32 	%r1804, [const_p+4];
	setp.lt.u32 	%p3074, %r1804, %r9311;
	@%p3074 bra 	$L__BB1_1239;
	setp.gt.u32 	%p3075, %r1804, %r9311;
	ld.const.u32 	%r8652, [const_p];
	setp.gt.u32 	%p3076, %r8652, %r9310;
	or.pred  	%p3077, %p3075, %p3076;
	@%p3077 bra 	$L__BB1_1240;
$L__BB1_1239:
	ld.const.u32 	%r8670, [const_p];
	ld.const.u32 	%r8671, [const_p+4];
	ld.const.u32 	%r8672, [const_p+8];
	ld.const.u32 	%r8673, [const_p+12];
	ld.const.u32 	%r8674, [const_p+16];
	ld.const.u32 	%r8675, [const_p+20];
	ld.const.u32 	%r8676, [const_p+24];
	// begin inline asm
	sub.cc.u32 %r9310, %r9310, %r8670;
	subc.cc.u32 %r9311, %r9311, %r8671;
	subc.cc.u32 %r9312, %r9312, %r8672;
	subc.cc.u32 %r9313, %r9313, %r8673;
	subc.cc.u32 %r9314, %r9314, %r8674;
	subc.cc.u32 %r9315, %r9315, %r8675;
	subc.cc.u32 %r9316, %r9316, %r8676;
	subc.u32 %r9317, %r9317, %r9146;
	
	// end inline asm
$L__BB1_1240:
	setp.gt.u32 	%p3078, %r9317, %r9146;
	@%p3078 bra 	$L__BB1_1253;
	bra.uni 	$L__BB1_1254;
$L__BB1_1241:
	ld.const.u32 	%r1813, [const_p+24];
	setp.gt.u32 	%p3080, %r9316, %r1813;
	@%p3080 bra 	$L__BB1_1253;
	setp.lt.u32 	%p3081, %r9316, %r1813;
	@%p3081 bra 	$L__BB1_1255;
	ld.const.u32 	%r1814, [const_p+20];
	setp.gt.u32 	%p3082, %r9315, %r1814;
	@%p3082 bra 	$L__BB1_1253;
	setp.lt.u32 	%p3083, %r9315, %r1814;
	@%p3083 bra 	$L__BB1_1255;
	ld.const.u32 	%r1815, [const_p+16];
	setp.gt.u32 	%p3084, %r9314, %r1815;
	@%p3084 bra 	$L__BB1_1253;
	setp.lt.u32 	%p3085, %r9314, %r1815;
	@%p3085 bra 	$L__BB1_1255;
	ld.const.u32 	%r1816, [const_p+12];
	setp.gt.u32 	%p3086, %r9313, %r1816;
	@%p3086 bra 	$L__BB1_1253;
	setp.lt.u32 	%p3087, %r9313, %r1816;
	@%p3087 bra 	$L__BB1_1255;
	ld.const.u32 	%r1817, [const_p+8];
	setp.gt.u32 	%p3088, %r9312, %r1817;
	@%p3088 bra 	$L__BB1_1253;
	setp.lt.u32 	%p3089, %r9312, %r1817;
	@%p3089 bra 	$L__BB1_1255;
	ld.const.u32 	%r1818, [const_p+4];
	setp.gt.u32 	%p3090, %r9311, %r1818;
	@%p3090 bra 	$L__BB1_1253;
	setp.lt.u32 	%p3091, %r9311, %r1818;
	ld.const.u32 	%r8678, [const_p];
	setp.lt.u32 	%p3092, %r9310, %r8678;
	or.pred  	%p3093, %p3091, %p3092;
	@%p3093 bra 	$L__BB1_1255;
$L__BB1_1253:
	ld.const.u32 	%r8696, [const_p];
	ld.const.u32 	%r8697, [const_p+4];
	ld.const.u32 	%r8698, [const_p+8];
	ld.const.u32 	%r8699, [const_p+12];
	ld.const.u32 	%r8700, [const_p+16];
	ld.const.u32 	%r8701, [const_p+20];
	ld.const.u32 	%r8702, [const_p+24];
	// begin inline asm
	sub.cc.u32 %r9310, %r9310, %r8696;
	subc.cc.u32 %r9311, %r9311, %r8697;
	subc.cc.u32 %r9312, %r9312, %r8698;
	subc.cc.u32 %r9313, %r9313, %r8699;
	subc.cc.u32 %r9314, %r9314, %r8700;
	subc.cc.u32 %r9315, %r9315, %r8701;
	subc.cc.u32 %r9316, %r9316, %r8702;
	subc.u32 %r9317, %r9317, %r9146;
	
	// end inline asm
	bra.uni 	$L__BB1_1255;
$L__BB1_1254:
	setp.lt.u32 	%p3079, %r9317, %r9146;
	@%p3079 bra 	$L__BB1_1255;
	bra.uni 	$L__BB1_1241;
$L__BB1_1255:
	mul.wide.u32 	%rd18940, %r9130, %r9310;
	shr.u64 	%rd18941, %rd18940, 32;
	mul.wide.u32 	%rd18942, %r9131, %r9310;
	add.s64 	%rd18943, %rd18941, %rd18942;
	shr.u64 	%rd18944, %rd18943, 32;
	mul.wide.u32 	%rd18945, %r9132, %r9310;
	add.s64 	%rd18946, %rd18944, %rd18945;
	shr.u64 	%rd18947, %rd18946, 32;
	mul.wide.u32 	%rd18948, %r9133, %r9310;
	add.s64 	%rd18949, %rd18947, %rd18948;
	shr.u64 	%rd18950, %rd18949, 32;
	mul.wide.u32 	%rd18951, %r9134, %r9310;
	add.s64 	%rd18952, %rd18950, %rd18951;
	shr.u64 	%rd18953, %rd18952, 32;
	mul.wide.u32 	%rd18954, %r9135, %r9310;
	add.s64 	%rd18955, %rd18953, %rd18954;
	shr.u64 	%rd18956, %rd18955, 32;
	mul.wide.u32 	%rd18957, %r9136, %r9310;
	add.s64 	%rd18958, %rd18956, %rd18957;
	shr.u64 	%rd18959, %rd18958, 32;
	mul.wide.u32 	%rd18960, %r9137, %r9310;
	add.s64 	%rd18961, %rd18959, %rd18960;
	shr.u64 	%rd18962, %rd18961, 32;
	and.b64  	%rd18963, %rd18943, 4294967295;
	mul.wide.u32 	%rd18964, %r9130, %r9311;
	add.s64 	%rd18965, %rd18964, %rd18963;
	shr.u64 	%rd18966, %rd18965, 32;
	and.b64  	%rd18967, %rd18946, 4294967295;
	mul.wide.u32 	%rd18968, %r9131, %r9311;
	add.s64 	%rd18969, %rd18966, %rd18967;
	add.s64 	%rd18970, %rd18969, %rd18968;
	shr.u64 	%rd18971, %rd18970, 32;
	and.b64  	%rd18972, %rd18949, 4294967295;
	mul.wide.u32 	%rd18973, %r9132, %r9311;
	add.s64 	%rd18974, %rd18971, %rd18972;
	add.s64 	%rd18975, %rd18974, %rd18973;
	shr.u64 	%rd18976, %rd18975, 32;
	and.b64  	%rd18977, %rd18952, 4294967295;
	mul.wide.u32 	%rd18978, %r9133, %r9311;
	add.s64 	%rd18979, %rd18976, %rd18977;
	add.s64 	%rd18980, %rd18979, %rd18978;
	shr.u64 	%rd18981, %rd18980, 32;
	and.b64  	%rd18982, %rd18955, 4294967295;
	mul.wide.u32 	%rd18983, %r9134, %r9311;
	add.s64 	%rd18984, %rd18981, %rd18982;
	add.s64 	%rd18985, %rd18984, %rd18983;
	shr.u64 	%rd18986, %rd18985, 32;
	and.b64  	%rd18987, %rd18958, 4294967295;
	mul.wide.u32 	%rd18988, %r9135, %r9311;
	add.s64 	%rd18989, %rd18986, %rd18987;
	add.s64 	%rd18990, %rd18989, %rd18988;
	shr.u64 	%rd18991, %rd18990, 32;
	and.b64  	%rd18992, %rd18961, 4294967295;
	mul.wide.u32 	%rd18993, %r9136, %r9311;
	add.s64 	%rd18994, %rd18991, %rd18992;
	add.s64 	%rd18995, %rd18994, %rd18993;
	shr.u64 	%rd18996, %rd18995, 32;
	mul.wide.u32 	%rd18997, %r9137, %r9311;
	add.s64 	%rd18998, %rd18996, %rd18962;
	add.s64 	%rd18999, %rd18998, %rd18997;
	shr.u64 	%rd19000, %rd18999, 32;
	and.b64  	%rd19001, %rd18970, 4294967295;
	mul.wide.u32 	%rd19002, %r9130, %r9312;
	add.s64 	%rd19003, %rd19002, %rd19001;
	shr.u64 	%rd19004, %rd19003, 32;
	and.b64  	%rd19005, %rd18975, 4294967295;
	mul.wide.u32 	%rd19006, %r9131, %r9312;
	add.s64 	%rd19007, %rd19004, %rd19005;
	add.s64 	%rd19008, %rd19007, %rd19006;
	shr.u64 	%rd19009, %rd19008, 32;
	and.b64  	%rd19010, %rd18980, 4294967295;
	mul.wide.u32 	%rd19011, %r9132, %r9312;
	add.s64 	%rd19012, %rd19009, %rd19010;
	add.s64 	%rd19013, %rd19012, %rd19011;
	shr.u64 	%rd19014, %rd19013, 32;
	and.b64  	%rd19015, %rd18985, 4294967295;
	mul.wide.u32 	%rd19016, %r9133, %r9312;
	add.s64 	%rd19017, %rd19014, %rd19015;
	add.s64 	%rd19018, %rd19017, %rd19016;
	shr.u64 	%rd19019, %rd19018, 32;
	and.b64  	%rd19020, %rd18990, 4294967295;
	mul.wide.u32 	%rd19021, %r9134, %r9312;
	add.s64 	%rd19022, %rd19019, %rd19020;
	add.s64 	%rd19023, %rd19022, %rd19021;
	shr.u64 	%rd19024, %rd19023, 32;
	and.b64  	%rd19025, %rd18995, 4294967295;
	mul.wide.u32 	%rd19026, %r9135, %r9312;
	add.s64 	%rd19027, %rd19024, %rd19025;
	add.s64 	%rd19028, %rd19027, %rd19026;
	shr.u64 	%rd19029, %rd19028, 32;
	and.b64  	%rd19030, %rd18999, 4294967295;
	mul.wide.u32 	%rd19031, %r9136, %r9312;
	add.s64 	%rd19032, %rd19029, %rd19030;
	add.s64 	%rd19033, %rd19032, %rd19031;
	shr.u64 	%rd19034, %rd19033, 32;
	mul.wide.u32 	%rd19035, %r9137, %r9312;
	add.s64 	%rd19036, %rd19034, %rd19000;
	add.s64 	%rd19037, %rd19036, %rd19035;
	shr.u64 	%rd19038, %rd19037, 32;
	and.b64  	%rd19039, %rd19008, 4294967295;
	mul.wide.u32 	%rd19040, %r9130, %r9313;
	add.s64 	%rd19041, %rd19040, %rd19039;
	shr.u64 	%rd19042, %rd19041, 32;
	and.b64  	%rd19043, %rd19013, 4294967295;
	mul.wide.u32 	%rd19044, %r9131, %r9313;
	add.s64 	%rd19045, %rd19042, %rd19043;
	add.s64 	%rd19046, %rd19045, %rd19044;
	shr.u64 	%rd19047, %rd19046, 32;
	and.b64  	%rd19048, %rd19018, 4294967295;
	mul.wide.u32 	%rd19049, %r9132, %r9313;
	add.s64 	%rd19050, %rd19047, %rd19048;
	add.s64 	%rd19051, %rd19050, %rd19049;
	shr.u64 	%rd19052, %rd19051, 32;
	and.b64  	%rd19053, %rd19023, 4294967295;
	mul.wide.u32 	%rd19054, %r9133, %r9313;
	add.s64 	%rd19055, %rd19052, %rd19053;
	add.s64 	%rd19056, %rd19055, %rd19054;
	shr.u64 	%rd19057, %rd19056, 32;
	and.b64  	%rd19058, %rd19028, 4294967295;
	mul.wide.u32 	%rd19059, %r9134, %r9313;
	add.s64 	%rd19060, %rd19057, %rd19058;
	add.s64 	%rd19061, %rd19060, %rd19059;
	shr.u64 	%rd19062, %rd19061, 32;
	and.b64  	%rd19063, %rd19033, 4294967295;
	mul.wide.u32 	%rd19064, %r9135, %r9313;
	add.s64 	%rd19065, %rd19062, %rd19063;
	add.s64 	%rd19066, %rd19065, %rd19064;
	shr.u64 	%rd19067, %rd19066, 32;
	and.b64  	%rd19068, %rd19037, 4294967295;
	mul.wide.u32 	%rd19069, %r9136, %r9313;
	add.s64 	%rd19070, %rd19067, %rd19068;
	add.s64 	%rd19071, %rd19070, %rd19069;
	shr.u64 	%rd19072, %rd19071, 32;
	mul.wide.u32 	%rd19073, %r9137, %r9313;
	add.s64 	%rd19074, %rd19072, %rd19038;
	add.s64 	%rd19075, %rd19074, %rd19073;
	shr.u64 	%rd19076, %rd19075, 32;
	and.b64  	%rd19077, %rd19046, 4294967295;
	mul.wide.u32 	%rd19078, %r9130, %r9314;
	add.s64 	%rd19079, %rd19078, %rd19077;
	shr.u64 	%rd19080, %rd19079, 32;
	and.b64  	%rd19081, %rd19051, 4294967295;
	mul.wide.u32 	%rd19082, %r9131, %r9314;
	add.s64 	%rd19083, %rd19080, %rd19081;
	add.s64 	%rd19084, %rd19083, %rd19082;
	shr.u64 	%rd19085, %rd19084, 32;
	and.b64  	%rd19086, %rd19056, 4294967295;
	mul.wide.u32 	%rd19087, %r9132, %r9314;
	add.s64 	%rd19088, %rd19085, %rd19086;
	add.s64 	%rd19089, %rd19088, %rd19087;
	shr.u64 	%rd19090, %rd19089, 32;
	and.b64  	%rd19091, %rd19061, 4294967295;
	mul.wide.u32 	%rd19092, %r9133, %r9314;
	add.s64 	%rd19093, %rd19090, %rd19091;
	add.s64 	%rd19094, %rd19093, %rd19092;
	shr.u64 	%rd19095, %rd19094, 32;
	and.b64  	%rd19096, %rd19066, 4294967295;
	mul.wide.u32 	%rd19097, %r9134, %r9314;
	add.s64 	%rd19098, %rd19095, %rd19096;
	add.s64 	%rd19099, %rd19098, %rd19097;
	shr.u64 	%rd19100, %rd19099, 32;
	and.b64  	%rd19101, %rd19071, 4294967295;
	mul.wide.u32 	%rd19102, %r9135, %r9314;
	add.s64 	%rd19103, %rd19100, %rd19101;
	add.s64 	%rd19104, %rd19103, %rd19102;
	shr.u64 	%rd19105, %rd19104, 32;
	and.b64  	%rd19106, %rd19075, 4294967295;
	mul.wide.u32 	%rd19107, %r9136, %r9314;
	add.s64 	%rd19108, %rd19105, %rd19106;
	add.s64 	%rd19109, %rd19108, %rd19107;
	shr.u64 	%rd19110, %rd19109, 32;
	mul.wide.u32 	%rd19111, %r9137, %r9314;
	add.s64 	%rd19112, %rd19110, %rd19076;
	add.s64 	%rd19113, %rd19112, %rd19111;
	shr.u64 	%rd19114, %rd19113, 32;
	and.b64  	%rd19115, %rd19084, 4294967295;
	mul.wide.u32 	%rd19116, %r9130, %r9315;
	add.s64 	%rd19117, %rd19116, %rd19115;
	shr.u64 	%rd19118, %rd19117, 32;
	and.b64  	%rd19119, %rd19089, 4294967295;
	mul.wide.u32 	%rd19120, %r9131, %r9315;
	add.s64 	%rd19121, %rd19118, %rd19119;
	add.s64 	%rd19122, %rd19121, %rd19120;
	shr.u64 	%rd19123, %rd19122, 32;
	and.b64  	%rd19124, %rd19094, 4294967295;
	mul.wide.u32 	%rd19125, %r9132, %r9315;
	add.s64 	%rd19126, %rd19123, %rd19124;
	add.s64 	%rd19127, %rd19126, %rd19125;
	shr.u64 	%rd19128, %rd19127, 32;
	and.b64  	%rd19129, %rd19099, 4294967295;
	mul.wide.u32 	%rd19130, %r9133, %r9315;
	add.s64 	%rd19131, %rd19128, %rd19129;
	add.s64 	%rd19132, %rd19131, %rd19130;
	shr.u64 	%rd19133, %rd19132, 32;
	and.b64  	%rd19134, %rd19104, 4294967295;
	mul.wide.u32 	%rd19135, %r9134, %r9315;
	add.s64 	%rd19136, %rd19133, %rd19134;
	add.s64 	%rd19137, %rd19136, %rd19135;
	shr.u64 	%rd19138, %rd19137, 32;
	and.b64  	%rd19139, %rd19109, 4294967295;
	mul.wide.u32 	%rd19140, %r9135, %r9315;
	add.s64 	%rd19141, %rd19138, %rd19139;
	add.s64 	%rd19142, %rd19141, %rd19140;
	shr.u64 	%rd19143, %rd19142, 32;
	and.b64  	%rd19144, %rd19113, 4294967295;
	mul.wide.u32 	%rd19145, %r9136, %r9315;
	add.s64 	%rd19146, %rd19143, %rd19144;
	add.s64 	%rd19147, %rd19146, %rd19145;
	shr.u64 	%rd19148, %rd19147, 32;
	mul.wide.u32 	%rd19149, %r9137, %r9315;
	add.s64 	%rd19150, %rd19148, %rd19114;
	add.s64 	%rd19151, %rd19150, %rd19149;
	shr.u64 	%rd19152, %rd19151, 32;
	and.b64  	%rd19153, %rd19122, 4294967295;
	mul.wide.u32 	%rd19154, %r9130, %r9316;
	add.s64 	%rd19155, %rd19154, %rd19153;
	shr.u64 	%rd19156, %rd19155, 32;
	and.b64  	%rd19157, %rd19127, 4294967295;
	mul.wide.u32 	%rd19158, %r9131, %r9316;
	add.s64 	%rd19159, %rd19156, %rd19157;
	add.s64 	%rd19160, %rd19159, %rd19158;
	shr.u64 	%rd19161, %rd19160, 32;
	and.b64  	%rd19162, %rd19132, 4294967295;
	mul.wide.u32 	%rd19163, %r9132, %r9316;
	add.s64 	%rd19164, %rd19161, %rd19162;
	add.s64 	%rd19165, %rd19164, %rd19163;
	shr.u64 	%rd19166, %rd19165, 32;
	and.b64  	%rd19167, %rd19137, 4294967295;
	mul.wide.u32 	%rd19168, %r9133, %r9316;
	add.s64 	%rd19169, %rd19166, %rd19167;
	add.s64 	%rd19170, %rd19169, %rd19168;
	shr.u64 	%rd19171, %rd19170, 32;
	and.b64  	%rd19172, %rd19142, 4294967295;
	mul.wide.u32 	%rd19173, %r9134, %r9316;
	add.s64 	%rd19174, %rd19171, %rd19172;
	add.s64 	%rd19175, %rd19174, %rd19173;
	shr.u64 	%rd19176, %rd19175, 32;
	and.b64  	%rd19177, %rd19147, 4294967295;
	mul.wide.u32 	%rd19178, %r9135, %r9316;
	add.s64 	%rd19179, %rd19176, %rd19177;
	add.s64 	%rd19180, %rd19179, %rd19178;
	shr.u64 	%rd19181, %rd19180, 32;
	and.b64  	%rd19182, %rd19151, 4294967295;
	mul.wide.u32 	%rd19183, %r9136, %r9316;
	add.s64 	%rd19184, %rd19181, %rd19182;
	add.s64 	%rd19185, %rd19184, %rd19183;
	shr.u64 	%rd19186, %rd19185, 32;
	mul.wide.u32 	%rd19187, %r9137, %r9316;
	add.s64 	%rd19188, %rd19186, %rd19152;
	add.s64 	%rd19189, %rd19188, %rd19187;
	shr.u64 	%rd19190, %rd19189, 32;
	and.b64  	%rd19191, %rd19160, 4294967295;
	mul.wide.u32 	%rd19192, %r9130, %r9317;
	add.s64 	%rd19193, %rd19192, %rd19191;
	shr.u64 	%rd19194, %rd19193, 32;
	and.b64  	%rd19195, %rd19165, 4294967295;
	mul.wide.u32 	%rd19196, %r9131, %r9317;
	add.s64 	%rd19197, %rd19194, %rd19195;
	add.s64 	%rd19198, %rd19197, %rd19196;
	shr.u64 	%rd19199, %rd19198, 32;
	and.b64  	%rd19200, %rd19170, 4294967295;
	mul.wide.u32 	%rd19201, %r9132, %r9317;
	add.s64 	%rd19202, %rd19199, %rd19200;
	add.s64 	%rd19203, %rd19202, %rd19201;
	shr.u64 	%rd19204, %rd19203, 32;
	and.b64  	%rd19205, %rd19175, 4294967295;
	mul.wide.u32 	%rd19206, %r9133, %r9317;
	add.s64 	%rd19207, %rd19204, %rd19205;
	add.s64 	%rd19208, %rd19207, %rd19206;
	shr.u64 	%rd19209, %rd19208, 32;
	and.b64  	%rd19210, %rd19180, 4294967295;
	mul.wide.u32 	%rd19211, %r9134, %r9317;
	add.s64 	%rd19212, %rd19209, %rd19210;
	add.s64 	%rd19213, %rd19212, %rd19211;
	shr.u64 	%rd19214, %rd19213, 32;
	and.b64  	%rd19215, %rd19185, 4294967295;
	mul.wide.u32 	%rd19216, %r9135, %r9317;
	add.s64 	%rd19217, %rd19214, %rd19215;
	add.s64 	%rd19218, %rd19217, %rd19216;
	shr.u64 	%rd19219, %rd19218, 32;
	and.b64  	%rd19220, %rd19189, 4294967295;
	mul.wide.u32 	%rd19221, %r9136, %r9317;
	add.s64 	%rd19222, %rd19219, %rd19220;
	add.s64 	%rd19223, %rd19222, %rd19221;
	shr.u64 	%rd19224, %rd19223, 32;
	mul.wide.u32 	%rd19225, %r9137, %r9317;
	add.s64 	%rd19226, %rd19224, %rd19190;
	add.s64 	%rd19227, %rd19226, %rd19225;
	shr.u64 	%rd19228, %rd19227, 32;
	{ .reg .b32 tmp; mov.b64 {tmp, %r8704}, %rd19227; }
	and.b64  	%rd19229, %rd19198, 4294967295;
	mul.lo.s64 	%rd19230, %rd19229, 977;
	and.b64  	%rd19231, %rd18940, 4294967295;
	and.b64  	%rd19232, %rd19230, 4294967295;
	add.s64 	%rd19557, %rd19232, %rd19231;
	shr.u64 	%rd19233, %rd19230, 32;
	shr.u64 	%rd19234, %rd19557, 32;
	add.s64 	%rd19235, %rd19234, %rd19233;
	and.b64  	%rd19236, %rd19203, 4294967295;
	mul.lo.s64 	%rd19237, %rd19236, 977;
	and.b64  	%rd19238, %rd18965, 4294967295;
	and.b64  	%rd19239, %rd19237, 4294967295;
	add.s64 	%rd19240, %rd19235, %rd19238;
	add.s64 	%rd19241, %rd19240, %rd19239;
	add.s64 	%rd19558, %rd19241, %rd19229;
	shr.u64 	%rd19242, %rd19237, 32;
	shr.u64 	%rd19243, %rd19558, 32;
	add.s64 	%rd19244, %rd19243, %rd19242;
	and.b64  	%rd19245, %rd19208, 4294967295;
	mul.lo.s64 	%rd19246, %rd19245, 977;
	and.b64  	%rd19247, %rd19003, 4294967295;
	and.b64  	%rd19248, %rd19246, 4294967295;
	add.s64 	%rd19249, %rd19244, %rd19247;
	add.s64 	%rd19250, %rd19249, %rd19248;
	add.s64 	%rd19559, %rd19250, %rd19236;
	shr.u64 	%rd19251, %rd19246, 32;
	shr.u64 	%rd19252, %rd19559, 32;
	add.s64 	%rd19253, %rd19252, %rd19251;
	and.b64  	%rd19254, %rd19213, 4294967295;
	mul.lo.s64 	%rd19255, %rd19254, 977;
	and.b64  	%rd19256, %rd19041, 4294967295;
	and.b64  	%rd19257, %rd19255, 4294967295;
	add.s64 	%rd19258, %rd19253, %rd19256;
	add.s64 	%rd19259, %rd19258, %rd19257;
	add.s64 	%rd19560, %rd19259, %rd19245;
	shr.u64 	%rd19260, %rd19255, 32;
	shr.u64 	%rd19261, %rd19560, 32;
	add.s64 	%rd19262, %rd19261, %rd19260;
	and.b64  	%rd19263, %rd19218, 4294967295;
	mul.lo.s64 	%rd19264, %rd19263, 977;
	and.b64  	%rd19265, %rd19079, 4294967295;
	and.b64  	%rd19266, %rd19264, 4294967295;
	add.s64 	%rd19267, %rd19262, %rd19265;
	add.s64 	%rd19268, %rd19267, %rd19266;
	add.s64 	%rd19561, %rd19268, %rd19254;
	shr.u64 	%rd19269, %rd19264, 32;
	shr.u64 	%rd19270, %rd19561, 32;
	add.s64 	%rd19271, %rd19270, %rd19269;
	and.b64  	%rd19272, %rd19223, 4294967295;
	mul.lo.s64 	%rd19273, %rd19272, 977;
	and.b64  	%rd19274, %rd19117, 4294967295;
	and.b64  	%rd19275, %rd19273, 4294967295;
	add.s64 	%rd19276, %rd19271, %rd19274;
	add.s64 	%rd19277, %rd19276, %rd19275;
	add.s64 	%rd19562, %rd19277, %rd19263;
	shr.u64 	%rd19278, %rd19273, 32;
	shr.u64 	%rd19279, %rd19562, 32;
	add.s64 	%rd19280, %rd19279, %rd19278;
	and.b64  	%rd19281, %rd19227, 4294967295;
	mul.lo.s64 	%rd19282, %rd19281, 977;
	and.b64  	%rd19283, %rd19155, 4294967295;
	and.b64  	%rd19284, %rd19282, 4294967295;
	add.s64 	%rd19285, %rd19280, %rd19283;
	add.s64 	%rd19286, %rd19285, %rd19284;
	add.s64 	%rd19563, %rd19286, %rd19272;
	shr.u64 	%rd19287, %rd19282, 32;
	shr.u64 	%rd19288, %rd19563, 32;
	add.s64 	%rd19289, %rd19288, %rd19287;
	mul.lo.s64 	%rd19290, %rd19228, 977;
	and.b64  	%rd19291, %rd19193, 4294967295;
	and.b64  	%rd19292, %rd19290, 4294967295;
	add.s64 	%rd19293, %rd19289, %rd19291;
	add.s64 	%rd19294, %rd19293, %rd19292;
	add.s64 	%rd19564, %rd19294, %rd19281;
	shr.u64 	%rd19295, %rd19290, 32;
	shr.u64 	%rd19296, %rd19564, 32;
	cvt.u32.u64 	%r8705, %rd19296;
	cvt.u32.u64 	%r8706, %rd19295;
	add.s32 	%r8707, %r8705, %r8706;
	add.s32 	%r1843, %r8707, %r8704;
	setp.eq.s32 	%p3095, %r1843, 0;
	mov.pred 	%p3162, -1;
	@%p3095 bra 	$L__BB1_1263;
	cvt.u64.u32 	%rd19297, %r1843;
	mul.wide.u32 	%rd19298, %r1843, 977;
	shr.u64 	%rd19299, %rd19298, 32;
	and.b64  	%rd19300, %rd19557, 4294967295;
	and.b64  	%rd19301, %rd19298, 4294967295;
	add.s64 	%rd19557, %rd19301, %rd19300;
	shr.u64 	%rd19302, %rd19557, 32;
	and.b64  	%rd19303, %rd19558, 4294967295;
	add.s64 	%rd19304, %rd19299, %rd19303;
	add.s64 	%rd19305, %rd19304, %rd19297;
	add.s64 	%rd19558, %rd19305, %rd19302;
	setp.lt.u64 	%p3097, %rd19558, 4294967296;
	@%p3097 bra 	$L__BB1_1263;
	shr.u64 	%rd19306, %rd19558, 32;
	and.b64  	%rd19307, %rd19559, 4294967295;
	add.s64 	%rd19559, %rd19306, %rd19307;
	setp.lt.u64 	%p3099, %rd19559, 4294967296;
	@%p3099 bra 	$L__BB1_1263;
	shr.u64 	%rd19308, %rd19559, 32;
	and.b64  	%rd19309, %rd19560, 4294967295;
	add.s64 	%rd19560, %rd19308, %rd19309;
	setp.lt.u64 	%p3101, %rd19560, 4294967296;
	@%p3101 bra 	$L__BB1_1263;
	shr.u64 	%rd19311, %rd19560, 32;
	and.b64  	%rd19312, %rd19561, 4294967295;
	add.s64 	%rd19561, %rd19311, %rd19312;
	setp.lt.u64 	%p3103, %rd19561, 4294967296;
	mov.b64 	%rd19560, 4294967296;
	@%p3103 bra 	$L__BB1_1263;
	shr.u64 	%rd19314, %rd19561, 32;
	and.b64  	%rd19315, %rd19562, 4294967295;
	add.s64 	%rd19562, %rd19314, %rd19315;
	setp.lt.u64 	%p3105, %rd19562, 4294967296;
	mov.b64 	%rd19560, 4294967296;
	mov.u64 	%rd19561, %rd19560;
	@%p3105 bra 	$L__BB1_1263;
	shr.u64 	%rd19317, %rd19562, 32;
	and.b64  	%rd19318, %rd19563, 4294967295;
	add.s64 	%rd19563, %rd19317, %rd19318;
	setp.lt.u64 	%p3107, %rd19563, 4294967296;
	mov.b64 	%rd19560, 4294967296;
	mov.u64 	%rd19562, %rd19560;
	@%p3107 bra 	$L__BB1_1263;
	shr.u64 	%rd19320, %rd19563, 32;
	and.b64  	%rd19321, %rd19564, 4294967295;
	add.s64 	%rd19322, %rd19320, %rd19321;
	setp.lt.u64 	%p3162, %rd19322, 4294967296;
	min.u64 	%rd19564, %rd19322, 4294967296;
	mov.b64 	%rd19560, 4294967296;
	mov.u64 	%rd19561, %rd19560;
	mov.u64 	%rd19563, %rd19560;
$L__BB1_1263:
	cvt.u32.u64 	%r9333, %rd19564;
	cvt.u32.u64 	%r9332, %rd19563;
	cvt.u32.u64 	%r9331, %rd19562;
	cvt.u32.u64 	%r9330, %rd19561;
	cvt.u32.u64 	%r9329, %rd19560;
	cvt.u32.u64 	%r9328, %rd19559;
	cvt.u32.u64 	%r9327, %rd19558;
	cvt.u32.u64 	%r9326, %rd19557;
	@%p3162 bra 	$L__BB1_1277;
$L__BB1_1264:
	ld.const.u32 	%r8726, [const_p];
	ld.const.u32 	%r8727, [const_p+4];
	ld.const.u32 	%r8728, [const_p+8];
	ld.const.u32 	%r8729, [const_p+12];
	ld.const.u32 	%r8730, [const_p+16];
	ld.const.u32 	%r8731, [const_p+20];
	ld.const.u32 	%r8732, [const_p+24];
	// begin inline asm
	sub.cc.u32 %r9326, %r9326, %r8726;
	subc.cc.u32 %r9327, %r9327, %r8727;
	subc.cc.u32 %r9328, %r9328, %r8728;
	subc.cc.u32 %r9329, %r9329, %r8729;
	subc.cc.u32 %r9330, %r9330, %r8730;
	subc.cc.u32 %r9331, %r9331, %r8731;
	subc.cc.u32 %r9332, %r9332, %r8732;
	subc.u32 %r9333, %r9333, %r9146;
	
	// end inline asm
	bra.uni 	$L__BB1_1279;
$L__BB1_1265:
	ld.const.u32 	%r1852, [const_p+24];
	setp.lt.u32 	%p3110, %r1852, %r9332;
	@%p3110 bra 	$L__BB1_1264;
	setp.gt.u32 	%p3111, %r1852, %r9332;
	@%p3111 bra 	$L__BB1_1279;
	ld.const.u32 	%r1853, [const_p+20];
	setp.lt.u32 	%p3112, %r1853, %r9331;
	@%p3112 bra 	$L__BB1_1264;
	setp.gt.u32 	%p3113, %r1853, %r9331;
	@%p3113 bra 	$L__BB1_1279;
	ld.const.u32 	%r1854, [const_p+16];
	setp.lt.u32 	%p3114, %r1854, %r9330;
	@%p3114 bra 	$L__BB1_1264;
	setp.gt.u32 	%p3115, %r1854, %r9330;
	@%p3115 bra 	$L__BB1_1279;
	ld.const.u32 	%r1855, [const_p+12];
	setp.lt.u32 	%p3116, %r1855, %r9329;
	@%p3116 bra 	$L__BB1_1264;
	setp.gt.u32 	%p3117, %r1855, %r9329;
	@%p3117 bra 	$L__BB1_1279;
	ld.const.u32 	%r1856, [const_p+8];
	setp.lt.u32 	%p3118, %r1856, %r9328;
	@%p3118 bra 	$L__BB1_1264;
	setp.gt.u32 	%p3119, %r1856, %r9328;
	@%p3119 bra 	$L__BB1_1279;
	ld.const.u32 	%r1857, [const_p+4];
	setp.lt.u32 	%p3120, %r1857, %r9327;
	@%p3120 bra 	$L__BB1_1264;
	setp.gt.u32 	%p3121, %r1857, %r9327;
	ld.const.u32 	%r8708, [const_p];
	setp.gt.u32 	%p3122, %r8708, %r9326;
	or.pred  	%p3123, %p3121, %p3122;
	@%p3123 bra 	$L__BB1_1279;
	bra.uni 	$L__BB1_1264;
$L__BB1_1277:
	setp.lt.u32 	%p3108, %r9146, %r9333;
	@%p3108 bra 	$L__BB1_1264;
	setp.gt.u32 	%p3109, %r9146, %r9333;
	@%p3109 bra 	$L__BB1_1279;
	bra.uni 	$L__BB1_1265;
$L__BB1_1279:
	setp.gt.u32 	%p3124, %r9333, %r9146;
	@%p3124 bra 	$L__BB1_1292;
	bra.uni 	$L__BB1_1293;
$L__BB1_1280:
	ld.const.u32 	%r1866, [const_p+24];
	setp.gt.u32 	%p3126, %r9332, %r1866;
	@%p3126 bra 	$L__BB1_1292;
	setp.lt.u32 	%p3127, %r9332, %r1866;
	@%p3127 bra 	$L__BB1_1294;
	ld.const.u32 	%r1867, [const_p+20];
	setp.gt.u32 	%p3128, %r9331, %r1867;
	@%p3128 bra 	$L__BB1_1292;
	setp.lt.u32 	%p3129, %r9331, %r1867;
	@%p3129 bra 	$L__BB1_1294;
	ld.const.u32 	%r1868, [const_p+16];
	setp.gt.u32 	%p3130, %r9330, %r1868;
	@%p3130 bra 	$L__BB1_1292;
	setp.lt.u32 	%p3131, %r9330, %r1868;
	@%p3131 bra 	$L__BB1_1294;
	ld.const.u32 	%r1869, [const_p+12];
	setp.gt.u32 	%p3132, %r9329, %r1869;
	@%p3132 bra 	$L__BB1_1292;
	setp.lt.u32 	%p3133, %r9329, %r1869;
	@%p3133 bra 	$L__BB1_1294;
	ld.const.u32 	%r1870, [const_p+8];
	setp.gt.u32 	%p3134, %r9328, %r1870;
	@%p3134 bra 	$L__BB1_1292;
	setp.lt.u32 	%p3135, %r9328, %r1870;
	@%p3135 bra 	$L__BB1_1294;
	ld.const.u32 	%r1871, [const_p+4];
	setp.gt.u32 	%p3136, %r9327, %r1871;
	@%p3136 bra 	$L__BB1_1292;
	setp.lt.u32 	%p3137, %r9327, %r1871;
	ld.const.u32 	%r8734, [const_p];
	setp.lt.u32 	%p3138, %r9326, %r8734;
	or.pred  	%p3139, %p3137, %p3138;
	@%p3139 bra 	$L__BB1_1294;
$L__BB1_1292:
	ld.const.u32 	%r8752, [const_p];
	ld.const.u32 	%r8753, [const_p+4];
	ld.const.u32 	%r8754, [const_p+8];
	ld.const.u32 	%r8755, [const_p+12];
	ld.const.u32 	%r8756, [const_p+16];
	ld.const.u32 	%r8757, [const_p+20];
	ld.const.u32 	%r8758, [const_p+24];
	// begin inline asm
	sub.cc.u32 %r9326, %r9326, %r8752;
	subc.cc.u32 %r9327, %r9327, %r8753;
	subc.cc.u32 %r9328, %r9328, %r8754;
	subc.cc.u32 %r9329, %r9329, %r8755;
	subc.cc.u32 %r9330, %r9330, %r8756;
	subc.cc.u32 %r9331, %r9331, %r8757;
	subc.cc.u32 %r9332, %r9332, %r8758;
	subc.u32 %r9333, %r9333, %r9146;
	
	// end inline asm
	bra.uni 	$L__BB1_1294;
$L__BB1_1293:
	setp.lt.u32 	%p3125, %r9333, %r9146;
	@%p3125 bra 	$L__BB1_1294;
	bra.uni 	$L__BB1_1280;
$L__BB1_1294:
	st.global.u32 	[%rd658+100], %r9245;
	st.global.u32 	[%rd658+104], %r9246;
	st.global.u32 	[%rd658+108], %r9247;
	st.global.u32 	[%rd658+112], %r9248;
	st.global.u32 	[%rd658+116], %r9249;
	st.global.u32 	[%rd658+120], %r9250;
	st.global.u32 	[%rd658+124], %r9251;
	st.global.u32 	[%rd658+128], %r9252;
	st.global.u32 	[%rd658+132], %r9294;
	st.global.u32 	[%rd658+136], %r9295;
	st.global.u32 	[%rd658+140], %r9296;
	st.global.u32 	[%rd658+144], %r9297;
	st.global.u32 	[%rd658+148], %r9298;
	st.global.u32 	[%rd658+152], %r9299;
	st.global.u32 	[%rd658+156], %r9300;
	st.global.u32 	[%rd658+160], %r9301;
	st.global.u32 	[%rd658+164], %r9326;
	st.global.u32 	[%rd658+168], %r9327;
	st.global.u32 	[%rd658+172], %r9328;
	st.global.u32 	[%rd658+176], %r9329;
	st.global.u32 	[%rd658+180], %r9330;
	st.global.u32 	[%rd658+184], %r9331;
	st.global.u32 	[%rd658+188], %r9332;
	st.global.u32 	[%rd658+192], %r9333;
	mov.b16 	%rs18, 0;
	st.global.u8 	[%rd658+196], %rs18;
	bra.uni 	$L__BB1_2589;
$L__BB1_1295:
	setp.lt.s32 	%p97, %r1, 1;
	@%p97 bra 	$L__BB1_2589;
	mul.wide.u32 	%rd1413, %r1, 100;
	add.s64 	%rd707, %rd1, %rd1413;
	add.s32 	%r3796, %r1, -1;
	mul.wide.u32 	%rd1414, %r3796, 100;
	add.s64 	%rd708, %rd1, %rd1414;
	ld.global.u8 	%rs1, [%rd708+96];
	setp.eq.s16 	%p98, %rs1, 0;
	@%p98 bra 	$L__BB1_1298;
	ld.const.u32 	%r3797, [const_G_jacobian];
	st.global.u32 	[%rd707], %r3797;
	ld.const.u32 	%r3798, [const_G_jacobian+4];
	st.global.u32 	[%rd707+4], %r3798;
	ld.const.u32 	%r3799, [const_G_jacobian+8];
	st.global.u32 	[%rd707+8], %r3799;
	ld.const.u32 	%r3800, [const_G_jacobian+12];
	st.global.u32 	[%rd707+12], %r3800;
	ld.const.u32 	%r3801, [const_G_jacobian+16];
	st.global.u32 	[%rd707+16], %r3801;
	ld.const.u32 	%r3802, [const_G_jacobian+20];
	st.global.u32 	[%rd707+20], %r3802;
	ld.const.u32 	%r3803, [const_G_jacobian+24];
	st.global.u32 	[%rd707+24], %r3803;
	ld.const.u32 	%r3804, [const_G_jacobian+28];
	st.global.u32 	[%rd707+28], %r3804;
	ld.const.u32 	%r3805, [const_G_jacobian+32];
	st.global.u32 	[%rd707+32], %r3805;
	ld.const.u32 	%r3806, [const_G_jacobian+36];
	st.global.u32 	[%rd707+36], %r3806;
	ld.const.u32 	%r3807, [const_G_jacobian+40];
	st.global.u32 	[%rd707+40], %r3807;
	ld.const.u32 	%r3808, [const_G_jacobian+44];
	st.global.u32 	[%rd707+44], %r3808;
	ld.const.u32 	%r3809, [const_G_jacobian+48];
	st.global.u32 	[%rd707+48], %r3809;
	ld.const.u32 	%r3810, [const_G_jacobian+52];
	st.global.u32 	[%rd707+52], %r3810;
	ld.const.u32 	%r3811, [const_G_jacobian+56];
	st.global.u32 	[%rd707+56], %r3811;
	ld.const.u32 	%r3812, [const_G_jacobian+60];
	st.global.u32 	[%rd707+60], %r3812;
	ld.const.u32 	%r3813, [const_G_jacobian+64];
	st.global.u32 	[%rd707+64], %r3813;
	ld.const.u32 	%r3814, [const_G_jacobian+68];
	st.global.u32 	[%rd707+68], %r3814;
	ld.const.u32 	%r3815, [const_G_jacobian+72];
	st.global.u32 	[%rd707+72], %r3815;
	ld.const.u32 	%r3816, [const_G_jacobian+76];
	st.global.u32 	[%rd707+76], %r3816;
	ld.const.u32 	%r3817, [const_G_jacobian+80];
	st.global.u32 	[%rd707+80], %r3817;
	ld.const.u32 	%r3818, [const_G_jacobian+84];
	st.global.u32 	[%rd707+84], %r3818;
	ld.const.u32 	%r3819, [const_G_jacobian+88];
	st.global.u32 	[%rd707+88], %r3819;
	ld.const.u32 	%r3820, [const_G_jacobian+92];
	st.global.u32 	[%rd707+92], %r3820;
	ld.const.u8 	%rs2, [const_G_jacobian+96];
	st.global.u8 	[%rd707+96], %rs2;
	bra.uni 	$L__BB1_2589;
$L__BB1_1298:
	ld.const.u8 	%rs3, [const_G_jacobian+96];
	setp.eq.s16 	%p99, %rs3, 0;
	@%p99 bra 	$L__BB1_1300;
	ld.global.u32 	%r3821, [%rd708];
	st.global.u32 	[%rd707], %r3821;
	ld.global.u32 	%r3822, [%rd708+4];
	st.global.u32 	[%rd707+4], %r3822;
	ld.global.u32 	%r3823, [%rd708+8];
	st.global.u32 	[%rd707+8], %r3823;
	ld.global.u32 	%r3824, [%rd708+12];
	st.global.u32 	[%rd707+12], %r3824;
	ld.global.u32 	%r3825, [%rd708+16];
	st.global.u32 	[%rd707+16], %r3825;
	ld.global.u32 	%r3826, [%rd708+20];
	st.global.u32 	[%rd707+20], %r3826;
	ld.global.u32 	%r3827, [%rd708+24];
	st.global.u32 	[%rd707+24], %r3827;
	ld.global.u32 	%r3828, [%rd708+28];
	st.global.u32 	[%rd707+28], %r3828;
	ld.global.u32 	%r3829, [%rd708+32];
	st.global.u32 	[%rd707+32], %r3829;
	ld.global.u32 	%r3830, [%rd708+36];
	st.global.u32 	[%rd707+36], %r3830;
	ld.global.u32 	%r3831, [%rd708+40];
	st.global.u32 	[%rd707+40], %r3831;
	ld.global.u32 	%r3832, [%rd708+44];
	st.global.u32 	[%rd707+44], %r3832;
	ld.global.u32 	%r3833, [%rd708+48];
	st.global.u32 	[%rd707+48], %r3833;
	ld.global.u32 	%r3834, [%rd708+52];
	st.global.u32 	[%rd707+52], %r3834;
	ld.global.u32 	%r3835, [%rd708+56];
	st.global.u32 	[%rd707+56], %r3835;
	ld.global.u32 	%r3836, [%rd708+60];
	st.global.u32 	[%rd707+60], %r3836;
	ld.global.u32 	%r3837, [%rd708+64];
	st.global.u32 	[%rd707+64], %r3837;
	ld.global.u32 	%r3838, [%rd708+68];
	st.global.u32 	[%rd707+68], %r3838;
	ld.global.u32 	%r3839, [%rd708+72];
	st.global.u32 	[%rd707+72], %r3839;
	ld.global.u32 	%r3840, [%rd708+76];
	st.global.u32 	[%rd707+76], %r3840;
	ld.global.u32 	%r3841, [%rd708+80];
	st.global.u32 	[%rd707+80], %r3841;
	ld.global.u32 	%r3842, [%rd708+84];
	st.global.u32 	[%rd707+84], %r3842;
	ld.global.u32 	%r3843, [%rd708+88];
	st.global.u32 	[%rd707+88], %r3843;
	ld.global.u32 	%r3844, [%rd708+92];
	st.global.u32 	[%rd707+92], %r3844;
	mov.b16 	%rs4, 0;
	st.global.u8 	[%rd707+96], %rs4;
	bra.uni 	$L__BB1_2589;
$L__BB1_1300:
	ld.global.u32 	%r3845, [%rd708+64];
	mul.wide.u32 	%rd1415, %r3845, %r3845;
	shr.u64 	%rd1416, %rd1415, 32;
	ld.global.u32 	%r3846, [%rd708+68];
	mul.wide.u32 	%rd1417, %r3846, %r3845;
	add.s64 	%rd1418, %rd1416, %rd1417;
	shr.u64 	%rd1419, %rd1418, 32;
	ld.global.u32 	%r3847, [%rd708+72];
	mul.wide.u32 	%rd1420, %r3847, %r3845;
	add.s64 	%rd1421, %rd1419, %rd1420;
	shr.u64 	%rd1422, %rd1421, 32;
	ld.global.u32 	%r3848, [%rd708+76];
	mul.wide.u32 	%rd1423, %r3848, %r3845;
	add.s64 	%rd1424, %rd1422, %rd1423;
	shr.u64 	%rd1425, %rd1424, 32;
	ld.global.u32 	%r3849, [%rd708+80];
	mul.wide.u32 	%rd1426, %r3849, %r3845;
	add.s64 	%rd1427, %rd1425, %rd1426;
	shr.u64 	%rd1428, %rd1427, 32;
	ld.global.u32 	%r3850, [%rd708+84];
	mul.wide.u32 	%rd1429, %r3850, %r3845;
	add.s64 	%rd1430, %rd1428, %rd1429;
	shr.u64 	%rd1431, %rd1430, 32;
	ld.global.u32 	%r3851, [%rd708+88];
	mul.wide.u32 	%rd1432, %r3851, %r3845;
	add.s64 	%rd1433, %rd1431, %rd1432;
	shr.u64 	%rd1434, %rd1433, 32;
	ld.global.u32 	%r3852, [%rd708+92];
	mul.wide.u32 	%rd1435, %r3852, %r3845;
	add.s64 	%rd1436, %rd1434, %rd1435;
	shr.u64 	%rd1437, %rd1436, 32;
	and.b64  	%rd1438, %rd1418, 4294967295;
	add.s64 	%rd1439, %rd1417, %rd1438;
	shr.u64 	%rd1440, %rd1439, 32;
	and.b64  	%rd1441, %rd1421, 4294967295;
	mul.wide.u32 	%rd1442, %r3846, %r3846;
	add.s64 	%rd1443, %rd1440, %rd1441;
	add.s64 	%rd1444, %rd1443, %rd1442;
	shr.u64 	%rd1445, %rd1444, 32;
	and.b64  	%rd1446, %rd1424, 4294967295;
	mul.wide.u32 	%rd1447, %r3847, %r3846;
	add.s64 	%rd1448, %rd1445, %rd1446;
	add.s64 	%rd1449, %rd1448, %rd1447;
	shr.u64 	%rd1450, %rd1449, 32;
	and.b64  	%rd1451, %rd1427, 4294967295;
	mul.wide.u32 	%rd1452, %r3848, %r3846;
	add.s64 	%rd1453, %rd1450, %rd1451;
	add.s64 	%rd1454, %rd1453, %rd1452;
	shr.u64 	%rd1455, %rd1454, 32;
	and.b64  	%rd1456, %rd1430, 4294967295;
	mul.wide.u32 	%rd1457, %r3849, %r3846;
	add.s64 	%rd1458, %rd1455, %rd1456;
	add.s64 	%rd1459, %rd1458, %rd1457;
	shr.u64 	%rd1460, %rd1459, 32;
	and.b64  	%rd1461, %rd1433, 4294967295;
	mul.wide.u32 	%rd1462, %r3850, %r3846;
	add.s64 	%rd1463, %rd1460, %rd1461;
	add.s64 	%rd1464, %rd1463, %rd1462;
	shr.u64 	%rd1465, %rd1464, 32;
	and.b64  	%rd1466, %rd1436, 4294967295;
	mul.wide.u32 	%rd1467, %r3851, %r3846;
	add.s64 	%rd1468, %rd1465, %rd1466;
	add.s64 	%rd1469, %rd1468, %rd1467;
	shr.u64 	%rd1470, %rd1469, 32;
	mul.wide.u32 	%rd1471, %r3852, %r3846;
	add.s64 	%rd1472, %rd1470, %rd1437;
	add.s64 	%rd1473, %rd1472, %rd1471;
	shr.u64 	%rd1474, %rd1473, 32;
	and.b64  	%rd1475, %rd1444, 4294967295;
	add.s64 	%rd1476, %rd1420, %rd1475;
	shr.u64 	%rd1477, %rd1476, 32;
	and.b64  	%rd1478, %rd1449, 4294967295;
	add.s64 	%rd1479, %rd1477, %rd1478;
	add.s64 	%rd1480, %rd1479, %rd1447;
	shr.u64 	%rd1481, %rd1480, 32;
	and.b64  	%rd1482, %rd1454, 4294967295;
	mul.wide.u32 	%rd1483, %r3847, %r3847;
	add.s64 	%rd1484, %rd1481, %rd1482;
	add.s64 	%rd1485, %rd1484, %rd1483;
	shr.u64 	%rd1486, %rd1485, 32;
	and.b64  	%rd1487, %rd1459, 4294967295;
	mul.wide.u32 	%rd1488, %r3848, %r3847;
	add.s64 	%rd1489, %rd1486, %rd1487;
	add.s64 	%rd1490, %rd1489, %rd1488;
	shr.u64 	%rd1491, %rd1490, 32;
	and.b64  	%rd1492, %rd1464, 4294967295;
	mul.wide.u32 	%rd1493, %r3849, %r3847;
	add.s64 	%rd1494, %rd1491, %rd1492;
	add.s64 	%rd1495, %rd1494, %rd1493;
	shr.u64 	%rd1496, %rd1495, 32;
	and.b64  	%rd1497, %rd1469, 4294967295;
	mul.wide.u32 	%rd1498, %r3850, %r3847;
	add.s64 	%rd1499, %rd1496, %rd1497;
	add.s64 	%rd1500, %rd1499, %rd1498;
	shr.u64 	%rd1501, %rd1500, 32;
	and.b64  	%rd1502, %rd1473, 4294967295;
	mul.wide.u32 	%rd1503, %r3851, %r3847;
	add.s64 	%rd1504, %rd1501, %rd1502;
	add.s64 	%rd1505, %rd1504, %rd1503;
	shr.u64 	%rd1506, %rd1505, 32;
	mul.wide.u32 	%rd1507, %r3852, %r3847;
	add.s64 	%rd1508, %rd1506, %rd1474;
	add.s64 	%rd1509, %rd1508, %rd1507;
	shr.u64 	%rd1510, %rd1509, 32;
	and.b64  	%rd1511, %rd1480, 4294967295;
	add.s64 	%rd1512, %rd1423, %rd1511;
	shr.u64 	%rd1513, %rd1512, 32;
	and.b64  	%rd1514, %rd1485, 4294967295;
	add.s64 	%rd1515, %rd1513, %rd1514;
	add.s64 	%rd1516, %rd1515, %rd1452;
	shr.u64 	%rd1517, %rd1516, 32;
	and.b64  	%rd1518, %rd1490, 4294967295;
	add.s64 	%rd1519, %rd1517, %rd1518;
	add.s64 	%rd1520, %rd1519, %rd1488;
	shr.u64 	%rd1521, %rd1520, 32;
	and.b64  	%rd1522, %rd1495, 4294967295;
	mul.wide.u32 	%rd1523, %r3848, %r3848;
	add.s64 	%rd1524, %rd1521, %rd1522;
	add.s64 	%rd1525, %rd1524, %rd1523;
	shr.u64 	%rd1526, %rd1525, 32;
	and.b64  	%rd1527, %rd1500, 4294967295;
	mul.wide.u32 	%rd1528, %r3849, %r3848;
	add.s64 	%rd1529, %rd1526, %rd1527;
	add.s64 	%rd1530, %rd1529, %rd1528;
	shr.u64 	%rd1531, %rd1530, 32;
	and.b64  	%rd1532, %rd1505, 4294967295;
	mul.wide.u32 	%rd1533, %r3850, %r3848;
	add.s64 	%rd1534, %rd1531, %rd1532;
	add.s64 	%rd1535, %rd1534, %rd1533;
	shr.u64 	%rd1536, %rd1535, 32;
	and.b64  	%rd1537, %rd1509, 4294967295;
	mul.wide.u32 	%rd1538, %r3851, %r3848;
	add.s64 	%rd1539, %rd1536, %rd1537;
	add.s64 	%rd1540, %rd1539, %rd1538;
	shr.u64 	%rd1541, %rd1540, 32;
	mul.wide.u32 	%rd1542, %r3852, %r3848;
	add.s64 	%rd1543, %rd1541, %rd1510;
	add.s64 	%rd1544, %rd1543, %rd1542;
	shr.u64 	%rd1545, %rd1544, 32;
	and.b64  	%rd1546, %rd1516, 4294967295;
	add.s64 	%rd1547, %rd1426, %rd1546;
	shr.u64 	%rd1548, %rd1547, 32;
	and.b64  	%rd1549, %rd1520, 4294967295;
	add.s64 	%rd1550, %rd1548, %rd1549;
	add.s64 	%rd1551, %rd1550, %rd1457;
	shr.u64 	%rd1552, %rd1551, 32;
	and.b64  	%rd1553, %rd1525, 4294967295;
	add.s64 	%rd1554, %rd1552, %rd1553;
	add.s64 	%rd1555, %rd1554, %rd1493;
	shr.u64 	%rd1556, %rd1555, 32;
	and.b64  	%rd1557, %rd1530, 4294967295;
	add.s64 	%rd1558, %rd1556, %rd1557;
	add.s64 	%rd1559, %rd1558, %rd1528;
	shr.u64 	%rd1560, %rd1559, 32;
	and.b64  	%rd1561, %rd1535, 4294967295;
	mul.wide.u32 	%rd1562, %r3849, %r3849;
	add.s64 	%rd1563, %rd1560, %rd1561;
	add.s64 	%rd1564, %rd1563, %rd1562;
	shr.u64 	%rd1565, %rd1564, 32;
	and.b64  	%rd1566, %rd1540, 4294967295;
	mul.wide.u32 	%rd1567, %r3850, %r3849;
	add.s64 	%rd1568, %rd1565, %rd1566;
	add.s64 	%rd1569, %rd1568, %rd1567;
	shr.u64 	%rd1570, %rd1569, 32;
	and.b64  	%rd1571, %rd1544, 4294967295;
	mul.wide.u32 	%rd1572, %r3851, %r3849;
	add.s64 	%rd1573, %rd1570, %rd1571;
	add.s64 	%rd1574, %rd1573, %rd1572;
	shr.u64 	%rd1575, %rd1574, 32;
	mul.wide.u32 	%rd1576, %r3852, %r3849;
	add.s64 	%rd1577, %rd1575, %rd1545;
	add.s64 	%rd1578, %rd1577, %rd1576;
	shr.u64 	%rd1579, %rd1578, 32;
	and.b64  	%rd1580, %rd1551, 4294967295;
	add.s64 	%rd1581, %rd1429, %rd1580;
	shr.u64 	%rd1582, %rd1581, 32;
	and.b64  	%rd1583, %rd1555, 4294967295;
	add.s64 	%rd1584, %rd1582, %rd1583;
	add.s64 	%rd1585, %rd1584, %rd1462;
	shr.u64 	%rd1586, %rd1585, 32;
	and.b64  	%rd1587, %rd1559, 4294967295;
	add.s64 	%rd1588, %rd1586, %rd1587;
	add.s64 	%rd1589, %rd1588, %rd1498;
	shr.u64 	%rd1590, %rd1589, 32;
	and.b64  	%rd1591, %rd1564, 4294967295;
	add.s64 	%rd1592, %rd1590, %rd1591;
	add.s64 	%rd1593, %rd1592, %rd1533;
	shr.u64 	%rd1594, %rd1593, 32;
	and.b64  	%rd1595, %rd1569, 4294967295;
	add.s64 	%rd1596, %rd1594, %rd1595;
	add.s64 	%rd1597, %rd1596, %rd1567;
	shr.u64 	%rd1598, %rd1597, 32;
	and.b64  	%rd1599, %rd1574, 4294967295;
	mul.wide.u32 	%rd1600, %r3850, %r3850;
	add.s64 	%rd1601, %rd1598, %rd1599;
	add.s64 	%rd1602, %rd1601, %rd1600;
	shr.u64 	%rd1603, %rd1602, 32;
	and.b64  	%rd1604, %rd1578, 4294967295;
	mul.wide.u32 	%rd1605, %r3851, %r3850;
	add.s64 	%rd1606, %rd1603, %rd1604;
	add.s64 	%rd1607, %rd1606, %rd1605;
	shr.u64 	%rd1608, %rd1607, 32;
	mul.wide.u32 	%rd1609, %r3852, %r3850;
	add.s64 	%rd1610, %rd1608, %rd1579;
	add.s64 	%rd1611, %rd1610, %rd1609;
	shr.u64 	%rd1612, %rd1611, 32;
	and.b64  	%rd1613, %rd1585, 4294967295;
	add.s64 	%rd1614, %rd1432, %rd1613;
	shr.u64 	%rd1615, %rd1614, 32;
	and.b64  	%rd1616, %rd1589, 4294967295;
	add.s64 	%rd1617, %rd1615, %rd1616;
	add.s64 	%rd1618, %rd1617, %rd1467;
	shr.u64 	%rd1619, %rd1618, 32;
	and.b64  	%rd1620, %rd1593, 4294967295;
	add.s64 	%rd1621, %rd1619, %rd1620;
	add.s64 	%rd1622, %rd1621, %rd1503;
	shr.u64 	%rd1623, %rd1622, 32;
	and.b64  	%rd1624, %rd1597, 4294967295;
	add.s64 	%rd1625, %rd1623, %rd1624;
	add.s64 	%rd1626, %rd1625, %rd1538;
	shr.u64 	%rd1627, %rd1626, 32;
	and.b64  	%rd1628, %rd1602, 4294967295;
	add.s64 	%rd1629, %rd1627, %rd1628;
	add.s64 	%rd1630, %rd1629, %rd1572;
	shr.u64 	%rd1631, %rd1630, 32;
	and.b64  	%rd1632, %rd1607, 4294967295;
	add.s64 	%rd1633, %rd1631, %rd1632;
	add.s64 	%rd1634, %rd1633, %rd1605;
	shr.u64 	%rd1635, %rd1634, 32;
	and.b64  	%rd1636, %rd1611, 4294967295;
	mul.wide.u32 	%rd1637, %r3851, %r3851;
	add.s64 	%rd1638, %rd1635, %rd1636;
	add.s64 	%rd1639, %rd1638, %rd1637;
	shr.u64 	%rd1640, %rd1639, 32;
	mul.wide.u32 	%rd1641, %r3852, %r3851;
	add.s64 	%rd1642, %rd1640, %rd1612;
	add.s64 	%rd1643, %rd1642, %rd1641;
	shr.u64 	%rd1644, %rd1643, 32;
	and.b64  	%rd1645, %rd1618, 4294967295;
	add.s64 	%rd1646, %rd1435, %rd1645;
	shr.u64 	%rd1647, %rd1646, 32;
	and.b64  	%rd1648, %rd1622, 4294967295;
	add.s64 	%rd1649, %rd1647, %rd1648;
	add.s64 	%rd1650, %rd1649, %rd1471;
	shr.u64 	%rd1651, %rd1650, 32;
	and.b64  	%rd1652, %rd1626, 4294967295;
	add.s64 	%rd1653, %rd1651, %rd1652;
	add.s64 	%rd1654, %rd1653, %rd1507;
	shr.u64 	%rd1655, %rd1654, 32;
	and.b64  	%rd1656, %rd1630, 4294967295;
	add.s64 	%rd1657, %rd1655, %rd1656;
	add.s64 	%rd1658, %rd1657, %rd1542;
	shr.u64 	%rd1659, %rd1658, 32;
	and.b64  	%rd1660, %rd1634, 4294967295;
	add.s64 	%rd1661, %rd1659, %rd1660;
	add.s64 	%rd1662, %rd1661, %rd1576;
	shr.u64 	%rd1663, %rd1662, 32;
	and.b64  	%rd1664, %rd1639, 4294967295;
	add.s64 	%rd1665, %rd1663, %rd1664;
	add.s64 	%rd1666, %rd1665, %rd1609;
	shr.u64 	%rd1667, %rd1666, 32;
	and.b64  	%rd1668, %rd1643, 4294967295;
	add.s64 	%rd1669, %rd1667, %rd1668;
	add.s64 	%rd1670, %rd1669, %rd1641;
	shr.u64 	%rd1671, %rd1670, 32;
	mul.wide.u32 	%rd1672, %r3852, %r3852;
	add.s64 	%rd1673, %rd1671, %rd1644;
	add.s64 	%rd1674, %rd1673, %rd1672;
	shr.u64 	%rd1675, %rd1674, 32;
	{ .reg .b32 tmp; mov.b64 {tmp, %r3853}, %rd1674; }
	and.b64  	%rd1676, %rd1650, 4294967295;
	mul.lo.s64 	%rd1677, %rd1676, 977;
	and.b64  	%rd1678, %rd1415, 4294967295;
	and.b64  	%rd1679, %rd1677, 4294967295;
	add.s64 	%rd19565, %rd1679, %rd1678;
	shr.u64 	%rd1680, %rd1677, 32;
	shr.u64 	%rd1681, %rd19565, 32;
	add.s64 	%rd1682, %rd1681, %rd1680;
	and.b64  	%rd1683, %rd1654, 4294967295;
	mul.lo.s64 	%rd1684, %rd1683, 977;
	and.b64  	%rd1685, %rd1439, 4294967295;
	and.b64  	%rd1686, %rd1684, 4294967295;
	add.s64 	%rd1687, %rd1682, %rd1685;
	add.s64 	%rd1688, %rd1687, %rd1686;
	add.s64 	%rd19566, %rd1688, %rd1676;
	shr.u64 	%rd1689, %rd1684, 32;
	shr.u64 	%rd1690, %rd19566, 32;
	add.s64 	%rd1691, %rd1690, %rd1689;
	and.b64  	%rd1692, %rd1658, 4294967295;
	mul.lo.s64 	%rd1693, %rd1692, 977;
	and.b64  	%rd1694, %rd1476, 4294967295;
	and.b64  	%rd1695, %rd1693, 4294967295;
	add.s64 	%rd1696, %rd1691, %rd1694;
	add.s64 	%rd1697, %rd1696, %rd1695;
	add.s64 	%rd19567, %rd1697, %rd1683;
	shr.u64 	%rd1698, %rd1693, 32;
	shr.u64 	%rd1699, %rd19567, 32;
	add.s64 	%rd1700, %rd1699, %rd1698;
	and.b64  	%rd1701, %rd1662, 4294967295;
	mul.lo.s64 	%rd1702, %rd1701, 977;
	and.b64  	%rd1703, %rd1512, 4294967295;
	and.b64  	%rd1704, %rd1702, 4294967295;
	add.s64 	%rd1705, %rd1700, %rd1703;
	add.s64 	%rd1706, %rd1705, %rd1704;
	add.s64 	%rd19568, %rd1706, %rd1692;
	shr.u64 	%rd1707, %rd1702, 32;
	shr.u64 	%rd1708, %rd19568, 32;
	add.s64 	%rd1709, %rd1708, %rd1707;
	and.b64  	%rd1710, %rd1666, 4294967295;
	mul.lo.s64 	%rd1711, %rd1710, 977;
	and.b64  	%rd1712, %rd1547, 4294967295;
	and.b64  	%rd1713, %rd1711, 4294967295;
	add.s64 	%rd1714, %rd1709, %rd1712;
	add.s64 	%rd1715, %rd1714, %rd1713;
	add.s64 	%rd19569, %rd1715, %rd1701;
	shr.u64 	%rd1716, %rd1711, 32;
	shr.u64 	%rd1717, %rd19569, 32;
	add.s64 	%rd1718, %rd1717, %rd1716;
	and.b64  	%rd1719, %rd1670, 4294967295;
	mul.lo.s64 	%rd1720, %rd1719, 977;
	and.b64  	%rd1721, %rd1581, 4294967295;
	and.b64  	%rd1722, %rd1720, 4294967295;
	add.s64 	%rd1723, %rd1718, %rd1721;
	add.s64 	%rd1724, %rd1723, %rd1722;
	add.s64 	%rd19570, %rd1724, %rd1710;
	shr.u64 	%rd1725, %rd1720, 32;
	shr.u64 	%rd1726, %rd19570, 32;
	add.s64 	%rd1727, %rd1726, %rd1725;
	and.b64  	%rd1728, %rd1674, 4294967295;
	mul.lo.s64 	%rd1729, %rd1728, 977;
	and.b64  	%rd1730, %rd1614, 4294967295;
	and.b64  	%rd1731, %rd1729, 4294967295;
	add.s64 	%rd1732, %rd1727, %rd1730;
	add.s64 	%rd1733, %rd1732, %rd1731;
	add.s64 	%rd19571, %rd1733, %rd1719;
	shr.u64 	%rd1734, %rd1729, 32;
	shr.u64 	%rd1735, %rd19571, 32;
	add.s64 	%rd1736, %rd1735, %rd1734;
	mul.lo.s64 	%rd1737, %rd1675, 977;
	and.b64  	%rd1738, %rd1646, 4294967295;
	and.b64  	%rd1739, %rd1737, 4294967295;
	add.s64 	%rd1740, %rd1736, %rd1738;
	add.s64 	%rd1741, %rd1740, %rd1739;
	add.s64 	%rd19572, %rd1741, %rd1728;
	shr.u64 	%rd1742, %rd1737, 32;
	shr.u64 	%rd1743, %rd19572, 32;
	cvt.u32.u64 	%r3854, %rd1743;
	cvt.u32.u64 	%r3855, %rd1742;
	add.s32 	%r3856, %r3854, %r3855;
	add.s32 	%r1896, %r3856, %r3853;
	setp.eq.s32 	%p101, %r1896, 0;
	mov.pred 	%p3163, 0;
	@%p101 bra 	$L__BB1_1308;
	cvt.u64.u32 	%rd1744, %r1896;
	mul.wide.u32 	%rd1745, %r1896, 977;
	shr.u64 	%rd1746, %rd1745, 32;
	and.b64  	%rd1747, %rd19565, 4294967295;
	and.b64  	%rd1748, %rd1745, 4294967295;
	add.s64 	%rd19565, %rd1748, %rd1747;
	shr.u64 	%rd1749, %rd19565, 32;
	and.b64  	%rd1750, %rd19566, 4294967295;
	add.s64 	%rd1751, %rd1746, %rd1750;
	add.s64 	%rd1752, %rd1751, %rd1744;
	add.s64 	%rd19566, %rd1752, %rd1749;
	setp.lt.u64 	%p103, %rd19566, 4294967296;
	@%p103 bra 	$L__BB1_1308;
	shr.u64 	%rd1753, %rd19566, 32;
	and.b64  	%rd1754, %rd19567, 4294967295;
	add.s64 	%rd19567, %rd1753, %rd1754;
	setp.lt.u64 	%p105, %rd19567, 4294967296;
	@%p105 bra 	$L__BB1_1308;
	shr.u64 	%rd1755, %rd19567, 32;
	and.b64  	%rd1756, %rd19568, 4294967295;
	add.s64 	%rd19568, %rd1755, %rd1756;
	setp.lt.u64 	%p107, %rd19568, 4294967296;
	@%p107 bra 	$L__BB1_1308;
	shr.u64 	%rd1758, %rd19568, 32;
	and.b64  	%rd1759, %rd19569, 4294967295;
	add.s64 	%rd19569, %rd1758, %rd1759;
	setp.lt.u64 	%p109, %rd19569, 4294967296;
	mov.b64 	%rd19568, 4294967296;
	@%p109 bra 	$L__BB1_1308;
	shr.u64 	%rd1761, %rd19569, 32;
	and.b64  	%rd1762, %rd19570, 4294967295;
	add.s64 	%rd19570, %rd1761, %rd1762;
	setp.lt.u64 	%p111, %rd19570, 4294967296;
	mov.b64 	%rd19568, 4294967296;
	mov.u64 	%rd19569, %rd19568;
	@%p111 bra 	$L__BB1_1308;
	shr.u64 	%rd1764, %rd19570, 32;
	and.b64  	%rd1765, %rd19571, 4294967295;
	add.s64 	%rd19571, %rd1764, %rd1765;
	setp.lt.u64 	%p113, %rd19571, 4294967296;
	mov.b64 	%rd19568, 4294967296;
	mov.u64 	%rd19570, %rd19568;
	@%p113 bra 	$L__BB1_1308;
	shr.u64 	%rd1767, %rd19571, 32;
	and.b64  	%rd1768, %rd19572, 4294967295;
	add.s64 	%rd1769, %rd1767, %rd1768;
	setp.gt.u64 	%p3163, %rd1769, 4294967295;
	min.u64 	%rd19572, %rd1769, 4294967296;
	mov.b64 	%rd19568, 4294967296;
	mov.u64 	%rd19569, %rd19568;
	mov.u64 	%rd19571, %rd19568;
$L__BB1_1308:
	cvt.u32.u64 	%r9351, %rd19572;
	cvt.u32.u64 	%r9350, %rd19571;
	cvt.u32.u64 	%r9349, %rd19570;
	cvt.u32.u64 	%r9348, %rd19569;
	cvt.u32.u64 	%r9347, %rd19568;
	cvt.u32.u64 	%r9346, %rd19567;
	cvt.u32.u64 	%r9345, %rd19566;
	cvt.u32.u64 	%r9344, %rd19565;
	ld.const.u32 	%r3857, [const_p+28];
	setp.ge.u32 	%p114, %r3857, %r9351;
	not.pred 	%p115, %p3163;
	and.pred  	%p116, %p115, %p114;
	@%p116 bra 	$L__BB1_1310;
	ld.const.u32 	%r9334, [const_p+24];
	bra.uni 	$L__BB1_1323;
$L__BB1_1310:
	setp.gt.u32 	%p117, %r3857, %r9351;
	@%p117 bra 	$L__BB1_1324;
	ld.const.u32 	%r9334, [const_p+24];
	setp.lt.u32 	%p118, %r9334, %r9350;
	@%p118 bra 	$L__BB1_1323;
	setp.gt.u32 	%p119, %r9334, %r9350;
	@%p119 bra 	$L__BB1_1324;
	ld.const.u32 	%r1908, [const_p+20];
	setp.lt.u32 	%p120, %r1908, %r9349;
	@%p120 bra 	$L__BB1_1323;
	setp.gt.u32 	%p121, %r1908, %r9349;
	@%p121 bra 	$L__BB1_1324;
	ld.const.u32 	%r1909, [const_p+16];
	setp.lt.u32 	%p122, %r1909, %r9348;
	@%p122 bra 	$L__BB1_1323;
	setp.gt.u32 	%p123, %r1909, %r9348;
	@%p123 bra 	$L__BB1_1324;
	ld.const.u32 	%r1910, [const_p+12];
	setp.lt.u32 	%p124, %r1910, %r9347;
	@%p124 bra 	$L__BB1_1323;
	setp.gt.u32 	%p125, %r1910, %r9347;
	@%p125 bra 	$L__BB1_1324;
	ld.const.u32 	%r1911, [const_p+8];
	setp.lt.u32 	%p126, %r1911, %r9346;
	@%p126 bra 	$L__BB1_1323;
	setp.gt.u32 	%p127, %r1911, %r9346;
	@%p127 bra 	$L__BB1_1324;
	ld.const.u32 	%r1912, [const_p+4];
	setp.lt.u32 	%p128, %r1912, %r9345;
	@%p128 bra 	$L__BB1_1323;
	setp.gt.u32 	%p129, %r1912, %r9345;
	ld.const.u32 	%r3858, [const_p];
	setp.gt.u32 	%p130, %r3858, %r9344;
	or.pred  	%p131, %p129, %p130;
	@%p131 bra 	$L__BB1_1324;
$L__BB1_1323:
	ld.const.u32 	%r3876, [const_p];
	ld.const.u32 	%r3877, [const_p+4];
	ld.const.u32 	%r3878, [const_p+8];
	ld.const.u32 	%r3879, [const_p+12];
	ld.const.u32 	%r3880, [const_p+16];
	ld.const.u32 	%r3881, [const_p+20];
	// begin inline asm
	sub.cc.u32 %r9344, %r9344, %r3876;
	subc.cc.u32 %r9345, %r9345, %r3877;
	subc.cc.u32 %r9346, %r9346, %r3878;
	subc.cc.u32 %r9347, %r9347, %r3879;
	subc.cc.u32 %r9348, %r9348, %r3880;
	subc.cc.u32 %r9349, %r9349, %r3881;
	subc.cc.u32 %r9350, %r9350, %r9334;
	subc.u32 %r9351, %r9351, %r3857;
	
	// end inline asm
$L__BB1_1324:
	setp.le.u32 	%p132, %r9351, %r3857;
	@%p132 bra 	$L__BB1_1325;
	bra.uni 	$L__BB1_1338;
$L__BB1_1325:
	setp.lt.u32 	%p133, %r9351, %r3857;
	@%p133 bra 	$L__BB1_1340;
	ld.const.u32 	%r9343, [const_p+24];
	setp.gt.u32 	%p134, %r9350, %r9343;
	@%p134 bra 	$L__BB1_1339;
	setp.lt.u32 	%p135, %r9350, %r9343;
	@%p135 bra 	$L__BB1_1340;
	ld.const.u32 	%r1923, [const_p+20];
	setp.gt.u32 	%p136, %r9349, %r1923;
	@%p136 bra 	$L__BB1_1339;
	setp.lt.u32 	%p137, %r9349, %r1923;
	@%p137 bra 	$L__BB1_1340;
	ld.const.u32 	%r1924, [const_p+16];
	setp.gt.u32 	%p138, %r9348, %r1924;
	@%p138 bra 	$L__BB1_1339;
	setp.lt.u32 	%p139, %r9348, %r1924;
	@%p139 bra 	$L__BB1_1340;
	ld.const.u32 	%r1925, [const_p+12];
	setp.gt.u32 	%p140, %r9347, %r1925;
	@%p140 bra 	$L__BB1_1339;
	setp.lt.u32 	%p141, %r9347, %r1925;
	@%p141 bra 	$L__BB1_1340;
	ld.const.u32 	%r1926, [const_p+8];
	setp.gt.u32 	%p142, %r9346, %r1926;
	@%p142 bra 	$L__BB1_1339;
	setp.lt.u32 	%p143, %r9346, %r1926;
	@%p143 bra 	$L__BB1_1340;
	ld.const.u32 	%r1927, [const_p+4];
	setp.gt.u32 	%p144, %r9345, %r1927;
	@%p144 bra 	$L__BB1_1339;
	setp.lt.u32 	%p145, %r9345, %r1927;
	ld.const.u32 	%r3884, [const_p];
	setp.lt.u32 	%p146, %r9344, %r3884;
	or.pred  	%p147, %p145, %p146;
	@%p147 bra 	$L__BB1_1340;
	bra.uni 	$L__BB1_1339;
$L__BB1_1338:
	ld.const.u32 	%r9343, [const_p+24];
$L__BB1_1339:
	ld.const.u32 	%r3902, [const_p];
	ld.const.u32 	%r3903, [const_p+4];
	ld.const.u32 	%r3904, [const_p+8];
	ld.const.u32 	%r3905, [const_p+12];
	ld.const.u32 	%r3906, [const_p+16];
	ld.const.u32 	%r3907, [const_p+20];
	// begin inline asm
	sub.cc.u32 %r9344, %r9344, %r3902;
	subc.cc.u32 %r9345, %r9345, %r3903;
	subc.cc.u32 %r9346, %r9346, %r3904;
	subc.cc.u32 %r9347, %r9347, %r3905;
	subc.cc.u32 %r9348, %r9348, %r3906;
	subc.cc.u32 %r9349, %r9349, %r3907;
	subc.cc.u32 %r9350, %r9350, %r9343;
	subc.u32 %r9351, %r9351, %r3857;
	
	// end inline asm
$L__BB1_1340:
	ld.const.u32 	%r3910, [const_G_jacobian+64];
	mul.wide.u32 	%rd1771, %r3910, %r3910;
	shr.u64 	%rd1772, %rd1771, 32;
	ld.const.u32 	%r3911, [const_G_jacobian+68];
	mul.wide.u32 	%rd1773, %r3911, %r3910;
	add.s64 	%rd1774, %rd1772, %rd1773;
	shr.u64 	%rd1775, %rd1774, 32;
	ld.const.u32 	%r3912, [const_G_jacobian+72];
	mul.wide.u32 	%rd1776, %r3912, %r3910;
	add.s64 	%rd1777, %rd1775, %rd1776;
	shr.u64 	%rd1778, %rd1777, 32;
	ld.const.u32 	%r3913, [const_G_jacobian+76];
	mul.wide.u32 	%rd1779, %r3913, %r3910;
	add.s64 	%rd1780, %rd1778, %rd1779;
	shr.u64 	%rd1781, %rd1780, 32;
	ld.const.u32 	%r3914, [const_G_jacobian+80];
	mul.wide.u32 	%rd1782, %r3914, %r3910;
	add.s64 	%rd1783, %rd1781, %rd1782;
	shr.u64 	%rd1784, %rd1783, 32;
	ld.const.u32 	%r3915, [const_G_jacobian+84];
	mul.wide.u32 	%rd1785, %r3915, %r3910;
	add.s64 	%rd1786, %rd1784, %rd1785;
	shr.u64 	%rd1787, %rd1786, 32;
	ld.const.u32 	%r3916, [const_G_jacobian+88];
	mul.wide.u32 	%rd1788, %r3916, %r3910;
	add.s64 	%rd1789, %rd1787, %rd1788;
	shr.u64 	%rd1790, %rd1789, 32;
	ld.const.u32 	%r3917, [const_G_jacobian+92];
	mul.wide.u32 	%rd1791, %r3917, %r3910;
	add.s64 	%rd1792, %rd1790, %rd1791;
	shr.u64 	%rd1793, %rd1792, 32;
	and.b64  	%rd1794, %rd1774, 4294967295;
	add.s64 	%rd1795, %rd1773, %rd1794;
	shr.u64 	%rd1796, %rd1795, 32;
	and.b64  	%rd1797, %rd1777, 4294967295;
	mul.wide.u32 	%rd1798, %r3911, %r3911;
	add.s64 	%rd1799, %rd1796, %rd1797;
	add.s64 	%rd1800, %rd1799, %rd1798;
	shr.u64 	%rd1801, %rd1800, 32;
	and.b64  	%rd1802, %rd1780, 4294967295;
	mul.wide.u32 	%rd1803, %r3912, %r3911;
	add.s64 	%rd1804, %rd1801, %rd1802;
	add.s64 	%rd1805, %rd1804, %rd1803;
	shr.u64 	%rd1806, %rd1805, 32;
	and.b64  	%rd1807, %rd1783, 4294967295;
	mul.wide.u32 	%rd1808, %r3913, %r3911;
	add.s64 	%rd1809, %rd1806, %rd1807;
	add.s64 	%rd1810, %rd1809, %rd1808;
	shr.u64 	%rd1811, %rd1810, 32;
	and.b64  	%rd1812, %rd1786, 4294967295;
	mul.wide.u32 	%rd1813, %r3914, %r3911;
	add.s64 	%rd1814, %rd1811, %rd1812;
	add.s64 	%rd1815, %rd1814, %rd1813;
	shr.u64 	%rd1816, %rd1815, 32;
	and.b64  	%rd1817, %rd1789, 4294967295;
	mul.wide.u32 	%rd1818, %r3915, %r3911;
	add.s64 	%rd1819, %rd1816, %rd1817;
	add.s64 	%rd1820, %rd1819, %rd1818;
	shr.u64 	%rd1821, %rd1820, 32;
	and.b64  	%rd1822, %rd1792, 4294967295;
	mul.wide.u32 	%rd1823, %r3916, %r3911;
	add.s64 	%rd1824, %rd1821, %rd1822;
	add.s64 	%rd1825, %rd1824, %rd1823;
	shr.u64 	%rd1826, %rd1825, 32;
	mul.wide.u32 	%rd1827, %r3917, %r3911;
	add.s64 	%rd1828, %rd1826, %rd1793;
	add.s64 	%rd1829, %rd1828, %rd1827;
	shr.u64 	%rd1830, %rd1829, 32;
	and.b64  	%rd1831, %rd1800, 4294967295;
	add.s64 	%rd1832, %rd1776, %rd1831;
	shr.u64 	%rd1833, %rd1832, 32;
	and.b64  	%rd1834, %rd1805, 4294967295;
	add.s64 	%rd1835, %rd1833, %rd1834;
	add.s64 	%rd1836, %rd1835, %rd1803;
	shr.u64 	%rd1837, %rd1836, 32;
	and.b64  	%rd1838, %rd1810, 4294967295;
	mul.wide.u32 	%rd1839, %r3912, %r3912;
	add.s64 	%rd1840, %rd1837, %rd1838;
	add.s64 	%rd1841, %rd1840, %rd1839;
	shr.u64 	%rd1842, %rd1841, 32;
	and.b64  	%rd1843, %rd1815, 4294967295;
	mul.wide.u32 	%rd1844, %r3913, %r3912;
	add.s64 	%rd1845, %rd1842, %rd1843;
	add.s64 	%rd1846, %rd1845, %rd1844;
	shr.u64 	%rd1847, %rd1846, 32;
	and.b64  	%rd1848, %rd1820, 4294967295;
	mul.wide.u32 	%rd1849, %r3914, %r3912;
	add.s64 	%rd1850, %rd1847, %rd1848;
	add.s64 	%rd1851, %rd1850, %rd1849;
	shr.u64 	%rd1852, %rd1851, 32;
	and.b64  	%rd1853, %rd1825, 4294967295;
	mul.wide.u32 	%rd1854, %r3915, %r3912;
	add.s64 	%rd1855, %rd1852, %rd1853;
	add.s64 	%rd1856, %rd1855, %rd1854;
	shr.u64 	%rd1857, %rd1856, 32;
	and.b64  	%rd1858, %rd1829, 4294967295;
	mul.wide.u32 	%rd1859, %r3916, %r3912;
	add.s64 	%rd1860, %rd1857, %rd1858;
	add.s64 	%rd1861, %rd1860, %rd1859;
	shr.u64 	%rd1862, %rd1861, 32;
	mul.wide.u32 	%rd1863, %r3917, %r3912;
	add.s64 	%rd1864, %rd1862, %rd1830;
	add.s64 	%rd1865, %rd1864, %rd1863;
	shr.u64 	%rd1866, %rd1865, 32;
	and.b64  	%rd1867, %rd1836, 4294967295;
	add.s64 	%rd1868, %rd1779, %rd1867;
	shr.u64 	%rd1869, %rd1868, 32;
	and.b64  	%rd1870, %rd1841, 4294967295;
	add.s64 	%rd1871, %rd1869, %rd1870;
	add.s64 	%rd1872, %rd1871, %rd1808;
	shr.u64 	%rd1873, %rd1872, 32;
	and.b64  	%rd1874, %rd1846, 4294967295;
	add.s64 	%rd1875, %rd1873, %rd1874;
	add.s64 	%rd1876, %rd1875, %rd1844;
	shr.u64 	%rd1877, %rd1876, 32;
	and.b64  	%rd1878, %rd1851, 4294967295;
	mul.wide.u32 	%rd1879, %r3913, %r3913;
	add.s64 	%rd1880, %rd1877, %rd1878;
	add.s64 	%rd1881, %rd1880, %rd1879;
	shr.u64 	%rd1882, %rd1881, 32;
	and.b64  	%rd1883, %rd1856, 4294967295;
	mul.wide.u32 	%rd1884, %r3914, %r3913;
	add.s64 	%rd1885, %rd1882, %rd1883;
	add.s64 	%rd1886, %rd1885, %rd1884;
	shr.u64 	%rd1887, %rd1886, 32;
	and.b64  	%rd1888, %rd1861, 4294967295;
	mul.wide.u32 	%rd1889, %r3915, %r3913;
	add.s64 	%rd1890, %rd1887, %rd1888;
	add.s64 	%rd1891, %rd1890, %rd1889;
	shr.u64 	%rd1892, %rd1891, 32;
	and.b64  	%rd1893, %rd1865, 4294967295;
	mul.wide.u32 	%rd1894, %r3916, %r3913;
	add.s64 	%rd1895, %rd1892, %rd1893;
	add.s64 	%rd1896, %rd1895, %rd1894;
	shr.u64 	%rd1897, %rd1896, 32;
	mul.wide.u32 	%rd1898, %r3917, %r3913;
	add.s64 	%rd1899, %rd1897, %rd1866;
	add.s64 	%rd1900, %rd1899, %rd1898;
	shr.u64 	%rd1901, %rd1900, 32;
	and.b64  	%rd1902, %rd1872, 4294967295;
	add.s64 	%rd1903, %rd1782, %rd1902;
	shr.u64 	%rd1904, %rd1903, 32;
	and.b64  	%rd1905, %rd1876, 4294967295;
	add.s64 	%rd1906, %rd1904, %rd1905;
	add.s64 	%rd1907, %rd1906, %rd1813;
	shr.u64 	%rd1908, %rd1907, 32;
	and.b64  	%rd1909, %rd1881, 4294967295;
	add.s64 	%rd1910, %rd1908, %rd1909;
	add.s64 	%rd1911, %rd1910, %rd1849;
	shr.u64 	%rd1912, %rd1911, 32;
	and.b64  	%rd1913, %rd1886, 4294967295;
	add.s64 	%rd1914, %rd1912, %rd1913;
	add.s64 	%rd1915, %rd1914, %rd1884;
	shr.u64 	%rd1916, %rd1915, 32;
	and.b64  	%rd1917, %rd1891, 4294967295;
	mul.wide.u32 	%rd1918, %r3914, %r3914;
	add.s64 	%rd1919, %rd1916, %rd1917;
	add.s64 	%rd1920, %rd1919, %rd1918;
	shr.u64 	%rd1921, %rd1920, 32;
	and.b64  	%rd1922, %rd1896, 4294967295;
	mul.wide.u32 	%rd1923, %r3915, %r3914;
	add.s64 	%rd1924, %rd1921, %rd1922;
	add.s64 	%rd1925, %rd1924, %rd1923;
	shr.u64 	%rd1926, %rd1925, 32;
	and.b64  	%rd1927, %rd1900, 4294967295;
	mul.wide.u32 	%rd1928, %r3916, %r3914;
	add.s64 	%rd1929, %rd1926, %rd1927;
	add.s64 	%rd1930, %rd1929, %rd1928;
	shr.u64 	%rd1931, %rd1930, 32;
	mul.wide.u32 	%rd1932, %r3917, %r3914;
	add.s64 	%rd1933, %rd1931, %rd1901;
	add.s64 	%rd1934, %rd1933, %rd1932;
	shr.u64 	%rd1935, %rd1934, 32;
	and.b64  	%rd1936, %rd1907, 4294967295;
	add.s64 	%rd1937, %rd1785, %rd1936;
	shr.u64 	%rd1938, %rd1937, 32;
	and.b64  	%rd1939, %rd1911, 4294967295;
	add.s64 	%rd1940, %rd1938, %rd1939;
	add.s64 	%rd1941, %rd1940, %rd1818;
	shr.u64 	%rd1942, %rd1941, 32;
	and.b64  	%rd1943, %rd1915, 4294967295;
	add.s64 	%rd1944, %rd1942, %rd1943;
	add.s64 	%rd1945, %rd1944, %rd1854;
	shr.u64 	%rd1946, %rd1945, 32;
	and.b64  	%rd1947, %rd1920, 4294967295;
	add.s64 	%rd1948, %rd1946, %rd1947;
	add.s64 	%rd1949, %rd1948, %rd1889;
	shr.u64 	%rd1950, %rd1949, 32;
	and.b64  	%rd1951, %rd1925, 4294967295;
	add.s64 	%rd1952, %rd1950, %rd1951;
	add.s64 	%rd1953, %rd1952, %rd1923;
	shr.u64 	%rd1954, %rd1953, 32;
	and.b64  	%rd1955, %rd1930, 4294967295;
	mul.wide.u32 	%rd1956, %r3915, %r3915;
	add.s64 	%rd1957, %rd1954, %rd1955;
	add.s64 	%rd1958, %rd1957, %rd1956;
	shr.u64 	%rd1959, %rd1958, 32;
	and.b64  	%rd1960, %rd1934, 4294967295;
	mul.wide.u32 	%rd1961, %r3916, %r3915;
	add.s64 	%rd1962, %rd1959, %rd1960;
	add.s64 	%rd1963, %rd1962, %rd1961;
	shr.u64 	%rd1964, %rd1963, 32;
	mul.wide.u32 	%rd1965, %r3917, %r3915;
	add.s64 	%rd1966, %rd1964, %rd1935;
	add.s64 	%rd1967, %rd1966, %rd1965;
	shr.u64 	%rd1968, %rd1967, 32;
	and.b64  	%rd1969, %rd1941, 4294967295;
	add.s64 	%rd1970, %rd1788, %rd1969;
	shr.u64 	%rd1971, %rd1970, 32;
	and.b64  	%rd1972, %rd1945, 4294967295;
	add.s64 	%rd1973, %rd1971, %rd1972;
	add.s64 	%rd1974, %rd1973, %rd1823;
	shr.u64 	%rd1975, %rd1974, 32;
	and.b64  	%rd1976, %rd1949, 4294967295;
	add.s64 	%rd1977, %rd1975, %rd1976;
	add.s64 	%rd1978, %rd1977, %rd1859;
	shr.u64 	%rd1979, %rd1978, 32;
	and.b64  	%rd1980, %rd1953, 4294967295;
	add.s64 	%rd1981, %rd1979, %rd1980;
	add.s64 	%rd1982, %rd1981, %rd1894;
	shr.u64 	%rd1983, %rd1982, 32;
	and.b64  	%rd1984, %rd1958, 4294967295;
	add.s64 	%rd1985, %rd1983, %rd1984;
	add.s64 	%rd1986, %rd1985, %rd1928;
	shr.u64 	%rd1987, %rd1986, 32;
	and.b64  	%rd1988, %rd1963, 4294967295;
	add.s64 	%rd1989, %rd1987, %rd1988;
	add.s64 	%rd1990, %rd1989, %rd1961;
	shr.u64 	%rd1991, %rd1990, 32;
	and.b64  	%rd1992, %rd1967, 4294967295;
	mul.wide.u32 	%rd1993, %r3916, %r3916;
	add.s64 	%rd1994, %rd1991, %rd1992;
	add.s64 	%rd1995, %rd1994, %rd1993;
	shr.u64 	%rd1996, %rd1995, 32;
	mul.wide.u32 	%rd1997, %r3917, %r3916;
	add.s64 	%rd1998, %rd1996, %rd1968;
	add.s64 	%rd1999, %rd1998, %rd1997;
	shr.u64 	%rd2000, %rd1999, 32;
	and.b64  	%rd2001, %rd1974, 4294967295;
	add.s64 	%rd2002, %rd1791, %rd2001;
	shr.u64 	%rd2003, %rd2002, 32;
	and.b64  	%rd2004, %rd1978, 4294967295;
	add.s64 	%rd2005, %rd2003, %rd2004;
	add.s64 	%rd2006, %rd2005, %rd1827;
	shr.u64 	%rd2007, %rd2006, 32;
	and.b64  	%rd2008, %rd1982, 4294967295;
	add.s64 	%rd2009, %rd2007, %rd2008;
	add.s64 	%rd2010, %rd2009, %rd1863;
	shr.u64 	%rd2011, %rd2010, 32;
	and.b64  	%rd2012, %rd1986, 4294967295;
	add.s64 	%rd2013, %rd2011, %rd2012;
	add.s64 	%rd2014, %rd2013, %rd1898;
	shr.u64 	%rd2015, %rd2014, 32;
	and.b64  	%rd2016, %rd1990, 4294967295;
	add.s64 	%rd2017, %rd2015, %rd2016;
	add.s64 	%rd2018, %rd2017, %rd1932;
	shr.u64 	%rd2019, %rd2018, 32;
	and.b64  	%rd2020, %rd1995, 4294967295;
	add.s64 	%rd2021, %rd2019, %rd2020;
	add.s64 	%rd2022, %rd2021, %rd1965;
	shr.u64 	%rd2023, %rd2022, 32;
	and.b64  	%rd2024, %rd1999, 4294967295;
	add.s64 	%rd2025, %rd2023, %rd2024;
	add.s64 	%rd2026, %rd2025, %rd1997;
	shr.u64 	%rd2027, %rd2026, 32;
	mul.wide.u32 	%rd2028, %r3917, %r3917;
	add.s64 	%rd2029, %rd2027, %rd2000;
	add.s64 	%rd2030, %rd2029, %rd2028;
	shr.u64 	%rd2031, %rd2030, 32;
	{ .reg .b32 tmp; mov.b64 {tmp, %r3918}, %rd2030; }
	and.b64  	%rd2032, %rd2006, 4294967295;
	mul.lo.s64 	%rd2033, %rd2032, 977;
	and.b64  	%rd2034, %rd1771, 4294967295;
	and.b64  	%rd2035, %rd2033, 4294967295;
	add.s64 	%rd19573, %rd2035, %rd2034;
	shr.u64 	%rd2036, %rd2033, 32;
	shr.u64 	%rd2037, %rd19573, 32;
	add.s64 	%rd2038, %rd2037, %rd2036;
	and.b64  	%rd2039, %rd2010, 4294967295;
	mul.lo.s64 	%rd2040, %rd2039, 977;
	and.b64  	%rd2041, %rd1795, 4294967295;
	and.b64  	%rd2042, %rd2040, 4294967295;
	add.s64 	%rd2043, %rd2038, %rd2041;
	add.s64 	%rd2044, %rd2043, %rd2042;
	add.s64 	%rd19574, %rd2044, %rd2032;
	shr.u64 	%rd2045, %rd2040, 32;
	shr.u64 	%rd2046, %rd19574, 32;
	add.s64 	%rd2047, %rd2046, %rd2045;
	and.b64  	%rd2048, %rd2014, 4294967295;
	mul.lo.s64 	%rd2049, %rd2048, 977;
	and.b64  	%rd2050, %rd1832, 4294967295;
	and.b64  	%rd2051, %rd2049, 4294967295;
	add.s64 	%rd2052, %rd2047, %rd2050;
	add.s64 	%rd2053, %rd2052, %rd2051;
	add.s64 	%rd19575, %rd2053, %rd2039;
	shr.u64 	%rd2054, %rd2049, 32;
	shr.u64 	%rd2055, %rd19575, 32;
	add.s64 	%rd2056, %rd2055, %rd2054;
	and.b64  	%rd2057, %rd2018, 4294967295;
	mul.lo.s64 	%rd2058, %rd2057, 977;
	and.b64  	%rd2059, %rd1868, 4294967295;
	and.b64  	%rd2060, %rd2058, 4294967295;
	add.s64 	%rd2061, %rd2056, %rd2059;
	add.s64 	%rd2062, %rd2061, %rd2060;
	add.s64 	%rd19576, %rd2062, %rd2048;
	shr.u64 	%rd2063, %rd2058, 32;
	shr.u64 	%rd2064, %rd19576, 32;
	add.s64 	%rd2065, %rd2064, %rd2063;
	and.b64  	%rd2066, %rd2022, 4294967295;
	mul.lo.s64 	%rd2067, %rd2066, 977;
	and.b64  	%rd2068, %rd1903, 4294967295;
	and.b64  	%rd2069, %rd2067, 4294967295;
	add.s64 	%rd2070, %rd2065, %rd2068;
	add.s64 	%rd2071, %rd2070, %rd2069;
	add.s64 	%rd19577, %rd2071, %rd2057;
	shr.u64 	%rd2072, %rd2067, 32;
	shr.u64 	%rd2073, %rd19577, 32;
	add.s64 	%rd2074, %rd2073, %rd2072;
	and.b64  	%rd2075, %rd2026, 4294967295;
	mul.lo.s64 	%rd2076, %rd2075, 977;
	and.b64  	%rd2077, %rd1937, 4294967295;
	and.b64  	%rd2078, %rd2076, 4294967295;
	add.s64 	%rd2079, %rd2074, %rd2077;
	add.s64 	%rd2080, %rd2079, %rd2078;
	add.s64 	%rd19578, %rd2080, %rd2066;
	shr.u64 	%rd2081, %rd2076, 32;
	shr.u64 	%rd2082, %rd19578, 32;
	add.s64 	%rd2083, %rd2082, %rd2081;
	and.b64  	%rd2084, %rd2030, 4294967295;
	mul.lo.s64 	%rd2085, %rd2084, 977;
	and.b64  	%rd2086, %rd1970, 4294967295;
	and.b64  	%rd2087, %rd2085, 4294967295;
	add.s64 	%rd2088, %rd2083, %rd2086;
	add.s64 	%rd2089, %rd2088, %rd2087;
	add.s64 	%rd19579, %rd2089, %rd2075;
	shr.u64 	%rd2090, %rd2085, 32;
	shr.u64 	%rd2091, %rd19579, 32;
	add.s64 	%rd2092, %rd2091, %rd2090;
	mul.lo.s64 	%rd2093, %rd2031, 977;
	and.b64  	%rd2094, %rd2002, 4294967295;
	and.b64  	%rd2095, %rd2093, 4294967295;
	add.s64 	%rd2096, %rd2092, %rd2094;
	add.s64 	%rd2097, %rd2096, %rd2095;
	add.s64 	%rd19580, %rd2097, %rd2084;
	shr.u64 	%rd2098, %rd2093, 32;
	shr.u64 	%rd2099, %rd19580, 32;
	cvt.u32.u64 	%r3919, %rd2099;
	cvt.u32.u64 	%r3920, %rd2098;
	add.s32 	%r3921, %r3919, %r3920;
	add.s32 	%r1954, %r3921, %r3918;
	setp.eq.s32 	%p149, %r1954, 0;
	mov.pred 	%p3164, 0;
	@%p149 bra 	$L__BB1_1348;
	cvt.u64.u32 	%rd2100, %r1954;
	mul.wide.u32 	%rd2101, %r1954, 977;
	shr.u64 	%rd2102, %rd2101, 32;
	and.b64  	%rd2103, %rd19573, 4294967295;
	and.b64  	%rd2104, %rd2101, 4294967295;
	add.s64 	%rd19573, %rd2104, %rd2103;
	shr.u64 	%rd2105, %rd19573, 32;
	and.b64  	%rd2106, %rd19574, 4294967295;
	add.s64 	%rd2107, %rd2102, %rd2106;
	add.s64 	%rd2108, %rd2107, %rd2100;
	add.s64 	%rd19574, %rd2108, %rd2105;
	setp.lt.u64 	%p151, %rd19574, 4294967296;
	@%p151 bra 	$L__BB1_1348;
	shr.u64 	%rd2109, %rd19574, 32;
	and.b64  	%rd2110, %rd19575, 4294967295;
	add.s64 	%rd19575, %rd2109, %rd2110;
	setp.lt.u64 	%p153, %rd19575, 4294967296;
	@%p153 bra 	$L__BB1_1348;
	shr.u64 	%rd2111, %rd19575, 32;
	and.b64  	%rd2112, %rd19576, 4294967295;
	add.s64 	%rd19576, %rd2111, %rd2112;
	setp.lt.u64 	%p155, %rd19576, 4294967296;
	@%p155 bra 	$L__BB1_1348;
	shr.u64 	%rd2114, %rd19576, 32;
	and.b64  	%rd2115, %rd19577, 4294967295;
	add.s64 	%rd19577, %rd2114, %rd2115;
	setp.lt.u64 	%p157, %rd19577, 4294967296;
	mov.b64 	%rd19576, 4294967296;
	@%p157 bra 	$L__BB1_1348;
	shr.u64 	%rd2117, %rd19577, 32;
	and.b64  	%rd2118, %rd19578, 4294967295;
	add.s64 	%rd19578, %rd2117, %rd2118;
	setp.lt.u64 	%p159, %rd19578, 4294967296;
	mov.b64 	%rd19576, 4294967296;
	mov.u64 	%rd19577, %rd19576;
	@%p159 bra 	$L__BB1_1348;
	shr.u64 	%rd2120, %rd19578, 32;
	and.b64  	%rd2121, %rd19579, 4294967295;
	add.s64 	%rd19579, %rd2120, %rd2121;
	setp.lt.u64 	%p161, %rd19579, 4294967296;
	mov.b64 	%rd19576, 4294967296;
	mov.u64 	%rd19578, %rd19576;
	@%p161 bra 	$L__BB1_1348;
	shr.u64 	%rd2123, %rd19579, 32;
	and.b64  	%rd2124, %rd19580, 4294967295;
	add.s64 	%rd2125, %rd2123, %rd2124;
	setp.gt.u64 	%p3164, %rd2125, 4294967295;
	min.u64 	%rd19580, %rd2125, 4294967296;
	mov.b64 	%rd19576, 4294967296;
	mov.u64 	%rd19577, %rd19576;
	mov.u64 	%rd19579, %rd19576;
$L__BB1_1348:
	cvt.u32.u64 	%r9369, %rd19580;
	cvt.u32.u64 	%r9368, %rd19579;
	cvt.u32.u64 	%r9367, %rd19578;
	cvt.u32.u64 	%r9366, %rd19577;
	cvt.u32.u64 	%r9365, %rd19576;
	cvt.u32.u64 	%r9364, %rd19575;
	cvt.u32.u64 	%r9363, %rd19574;
	cvt.u32.u64 	%r9362, %rd19573;
	setp.ge.u32 	%p162, %r3857, %r9369;
	not.pred 	%p163, %p3164;
	and.pred  	%p164, %p163, %p162;
	@%p164 bra 	$L__BB1_1350;
	ld.const.u32 	%r9352, [const_p+24];
	bra.uni 	$L__BB1_1363;
$L__BB1_1350:
	setp.gt.u32 	%p165, %r3857, %r9369;
	@%p165 bra 	$L__BB1_1364;
	ld.const.u32 	%r9352, [const_p+24];
	setp.lt.u32 	%p166, %r9352, %r9368;
	@%p166 bra 	$L__BB1_1363;
	setp.gt.u32 	%p167, %r9352, %r9368;
	@%p167 bra 	$L__BB1_1364;
	ld.const.u32 	%r1966, [const_p+20];
	setp.lt.u32 	%p168, %r1966, %r9367;
	@%p168 bra 	$L__BB1_1363;
	setp.gt.u32 	%p169, %r1966, %r9367;
	@%p169 bra 	$L__BB1_1364;
	ld.const.u32 	%r1967, [const_p+16];
	setp.lt.u32 	%p170, %r1967, %r9366;
	@%p170 bra 	$L__BB1_1363;
	setp.gt.u32 	%p171, %r1967, %r9366;
	@%p171 bra 	$L__BB1_1364;
	ld.const.u32 	%r1968, [const_p+12];
	setp.lt.u32 	%p172, %r1968, %r9365;
	@%p172 bra 	$L__BB1_1363;
	setp.gt.u32 	%p173, %r1968, %r9365;
	@%p173 bra 	$L__BB1_1364;
	ld.const.u32 	%r1969, [const_p+8];
	setp.lt.u32 	%p174, %r1969, %r9364;
	@%p174 bra 	$L__BB1_1363;
	setp.gt.u32 	%p175, %r1969, %r9364;
	@%p175 bra 	$L__BB1_1364;
	ld.const.u32 	%r1970, [const_p+4];
	setp.lt.u32 	%p176, %r1970, %r9363;
	@%p176 bra 	$L__BB1_1363;
	setp.gt.u32 	%p177, %r1970, %r9363;
	ld.const.u32 	%r3923, [const_p];
	setp.gt.u32 	%p178, %r3923, %r9362;
	or.pred  	%p179, %p177, %p178;
	@%p179 bra 	$L__BB1_1364;
$L__BB1_1363:
	ld.const.u32 	%r3941, [const_p];
	ld.const.u32 	%r3942, [const_p+4];
	ld.const.u32 	%r3943, [const_p+8];
	ld.const.u32 	%r3944, [const_p+12];
	ld.const.u32 	%r3945, [const_p+16];
	ld.const.u32 	%r3946, [const_p+20];
	// begin inline asm
	sub.cc.u32 %r9362, %r9362, %r3941;
	subc.cc.u32 %r9363, %r9363, %r3942;
	subc.cc.u32 %r9364, %r9364, %r3943;
	subc.cc.u32 %r9365, %r9365, %r3944;
	subc.cc.u32 %r9366, %r9366, %r3945;
	subc.cc.u32 %r9367, %r9367, %r3946;
	subc.cc.u32 %r9368, %r9368, %r9352;
	subc.u32 %r9369, %r9369, %r3857;
	
	// end inline asm
$L__BB1_1364:
	setp.le.u32 	%p180, %r9369, %r3857;
	@%p180 bra 	$L__BB1_1365;
	bra.uni 	$L__BB1_1378;
$L__BB1_1365:
	setp.lt.u32 	%p181, %r9369, %r3857;
	@%p181 bra 	$L__BB1_1380;
	ld.const.u32 	%r9361, [const_p+24];
	setp.gt.u32 	%p182, %r9368, %r9361;
	@%p182 bra 	$L__BB1_1379;
	setp.lt.u32 	%p183, %r9368, %r9361;
	@%p183 bra 	$L__BB1_1380;
	ld.const.u32 	%r1981, [const_p+20];
	setp.gt.u32 	%p184, %r9367, %r1981;
	@%p184 bra 	$L__BB1_1379;
	setp.lt.u32 	%p185, %r9367, %r1981;
	@%p185 bra 	$L__BB1_1380;
	ld.const.u32 	%r1982, [const_p+16];
	setp.gt.u32 	%p186, %r9366, %r1982;
	@%p186 bra 	$L__BB1_1379;
	setp.lt.u32 	%p187, %r9366, %r1982;
	@%p187 bra 	$L__BB1_1380;
	ld.const.u32 	%r1983, [const_p+12];
	setp.gt.u32 	%p188, %r9365, %r1983;
	@%p188 bra 	$L__BB1_1379;
	setp.lt.u32 	%p189, %r9365, %r1983;
	@%p189 bra 	$L__BB1_1380;
	ld.const.u32 	%r1984, [const_p+8];
	setp.gt.u32 	%p190, %r9364, %r1984;
	@%p190 bra 	$L__BB1_1379;
	setp.lt.u32 	%p191, %r9364, %r1984;
	@%p191 bra 	$L__BB1_1380;
	ld.const.u32 	%r1985, [const_p+4];
	setp.gt.u32 	%p192, %r9363, %r1985;
	@%p192 bra 	$L__BB1_1379;
	setp.lt.u32 	%p193, %r9363, %r1985;
	ld.const.u32 	%r3949, [const_p];
	setp.lt.u32 	%p194, %r9362, %r3949;
	or.pred  	%p195, %p193, %p194;
	@%p195 bra 	$L__BB1_1380;
	bra.uni 	$L__BB1_1379;
$L__BB1_1378:
	ld.const.u32 	%r9361, [const_p+24];
$L__BB1_1379:
	ld.const.u32 	%r3967, [const_p];
	ld.const.u32 	%r3968, [const_p+4];
	ld.const.u32 	%r3969, [const_p+8];
	ld.const.u32 	%r3970, [const_p+12];
	ld.const.u32 	%r3971, [const_p+16];
	ld.const.u32 	%r3972, [const_p+20];
	// begin inline asm
	sub.cc.u32 %r9362, %r9362, %r3967;
	subc.cc.u32 %r9363, %r9363, %r3968;
	subc.cc.u32 %r9364, %r9364, %r3969;
	subc.cc.u32 %r9365, %r9365, %r3970;
	subc.cc.u32 %r9366, %r9366, %r3971;
	subc.cc.u32 %r9367, %r9367, %r3972;
	subc.cc.u32 %r9368, %r9368, %r9361;
	subc.u32 %r9369, %r9369, %r3857;
	
	// end inline asm
$L__BB1_1380:
	ld.global.u32 	%r3975, [%rd708];
	mul.wide.u32 	%rd2127, %r9362, %r3975;
	shr.u64 	%rd2128, %rd2127, 32;
	mul.wide.u32 	%rd2129, %r9363, %r3975;
	add.s64 	%rd2130, %rd2128, %rd2129;
	shr.u64 	%rd2131, %rd2130, 32;
	mul.wide.u32 	%rd2132, %r9364, %r3975;
	add.s64 	%rd2133, %rd2131, %rd2132;
	shr.u64 	%rd2134, %rd2133, 32;
	mul.wide.u32 	%rd2135, %r9365, %r3975;
	add.s64 	%rd2136, %rd2134, %rd2135;
	shr.u64 	%rd2137, %rd2136, 32;
	mul.wide.u32 	%rd2138, %r9366, %r3975;
	add.s64 	%rd2139, %rd2137, %rd2138;
	shr.u64 	%rd2140, %rd2139, 32;
	mul.wide.u32 	%rd2141, %r9367, %r3975;
	add.s64 	%rd2142, %rd2140, %rd2141;
	shr.u64 	%rd2143, %rd2142, 32;
	mul.wide.u32 	%rd2144, %r9368, %r3975;
	add.s64 	%rd2145, %rd2143, %rd2144;
	shr.u64 	%rd2146, %rd2145, 32;
	mul.wide.u32 	%rd2147, %r9369, %r3975;
	add.s64 	%rd2148, %rd2146, %rd2147;
	shr.u64 	%rd2149, %rd2148, 32;
	ld.global.u32 	%r3976, [%rd708+4];
	and.b64  	%rd2150, %rd2130, 4294967295;
	mul.wide.u32 	%rd2151, %r9362, %r3976;
	add.s64 	%rd2152, %rd2151, %rd2150;
	shr.u64 	%rd2153, %rd2152, 32;
	and.b64  	%rd2154, %rd2133, 4294967295;
	mul.wide.u32 	%rd2155, %r9363, %r3976;
	add.s64 	%rd2156, %rd2153, %rd2154;
	add.s64 	%rd2157, %rd2156, %rd2155;
	shr.u64 	%rd2158, %rd2157, 32;
	and.b64  	%rd2159, %rd2136, 4294967295;
	mul.wide.u32 	%rd2160, %r9364, %r3976;
	add.s64 	%rd2161, %rd2158, %rd2159;
	add.s64 	%rd2162, %rd2161, %rd2160;
	shr.u64 	%rd2163, %rd2162, 32;
	and.b64  	%rd2164, %rd2139, 4294967295;
	mul.wide.u32 	%rd2165, %r9365, %r3976;
	add.s64 	%rd2166, %rd2163, %rd2164;
	add.s64 	%rd2167, %rd2166, %rd2165;
	shr.u64 	%rd2168, %rd2167, 32;
	and.b64  	%rd2169, %rd2142, 4294967295;
	mul.wide.u32 	%rd2170, %r9366, %r3976;
	add.s64 	%rd2171, %rd2168, %rd2169;
	add.s64 	%rd2172, %rd2171, %rd2170;
	shr.u64 	%rd2173, %rd2172, 32;
	and.b64  	%rd2174, %rd2145, 4294967295;
	mul.wide.u32 	%rd2175, %r9367, %r3976;
	add.s64 	%rd2176, %rd2173, %rd2174;
	add.s64 	%rd2177, %rd2176, %rd2175;
	shr.u64 	%rd2178, %rd2177, 32;
	and.b64  	%rd2179, %rd2148, 4294967295;
	mul.wide.u32 	%rd2180, %r9368, %r3976;
	add.s64 	%rd2181, %rd2178, %rd2179;
	add.s64 	%rd2182, %rd2181, %rd2180;
	shr.u64 	%rd2183, %rd2182, 32;
	mul.wide.u32 	%rd2184, %r9369, %r3976;
	add.s64 	%rd2185, %rd2183, %rd2149;
	add.s64 	%rd2186, %rd2185, %rd2184;
	shr.u64 	%rd2187, %rd2186, 32;
	ld.global.u32 	%r3977, [%rd708+8];
	and.b64  	%rd2188, %rd2157, 4294967295;
	mul.wide.u32 	%rd2189, %r9362, %r3977;
	add.s64 	%rd2190, %rd2189, %rd2188;
	shr.u64 	%rd2191, %rd2190, 32;
	and.b64  	%rd2192, %rd2162, 4294967295;
	mul.wide.u32 	%rd2193, %r9363, %r3977;
	add.s64 	%rd2194, %rd2191, %rd2192;
	add.s64 	%rd2195, %rd2194, %rd2193;
	shr.u64 	%rd2196, %rd2195, 32;
	and.b64  	%rd2197, %rd2167, 4294967295;
	mul.wide.u32 	%rd2198, %r9364, %r3977;
	add.s64 	%rd2199, %rd2196, %rd2197;
	add.s64 	%rd2200, %rd2199, %rd2198;
	shr.u64 	%rd2201, %rd2200, 32;
	and.b64  	%rd2202, %rd2172, 4294967295;
	mul.wide.u32 	%rd2203, %r9365, %r3977;
	add.s64 	%rd2204, %rd2201, %rd2202;
	add.s64 	%rd2205, %rd2204, %rd2203;
	shr.u64 	%rd2206, %rd2205, 32;
	and.b64  	%rd2207, %rd2177, 4294967295;
	mul.wide.u32 	%rd2208, %r9366, %r3977;
	add.s64 	%rd2209, %rd2206, %rd2207;
	add.s64 	%rd2210, %rd2209, %rd2208;
	shr.u64 	%rd2211, %rd2210, 32;
	and.b64  	%rd2212, %rd2182, 4294967295;
	mul.wide.u32 	%rd2213, %r9367, %r3977;
	add.s64 	%rd2214, %rd2211, %rd2212;
	add.s64 	%rd2215, %rd2214, %rd2213;
	shr.u64 	%rd2216, %rd2215, 32;
	and.b64  	%rd2217, %rd2186, 4294967295;
	mul.wide.u32 	%rd2218, %r9368, %r3977;
	add.s64 	%rd2219, %rd2216, %rd2217;
	add.s64 	%rd2220, %rd2219, %rd2218;
	shr.u64 	%rd2221, %rd2220, 32;
	mul.wide.u32 	%rd2222, %r9369, %r3977;
	add.s64 	%rd2223, %rd2221, %rd2187;
	add.s64 	%rd2224, %rd2223, %rd2222;
	shr.u64 	%rd2225, %rd2224, 32;
	ld.global.u32 	%r3978, [%rd708+12];
	and.b64  	%rd2226, %rd2195, 4294967295;
	mul.wide.u32 	%rd2227, %r9362, %r3978;
	add.s64 	%rd2228, %rd2227, %rd2226;
	shr.u64 	%rd2229, %rd2228, 32;
	and.b64  	%rd2230, %rd2200, 4294967295;
	mul.wide.u32 	%rd2231, %r9363, %r3978;
	add.s64 	%rd2232, %rd2229, %rd2230;
	add.s64 	%rd2233, %rd2232, %rd2231;
	shr.u64 	%rd2234, %rd2233, 32;
	and.b64  	%rd2235, %rd2205, 4294967295;
	mul.wide.u32 	%rd2236, %r9364, %r3978;
	add.s64 	%rd2237, %rd2234, %rd2235;
	add.s64 	%rd2238, %rd2237, %rd2236;
	shr.u64 	%rd2239, %rd2238, 32;
	and.b64  	%rd2240, %rd2210, 4294967295;
	mul.wide.u32 	%rd2241, %r9365, %r3978;
	add.s64 	%rd2242, %rd2239, %rd2240;
	add.s64 	%rd2243, %rd2242, %rd2241;
	shr.u64 	%rd2244, %rd2243, 32;
	and.b64  	%rd2245, %rd2215, 4294967295;
	mul.wide.u32 	%rd2246, %r9366, %r3978;
	add.s64 	%rd2247, %rd2244, %rd2245;
	add.s64 	%rd2248, %rd2247, %rd2246;
	shr.u64 	%rd2249, %rd2248, 32;
	and.b64  	%rd2250, %rd2220, 4294967295;
	mul.wide.u32 	%rd2251, %r9367, %r3978;
	add.s64 	%rd2252, %rd2249, %rd2250;
	add.s64 	%rd2253, %rd2252, %rd2251;
	shr.u64 	%rd2254, %rd2253, 32;
	and.b64  	%rd2255, %rd2224, 4294967295;
	mul.wide.u32 	%rd2256, %r9368, %r3978;
	add.s64 	%rd2257, %rd2254, %rd2255;
	add.s64 	%rd2258, %rd2257, %rd2256;
	shr.u64 	%rd2259, %rd2258, 32;
	mul.wide.u32 	%rd2260, %r9369, %r3978;
	add.s64 	%rd2261, %rd2259, %rd2225;
	add.s64 	%rd2262, %rd2261, %rd2260;
	shr.u64 	%rd2263, %rd2262, 32;
	ld.global.u32 	%r3979, [%rd708+16];
	and.b64  	%rd2264, %rd2233, 4294967295;
	mul.wide.u32 	%rd2265, %r9362, %r3979;
	add.s64 	%rd2266, %rd2265, %rd2264;
	shr.u64 	%rd2267, %rd2266, 32;
	and.b64  	%rd2268, %rd2238, 4294967295;
	mul.wide.u32 	%rd2269, %r9363, %r3979;
	add.s64 	%rd2270, %rd2267, %rd2268;
	add.s64 	%rd2271, %rd2270, %rd2269;
	shr.u64 	%rd2272, %rd2271, 32;
	and.b64  	%rd2273, %rd2243, 4294967295;
	mul.wide.u32 	%rd2274, %r9364, %r3979;
	add.s64 	%rd2275, %rd2272, %rd2273;
	add.s64 	%rd2276, %rd2275, %rd2274;
	shr.u64 	%rd2277, %rd2276, 32;
	and.b64  	%rd2278, %rd2248, 4294967295;
	mul.wide.u32 	%rd2279, %r9365, %r3979;
	add.s64 	%rd2280, %rd2277, %rd2278;
	add.s64 	%rd2281, %rd2280, %rd2279;
	shr.u64 	%rd2282, %rd2281, 32;
	and.b64  	%rd2283, %rd2253, 4294967295;
	mul.wide.u32 	%rd2284, %r9366, %r3979;
	add.s64 	%rd2285, %rd2282, %rd2283;
	add.s64 	%rd2286, %rd2285, %rd2284;
	shr.u64 	%rd2287, %rd2286, 32;
	and.b64  	%rd2288, %rd2258, 4294967295;
	mul.wide.u32 	%rd2289, %r9367, %r3979;
	add.s64 	%rd2290, %rd2287, %rd2288;
	add.s64 	%rd2291, %rd2290, %rd2289;
	shr.u64 	%rd2292, %rd2291, 32;
	and.b64  	%rd2293, %rd2262, 4294967295;
	mul.wide.u32 	%rd2294, %r9368, %r3979;
	add.s64 	%rd2295, %rd2292, %rd2293;
	add.s64 	%rd2296, %rd2295, %rd2294;
	shr.u64 	%rd2297, %rd2296, 32;
	mul.wide.u32 	%rd2298, %r9369, %r3979;
	add.s64 	%rd2299, %rd2297, %rd2263;
	add.s64 	%rd2300, %rd2299, %rd2298;
	shr.u64 	%rd2301, %rd2300, 32;
	ld.global.u32 	%r3980, [%rd708+20];
	and.b64  	%rd2302, %rd2271, 4294967295;
	mul.wide.u32 	%rd2303, %r9362, %r3980;
	add.s64 	%rd2304, %rd2303, %rd2302;
	shr.u64 	%rd2305, %rd2304, 32;
	and.b64  	%rd2306, %rd2276, 4294967295;
	mul.wide.u32 	%rd2307, %r9363, %r3980;
	add.s64 	%rd2308, %rd2305, %rd2306;
	add.s64 	%rd2309, %rd2308, %rd2307;
	shr.u64 	%rd2310, %rd2309, 32;
	and.b64  	%rd2311, %rd2281, 4294967295;
	mul.wide.u32 	%rd2312, %r9364, %r3980;
	add.s64 	%rd2313, %rd2310, %rd2311;
	add.s64 	%rd2314, %rd2313, %rd2312;
	shr.u64 	%rd2315, %rd2314, 32;
	and.b64  	%rd2316, %rd2286, 4294967295;
	mul.wide.u32 	%rd2317, %r9365, %r3980;
	add.s64 	%rd2318, %rd2315, %rd2316;
	add.s64 	%rd2319, %rd2318, %rd2317;
	shr.u64 	%rd2320, %rd2319, 32;
	and.b64  	%rd2321, %rd2291, 4294967295;
	mul.wide.u32 	%rd2322, %r9366, %r3980;
	add.s64 	%rd2323, %rd2320, %rd2321;
	add.s64 	%rd2324, %rd2323, %rd2322;
	shr.u64 	%rd2325, %rd2324, 32;
	and.b64  	%rd2326, %rd2296, 4294967295;
	mul.wide.u32 	%rd2327, %r9367, %r3980;
	add.s64 	%rd2328, %rd2325, %rd2326;
	add.s64 	%rd2329, %rd2328, %rd2327;
	shr.u64 	%rd2330, %rd2329, 32;
	and.b64  	%rd2331, %rd2300, 4294967295;
	mul.wide.u32 	%rd2332, %r9368, %r3980;
	add.s64 	%rd2333, %rd2330, %rd2331;
	add.s64 	%rd2334, %rd2333, %rd2332;
	shr.u64 	%rd2335, %rd2334, 32;
	mul.wide.u32 	%rd2336, %r9369, %r3980;
	add.s64 	%rd2337, %rd2335, %rd2301;
	add.s64 	%rd2338, %rd2337, %rd2336;
	shr.u64 	%rd2339, %rd2338, 32;
	ld.global.u32 	%r3981, [%rd708+24];
	and.b64  	%rd2340, %rd2309, 4294967295;
	mul.wide.u32 	%rd2341, %r9362, %r3981;
	add.s64 	%rd2342, %rd2341, %rd2340;
	shr.u64 	%rd2343, %rd2342, 32;
	and.b64  	%rd2344, %rd2314, 4294967295;
	mul.wide.u32 	%rd2345, %r9363, %r3981;
	add.s64 	%rd2346, %rd2343, %rd2344;
	add.s64 	%rd2347, %rd2346, %rd2345;
	shr.u64 	%rd2348, %rd2347, 32;
	and.b64  	%rd2349, %rd2319, 4294967295;
	mul.wide.u32 	%rd2350, %r9364, %r3981;
	add.s64 	%rd2351, %rd2348, %rd2349;
	add.s64 	%rd2352, %rd2351, %rd2350;
	shr.u64 	%rd2353, %rd2352, 32;
	and.b64  	%rd2354, %rd2324, 4294967295;
	mul.wide.u32 	%rd2355, %r9365, %r3981;
	add.s64 	%rd2356, %rd2353, %rd2354;
	add.s64 	%rd2357, %rd2356, %rd2355;
	shr.u64 	%rd2358, %rd2357, 32;
	and.b64  	%rd2359, %rd2329, 4294967295;
	mul.wide.u32 	%rd2360, %r9366, %r3981;
	add.s64 	%rd2361, %rd2358, %rd2359;
	add.s64 	%rd2362, %rd2361, %rd2360;
	shr.u64 	%rd2363, %rd2362, 32;
	and.b64  	%rd2364, %rd2334, 4294967295;
	mul.wide.u32 	%rd2365, %r9367, %r3981;
	add.s64 	%rd2366, %rd2363, %rd2364;
	add.s64 	%rd2367, %rd2366, %rd2365;
	shr.u64 	%rd2368, %rd2367, 32;
	and.b64  	%rd2369, %rd2338, 4294967295;
	mul.wide.u32 	%rd2370, %r9368, %r3981;
	add.s64 	%rd2371, %rd2368, %rd2369;
	add.s64 	%rd2372, %rd2371, %rd2370;
	shr.u64 	%rd2373, %rd2372, 32;
	mul.wide.u32 	%rd2374, %r9369, %r3981;
	add.s64 	%rd2375, %rd2373, %rd2339;
	add.s64 	%rd2376, %rd2375, %rd2374;
	shr.u64 	%rd2377, %rd2376, 32;
	ld.global.u32 	%r3982, [%rd708+28];
	and.b64  	%rd2378, %rd2347, 4294967295;
	mul.wide.u32 	%rd2379, %r9362, %r3982;
	add.s64 	%rd2380, %rd2379, %rd2378;
	shr.u64 	%rd2381, %rd2380, 32;
	and.b64  	%rd2382, %rd2352, 4294967295;
	mul.wide.u32 	%rd2383, %r9363, %r3982;
	add.s64 	%rd2384, %rd2381, %rd2382;
	add.s64 	%rd2385, %rd2384, %rd2383;
	shr.u64 	%rd2386, %rd2385, 32;
	and.b64  	%rd2387, %rd2357, 4294967295;
	mul.wide.u32 	%rd2388, %r9364, %r3982;
	add.s64 	%rd2389, %rd2386, %rd2387;
	add.s64 	%rd2390, %rd2389, %rd2388;
	shr.u64 	%rd2391, %rd2390, 32;
	and.b64  	%rd2392, %rd2362, 4294967295;
	mul.wide.u32 	%rd2393, %r9365, %r3982;
	add.s64 	%rd2394, %rd2391, %rd2392;
	add.s64 	%rd2395, %rd2394, %rd2393;
	shr.u64 	%rd2396, %rd2395, 32;
	and.b64  	%rd2397, %rd2367, 4294967295;
	mul.wide.u32 	%rd2398, %r9366, %r3982;
	add.s64 	%rd2399, %rd2396, %rd2397;
	add.s64 	%rd2400, %rd2399, %rd2398;
	shr.u64 	%rd2401, %rd2400, 32;
	and.b64  	%rd2402, %rd2372, 4294967295;
	mul.wide.u32 	%rd2403, %r9367, %r3982;
	add.s64 	%rd2404, %rd2401, %rd2402;
	add.s64 	%rd2405, %rd2404, %rd2403;
	shr.u64 	%rd2406, %rd2405, 32;
	and.b64  	%rd2407, %rd2376, 4294967295;
	mul.wide.u32 	%rd2408, %r9368, %r3982;
	add.s64 	%rd2409, %rd2406, %rd2407;
	add.s64 	%rd2410, %rd2409, %rd2408;
	shr.u64 	%rd2411, %rd2410, 32;
	mul.wide.u32 	%rd2412, %r9369, %r3982;
	add.s64 	%rd2413, %rd2411, %rd2377;
	add.s64 	%rd2414, %rd2413, %rd2412;
	shr.u64 	%rd2415, %rd2414, 32;
	{ .reg .b32 tmp; mov.b64 {tmp, %r3983}, %rd2414; }
	and.b64  	%rd2416, %rd2385, 4294967295;
	mul.lo.s64 	%rd2417, %rd2416, 977;
	and.b64  	%rd2418, %rd2127, 4294967295;
	and.b64  	%rd2419, %rd2417, 4294967295;
	add.s64 	%rd19581, %rd2419, %rd2418;
	shr.u64 	%rd2420, %rd2417, 32;
	shr.u64 	%rd2421, %rd19581, 32;
	add.s64 	%rd2422, %rd2421, %rd2420;
	and.b64  	%rd2423, %rd2390, 4294967295;
	mul.lo.s64 	%rd2424, %rd2423, 977;
	and.b64  	%rd2425, %rd2152, 4294967295;
	and.b64  	%rd2426, %rd2424, 4294967295;
	add.s64 	%rd2427, %rd2422, %rd2425;
	add.s64 	%rd2428, %rd2427, %rd2426;
	add.s64 	%rd19582, %rd2428, %rd2416;
	shr.u64 	%rd2429, %rd2424, 32;
	shr.u64 	%rd2430, %rd19582, 32;
	add.s64 	%rd2431, %rd2430, %rd2429;
	and.b64  	%rd2432, %rd2395, 4294967295;
	mul.lo.s64 	%rd2433, %rd2432, 977;
	and.b64  	%rd2434, %rd2190, 4294967295;
	and.b64  	%rd2435, %rd2433, 4294967295;
	add.s64 	%rd2436, %rd2431, %rd2434;
	add.s64 	%rd2437, %rd2436, %rd2435;
	add.s64 	%rd19583, %rd2437, %rd2423;
	shr.u64 	%rd2438, %rd2433, 32;
	shr.u64 	%rd2439, %rd19583, 32;
	add.s64 	%rd2440, %rd2439, %rd2438;
	and.b64  	%rd2441, %rd2400, 4294967295;
	mul.lo.s64 	%rd2442, %rd2441, 977;
	and.b64  	%rd2443, %rd2228, 4294967295;
	and.b64  	%rd2444, %rd2442, 4294967295;
	add.s64 	%rd2445, %rd2440, %rd2443;
	add.s64 	%rd2446, %rd2445, %rd2444;
	add.s64 	%rd19584, %rd2446, %rd2432;
	shr.u64 	%rd2447, %rd2442, 32;
	shr.u64 	%rd2448, %rd19584, 32;
	add.s64 	%rd2449, %rd2448, %rd2447;
	and.b64  	%rd2450, %rd2405, 4294967295;
	mul.lo.s64 	%rd2451, %rd2450, 977;
	and.b64  	%rd2452, %rd2266, 4294967295;
	and.b64  	%rd2453, %rd2451, 4294967295;
	add.s64 	%rd2454, %rd2449, %rd2452;
	add.s64 	%rd2455, %rd2454, %rd2453;
	add.s64 	%rd19585, %rd2455, %rd2441;
	shr.u64 	%rd2456, %rd2451, 32;
	shr.u64 	%rd2457, %rd19585, 32;
	add.s64 	%rd2458, %rd2457, %rd2456;
	and.b64  	%rd2459, %rd2410, 4294967295;
	mul.lo.s64 	%rd2460, %rd2459, 977;
	and.b64  	%rd2461, %rd2304, 4294967295;
	and.b64  	%rd2462, %rd2460, 4294967295;
	add.s64 	%rd2463, %rd2458, %rd2461;
	add.s64 	%rd2464, %rd2463, %rd2462;
	add.s64 	%rd19586, %rd2464, %rd2450;
	shr.u64 	%rd2465, %rd2460, 32;
	shr.u64 	%rd2466, %rd19586, 32;
	add.s64 	%rd2467, %rd2466, %rd2465;
	and.b64  	%rd2468, %rd2414, 4294967295;
	mul.lo.s64 	%rd2469, %rd2468, 977;
	and.b64  	%rd2470, %rd2342, 4294967295;
	and.b64  	%rd2471, %rd2469, 4294967295;
	add.s64 	%rd2472, %rd2467, %rd2470;
	add.s64 	%rd2473, %rd2472, %rd2471;
	add.s64 	%rd19587, %rd2473, %rd2459;
	shr.u64 	%rd2474, %rd2469, 32;
	shr.u64 	%rd2475, %rd19587, 32;
	add.s64 	%rd2476, %rd2475, %rd2474;
	mul.lo.s64 	%rd2477, %rd2415, 977;
	and.b64  	%rd2478, %rd2380, 4294967295;
	and.b64  	%rd2479, %rd2477, 4294967295;
	add.s64 	%rd2480, %rd2476, %rd2478;
	add.s64 	%rd2481, %rd2480, %rd2479;
	add.s64 	%rd19588, %rd2481, %rd2468;
	shr.u64 	%rd2482, %rd2477, 32;
	shr.u64 	%rd2483, %rd19588, 32;
	cvt.u32.u64 	%r3984, %rd2483;
	cvt.u32.u64 	%r3985, %rd2482;
	add.s32 	%r3986, %r3984, %r3985;
	add.s32 	%r2012, %r3986, %r3983;
	setp.eq.s32 	%p197, %r2012, 0;
	mov.pred 	%p3165, 0;
	@%p197 bra 	$L__BB1_1388;
	cvt.u64.u32 	%rd2484, %r2012;
	mul.wide.u32 	%rd2485, %r2012, 977;
	shr.u64 	%rd2486, %rd2485, 32;
	and.b64  	%rd2487, %rd19581, 4294967295;
	and.b64  	%rd2488, %rd2485, 4294967295;
	add.s64 	%rd19581, %rd2488, %rd2487;
	shr.u64 	%rd2489, %rd19581, 32;
	and.b64  	%rd2490, %rd19582, 4294967295;
	add.s64 	%rd2491, %rd2486, %rd2490;
	add.s64 	%rd2492, %rd2491, %rd2484;
	add.s64 	%rd19582, %rd2492, %rd2489;
	setp.lt.u64 	%p199, %rd19582, 4294967296;
	@%p199 bra 	$L__BB1_1388;
	shr.u64 	%rd2493, %rd19582, 32;
	and.b64  	%rd2494, %rd19583, 4294967295;
	add.s64 	%rd19583, %rd2493, %rd2494;
	setp.lt.u64 	%p201, %rd19583, 4294967296;
	@%p201 bra 	$L__BB1_1388;
	shr.u64 	%rd2495, %rd19583, 32;
	and.b64  	%rd2496, %rd19584, 4294967295;
	add.s64 	%rd19584, %rd2495, %rd2496;
	setp.lt.u64 	%p203, %rd19584, 4294967296;
	@%p203 bra 	$L__BB1_1388;
	shr.u64 	%rd2498, %rd19584, 32;
	and.b64  	%rd2499, %rd19585, 4294967295;
	add.s64 	%rd19585, %rd2498, %rd2499;
	setp.lt.u64 	%p205, %rd19585, 4294967296;
	mov.b64 	%rd19584, 4294967296;
	@%p205 bra 	$L__BB1_1388;
	shr.u64 	%rd2501, %rd19585, 32;
	and.b64  	%rd2502, %rd19586, 4294967295;
	add.s64 	%rd19586, %rd2501, %rd2502;
	setp.lt.u64 	%p207, %rd19586, 4294967296;
	mov.b64 	%rd19584, 4294967296;
	mov.u64 	%rd19585, %rd19584;
	@%p207 bra 	$L__BB1_1388;
	shr.u64 	%rd2504, %rd19586, 32;
	and.b64  	%rd2505, %rd19587, 4294967295;
	add.s64 	%rd19587, %rd2504, %rd2505;
	setp.lt.u64 	%p209, %rd19587, 4294967296;
	mov.b64 	%rd19584, 4294967296;
	mov.u64 	%rd19586, %rd19584;
	@%p209 bra 	$L__BB1_1388;
	shr.u64 	%rd2507, %rd19587, 32;
	and.b64  	%rd2508, %rd19588, 4294967295;
	add.s64 	%rd2509, %rd2507, %rd2508;
	setp.gt.u64 	%p3165, %rd2509, 4294967295;
	min.u64 	%rd19588, %rd2509, 4294967296;
	mov.b64 	%rd19584, 4294967296;
	mov.u64 	%rd19585, %rd19584;
	mov.u64 	%rd19587, %rd19584;
$L__BB1_1388:
	cvt.u32.u64 	%r9387, %rd19588;
	cvt.u32.u64 	%r9386, %rd19587;
	cvt.u32.u64 	%r9385, %rd19586;
	cvt.u32.u64 	%r9384, %rd19585;
	cvt.u32.u64 	%r9383, %rd19584;
	cvt.u32.u64 	%r9382, %rd19583;
	cvt.u32.u64 	%r9381, %rd19582;
	cvt.u32.u64 	%r9380, %rd19581;
	setp.ge.u32 	%p210, %r3857, %r9387;
	not.pred 	%p211, %p3165;
	and.pred  	%p212, %p211, %p210;
	@%p212 bra 	$L__BB1_1390;
	ld.const.u32 	%r9370, [const_p+24];
	bra.uni 	$L__BB1_1403;
$L__BB1_1390:
	setp.gt.u32 	%p213, %r3857, %r9387;
	@%p213 bra 	$L__BB1_1404;
	ld.const.u32 	%r9370, [const_p+24];
	setp.lt.u32 	%p214, %r9370, %r9386;
	@%p214 bra 	$L__BB1_1403;
	setp.gt.u32 	%p215, %r9370, %r9386;
	@%p215 bra 	$L__BB1_1404;
	ld.const.u32 	%r2023, [const_p+20];
	setp.lt.u32 	%p216, %r2023, %r9385;
	@%p216 bra 	$L__BB1_1403;
	setp.gt.u32 	%p217, %r2023, %r9385;
	@%p217 bra 	$L__BB1_1404;
	ld.const.u32 	%r2024, [const_p+16];
	setp.lt.u32 	%p218, %r2024, %r9384;
	@%p218 bra 	$L__BB1_1403;
	setp.gt.u32 	%p219, %r2024, %r9384;
	@%p219 bra 	$L__BB1_1404;
	ld.const.u32 	%r2025, [const_p+12];
	setp.lt.u32 	%p220, %r2025, %r9383;
	@%p220 bra 	$L__BB1_1403;
	setp.gt.u32 	%p221, %r2025, %r9383;
	@%p221 bra 	$L__BB1_1404;
	ld.const.u32 	%r2026, [const_p+8];
	setp.lt.u32 	%p222, %r2026, %r9382;
	@%p222 bra 	$L__BB1_1403;
	setp.gt.u32 	%p223, %r2026, %r9382;
	@%p223 bra 	$L__BB1_1404;
	ld.const.u32 	%r2027, [const_p+4];
	setp.lt.u32 	%p224, %r2027, %r9381;
	@%p224 bra 	$L__BB1_1403;
	setp.gt.u32 	%p225, %r2027, %r9381;
	ld.const.u32 	%r3987, [const_p];
	setp.gt.u32 	%p226, %r3987, %r9380;
	or.pred  	%p227, %p225, %p226;
	@%p227 bra 	$L__BB1_1404;
$L__BB1_1403:
	ld.const.u32 	%r4005, [const_p];
	ld.const.u32 	%r4006, [const_p+4];
	ld.const.u32 	%r4007, [const_p+8];
	ld.const.u32 	%r4008, [const_p+12];
	ld.const.u32 	%r4009, [const_p+16];
	ld.const.u32 	%r4010, [const_p+20];
	// begin inline asm
	sub.cc.u32 %r9380, %r9380, %r4005;
	subc.cc.u32 %r9381, %r9381, %r4006;
	subc.cc.u32 %r9382, %r9382, %r4007;
	subc.cc.u32 %r9383, %r9383, %r4008;
	subc.cc.u32 %r9384, %r9384, %r4009;
	subc.cc.u32 %r9385, %r9385, %r4010;
	subc.cc.u32 %r9386, %r9386, %r9370;
	subc.u32 %r9387, %r9387, %r3857;
	
	// end inline asm
$L__BB1_1404:
	setp.le.u32 	%p228, %r9387, %r3857;
	@%p228 bra 	$L__BB1_1405;
	bra.uni 	$L__BB1_1418;
$L__BB1_1405:
	setp.lt.u32 	%p229, %r9387, %r3857;
	@%p229 bra 	$L__BB1_1420;
	ld.const.u32 	%r9379, [const_p+24];
	setp.gt.u32 	%p230, %r9386, %r9379;
	@%p230 bra 	$L__BB1_1419;
	setp.lt.u32 	%p231, %r9386, %r9379;
	@%p231 bra 	$L__BB1_1420;
	ld.const.u32 	%r2038, [const_p+20];
	setp.gt.u32 	%p232, %r9385, %r2038;
	@%p232 bra 	$L__BB1_1419;
	setp.lt.u32 	%p233, %r9385, %r2038;
	@%p233 bra 	$L__BB1_1420;
	ld.const.u32 	%r2039, [const_p+16];
	setp.gt.u32 	%p234, %r9384, %r2039;
	@%p234 bra 	$L__BB1_1419;
	setp.lt.u32 	%p235, %r9384, %r2039;
	@%p235 bra 	$L__BB1_1420;
	ld.const.u32 	%r2040, [const_p+12];
	setp.gt.u32 	%p236, %r9383, %r2040;
	@%p236 bra 	$L__BB1_1419;
	setp.lt.u32 	%p237, %r9383, %r2040;
	@%p237 bra 	$L__BB1_1420;
	ld.const.u32 	%r2041, [const_p+8];
	setp.gt.u32 	%p238, %r9382, %r2041;
	@%p238 bra 	$L__BB1_1419;
	setp.lt.u32 	%p239, %r9382, %r2041;
	@%p239 bra 	$L__BB1_1420;
	ld.const.u32 	%r2042, [const_p+4];
	setp.gt.u32 	%p240, %r9381, %r2042;
	@%p240 bra 	$L__BB1_1419;
	setp.lt.u32 	%p241, %r9381, %r2042;
	ld.const.u32 	%r4013, [const_p];
	setp.lt.u32 	%p242, %r9380, %r4013;
	or.pred  	%p243, %p241, %p242;
	@%p243 bra 	$L__BB1_1420;
	bra.uni 	$L__BB1_1419;
$L__BB1_1418:
	ld.const.u32 	%r9379, [const_p+24];
$L__BB1_1419:
	ld.const.u32 	%r4031, [const_p];
	ld.const.u32 	%r4032, [const_p+4];
	ld.const.u32 	%r4033, [const_p+8];
	ld.const.u32 	%r4034, [const_p+12];
	ld.const.u32 	%r4035, [const_p+16];
	ld.const.u32 	%r4036, [const_p+20];
	// begin inline asm
	sub.cc.u32 %r9380, %r9380, %r4031;
	subc.cc.u32 %r9381, %r9381, %r4032;
	subc.cc.u32 %r9382, %r9382, %r4033;
	subc.cc.u32 %r9383, %r9383, %r4034;
	subc.cc.u32 %r9384, %r9384, %r4035;
	subc.cc.u32 %r9385, %r9385, %r4036;
	subc.cc.u32 %r9386, %r9386, %r9379;
	subc.u32 %r9387, %r9387, %r3857;
	
	// end inline asm
$L__BB1_1420:
	ld.const.u32 	%r4039, [const_G_jacobian];
	mul.wide.u32 	%rd2511, %r9344, %r4039;
	shr.u64 	%rd2512, %rd2511, 32;
	mul.wide.u32 	%rd2513, %r9345, %r4039;
	add.s64 	%rd2514, %rd2512, %rd2513;
	shr.u64 	%rd2515, %rd2514, 32;
	mul.wide.u32 	%rd2516, %r9346, %r4039;
	add.s64 	%rd2517, %rd2515, %rd2516;
	shr.u64 	%rd2518, %rd2517, 32;
	mul.wide.u32 	%rd2519, %r9347, %r4039;
	add.s64 	%rd2520, %rd2518, %rd2519;
	shr.u64 	%rd2521, %rd2520, 32;
	mul.wide.u32 	%rd2522, %r9348, %r4039;
	add.s64 	%rd2523, %rd2521, %rd2522;
	shr.u64 	%rd2524, %rd2523, 32;
	mul.wide.u32 	%rd2525, %r9349, %r4039;
	add.s64 	%rd2526, %rd2524, %rd2525;
	shr.u64 	%rd2527, %rd2526, 32;
	mul.wide.u32 	%rd2528, %r9350, %r4039;
	add.s64 	%rd2529, %rd2527, %rd2528;
	shr.u64 	%rd2530, %rd2529, 32;
	mul.wide.u32 	%rd2531, %r9351, %r4039;
	add.s64 	%rd2532, %rd2530, %rd2531;
	shr.u64 	%rd2533, %rd2532, 32;
	ld.const.u32 	%r4040, [const_G_jacobian+4];
	and.b64  	%rd2534, %rd2514, 4294967295;
	mul.wide.u32 	%rd2535, %r9344, %r4040;
	add.s64 	%rd2536, %rd2535, %rd2534;
	shr.u64 	%rd2537, %rd2536, 32;
	and.b64  	%rd2538, %rd2517, 4294967295;
	mul.wide.u32 	%rd2539, %r9345, %r4040;
	add.s64 	%rd2540, %rd2537, %rd2538;
	add.s64 	%rd2541, %rd2540, %rd2539;
	shr.u64 	%rd2542, %rd2541, 32;
	and.b64  	%rd2543, %rd2520, 4294967295;
	mul.wide.u32 	%rd2544, %r9346, %r4040;
	add.s64 	%rd2545, %rd2542, %rd2543;
	add.s64 	%rd2546, %rd2545, %rd2544;
	shr.u64 	%rd2547, %rd2546, 32;
	and.b64  	%rd2548, %rd2523, 4294967295;
	mul.wide.u32 	%rd2549, %r9347, %r4040;
	add.s64 	%rd2550, %rd2547, %rd2548;
	add.s64 	%rd2551, %rd2550, %rd2549;
	shr.u64 	%rd2552, %rd2551, 32;
	and.b64  	%rd2553, %rd2526, 4294967295;
	mul.wide.u32 	%rd2554, %r9348, %r4040;
	add.s64 	%rd2555, %rd2552, %rd2553;
	add.s64 	%rd2556, %rd2555, %rd2554;
	shr.u64 	%rd2557, %rd2556, 32;
	and.b64  	%rd2558, %rd2529, 4294967295;
	mul.wide.u32 	%rd2559, %r9349, %r4040;
	add.s64 	%rd2560, %rd2557, %rd2558;
	add.s64 	%rd2561, %rd2560, %rd2559;
	shr.u64 	%rd2562, %rd2561, 32;
	and.b64  	%rd2563, %rd2532, 4294967295;
	mul.wide.u32 	%rd2564, %r9350, %r4040;
	add.s64 	%rd2565, %rd2562, %rd2563;
	add.s64 	%rd2566, %rd2565, %rd2564;
	shr.u64 	%rd2567, %rd2566, 32;
	mul.wide.u32 	%rd2568, %r9351, %r4040;
	add.s64 	%rd2569, %rd2567, %rd2533;
	add.s64 	%rd2570, %rd2569, %rd2568;
	shr.u64 	%rd2571, %rd2570, 32;
	ld.const.u32 	%r4041, [const_G_jacobian+8];
	and.b64  	%rd2572, %rd2541, 4294967295;
	mul.wide.u32 	%rd2573, %r9344, %r4041;
	add.s64 	%rd2574, %rd2573, %rd2572;
	shr.u64 	%rd2575, %rd2574, 32;
	and.b64  	%rd2576, %rd2546, 4294967295;
	mul.wide.u32 	%rd2577, %r9345, %r4041;
	add.s64 	%rd2578, %rd2575, %rd2576;
	add.s64 	%rd2579, %rd2578, %rd2577;
	shr.u64 	%rd2580, %rd2579, 32;
	and.b64  	%rd2581, %rd2551, 4294967295;
	mul.wide.u32 	%rd2582, %r9346, %r4041;
	add.s64 	%rd2583, %rd2580, %rd2581;
	add.s64 	%rd2584, %rd2583, %rd2582;
	shr.u64 	%rd2585, %rd2584, 32;
	and.b64  	%rd2586, %rd2556, 4294967295;
	mul.wide.u32 	%rd2587, %r9347, %r4041;
	add.s64 	%rd2588, %rd2585, %rd2586;
	add.s64 	%rd2589, %rd2588, %rd2587;
	shr.u64 	%rd2590, %rd2589, 32;
	and.b64  	%rd2591, %rd2561, 4294967295;
	mul.wide.u32 	%rd2592, %r9348, %r4041;
	add.s64 	%rd2593, %rd2590, %rd2591;
	add.s64 	%rd2594, %rd2593, %rd2592;
	shr.u64 	%rd2595, %rd2594, 32;
	and.b64  	%rd2596, %rd2566, 4294967295;
	mul.wide.u32 	%rd2597, %r9349, %r4041;
	add.s64 	%rd2598, %rd2595, %rd2596;
	add.s64 	%rd2599, %rd2598, %rd2597;
	shr.u64 	%rd2600, %rd2599, 32;
	and.b64  	%rd2601, %rd2570, 4294967295;
	mul.wide.u32 	%rd2602, %r9350, %r4041;
	add.s64 	%rd2603, %rd2600, %rd2601;
	add.s64 	%rd2604, %rd2603, %rd2602;
	shr.u64 	%rd2605, %rd2604, 32;
	mul.wide.u32 	%rd2606, %r9351, %r4041;
	add.s64 	%rd2607, %rd2605, %rd2571;
	add.s64 	%rd2608, %rd2607, %rd2606;
	shr.u64 	%rd2609, %rd2608, 32;
	ld.const.u32 	%r4042, [const_G_jacobian+12];
	and.b64  	%rd2610, %rd2579, 4294967295;
	mul.wide.u32 	%rd2611, %r9344, %r4042;
	add.s64 	%rd2612, %rd2611, %rd2610;
	shr.u64 	%rd2613, %rd2612, 32;
	and.b64  	%rd2614, %rd2584, 4294967295;
	mul.wide.u32 	%rd2615, %r9345, %r4042;
	add.s64 	%rd2616, %rd2613, %rd2614;
	add.s64 	%rd2617, %rd2616, %rd2615;
	shr.u64 	%rd2618, %rd2617, 32;
	and.b64  	%rd2619, %rd2589, 4294967295;
	mul.wide.u32 	%rd2620, %r9346, %r4042;
	add.s64 	%rd2621, %rd2618, %rd2619;
	add.s64 	%rd2622, %rd2621, %rd2620;
	shr.u64 	%rd2623, %rd2622, 32;
	and.b64  	%rd2624, %rd2594, 4294967295;
	mul.wide.u32 	%rd2625, %r9347, %r4042;
	add.s64 	%rd2626, %rd2623, %rd2624;
	add.s64 	%rd2627, %rd2626, %rd2625;
	shr.u64 	%rd2628, %rd2627, 32;
	and.b64  	%rd2629, %rd2599, 4294967295;
	mul.wide.u32 	%rd2630, %r9348, %r4042;
	add.s64 	%rd2631, %rd2628, %rd2629;
	add.s64 	%rd2632, %rd2631, %rd2630;
	shr.u64 	%rd2633, %rd2632, 32;
	and.b64  	%rd2634, %rd2604, 4294967295;
	mul.wide.u32 	%rd2635, %r9349, %r4042;
	add.s64 	%rd2636, %rd2633, %rd2634;
	add.s64 	%rd2637, %rd2636, %rd2635;
	shr.u64 	%rd2638, %rd2637, 32;
	and.b64  	%rd2639, %rd2608, 4294967295;
	mul.wide.u32 	%rd2640, %r9350, %r4042;
	add.s64 	%rd2641, %rd2638, %rd2639;
	add.s64 	%rd2642, %rd2641, %rd2640;
	shr.u64 	%rd2643, %rd2642, 32;
	mul.wide.u32 	%rd2644, %r9351, %r4042;
	add.s64 	%rd2645, %rd2643, %rd2609;
	add.s64 	%rd2646, %rd2645, %rd2644;
	shr.u64 	%rd2647, %rd2646, 32;
	ld.const.u32 	%r4043, [const_G_jacobian+16];
	and.b64  	%rd2648, %rd2617, 4294967295;
	mul.wide.u32 	%rd2649, %r9344, %r4043;
	add.s64 	%rd2650, %rd2649, %rd2648;
	shr.u64 	%rd2651, %rd2650, 32;
	and.b64  	%rd2652, %rd2622, 4294967295;
	mul.wide.u32 	%rd2653, %r9345, %r4043;
	add.s64 	%rd2654, %rd2651, %rd2652;
	add.s64 	%rd2655, %rd2654, %rd2653;
	shr.u64 	%rd2656, %rd2655, 32;
	and.b64  	%rd2657, %rd2627, 4294967295;
	mul.wide.u32 	%rd2658, %r9346, %r4043;
	add.s64 	%rd2659, %rd2656, %rd2657;
	add.s64 	%rd2660, %rd2659, %rd2658;
	shr.u64 	%rd2661, %rd2660, 32;
	and.b64  	%rd2662, %rd2632, 4294967295;
	mul.wide.u32 	%rd2663, %r9347, %r4043;
	add.s64 	%rd2664, %rd2661, %rd2662;
	add.s64 	%rd2665, %rd2664, %rd2663;
	shr.u64 	%rd2666, %rd2665, 32;
	and.b64  	%rd2667, %rd2637, 4294967295;
	mul.wide.u32 	%rd2668, %r9348, %r4043;
	add.s64 	%rd2669, %rd2666, %rd2667;
	add.s64 	%rd2670, %rd2669, %rd2668;
	shr.u64 	%rd2671, %rd2670, 32;
	and.b64  	%rd2672, %rd2642, 4294967295;
	mul.wide.u32 	%rd2673, %r9349, %r4043;
	add.s64 	%rd2674, %rd2671, %rd2672;
	add.s64 	%rd2675, %rd2674, %rd2673;
	shr.u64 	%rd2676, %rd2675, 32;
	and.b64  	%rd2677, %rd2646, 4294967295;
	mul.wide.u32 	%rd2678, %r9350, %r4043;
	add.s64 	%rd2679, %rd2676, %rd2677;
	add.s64 	%rd2680, %rd2679, %rd2678;
	shr.u64 	%rd2681, %rd2680, 32;
	mul.wide.u32 	%rd2682, %r9351, %r4043;
	add.s64 	%rd2683, %rd2681, %rd2647;
	add.s64 	%rd2684, %rd2683, %rd2682;
	shr.u64 	%rd2685, %rd2684, 32;
	ld.const.u32 	%r4044, [const_G_jacobian+20];
	and.b64  	%rd2686, %rd2655, 4294967295;
	mul.wide.u32 	%rd2687, %r9344, %r4044;
	add.s64 	%rd2688, %rd2687, %rd2686;
	shr.u64 	%rd2689, %rd2688, 32;
	and.b64  	%rd2690, %rd2660, 4294967295;
	mul.wide.u32 	%rd2691, %r9345, %r4044;
	add.s64 	%rd2692, %rd2689, %rd2690;
	add.s64 	%rd2693, %rd2692, %rd2691;
	shr.u64 	%rd2694, %rd2693, 32;
	and.b64  	%rd2695, %rd2665, 4294967295;
	mul.wide.u32 	%rd2696, %r9346, %r4044;
	add.s64 	%rd2697, %rd2694, %rd2695;
	add.s64 	%rd2698, %rd2697, %rd2696;
	shr.u64 	%rd2699, %rd2698, 32;
	and.b64  	%rd2700, %rd2670, 4294967295;
	mul.wide.u32 	%rd2701, %r9347, %r4044;
	add.s64 	%rd2702, %rd2699, %rd2700;
	add.s64 	%rd2703, %rd2702, %rd2701;
	shr.u64 	%rd2704, %rd2703, 32;
	and.b64  	%rd2705, %rd2675, 4294967295;
	mul.wide.u32 	%rd2706, %r9348, %r4044;
	add.s64 	%rd2707, %rd2704, %rd2705;
	add.s64 	%rd2708, %rd2707, %rd2706;
	shr.u64 	%rd2709, %rd2708, 32;
	and.b64  	%rd2710, %rd2680, 4294967295;
	mul.wide.u32 	%rd2711, %r9349, %r4044;
	add.s64 	%rd2712, %rd2709, %rd2710;
	add.s64 	%rd2713, %rd2712, %rd2711;
	shr.u64 	%rd2714, %rd2713, 32;
	and.b64  	%rd2715, %rd2684, 4294967295;
	mul.wide.u32 	%rd2716, %r9350, %r4044;
	add.s64 	%rd2717, %rd2714, %rd2715;
	add.s64 	%rd2718, %rd2717, %rd2716;
	shr.u64 	%rd2719, %rd2718, 32;
	mul.wide.u32 	%rd2720, %r9351, %r4044;
	add.s64 	%rd2721, %rd2719, %rd2685;
	add.s64 	%rd2722, %rd2721, %rd2720;
	shr.u64 	%rd2723, %rd2722, 32;
	ld.const.u32 	%r4045, [const_G_jacobian+24];
	and.b64  	%rd2724, %rd2693, 4294967295;
	mul.wide.u32 	%rd2725, %r9344, %r4045;
	add.s64 	%rd2726, %rd2725, %rd2724;
	shr.u64 	%rd2727, %rd2726, 32;
	and.b64  	%rd2728, %rd2698, 4294967295;
	mul.wide.u32 	%rd2729, %r9345, %r4045;
	add.s64 	%rd2730, %rd2727, %rd2728;
	add.s64 	%rd2731, %rd2730, %rd2729;
	shr.u64 	%rd2732, %rd2731, 32;
	and.b64  	%rd2733, %rd2703, 4294967295;
	mul.wide.u32 	%rd2734, %r9346, %r4045;
	add.s64 	%rd2735, %rd2732, %rd2733;
	add.s64 	%rd2736, %rd2735, %rd2734;
	shr.u64 	%rd2737, %rd2736, 32;
	and.b64  	%rd2738, %rd2708, 4294967295;
	mul.wide.u32 	%rd2739, %r9347, %r4045;
	add.s64 	%rd2740, %rd2737, %rd2738;
	add.s64 	%rd2741, %rd2740, %rd2739;
	shr.u64 	%rd2742, %rd2741, 32;
	and.b64  	%rd2743, %rd2713, 4294967295;
	mul.wide.u32 	%rd2744, %r9348, %r4045;
	add.s64 	%rd2745, %rd2742, %rd2743;
	add.s64 	%rd2746, %rd2745, %rd2744;
	shr.u64 	%rd2747, %rd2746, 32;
	and.b64  	%rd2748, %rd2718, 4294967295;
	mul.wide.u32 	%rd2749, %r9349, %r4045;
	add.s64 	%rd2750, %rd2747, %rd2748;
	add.s64 	%rd2751, %rd2750, %rd2749;
	shr.u64 	%rd2752, %rd2751, 32;
	and.b64  	%rd2753, %rd2722, 4294967295;
	mul.wide.u32 	%rd2754, %r9350, %r4045;
	add.s64 	%rd2755, %rd2752, %rd2753;
	add.s64 	%rd2756, %rd2755, %rd2754;
	shr.u64 	%rd2757, %rd2756, 32;
	mul.wide.u32 	%rd2758, %r9351, %r4045;
	add.s64 	%rd2759, %rd2757, %rd2723;
	add.s64 	%rd2760, %rd2759, %rd2758;
	shr.u64 	%rd2761, %rd2760, 32;
	ld.const.u32 	%r4046, [const_G_jacobian+28];
	and.b64  	%rd2762, %rd2731, 4294967295;
	mul.wide.u32 	%rd2763, %r9344, %r4046;
	add.s64 	%rd2764, %rd2763, %rd2762;
	shr.u64 	%rd2765, %rd2764, 32;
	and.b64  	%rd2766, %rd2736, 4294967295;
	mul.wide.u32 	%rd2767, %r9345, %r4046;
	add.s64 	%rd2768, %rd2765, %rd2766;
	add.s64 	%rd2769, %rd2768, %rd2767;
	shr.u64 	%rd2770, %rd2769, 32;
	and.b64  	%rd2771, %rd2741, 4294967295;
	mul.wide.u32 	%rd2772, %r9346, %r4046;
	add.s64 	%rd2773, %rd2770, %rd2771;
	add.s64 	%rd2774, %rd2773, %rd2772;
	shr.u64 	%rd2775, %rd2774, 32;
	and.b64  	%rd2776, %rd2746, 4294967295;
	mul.wide.u32 	%rd2777, %r9347, %r4046;
	add.s64 	%rd2778, %rd2775, %rd2776;
	add.s64 	%rd2779, %rd2778, %rd2777;
	shr.u64 	%rd2780, %rd2779, 32;
	and.b64  	%rd2781, %rd2751, 4294967295;
	mul.wide.u32 	%rd2782, %r9348, %r4046;
	add.s64 	%rd2783, %rd2780, %rd2781;
	add.s64 	%rd2784, %rd2783, %rd2782;
	shr.u64 	%rd2785, %rd2784, 32;
	and.b64  	%rd2786, %rd2756, 4294967295;
	mul.wide.u32 	%rd2787, %r9349, %r4046;
	add.s64 	%rd2788, %rd2785, %rd2786;
	add.s64 	%rd2789, %rd2788, %rd2787;
	shr.u64 	%rd2790, %rd2789, 32;
	and.b64  	%rd2791, %rd2760, 4294967295;
	mul.wide.u32 	%rd2792, %r9350, %r4046;
	add.s64 	%rd2793, %rd2790, %rd2791;
	add.s64 	%rd2794, %rd2793, %rd2792;
	shr.u64 	%rd2795, %rd2794, 32;
	mul.wide.u32 	%rd2796, %r9351, %r4046;
	add.s64 	%rd2797, %rd2795, %rd2761;
	add.s64 	%rd2798, %rd2797, %rd2796;
	shr.u64 	%rd2799, %rd2798, 32;
	{ .reg .b32 tmp; mov.b64 {tmp, %r4047}, %rd2798; }
	and.b64  	%rd2800, %rd2769, 4294967295;
	mul.lo.s64 	%rd2801, %rd2800, 977;
	and.b64  	%rd2802, %rd2511, 4294967295;
	and.b64  	%rd2803, %rd2801, 4294967295;
	add.s64 	%rd19589, %rd2803, %rd2802;
	shr.u64 	%rd2804, %rd2801, 32;
	shr.u64 	%rd2805, %rd19589, 32;
	add.s64 	%rd2806, %rd2805, %rd2804;
	and.b64  	%rd2807, %rd2774, 4294967295;
	mul.lo.s64 	%rd2808, %rd2807, 977;
	and.b64  	%rd2809, %rd2536, 4294967295;
	and.b64  	%rd2810, %rd2808, 4294967295;
	add.s64 	%rd2811, %rd2806, %rd2809;
	add.s64 	%rd2812, %rd2811, %rd2810;
	add.s64 	%rd19590, %rd2812, %rd2800;
	shr.u64 	%rd2813, %rd2808, 32;
	shr.u64 	%rd2814, %rd19590, 32;
	add.s64 	%rd2815, %rd2814, %rd2813;
	and.b64  	%rd2816, %rd2779, 4294967295;
	mul.lo.s64 	%rd2817, %rd2816, 977;
	and.b64  	%rd2818, %rd2574, 4294967295;
	and.b64  	%rd2819, %rd2817, 4294967295;
	add.s64 	%rd2820, %rd2815, %rd2818;
	add.s64 	%rd2821, %rd2820, %rd2819;
	add.s64 	%rd19591, %rd2821, %rd2807;
	shr.u64 	%rd2822, %rd2817, 32;
	shr.u64 	%rd2823, %rd19591, 32;
	add.s64 	%rd2824, %rd2823, %rd2822;
	and.b64  	%rd2825, %rd2784, 4294967295;
	mul.lo.s64 	%rd2826, %rd2825, 977;
	and.b64  	%rd2827, %rd2612, 4294967295;
	and.b64  	%rd2828, %rd2826, 4294967295;
	add.s64 	%rd2829, %rd2824, %rd2827;
	add.s64 	%rd2830, %rd2829, %rd2828;
	add.s64 	%rd19592, %rd2830, %rd2816;
	shr.u64 	%rd2831, %rd2826, 32;
	shr.u64 	%rd2832, %rd19592, 32;
	add.s64 	%rd2833, %rd2832, %rd2831;
	and.b64  	%rd2834, %rd2789, 4294967295;
	mul.lo.s64 	%rd2835, %rd2834, 977;
	and.b64  	%rd2836, %rd2650, 4294967295;
	and.b64  	%rd2837, %rd2835, 4294967295;
	add.s64 	%rd2838, %rd2833, %rd2836;
	add.s64 	%rd2839, %rd2838, %rd2837;
	add.s64 	%rd19593, %rd2839, %rd2825;
	shr.u64 	%rd2840, %rd2835, 32;
	shr.u64 	%rd2841, %rd19593, 32;
	add.s64 	%rd2842, %rd2841, %rd2840;
	and.b64  	%rd2843, %rd2794, 4294967295;
	mul.lo.s64 	%rd2844, %rd2843, 977;
	and.b64  	%rd2845, %rd2688, 4294967295;
	and.b64  	%rd2846, %rd2844, 4294967295;
	add.s64 	%rd2847, %rd2842, %rd2845;
	add.s64 	%rd2848, %rd2847, %rd2846;
	add.s64 	%rd19594, %rd2848, %rd2834;
	shr.u64 	%rd2849, %rd2844, 32;
	shr.u64 	%rd2850, %rd19594, 32;
	add.s64 	%rd2851, %rd2850, %rd2849;
	and.b64  	%rd2852, %rd2798, 4294967295;
	mul.lo.s64 	%rd2853, %rd2852, 977;
	and.b64  	%rd2854, %rd2726, 4294967295;
	and.b64  	%rd2855, %rd2853, 4294967295;
	add.s64 	%rd2856, %rd2851, %rd2854;
	add.s64 	%rd2857, %rd2856, %rd2855;
	add.s64 	%rd19595, %rd2857, %rd2843;
	shr.u64 	%rd2858, %rd2853, 32;
	shr.u64 	%rd2859, %rd19595, 32;
	add.s64 	%rd2860, %rd2859, %rd2858;
	mul.lo.s64 	%rd2861, %rd2799, 977;
	and.b64  	%rd2862, %rd2764, 4294967295;
	and.b64  	%rd2863, %rd2861, 4294967295;
	add.s64 	%rd2864, %rd2860, %rd2862;
	add.s64 	%rd2865, %rd2864, %rd2863;
	add.s64 	%rd19596, %rd2865, %rd2852;
	shr.u64 	%rd2866, %rd2861, 32;
	shr.u64 	%rd2867, %rd19596, 32;
	cvt.u32.u64 	%r4048, %rd2867;
	cvt.u32.u64 	%r4049, %rd2866;
	add.s32 	%r4050, %r4048, %r4049;
	add.s32 	%r2069, %r4050, %r4047;
	setp.eq.s32 	%p245, %r2069, 0;
	mov.pred 	%p3166, 0;
	@%p245 bra 	$L__BB1_1428;
	cvt.u64.u32 	%rd2868, %r2069;
	mul.wide.u32 	%rd2869, %r2069, 977;
	shr.u64 	%rd2870, %rd2869, 32;
	and.b64  	%rd2871, %rd19589, 4294967295;
	and.b64  	%rd2872, %rd2869, 4294967295;
	add.s64 	%rd19589, %rd2872, %rd2871;
	shr.u64 	%rd2873, %rd19589, 32;
	and.b64  	%rd2874, %rd19590, 4294967295;
	add.s64 	%rd2875, %rd2870, %rd2874;
	add.s64 	%rd2876, %rd2875, %rd2868;
	add.s64 	%rd19590, %rd2876, %rd2873;
	setp.lt.u64 	%p247, %rd19590, 4294967296;
	@%p247 bra 	$L__BB1_1428;
	shr.u64 	%rd2877, %rd19590, 32;
	and.b64  	%rd2878, %rd19591, 4294967295;
	add.s64 	%rd19591, %rd2877, %rd2878;
	setp.lt.u64 	%p249, %rd19591, 4294967296;
	@%p249 bra 	$L__BB1_1428;
	shr.u64 	%rd2879, %rd19591, 32;
	and.b64  	%rd2880, %rd19592, 4294967295;
	add.s64 	%rd19592, %rd2879, %rd2880;
	setp.lt.u64 	%p251, %rd19592, 4294967296;
	@%p251 bra 	$L__BB1_1428;
	shr.u64 	%rd2882, %rd19592, 32;
	and.b64  	%rd2883, %rd19593, 4294967295;
	add.s64 	%rd19593, %rd2882, %rd2883;
	setp.lt.u64 	%p253, %rd19593, 4294967296;
	mov.b64 	%rd19592, 4294967296;
	@%p253 bra 	$L__BB1_1428;
	shr.u64 	%rd2885, %rd19593, 32;
	and.b64  	%rd2886, %rd19594, 4294967295;
	add.s64 	%rd19594, %rd2885, %rd2886;
	setp.lt.u64 	%p255, %rd19594, 4294967296;
	mov.b64 	%rd19592, 4294967296;
	mov.u64 	%rd19593, %rd19592;
	@%p255 bra 	$L__BB1_1428;
	shr.u64 	%rd2888, %rd19594, 32;
	and.b64  	%rd2889, %rd19595, 4294967295;
	add.s64 	%rd19595, %rd2888, %rd2889;
	setp.lt.u64 	%p257, %rd19595, 4294967296;
	mov.b64 	%rd19592, 4294967296;
	mov.u64 	%rd19594, %rd19592;
	@%p257 bra 	$L__BB1_1428;
	shr.u64 	%rd2891, %rd19595, 32;
	and.b64  	%rd2892, %rd19596, 4294967295;
	add.s64 	%rd2893, %rd2891, %rd2892;
	setp.gt.u64 	%p3166, %rd2893, 4294967295;
	min.u64 	%rd19596, %rd2893, 4294967296;
	mov.b64 	%rd19592, 4294967296;
	mov.u64 	%rd19593, %rd19592;
	mov.u64 	%rd19595, %rd19592;
$L__BB1_1428:
	cvt.u32.u64 	%r9405, %rd19596;
	cvt.u32.u64 	%r9404, %rd19595;
	cvt.u32.u64 	%r9403, %rd19594;
	cvt.u32.u64 	%r9402, %rd19593;
	cvt.u32.u64 	%r9401, %rd19592;
	cvt.u32.u64 	%r9400, %rd19591;
	cvt.u32.u64 	%r9399, %rd19590;
	cvt.u32.u64 	%r9398, %rd19589;
	setp.ge.u32 	%p258, %r3857, %r9405;
	not.pred 	%p259, %p3166;
	and.pred  	%p260, %p259, %p258;
	@%p260 bra 	$L__BB1_1430;
	ld.const.u32 	%r9388, [const_p+24];
	bra.uni 	$L__BB1_1443;
$L__BB1_1430:
	setp.gt.u32 	%p261, %r3857, %r9405;
	@%p261 bra 	$L__BB1_1444;
	ld.const.u32 	%r9388, [const_p+24];
	setp.lt.u32 	%p262, %r9388, %r9404;
	@%p262 bra 	$L__BB1_1443;
	setp.gt.u32 	%p263, %r9388, %r9404;
	@%p263 bra 	$L__BB1_1444;
	ld.const.u32 	%r2081, [const_p+20];
	setp.lt.u32 	%p264, %r2081, %r9403;
	@%p264 bra 	$L__BB1_1443;
	setp.gt.u32 	%p265, %r2081, %r9403;
	@%p265 bra 	$L__BB1_1444;
	ld.const.u32 	%r2082, [const_p+16];
	setp.lt.u32 	%p266, %r2082, %r9402;
	@%p266 bra 	$L__BB1_1443;
	setp.gt.u32 	%p267, %r2082, %r9402;
	@%p267 bra 	$L__BB1_1444;
	ld.const.u32 	%r2083, [const_p+12];
	setp.lt.u32 	%p268, %r2083, %r9401;
	@%p268 bra 	$L__BB1_1443;
	setp.gt.u32 	%p269, %r2083, %r9401;
	@%p269 bra 	$L__BB1_1444;
	ld.const.u32 	%r2084, [const_p+8];
	setp.lt.u32 	%p270, %r2084, %r9400;
	@%p270 bra 	$L__BB1_1443;
	setp.gt.u32 	%p271, %r2084, %r9400;
	@%p271 bra 	$L__BB1_1444;
	ld.const.u32 	%r2085, [const_p+4];
	setp.lt.u32 	%p272, %r2085, %r9399;
	@%p272 bra 	$L__BB1_1443;
	setp.gt.u32 	%p273, %r2085, %r9399;
	ld.const.u32 	%r4052, [const_p];
	setp.gt.u32 	%p274, %r4052, %r9398;
	or.pred  	%p275, %p273, %p274;
	@%p275 bra 	$L__BB1_1444;
$L__BB1_1443:
	ld.const.u32 	%r4070, [const_p];
	ld.const.u32 	%r4071, [const_p+4];
	ld.const.u32 	%r4072, [const_p+8];
	ld.const.u32 	%r4073, [const_p+12];
	ld.const.u32 	%r4074, [const_p+16];
	ld.const.u32 	%r4075, [const_p+20];
	// begin inline asm
	sub.cc.u32 %r9398, %r9398, %r4070;
	subc.cc.u32 %r9399, %r9399, %r4071;
	subc.cc.u32 %r9400, %r9400, %r4072;
	subc.cc.u32 %r9401, %r9401, %r4073;
	subc.cc.u32 %r9402, %r9402, %r4074;
	subc.cc.u32 %r9403, %r9403, %r4075;
	subc.cc.u32 %r9404, %r9404, %r9388;
	subc.u32 %r9405, %r9405, %r3857;
	
	// end inline asm
$L__BB1_1444:
	setp.le.u32 	%p276, %r9405, %r3857;
	@%p276 bra 	$L__BB1_1445;
	bra.uni 	$L__BB1_1458;
$L__BB1_1445:
	setp.lt.u32 	%p277, %r9405, %r3857;
	@%p277 bra 	$L__BB1_1460;
	ld.const.u32 	%r9397, [const_p+24];
	setp.gt.u32 	%p278, %r9404, %r9397;
	@%p278 bra 	$L__BB1_1459;
	setp.lt.u32 	%p279, %r9404, %r9397;
	@%p279 bra 	$L__BB1_1460;
	ld.const.u32 	%r2096, [const_p+20];
	setp.gt.u32 	%p280, %r9403, %r2096;
	@%p280 bra 	$L__BB1_1459;
	setp.lt.u32 	%p281, %r9403, %r2096;
	@%p281 bra 	$L__BB1_1460;
	ld.const.u32 	%r2097, [const_p+16];
	setp.gt.u32 	%p282, %r9402, %r2097;
	@%p282 bra 	$L__BB1_1459;
	setp.lt.u32 	%p283, %r9402, %r2097;
	@%p283 bra 	$L__BB1_1460;
	ld.const.u32 	%r2098, [const_p+12];
	setp.gt.u32 	%p284, %r9401, %r2098;
	@%p284 bra 	$L__BB1_1459;
	setp.lt.u32 	%p285, %r9401, %r2098;
	@%p285 bra 	$L__BB1_1460;
	ld.const.u32 	%r2099, [const_p+8];
	setp.gt.u32 	%p286, %r9400, %r2099;
	@%p286 bra 	$L__BB1_1459;
	setp.lt.u32 	%p287, %r9400, %r2099;
	@%p287 bra 	$L__BB1_1460;
	ld.const.u32 	%r2100, [const_p+4];
	setp.gt.u32 	%p288, %r9399, %r2100;
	@%p288 bra 	$L__BB1_1459;
	setp.lt.u32 	%p289, %r9399, %r2100;
	ld.const.u32 	%r4078, [const_p];
	setp.lt.u32 	%p290, %r9398, %r4078;
	or.pred  	%p291, %p289, %p290;
	@%p291 bra 	$L__BB1_1460;
	bra.uni 	$L__BB1_1459;
$L__BB1_1458:
	ld.const.u32 	%r9397, [const_p+24];
$L__BB1_1459:
	ld.const.u32 	%r4096, [const_p];
	ld.const.u32 	%r4097, [const_p+4];
	ld.const.u32 	%r4098, [const_p+8];
	ld.const.u32 	%r4099, [const_p+12];
	ld.const.u32 	%r4100, [const_p+16];
	ld.const.u32 	%r4101, [const_p+20];
	// begin inline asm
	sub.cc.u32 %r9398, %r9398, %r4096;
	subc.cc.u32 %r9399, %r9399, %r4097;
	subc.cc.u32 %r9400, %r9400, %r4098;
	subc.cc.u32 %r9401, %r9401, %r4099;
	subc.cc.u32 %r9402, %r9402, %r4100;
	subc.cc.u32 %r9403, %r9403, %r4101;
	subc.cc.u32 %r9404, %r9404, %r9397;
	subc.u32 %r9405, %r9405, %r3857;
	
	// end inline asm
$L__BB1_1460:
	mul.wide.u32 	%rd2895, %r3910, %r9362;
	shr.u64 	%rd2896, %rd2895, 32;
	mul.wide.u32 	%rd2897, %r3911, %r9362;
	add.s64 	%rd2898, %rd2896, %rd2897;
	shr.u64 	%rd2899, %rd2898, 32;
	mul.wide.u32 	%rd2900, %r3912, %r9362;
	add.s64 	%rd2901, %rd2899, %rd2900;
	shr.u64 	%rd2902, %rd2901, 32;
	mul.wide.u32 	%rd2903, %r3913, %r9362;
	add.s64 	%rd2904, %rd2902, %rd2903;
	shr.u64 	%rd2905, %rd2904, 32;
	mul.wide.u32 	%rd2906, %r3914, %r9362;
	add.s64 	%rd2907, %rd2905, %rd2906;
	shr.u64 	%rd2908, %rd2907, 32;
	mul.wide.u32 	%rd2909, %r3915, %r9362;
	add.s64 	%rd2910, %rd2908, %rd2909;
	shr.u64 	%rd2911, %rd2910, 32;
	mul.wide.u32 	%rd2912, %r3916, %r9362;
	add.s64 	%rd2913, %rd2911, %rd2912;
	shr.u64 	%rd2914, %rd2913, 32;
	mul.wide.u32 	%rd2915, %r3917, %r9362;
	add.s64 	%rd2916, %rd2914, %rd2915;
	shr.u64 	%rd2917, %rd2916, 32;
	and.b64  	%rd2918, %rd2898, 4294967295;
	mul.wide.u32 	%rd2919, %r3910, %r9363;
	add.s64 	%rd2920, %rd2919, %rd2918;
	shr.u64 	%rd2921, %rd2920, 32;
	and.b64  	%rd2922, %rd2901, 4294967295;
	mul.wide.u32 	%rd2923, %r3911, %r9363;
	add.s64 	%rd2924, %rd2921, %rd2922;
	add.s64 	%rd2925, %rd2924, %rd2923;
	shr.u64 	%rd2926, %rd2925, 32;
	and.b64  	%rd2927, %rd2904, 4294967295;
	mul.wide.u32 	%rd2928, %r3912, %r9363;
	add.s64 	%rd2929, %rd2926, %rd2927;
	add.s64 	%rd2930, %rd2929, %rd2928;
	shr.u64 	%rd2931, %rd2930, 32;
	and.b64  	%rd2932, %rd2907, 4294967295;
	mul.wide.u32 	%rd2933, %r3913, %r9363;
	add.s64 	%rd2934, %rd2931, %rd2932;
	add.s64 	%rd2935, %rd2934, %rd2933;
	shr.u64 	%rd2936, %rd2935, 32;
	and.b64  	%rd2937, %rd2910, 4294967295;
	mul.wide.u32 	%rd2938, %r3914, %r9363;
	add.s64 	%rd2939, %rd2936, %rd2937;
	add.s64 	%rd2940, %rd2939, %rd2938;
	shr.u64 	%rd2941, %rd2940, 32;
	and.b64  	%rd2942, %rd2913, 4294967295;
	mul.wide.u32 	%rd2943, %r3915, %r9363;
	add.s64 	%rd2944, %rd2941, %rd2942;
	add.s64 	%rd2945, %rd2944, %rd2943;
	shr.u64 	%rd2946, %rd2945, 32;
	and.b64  	%rd2947, %rd2916, 4294967295;
	mul.wide.u32 	%rd2948, %r3916, %r9363;
	add.s64 	%rd2949, %rd2946, %rd2947;
	add.s64 	%rd2950, %rd2949, %rd2948;
	shr.u64 	%rd2951, %rd2950, 32;
	mul.wide.u32 	%rd2952, %r3917, %r9363;
	add.s64 	%rd2953, %rd2951, %rd2917;
	add.s64 	%rd2954, %rd2953, %rd2952;
	shr.u64 	%rd2955, %rd2954, 32;
	and.b64  	%rd2956, %rd2925, 4294967295;
	mul.wide.u32 	%rd2957, %r3910, %r9364;
	add.s64 	%rd2958, %rd2957, %rd2956;
	shr.u64 	%rd2959, %rd2958, 32;
	and.b64  	%rd2960, %rd2930, 4294967295;
	mul.wide.u32 	%rd2961, %r3911, %r9364;
	add.s64 	%rd2962, %rd2959, %rd2960;
	add.s64 	%rd2963, %rd2962, %rd2961;
	shr.u64 	%rd2964, %rd2963, 32;
	and.b64  	%rd2965, %rd2935, 4294967295;
	mul.wide.u32 	%rd2966, %r3912, %r9364;
	add.s64 	%rd2967, %rd2964, %rd2965;
	add.s64 	%rd2968, %rd2967, %rd2966;
	shr.u64 	%rd2969, %rd2968, 32;
	and.b64  	%rd2970, %rd2940, 4294967295;
	mul.wide.u32 	%rd2971, %r3913, %r9364;
	add.s64 	%rd2972, %rd2969, %rd2970;
	add.s64 	%rd2973, %rd2972, %rd2971;
	shr.u64 	%rd2974, %rd2973, 32;
	and.b64  	%rd2975, %rd2945, 4294967295;
	mul.wide.u32 	%rd2976, %r3914, %r9364;
	add.s64 	%rd2977, %rd2974, %rd2975;
	add.s64 	%rd2978, %rd2977, %rd2976;
	shr.u64 	%rd2979, %rd2978, 32;
	and.b64  	%rd2980, %rd2950, 4294967295;
	mul.wide.u32 	%rd2981, %r3915, %r9364;
	add.s64 	%rd2982, %rd2979, %rd2980;
	add.s64 	%rd2983, %rd2982, %rd2981;
	shr.u64 	%rd2984, %rd2983, 32;
	and.b64  	%rd2985, %rd2954, 4294967295;
	mul.wide.u32 	%rd2986, %r3916, %r9364;
	add.s64 	%rd2987, %rd2984, %rd2985;
	add.s64 	%rd2988, %rd2987, %rd2986;
	shr.u64 	%rd2989, %rd2988, 32;
	mul.wide.u32 	%rd2990, %r3917, %r9364;
	add.s64 	%rd2991, %rd2989, %rd2955;
	add.s64 	%rd2992, %rd2991, %rd2990;
	shr.u64 	%rd2993, %rd2992, 32;
	and.b64  	%rd2994, %rd2963, 4294967295;
	mul.wide.u32 	%rd2995, %r3910, %r9365;
	add.s64 	%rd2996, %rd2995, %rd2994;
	shr.u64 	%rd2997, %rd2996, 32;
	and.b64  	%rd2998, %rd2968, 4294967295;
	mul.wide.u32 	%rd2999, %r3911, %r9365;
	add.s64 	%rd3000, %rd2997, %rd2998;
	add.s64 	%rd3001, %rd3000, %rd2999;
	shr.u64 	%rd3002, %rd3001, 32;
	and.b64  	%rd3003, %rd2973, 4294967295;
	mul.wide.u32 	%rd3004, %r3912, %r9365;
	add.s64 	%rd3005, %rd3002, %rd3003;
	add.s64 	%rd3006, %rd3005, %rd3004;
	shr.u64 	%rd3007, %rd3006, 32;
	and.b64  	%rd3008, %rd2978, 4294967295;
	mul.wide.u32 	%rd3009, %r3913, %r9365;
	add.s64 	%rd3010, %rd3007, %rd3008;
	add.s64 	%rd3011, %rd3010, %rd3009;
	shr.u64 	%rd3012, %rd3011, 32;
	and.b64  	%rd3013, %rd2983, 4294967295;
	mul.wide.u32 	%rd3014, %r3914, %r9365;
	add.s64 	%rd3015, %rd3012, %rd3013;
	add.s64 	%rd3016, %rd3015, %rd3014;
	shr.u64 	%rd3017, %rd3016, 32;
	and.b64  	%rd3018, %rd2988, 4294967295;
	mul.wide.u32 	%rd3019, %r3915, %r9365;
	add.s64 	%rd3020, %rd3017, %rd3018;
	add.s64 	%rd3021, %rd3020, %rd3019;
	shr.u64 	%rd3022, %rd3021, 32;
	and.b64  	%rd3023, %rd2992, 4294967295;
	mul.wide.u32 	%rd3024, %r3916, %r9365;
	add.s64 	%rd3025, %rd3022, %rd3023;
	add.s64 	%rd3026, %rd3025, %rd3024;
	shr.u64 	%rd3027, %rd3026, 32;
	mul.wide.u32 	%rd3028, %r3917, %r9365;
	add.s64 	%rd3029, %rd3027, %rd2993;
	add.s64 	%rd3030, %rd3029, %rd3028;
	shr.u64 	%rd3031, %rd3030, 32;
	and.b64  	%rd3032, %rd3001, 4294967295;
	mul.wide.u32 	%rd3033, %r3910, %r9366;
	add.s64 	%rd3034, %rd3033, %rd3032;
	shr.u64 	%rd3035, %rd3034, 32;
	and.b64  	%rd3036, %rd3006, 4294967295;
	mul.wide.u32 	%rd3037, %r3911, %r9366;
	add.s64 	%rd3038, %rd3035, %rd3036;
	add.s64 	%rd3039, %rd3038, %rd3037;
	shr.u64 	%rd3040, %rd3039, 32;
	and.b64  	%rd3041, %rd3011, 4294967295;
	mul.wide.u32 	%rd3042, %r3912, %r9366;
	add.s64 	%rd3043, %rd3040, %rd3041;
	add.s64 	%rd3044, %rd3043, %rd3042;
	shr.u64 	%rd3045, %rd3044, 32;
	and.b64  	%rd3046, %rd3016, 4294967295;
	mul.wide.u32 	%rd3047, %r3913, %r9366;
	add.s64 	%rd3048, %rd3045, %rd3046;
	add.s64 	%rd3049, %rd3048, %rd3047;
	shr.u64 	%rd3050, %rd3049, 32;
	and.b64  	%rd3051, %rd3021, 4294967295;
	mul.wide.u32 	%rd3052, %r3914, %r9366;
	add.s64 	%rd3053, %rd3050, %rd3051;
	add.s64 	%rd3054, %rd3053, %rd3052;
	shr.u64 	%rd3055, %rd3054, 32;
	and.b64  	%rd3056, %rd3026, 4294967295;
	mul.wide.u32 	%rd3057, %r3915, %r9366;
	add.s64 	%rd3058, %rd3055, %rd3056;
	add.s64 	%rd3059, %rd3058, %rd3057;
	shr.u64 	%rd3060, %rd3059, 32;
	and.b64  	%rd3061, %rd3030, 4294967295;
	mul.wide.u32 	%rd3062, %r3916, %r9366;
	add.s64 	%rd3063, %rd3060, %rd3061;
	add.s64 	%rd3064, %rd3063, %rd3062;
	shr.u64 	%rd3065, %rd3064, 32;
	mul.wide.u32 	%rd3066, %r3917, %r9366;
	add.s64 	%rd3067, %rd3065, %rd3031;
	add.s64 	%rd3068, %rd3067, %rd3066;
	shr.u64 	%rd3069, %rd3068, 32;
	and.b64  	%rd3070, %rd3039, 4294967295;
	mul.wide.u32 	%rd3071, %r3910, %r9367;
	add.s64 	%rd3072, %rd3071, %rd3070;
	shr.u64 	%rd3073, %rd3072, 32;
	and.b64  	%rd3074, %rd3044, 4294967295;
	mul.wide.u32 	%rd3075, %r3911, %r9367;
	add.s64 	%rd3076, %rd3073, %rd3074;
	add.s64 	%rd3077, %rd3076, %rd3075;
	shr.u64 	%rd3078, %rd3077, 32;
	and.b64  	%rd3079, %rd3049, 4294967295;
	mul.wide.u32 	%rd3080, %r3912, %r9367;
	add.s64 	%rd3081, %rd3078, %rd3079;
	add.s64 	%rd3082, %rd3081, %rd3080;
	shr.u64 	%rd3083, %rd3082, 32;
	and.b64  	%rd3084, %rd3054, 4294967295;
	mul.wide.u32 	%rd3085, %r3913, %r9367;
	add.s64 	%rd3086, %rd3083, %rd3084;
	add.s64 	%rd3087, %rd3086, %rd3085;
	shr.u64 	%rd3088, %rd3087, 32;
	and.b64  	%rd3089, %rd3059, 4294967295;
	mul.wide.u32 	%rd3090, %r3914, %r9367;
	add.s64 	%rd3091, %rd3088, %rd3089;
	add.s64 	%rd3092, %rd3091, %rd3090;
	shr.u64 	%rd3093, %rd3092, 32;
	and.b64  	%rd3094, %rd3064, 4294967295;
	mul.wide.u32 	%rd3095, %r3915, %r9367;
	add.s64 	%rd3096, %rd3093, %rd3094;
	add.s64 	%rd3097, %rd3096, %rd3095;
	shr.u64 	%rd3098, %rd3097, 32;
	and.b64  	%rd3099, %rd3068, 4294967295;
	mul.wide.u32 	%rd3100, %r3916, %r9367;
	add.s64 	%rd3101, %rd3098, %rd3099;
	add.s64 	%rd3102, %rd3101, %rd3100;
	shr.u64 	%rd3103, %rd3102, 32;
	mul.wide.u32 	%rd3104, %r3917, %r9367;
	add.s64 	%rd3105, %rd3103, %rd3069;
	add.s64 	%rd3106, %rd3105, %rd3104;
	shr.u64 	%rd3107, %rd3106, 32;
	and.b64  	%rd3108, %rd3077, 4294967295;
	mul.wide.u32 	%rd3109, %r3910, %r9368;
	add.s64 	%rd3110, %rd3109, %rd3108;
	shr.u64 	%rd3111, %rd3110, 32;
	and.b64  	%rd3112, %rd3082, 4294967295;
	mul.wide.u32 	%rd3113, %r3911, %r9368;
	add.s64 	%rd3114, %rd3111, %rd3112;
	add.s64 	%rd3115, %rd3114, %rd3113;
	shr.u64 	%rd3116, %rd3115, 32;
	and.b64  	%rd3117, %rd3087, 4294967295;
	mul.wide.u32 	%rd3118, %r3912, %r9368;
	add.s64 	%rd3119, %rd3116, %rd3117;
	add.s64 	%rd3120, %rd3119, %rd3118;
	shr.u64 	%rd3121, %rd3120, 32;
	and.b64  	%rd3122, %rd3092, 4294967295;
	mul.wide.u32 	%rd3123, %r3913, %r9368;
	add.s64 	%rd3124, %rd3121, %rd3122;
	add.s64 	%rd3125, %rd3124, %rd3123;
	shr.u64 	%rd3126, %rd3125, 32;
	and.b64  	%rd3127, %rd3097, 4294967295;
	mul.wide.u32 	%rd3128, %r3914, %r9368;
	add.s64 	%rd3129, %rd3126, %rd3127;
	add.s64 	%rd3130, %rd3129, %rd3128;
	shr.u64 	%rd3131, %rd3130, 32;
	and.b64  	%rd3132, %rd3102, 4294967295;
	mul.wide.u32 	%rd3133, %r3915, %r9368;
	add.s64 	%rd3134, %rd3131, %rd3132;
	add.s64 	%rd3135, %rd3134, %rd3133;
	shr.u64 	%rd3136, %rd3135, 32;
	and.b64  	%rd3137, %rd3106, 4294967295;
	mul.wide.u32 	%rd3138, %r3916, %r9368;
	add.s64 	%rd3139, %rd3136, %rd3137;
	add.s64 	%rd3140, %rd3139, %rd3138;
	shr.u64 	%rd3141, %rd3140, 32;
	mul.wide.u32 	%rd3142, %r3917, %r9368;
	add.s64 	%rd3143, %rd3141, %rd3107;
	add.s64 	%rd3144, %rd3143, %rd3142;
	shr.u64 	%rd3145, %rd3144, 32;
	and.b64  	%rd3146, %rd3115, 4294967295;
	mul.wide.u32 	%rd3147, %r3910, %r9369;
	add.s64 	%rd3148, %rd3147, %rd3146;
	shr.u64 	%rd3149, %rd3148, 32;
	and.b64  	%rd3150, %rd3120, 4294967295;
	mul.wide.u32 	%rd3151, %r3911, %r9369;
	add.s64 	%rd3152, %rd3149, %rd3150;
	add.s64 	%rd3153, %rd3152, %rd3151;
	shr.u64 	%rd3154, %rd3153, 32;
	and.b64  	%rd3155, %rd3125, 4294967295;
	mul.wide.u32 	%rd3156, %r3912, %r9369;
	add.s64 	%rd3157, %rd3154, %rd3155;
	add.s64 	%rd3158, %rd3157, %rd3156;
	shr.u64 	%rd3159, %rd3158, 32;
	and.b64  	%rd3160, %rd3130, 4294967295;
	mul.wide.u32 	%rd3161, %r3913, %r9369;
	add.s64 	%rd3162, %rd3159, %rd3160;
	add.s64 	%rd3163, %rd3162, %rd3161;
	shr.u64 	%rd3164, %rd3163, 32;
	and.b64  	%rd3165, %rd3135, 4294967295;
	mul.wide.u32 	%rd3166, %r3914, %r9369;
	add.s64 	%rd3167, %rd3164, %rd3165;
	add.s64 	%rd3168, %rd3167, %rd3166;
	shr.u64 	%rd3169, %rd3168, 32;
	and.b64  	%rd3170, %rd3140, 4294967295;
	mul.wide.u32 	%rd3171, %r3915, %r9369;
	add.s64 	%rd3172, %rd3169, %rd3170;
	add.s64 	%rd3173, %rd3172, %rd3171;
	shr.u64 	%rd3174, %rd3173, 32;
	and.b64  	%rd3175, %rd3144, 4294967295;
	mul.wide.u32 	%rd3176, %r3916, %r9369;
	add.s64 	%rd3177, %rd3174, %rd3175;
	add.s64 	%rd3178, %rd3177, %rd3176;
	shr.u64 	%rd3179, %rd3178, 32;
	mul.wide.u32 	%rd3180, %r3917, %r9369;
	add.s64 	%rd3181, %rd3179, %rd3145;
	add.s64 	%rd3182, %rd3181, %rd3180;
	shr.u64 	%rd3183, %rd3182, 32;
	{ .reg .b32 tmp; mov.b64 {tmp, %r4112}, %rd3182; }
	and.b64  	%rd3184, %rd3153, 4294967295;
	mul.lo.s64 	%rd3185, %rd3184, 977;
	and.b64  	%rd3186, %rd2895, 4294967295;
	and.b64  	%rd3187, %rd3185, 4294967295;
	add.s64 	%rd19597, %rd3187, %rd3186;
	shr.u64 	%rd3188, %rd3185, 32;
	shr.u64 	%rd3189, %rd19597, 32;
	add.s64 	%rd3190, %rd3189, %rd3188;
	and.b64  	%rd3191, %rd3158, 4294967295;
	mul.lo.s64 	%rd3192, %rd3191, 977;
	and.b64  	%rd3193, %rd2920, 4294967295;
	and.b64  	%rd3194, %rd3192, 4294967295;
	add.s64 	%rd3195, %rd3190, %rd3193;
	add.s64 	%rd3196, %rd3195, %rd3194;
	add.s64 	%rd19598, %rd3196, %rd3184;
	shr.u64 	%rd3197, %rd3192, 32;
	shr.u64 	%rd3198, %rd19598, 32;
	add.s64 	%rd3199, %rd3198, %rd3197;
	and.b64  	%rd3200, %rd3163, 4294967295;
	mul.lo.s64 	%rd3201, %rd3200, 977;
	and.b64  	%rd3202, %rd2958, 4294967295;
	and.b64  	%rd3203, %rd3201, 4294967295;
	add.s64 	%rd3204, %rd3199, %rd3202;
	add.s64 	%rd3205, %rd3204, %rd3203;
	add.s64 	%rd19599, %rd3205, %rd3191;
	shr.u64 	%rd3206, %rd3201, 32;
	shr.u64 	%rd3207, %rd19599, 32;
	add.s64 	%rd3208, %rd3207, %rd3206;
	and.b64  	%rd3209, %rd3168, 4294967295;
	mul.lo.s64 	%rd3210, %rd3209, 977;
	and.b64  	%rd3211, %rd2996, 4294967295;
	and.b64  	%rd3212, %rd3210, 4294967295;
	add.s64 	%rd3213, %rd3208, %rd3211;
	add.s64 	%rd3214, %rd3213, %rd3212;
	add.s64 	%rd19600, %rd3214, %rd3200;
	shr.u64 	%rd3215, %rd3210, 32;
	shr.u64 	%rd3216, %rd19600, 32;
	add.s64 	%rd3217, %rd3216, %rd3215;
	and.b64  	%rd3218, %rd3173, 4294967295;
	mul.lo.s64 	%rd3219, %rd3218, 977;
	and.b64  	%rd3220, %rd3034, 4294967295;
	and.b64  	%rd3221, %rd3219, 4294967295;
	add.s64 	%rd3222, %rd3217, %rd3220;
	add.s64 	%rd3223, %rd3222, %rd3221;
	add.s64 	%rd19601, %rd3223, %rd3209;
	shr.u64 	%rd3224, %rd3219, 32;
	shr.u64 	%rd3225, %rd19601, 32;
	add.s64 	%rd3226, %rd3225, %rd3224;
	and.b64  	%rd3227, %rd3178, 4294967295;
	mul.lo.s64 	%rd3228, %rd3227, 977;
	and.b64  	%rd3229, %rd3072, 4294967295;
	and.b64  	%rd3230, %rd3228, 4294967295;
	add.s64 	%rd3231, %rd3226, %rd3229;
	add.s64 	%rd3232, %rd3231, %rd3230;
	add.s64 	%rd19602, %rd3232, %rd3218;
	shr.u64 	%rd3233, %rd3228, 32;
	shr.u64 	%rd3234, %rd19602, 32;
	add.s64 	%rd3235, %rd3234, %rd3233;
	and.b64  	%rd3236, %rd3182, 4294967295;
	mul.lo.s64 	%rd3237, %rd3236, 977;
	and.b64  	%rd3238, %rd3110, 4294967295;
	and.b64  	%rd3239, %rd3237, 4294967295;
	add.s64 	%rd3240, %rd3235, %rd3238;
	add.s64 	%rd3241, %rd3240, %rd3239;
	add.s64 	%rd19603, %rd3241, %rd3227;
	shr.u64 	%rd3242, %rd3237, 32;
	shr.u64 	%rd3243, %rd19603, 32;
	add.s64 	%rd3244, %rd3243, %rd3242;
	mul.lo.s64 	%rd3245, %rd3183, 977;
	and.b64  	%rd3246, %rd3148, 4294967295;
	and.b64  	%rd3247, %rd3245, 4294967295;
	add.s64 	%rd3248, %rd3244, %rd3246;
	add.s64 	%rd3249, %rd3248, %rd3247;
	add.s64 	%rd19604, %rd3249, %rd3236;
	shr.u64 	%rd3250, %rd3245, 32;
	shr.u64 	%rd3251, %rd19604, 32;
	cvt.u32.u64 	%r4113, %rd3251;
	cvt.u32.u64 	%r4114, %rd3250;
	add.s32 	%r4115, %r4113, %r4114;
	add.s32 	%r2127, %r4115, %r4112;
	setp.eq.s32 	%p293, %r2127, 0;
	mov.pred 	%p3167, 0;
	@%p293 bra 	$L__BB1_1468;
	cvt.u64.u32 	%rd3252, %r2127;
	mul.wide.u32 	%rd3253, %r2127, 977;
	shr.u64 	%rd3254, %rd3253, 32;
	and.b64  	%rd3255, %rd19597, 4294967295;
	and.b64  	%rd3256, %rd3253, 4294967295;
	add.s64 	%rd19597, %rd3256, %rd3255;
	shr.u64 	%rd3257, %rd19597, 32;
	and.b64  	%rd3258, %rd19598, 4294967295;
	add.s64 	%rd3259, %rd3254, %rd3258;
	add.s64 	%rd3260, %rd3259, %rd3252;
	add.s64 	%rd19598, %rd3260, %rd3257;
	setp.lt.u64 	%p295, %rd19598, 4294967296;
	@%p295 bra 	$L__BB1_1468;
	shr.u64 	%rd3261, %rd19598, 32;
	and.b64  	%rd3262, %rd19599, 4294967295;
	add.s64 	%rd19599, %rd3261, %rd3262;
	setp.lt.u64 	%p297, %rd19599, 4294967296;
	@%p297 bra 	$L__BB1_1468;
	shr.u64 	%rd3263, %rd19599, 32;
	and.b64  	%rd3264, %rd19600, 4294967295;
	add.s64 	%rd19600, %rd3263, %rd3264;
	setp.lt.u64 	%p299, %rd19600, 4294967296;
	@%p299 bra 	$L__BB1_1468;
	shr.u64 	%rd3266, %rd19600, 32;
	and.b64  	%rd3267, %rd19601, 4294967295;
	add.s64 	%rd19601, %rd3266, %rd3267;
	setp.lt.u64 	%p301, %rd19601, 4294967296;
	mov.b64 	%rd19600, 4294967296;
	@%p301 bra 	$L__BB1_1468;
	shr.u64 	%rd3269, %rd19601, 32;
	and.b64  	%rd3270, %rd19602, 4294967295;
	add.s64 	%rd19602, %rd3269, %rd3270;
	setp.lt.u64 	%p303, %rd19602, 4294967296;
	mov.b64 	%rd19600, 4294967296;
	mov.u64 	%rd19601, %rd19600;
	@%p303 bra 	$L__BB1_1468;
	shr.u64 	%rd3272, %rd19602, 32;
	and.b64  	%rd3273, %rd19603, 4294967295;
	add.s64 	%rd19603, %rd3272, %rd3273;
	setp.lt.u64 	%p305, %rd19603, 4294967296;
	mov.b64 	%rd19600, 4294967296;
	mov.u64 	%rd19602, %rd19600;
	@%p305 bra 	$L__BB1_1468;
	shr.u64 	%rd3275, %rd19603, 32;
	and.b64  	%rd3276, %rd19604, 4294967295;
	add.s64 	%rd3277, %rd3275, %rd3276;
	setp.gt.u64 	%p3167, %rd3277, 4294967295;
	min.u64 	%rd19604, %rd3277, 4294967296;
	mov.b64 	%rd19600, 4294967296;
	mov.u64 	%rd19601, %rd19600;
	mov.u64 	%rd19603, %rd19600;
$L__BB1_1468:
	cvt.u32.u64 	%r9423, %rd19604;
	cvt.u32.u64 	%r9422, %rd19603;
	cvt.u32.u64 	%r9421, %rd19602;
	cvt.u32.u64 	%r9420, %rd19601;
	cvt.u32.u64 	%r9419, %rd19600;
	cvt.u32.u64 	%r9418, %rd19599;
	cvt.u32.u64 	%r9417, %rd19598;
	cvt.u32.u64 	%r9416, %rd19597;
	setp.ge.u32 	%p306, %r3857, %r9423;
	not.pred 	%p307, %p3167;
	and.pred  	%p308, %p307, %p306;
	@%p308 bra 	$L__BB1_1470;
	ld.const.u32 	%r9406, [const_p+24];
	bra.uni 	$L__BB1_1483;
$L__BB1_1470:
	setp.gt.u32 	%p309, %r3857, %r9423;
	@%p309 bra 	$L__BB1_1484;
	ld.const.u32 	%r9406, [const_p+24];
	setp.lt.u32 	%p310, %r9406, %r9422;
	@%p310 bra 	$L__BB1_1483;
	setp.gt.u32 	%p311, %r9406, %r9422;
	@%p311 bra 	$L__BB1_1484;
	ld.const.u32 	%r2139, [const_p+20];
	setp.lt.u32 	%p312, %r2139, %r9421;
	@%p312 bra 	$L__BB1_1483;
	setp.gt.u32 	%p313, %r2139, %r9421;
	@%p313 bra 	$L__BB1_1484;
	ld.const.u32 	%r2140, [const_p+16];
	setp.lt.u32 	%p314, %r2140, %r9420;
	@%p314 bra 	$L__BB1_1483;
	setp.gt.u32 	%p315, %r2140, %r9420;
	@%p315 bra 	$L__BB1_1484;
	ld.const.u32 	%r2141, [const_p+12];
	setp.lt.u32 	%p316, %r2141, %r9419;
	@%p316 bra 	$L__BB1_1483;
	setp.gt.u32 	%p317, %r2141, %r9419;
	@%p317 bra 	$L__BB1_1484;
	ld.const.u32 	%r2142, [const_p+8];
	setp.lt.u32 	%p318, %r2142, %r9418;
	@%p318 bra 	$L__BB1_1483;
	setp.gt.u32 	%p319, %r2142, %r9418;
	@%p319 bra 	$L__BB1_1484;
	ld.const.u32 	%r2143, [const_p+4];
	setp.lt.u32 	%p320, %r2143, %r9417;
	@%p320 bra 	$L__BB1_1483;
	setp.gt.u32 	%p321, %r2143, %r9417;
	ld.const.u32 	%r4117, [const_p];
	setp.gt.u32 	%p322, %r4117, %r9416;
	or.pred  	%p323, %p321, %p322;
	@%p323 bra 	$L__BB1_1484;
$L__BB1_1483:
	ld.const.u32 	%r4135, [const_p];
	ld.const.u32 	%r4136, [const_p+4];
	ld.const.u32 	%r4137, [const_p+8];
	ld.const.u32 	%r4138, [const_p+12];
	ld.const.u32 	%r4139, [const_p+16];
	ld.const.u32 	%r4140, [const_p+20];
	// begin inline asm
	sub.cc.u32 %r9416, %r9416, %r4135;
	subc.cc.u32 %r9417, %r9417, %r4136;
	subc.cc.u32 %r9418, %r9418, %r4137;
	subc.cc.u32 %r9419, %r9419, %r4138;
	subc.cc.u32 %r9420, %r9420, %r4139;
	subc.cc.u32 %r9421, %r9421, %r4140;
	subc.cc.u32 %r9422, %r9422, %r9406;
	subc.u32 %r9423, %r9423, %r3857;
	
	// end inline asm
$L__BB1_1484:
	setp.le.u32 	%p324, %r9423, %r3857;
	@%p324 bra 	$L__BB1_1485;
	bra.uni 	$L__BB1_1498;
$L__BB1_1485:
	setp.lt.u32 	%p325, %r9423, %r3857;
	@%p325 bra 	$L__BB1_1500;
	ld.const.u32 	%r9415, [const_p+24];
	setp.gt.u32 	%p326, %r9422, %r9415;
	@%p326 bra 	$L__BB1_1499;
	setp.lt.u32 	%p327, %r9422, %r9415;
	@%p327 bra 	$L__BB1_1500;
	ld.const.u32 	%r2154, [const_p+20];
	setp.gt.u32 	%p328, %r9421, %r2154;
	@%p328 bra 	$L__BB1_1499;
	setp.lt.u32 	%p329, %r9421, %r2154;
	@%p329 bra 	$L__BB1_1500;
	ld.const.u32 	%r2155, [const_p+16];
	setp.gt.u32 	%p330, %r9420, %r2155;
	@%p330 bra 	$L__BB1_1499;
	setp.lt.u32 	%p331, %r9420, %r2155;
	@%p331 bra 	$L__BB1_1500;
	ld.const.u32 	%r2156, [const_p+12];
	setp.gt.u32 	%p332, %r9419, %r2156;
	@%p332 bra 	$L__BB1_1499;
	setp.lt.u32 	%p333, %r9419, %r2156;
	@%p333 bra 	$L__BB1_1500;
	ld.const.u32 	%r2157, [const_p+8];
	setp.gt.u32 	%p334, %r9418, %r2157;
	@%p334 bra 	$L__BB1_1499;
	setp.lt.u32 	%p335, %r9418, %r2157;
	@%p335 bra 	$L__BB1_1500;
	ld.const.u32 	%r2158, [const_p+4];
	setp.gt.u32 	%p336, %r9417, %r2158;
	@%p336 bra 	$L__BB1_1499;
	setp.lt.u32 	%p337, %r9417, %r2158;
	ld.const.u32 	%r4143, [const_p];
	setp.lt.u32 	%p338, %r9416, %r4143;
	or.pred  	%p339, %p337, %p338;
	@%p339 bra 	$L__BB1_1500;
	bra.uni 	$L__BB1_1499;
$L__BB1_1498:
	ld.const.u32 	%r9415, [const_p+24];
$L__BB1_1499:
	ld.const.u32 	%r4161, [const_p];
	ld.const.u32 	%r4162, [const_p+4];
	ld.const.u32 	%r4163, [const_p+8];
	ld.const.u32 	%r4164, [const_p+12];
	ld.const.u32 	%r4165, [const_p+16];
	ld.const.u32 	%r4166, [const_p+20];
	// begin inline asm
	sub.cc.u32 %r9416, %r9416, %r4161;
	subc.cc.u32 %r9417, %r9417, %r4162;
	subc.cc.u32 %r9418, %r9418, %r4163;
	subc.cc.u32 %r9419, %r9419, %r4164;
	subc.cc.u32 %r9420, %r9420, %r4165;
	subc.cc.u32 %r9421, %r9421, %r4166;
	subc.cc.u32 %r9422, %r9422, %r9415;
	subc.u32 %r9423, %r9423, %r3857;
	
	// end inline asm
$L__BB1_1500:
	ld.global.u32 	%r4169, [%rd708+64];
	mul.wide.u32 	%rd3279, %r4169, %r9344;
	shr.u64 	%rd3280, %rd3279, 32;
	ld.global.u32 	%r4170, [%rd708+68];
	mul.wide.u32 	%rd3281, %r4170, %r9344;
	add.s64 	%rd3282, %rd3280, %rd3281;
	shr.u64 	%rd3283, %rd3282, 32;
	ld.global.u32 	%r4171, [%rd708+72];
	mul.wide.u32 	%rd3284, %r4171, %r9344;
	add.s64 	%rd3285, %rd3283, %rd3284;
	shr.u64 	%rd3286, %rd3285, 32;
	ld.global.u32 	%r4172, [%rd708+76];
	mul.wide.u32 	%rd3287, %r4172, %r9344;
	add.s64 	%rd3288, %rd3286, %rd3287;
	shr.u64 	%rd3289, %rd3288, 32;
	ld.global.u32 	%r4173, [%rd708+80];
	mul.wide.u32 	%rd3290, %r4173, %r9344;
	add.s64 	%rd3291, %rd3289, %rd3290;
	shr.u64 	%rd3292, %rd3291, 32;
	ld.global.u32 	%r4174, [%rd708+84];
	mul.wide.u32 	%rd3293, %r4174, %r9344;
	add.s64 	%rd3294, %rd3292, %rd3293;
	shr.u64 	%rd3295, %rd3294, 32;
	ld.global.u32 	%r4175, [%rd708+88];
	mul.wide.u32 	%rd3296, %r4175, %r9344;
	add.s64 	%rd3297, %rd3295, %rd3296;
	shr.u64 	%rd3298, %rd3297, 32;
	ld.global.u32 	%r4176, [%rd708+92];
	mul.wide.u32 	%rd3299, %r4176, %r9344;
	add.s64 	%rd3300, %rd3298, %rd3299;
	shr.u64 	%rd3301, %rd3300, 32;
	and.b64  	%rd3302, %rd3282, 4294967295;
	mul.wide.u32 	%rd3303, %r4169, %r9345;
	add.s64 	%rd3304, %rd3303, %rd3302;
	shr.u64 	%rd3305, %rd3304, 32;
	and.b64  	%rd3306, %rd3285, 4294967295;
	mul.wide.u32 	%rd3307, %r4170, %r9345;
	add.s64 	%rd3308, %rd3305, %rd3306;
	add.s64 	%rd3309, %rd3308, %rd3307;
	shr.u64 	%rd3310, %rd3309, 32;
	and.b64  	%rd3311, %rd3288, 4294967295;
	mul.wide.u32 	%rd3312, %r4171, %r9345;
	add.s64 	%rd3313, %rd3310, %rd3311;
	add.s64 	%rd3314, %rd3313, %rd3312;
	shr.u64 	%rd3315, %rd3314, 32;
	and.b64  	%rd3316, %rd3291, 4294967295;
	mul.wide.u32 	%rd3317, %r4172, %r9345;
	add.s64 	%rd3318, %rd3315, %rd3316;
	add.s64 	%rd3319, %rd3318, %rd3317;
	shr.u64 	%rd3320, %rd3319, 32;
	and.b64  	%rd3321, %rd3294, 4294967295;
	mul.wide.u32 	%rd3322, %r4173, %r9345;
	add.s64 	%rd3323, %rd3320, %rd3321;
	add.s64 	%rd3324, %rd3323, %rd3322;
	shr.u64 	%rd3325, %rd3324, 32;
	and.b64  	%rd3326, %rd3297, 4294967295;
	mul.wide.u32 	%rd3327, %r4174, %r9345;
	add.s64 	%rd3328, %rd3325, %rd3326;
	add.s64 	%rd3329, %rd3328, %rd3327;
	shr.u64 	%rd3330, %rd3329, 32;
	and.b64  	%rd3331, %rd3300, 4294967295;
	mul.wide.u32 	%rd3332, %r4175, %r9345;
	add.s64 	%rd3333, %rd3330, %rd3331;
	add.s64 	%rd3334, %rd3333, %rd3332;
	shr.u64 	%rd3335, %rd3334, 32;
	mul.wide.u32 	%rd3336, %r4176, %r9345;
	add.s64 	%rd3337, %rd3335, %rd3301;
	add.s64 	%rd3338, %rd3337, %rd3336;
	shr.u64 	%rd3339, %rd3338, 32;
	and.b64  	%rd3340, %rd3309, 4294967295;
	mul.wide.u32 	%rd3341, %r4169, %r9346;
	add.s64 	%rd3342, %rd3341, %rd3340;
	shr.u64 	%rd3343, %rd3342, 32;
	and.b64  	%rd3344, %rd3314, 4294967295;
	mul.wide.u32 	%rd3345, %r4170, %r9346;
	add.s64 	%rd3346, %rd3343, %rd3344;
	add.s64 	%rd3347, %rd3346, %rd3345;
	shr.u64 	%rd3348, %rd3347, 32;
	and.b64  	%rd3349, %rd3319, 4294967295;
	mul.wide.u32 	%rd3350, %r4171, %r9346;
	add.s64 	%rd3351, %rd3348, %rd3349;
	add.s64 	%rd3352, %rd3351, %rd3350;
	shr.u64 	%rd3353, %rd3352, 32;
	and.b64  	%rd3354, %rd3324, 4294967295;
	mul.wide.u32 	%rd3355, %r4172, %r9346;
	add.s64 	%rd3356, %rd3353, %rd3354;
	add.s64 	%rd3357, %rd3356, %rd3355;
	shr.u64 	%rd3358, %rd3357, 32;
	and.b64  	%rd3359, %rd3329, 4294967295;
	mul.wide.u32 	%rd3360, %r4173, %r9346;
	add.s64 	%rd3361, %rd3358, %rd3359;
	add.s64 	%rd3362, %rd3361, %rd3360;
	shr.u64 	%rd3363, %rd3362, 32;
	and.b64  	%rd3364, %rd3334, 4294967295;
	mul.wide.u32 	%rd3365, %r4174, %r9346;
	add.s64 	%rd3366, %rd3363, %rd3364;
	add.s64 	%rd3367, %rd3366, %rd3365;
	shr.u64 	%rd3368, %rd3367, 32;
	and.b64  	%rd3369, %rd3338, 4294967295;
	mul.wide.u32 	%rd3370, %r4175, %r9346;
	add.s64 	%rd3371, %rd3368, %rd3369;
	add.s64 	%rd3372, %rd3371, %rd3370;
	shr.u64 	%rd3373, %rd3372, 32;
	mul.wide.u32 	%rd3374, %r4176, %r9346;
	add.s64 	%rd3375, %rd3373, %rd3339;
	add.s64 	%rd3376, %rd3375, %rd3374;
	shr.u64 	%rd3377, %rd3376, 32;
	and.b64  	%rd3378, %rd3347, 4294967295;
	mul.wide.u32 	%rd3379, %r4169, %r9347;
	add.s64 	%rd3380, %rd3379, %rd3378;
	shr.u64 	%rd3381, %rd3380, 32;
	and.b64  	%rd3382, %rd3352, 4294967295;
	mul.wide.u32 	%rd3383, %r4170, %r9347;
	add.s64 	%rd3384, %rd3381, %rd3382;
	add.s64 	%rd3385, %rd3384, %rd3383;
	shr.u64 	%rd3386, %rd3385, 32;
	and.b64  	%rd3387, %rd3357, 4294967295;
	mul.wide.u32 	%rd3388, %r4171, %r9347;
	add.s64 	%rd3389, %rd3386, %rd3387;
	add.s64 	%rd3390, %rd3389, %rd3388;
	shr.u64 	%rd3391, %rd3390, 32;
	and.b64  	%rd3392, %rd3362, 4294967295;
	mul.wide.u32 	%rd3393, %r4172, %r9347;
	add.s64 	%rd3394, %rd3391, %rd3392;
	add.s64 	%rd3395, %rd3394, %rd3393;
	shr.u64 	%rd3396, %rd3395, 32;
	and.b64  	%rd3397, %rd3367, 4294967295;
	mul.wide.u32 	%rd3398, %r4173, %r9347;
	add.s64 	%rd3399, %rd3396, %rd3397;
	add.s64 	%rd3400, %rd3399, %rd3398;
	shr.u64 	%rd3401, %rd3400, 32;
	and.b64  	%rd3402, %rd3372, 4294967295;
	mul.wide.u32 	%rd3403, %r4174, %r9347;
	add.s64 	%rd3404, %rd3401, %rd3402;
	add.s64 	%rd3405, %rd3404, %rd3403;
	shr.u64 	%rd3406, %rd3405, 32;
	and.b64  	%rd3407, %rd3376, 4294967295;
	mul.wide.u32 	%rd3408, %r4175, %r9347;
	add.s64 	%rd3409, %rd3406, %rd3407;
	add.s64 	%rd3410, %rd3409, %rd3408;
	shr.u64 	%rd3411, %rd3410, 32;
	mul.wide.u32 	%rd3412, %r4176, %r9347;
	add.s64 	%rd3413, %rd3411, %rd3377;
	add.s64 	%rd3414, %rd3413, %rd3412;
	shr.u64 	%rd3415, %rd3414, 32;
	and.b64  	%rd3416, %rd3385, 4294967295;
	mul.wide.u32 	%rd3417, %r4169, %r9348;
	add.s64 	%rd3418, %rd3417, %rd3416;
	shr.u64 	%rd3419, %rd3418, 32;
	and.b64  	%rd3420, %rd3390, 4294967295;
	mul.wide.u32 	%rd3421, %r4170, %r9348;
	add.s64 	%rd3422, %rd3419, %rd3420;
	add.s64 	%rd3423, %rd3422, %rd3421;
	shr.u64 	%rd3424, %rd3423, 32;
	and.b64  	%rd3425, %rd3395, 4294967295;
	mul.wide.u32 	%rd3426, %r4171, %r9348;
	add.s64 	%rd3427, %rd3424, %rd3425;
	add.s64 	%rd3428, %rd3427, %rd3426;
	shr.u64 	%rd3429, %rd3428, 32;
	and.b64  	%rd3430, %rd3400, 4294967295;
	mul.wide.u32 	%rd3431, %r4172, %r9348;
	add.s64 	%rd3432, %rd3429, %rd3430;
	add.s64 	%rd3433, %rd3432, %rd3431;
	shr.u64 	%rd3434, %rd3433, 32;
	and.b64  	%rd3435, %rd3405, 4294967295;
	mul.wide.u32 	%rd3436, %r4173, %r9348;
	add.s64 	%rd3437, %rd3434, %rd3435;
	add.s64 	%rd3438, %rd3437, %rd3436;
	shr.u64 	%rd3439, %rd3438, 32;
	and.b64  	%rd3440, %rd3410, 4294967295;
	mul.wide.u32 	%rd3441, %r4174, %r9348;
	add.s64 	%rd3442, %rd3439, %rd3440;
	add.s64 	%rd3443, %rd3442, %rd3441;
	shr.u64 	%rd3444, %rd3443, 32;
	and.b64  	%rd3445, %rd3414, 4294967295;
	mul.wide.u32 	%rd3446, %r4175, %r9348;
	add.s64 	%rd3447, %rd3444, %rd3445;
	add.s64 	%rd3448, %rd3447, %rd3446;
	shr.u64 	%rd3449, %rd3448, 32;
	mul.wide.u32 	%rd3450, %r4176, %r9348;
	add.s64 	%rd3451, %rd3449, %rd3415;
	add.s64 	%rd3452, %rd3451, %rd3450;
	shr.u64 	%rd3453, %rd3452, 32;
	and.b64  	%rd3454, %rd3423, 4294967295;
	mul.wide.u32 	%rd3455, %r4169, %r9349;
	add.s64 	%rd3456, %rd3455, %rd3454;
	shr.u64 	%rd3457, %rd3456, 32;
	and.b64  	%rd3458, %rd3428, 4294967295;
	mul.wide.u32 	%rd3459, %r4170, %r9349;
	add.s64 	%rd3460, %rd3457, %rd3458;
	add.s64 	%rd3461, %rd3460, %rd3459;
	shr.u64 	%rd3462, %rd3461, 32;
	and.b64  	%rd3463, %rd3433, 4294967295;
	mul.wide.u32 	%rd3464, %r4171, %r9349;
	add.s64 	%rd3465, %rd3462, %rd3463;
	add.s64 	%rd3466, %rd3465, %rd3464;
	shr.u64 	%rd3467, %rd3466, 32;
	and.b64  	%rd3468, %rd3438, 4294967295;
	mul.wide.u32 	%rd3469, %r4172, %r9349;
	add.s64 	%rd3470, %rd3467, %rd3468;
	add.s64 	%rd3471, %rd3470, %rd3469;
	shr.u64 	%rd3472, %rd3471, 32;
	and.b64  	%rd3473, %rd3443, 4294967295;
	mul.wide.u32 	%rd3474, %r4173, %r9349;
	add.s64 	%rd3475, %rd3472, %rd3473;
	add.s64 	%rd3476, %rd3475, %rd3474;
	shr.u64 	%rd3477, %rd3476, 32;
	and.b64  	%rd3478, %rd3448, 4294967295;
	mul.wide.u32 	%rd3479, %r4174, %r9349;
	add.s64 	%rd3480, %rd3477, %rd3478;
	add.s64 	%rd3481, %rd3480, %rd3479;
	shr.u64 	%rd3482, %rd3481, 32;
	and.b64  	%rd3483, %rd3452, 4294967295;
	mul.wide.u32 	%rd3484, %r4175, %r9349;
	add.s64 	%rd3485, %rd3482, %rd3483;
	add.s64 	%rd3486, %rd3485, %rd3484;
	shr.u64 	%rd3487, %rd3486, 32;
	mul.wide.u32 	%rd3488, %r4176, %r9349;
	add.s64 	%rd3489, %rd3487, %rd3453;
	add.s64 	%rd3490, %rd3489, %rd3488;
	shr.u64 	%rd3491, %rd3490, 32;
	and.b64  	%rd3492, %rd3461, 4294967295;
	mul.wide.u32 	%rd3493, %r4169, %r9350;
	add.s64 	%rd3494, %rd3493, %rd3492;
	shr.u64 	%rd3495, %rd3494, 32;
	and.b64  	%rd3496, %rd3466, 4294967295;
	mul.wide.u32 	%rd3497, %r4170, %r9350;
	add.s64 	%rd3498, %rd3495, %rd3496;
	add.s64 	%rd3499, %rd3498, %rd3497;
	shr.u64 	%rd3500, %rd3499, 32;
	and.b64  	%rd3501, %rd3471, 4294967295;
	mul.wide.u32 	%rd3502, %r4171, %r9350;
	add.s64 	%rd3503, %rd3500, %rd3501;
	add.s64 	%rd3504, %rd3503, %rd3502;
	shr.u64 	%rd3505, %rd3504, 32;
	and.b64  	%rd3506, %rd3476, 4294967295;
	mul.wide.u32 	%rd3507, %r4172, %r9350;
	add.s64 	%rd3508, %rd3505, %rd3506;
	add.s64 	%rd3509, %rd3508, %rd3507;
	shr.u64 	%rd3510, %rd3509, 32;
	and.b64  	%rd3511, %rd3481, 4294967295;
	mul.wide.u32 	%rd3512, %r4173, %r9350;
	add.s64 	%rd3513, %rd3510, %rd3511;
	add.s64 	%rd3514, %rd3513, %rd3512;
	shr.u64 	%rd3515, %rd3514, 32;
	and.b64  	%rd3516, %rd3486, 4294967295;
	mul.wide.u32 	%rd3517, %r4174, %r9350;
	add.s64 	%rd3518, %rd3515, %rd3516;
	add.s64 	%rd3519, %rd3518, %rd3517;
	shr.u64 	%rd3520, %rd3519, 32;
	and.b64  	%rd3521, %rd3490, 4294967295;
	mul.wide.u32 	%rd3522, %r4175, %r9350;
	add.s64 	%rd3523, %rd3520, %rd3521;
	add.s64 	%rd3524, %rd3523, %rd3522;
	shr.u64 	%rd3525, %rd3524, 32;
	mul.wide.u32 	%rd3526, %r4176, %r9350;
	add.s64 	%rd3527, %rd3525, %rd3491;
	add.s64 	%rd3528, %rd3527, %rd3526;
	shr.u64 	%rd3529, %rd3528, 32;
	and.b64  	%rd3530, %rd3499, 4294967295;
	mul.wide.u32 	%rd3531, %r4169, %r9351;
	add.s64 	%rd3532, %rd3531, %rd3530;
	shr.u64 	%rd3533, %rd3532, 32;
	and.b64  	%rd3534, %rd3504, 4294967295;
	mul.wide.u32 	%rd3535, %r4170, %r9351;
	add.s64 	%rd3536, %rd3533, %rd3534;
	add.s64 	%rd3537, %rd3536, %rd3535;
	shr.u64 	%rd3538, %rd3537, 32;
	and.b64  	%rd3539, %rd3509, 4294967295;
	mul.wide.u32 	%rd3540, %r4171, %r9351;
	add.s64 	%rd3541, %rd3538, %rd3539;
	add.s64 	%rd3542, %rd3541, %rd3540;
	shr.u64 	%rd3543, %rd3542, 32;
	and.b64  	%rd3544, %rd3514, 4294967295;
	mul.wide.u32 	%rd3545, %r4172, %r9351;
	add.s64 	%rd3546, %rd3543, %rd3544;
	add.s64 	%rd3547, %rd3546, %rd3545;
	shr.u64 	%rd3548, %rd3547, 32;
	and.b64  	%rd3549, %rd3519, 4294967295;
	mul.wide.u32 	%rd3550, %r4173, %r9351;
	add.s64 	%rd3551, %rd3548, %rd3549;
	add.s64 	%rd3552, %rd3551, %rd3550;
	shr.u64 	%rd3553, %rd3552, 32;
	and.b64  	%rd3554, %rd3524, 4294967295;
	mul.wide.u32 	%rd3555, %r4174, %r9351;
	add.s64 	%rd3556, %rd3553, %rd3554;
	add.s64 	%rd3557, %rd3556, %rd3555;
	shr.u64 	%rd3558, %rd3557, 32;
	and.b64  	%rd3559, %rd3528, 4294967295;
	mul.wide.u32 	%rd3560, %r4175, %r9351;
	add.s64 	%rd3561, %rd3558, %rd3559;
	add.s64 	%rd3562, %rd3561, %rd3560;
	shr.u64 	%rd3563, %rd3562, 32;
	mul.wide.u32 	%rd3564, %r4176, %r9351;
	add.s64 	%rd3565, %rd3563, %rd3529;
	add.s64 	%rd3566, %rd3565, %rd3564;
	shr.u64 	%rd3567, %rd3566, 32;
	{ .reg .b32 tmp; mov.b64 {tmp, %r4177}, %rd3566; }
	and.b64  	%rd3568, %rd3537, 4294967295;
	mul.lo.s64 	%rd3569, %rd3568, 977;
	and.b64  	%rd3570, %rd3279, 4294967295;
	and.b64  	%rd3571, %rd3569, 4294967295;
	add.s64 	%rd19605, %rd3571, %rd3570;
	shr.u64 	%rd3572, %rd3569, 32;
	shr.u64 	%rd3573, %rd19605, 32;
	add.s64 	%rd3574, %rd3573, %rd3572;
	and.b64  	%rd3575, %rd3542, 4294967295;
	mul.lo.s64 	%rd3576, %rd3575, 977;
	and.b64  	%rd3577, %rd3304, 4294967295;
	and.b64  	%rd3578, %rd3576, 4294967295;
	add.s64 	%rd3579, %rd3574, %rd3577;
	add.s64 	%rd3580, %rd3579, %rd3578;
	add.s64 	%rd19606, %rd3580, %rd3568;
	shr.u64 	%rd3581, %rd3576, 32;
	shr.u64 	%rd3582, %rd19606, 32;
	add.s64 	%rd3583, %rd3582, %rd3581;
	and.b64  	%rd3584, %rd3547, 4294967295;
	mul.lo.s64 	%rd3585, %rd3584, 977;
	and.b64  	%rd3586, %rd3342, 4294967295;
	and.b64  	%rd3587, %rd3585, 4294967295;
	add.s64 	%rd3588, %rd3583, %rd3586;
	add.s64 	%rd3589, %rd3588, %rd3587;
	add.s64 	%rd19607, %rd3589, %rd3575;
	shr.u64 	%rd3590, %rd3585, 32;
	shr.u64 	%rd3591, %rd19607, 32;
	add.s64 	%rd3592, %rd3591, %rd3590;
	and.b64  	%rd3593, %rd3552, 4294967295;
	mul.lo.s64 	%rd3594, %rd3593, 977;
	and.b64  	%rd3595, %rd3380, 4294967295;
	and.b64  	%rd3596, %rd3594, 4294967295;
	add.s64 	%rd3597, %rd3592, %rd3595;
	add.s64 	%rd3598, %rd3597, %rd3596;
	add.s64 	%rd19608, %rd3598, %rd3584;
	shr.u64 	%rd3599, %rd3594, 32;
	shr.u64 	%rd3600, %rd19608, 32;
	add.s64 	%rd3601, %rd3600, %rd3599;
	and.b64  	%rd3602, %rd3557, 4294967295;
	mul.lo.s64 	%rd3603, %rd3602, 977;
	and.b64  	%rd3604, %rd3418, 4294967295;
	and.b64  	%rd3605, %rd3603, 4294967295;
	add.s64 	%rd3606, %rd3601, %rd3604;
	add.s64 	%rd3607, %rd3606, %rd3605;
	add.s64 	%rd19609, %rd3607, %rd3593;
	shr.u64 	%rd3608, %rd3603, 32;
	shr.u64 	%rd3609, %rd19609, 32;
	add.s64 	%rd3610, %rd3609, %rd3608;
	and.b64  	%rd3611, %rd3562, 4294967295;
	mul.lo.s64 	%rd3612, %rd3611, 977;
	and.b64  	%rd3613, %rd3456, 4294967295;
	and.b64  	%rd3614, %rd3612, 4294967295;
	add.s64 	%rd3615, %rd3610, %rd3613;
	add.s64 	%rd3616, %rd3615, %rd3614;
	add.s64 	%rd19610, %rd3616, %rd3602;
	shr.u64 	%rd3617, %rd3612, 32;
	shr.u64 	%rd3618, %rd19610, 32;
	add.s64 	%rd3619, %rd3618, %rd3617;
	and.b64  	%rd3620, %rd3566, 4294967295;
	mul.lo.s64 	%rd3621, %rd3620, 977;
	and.b64  	%rd3622, %rd3494, 4294967295;
	and.b64  	%rd3623, %rd3621, 4294967295;
	add.s64 	%rd3624, %rd3619, %rd3622;
	add.s64 	%rd3625, %rd3624, %rd3623;
	add.s64 	%rd19611, %rd3625, %rd3611;
	shr.u64 	%rd3626, %rd3621, 32;
	shr.u64 	%rd3627, %rd19611, 32;
	add.s64 	%rd3628, %rd3627, %rd3626;
	mul.lo.s64 	%rd3629, %rd3567, 977;
	and.b64  	%rd3630, %rd3532, 4294967295;
	and.b64  	%rd3631, %rd3629, 4294967295;
	add.s64 	%rd3632, %rd3628, %rd3630;
	add.s64 	%rd3633, %rd3632, %rd3631;
	add.s64 	%rd19612, %rd3633, %rd3620;
	shr.u64 	%rd3634, %rd3629, 32;
	shr.u64 	%rd3635, %rd19612, 32;
	cvt.u32.u64 	%r4178, %rd3635;
	cvt.u32.u64 	%r4179, %rd3634;
	add.s32 	%r4180, %r4178, %r4179;
	add.s32 	%r2185, %r4180, %r4177;
	setp.eq.s32 	%p341, %r2185, 0;
	mov.pred 	%p3168, 0;
	@%p341 bra 	$L__BB1_1508;
	cvt.u64.u32 	%rd3636, %r2185;
	mul.wide.u32 	%rd3637, %r2185, 977;
	shr.u64 	%rd3638, %rd3637, 32;
	and.b64  	%rd3639, %rd19605, 4294967295;
	and.b64  	%rd3640, %rd3637, 4294967295;
	add.s64 	%rd19605, %rd3640, %rd3639;
	shr.u64 	%rd3641, %rd19605, 32;
	and.b64  	%rd3642, %rd19606, 4294967295;
	add.s64 	%rd3643, %rd3638, %rd3642;
	add.s64 	%rd3644, %rd3643, %rd3636;
	add.s64 	%rd19606, %rd3644, %rd3641;
	setp.lt.u64 	%p343, %rd19606, 4294967296;
	@%p343 bra 	$L__BB1_1508;
	shr.u64 	%rd3645, %rd19606, 32;
	and.b64  	%rd3646, %rd19607, 4294967295;
	add.s64 	%rd19607, %rd3645, %rd3646;
	setp.lt.u64 	%p345, %rd19607, 4294967296;
	@%p345 bra 	$L__BB1_1508;
	shr.u64 	%rd3647, %rd19607, 32;
	and.b64  	%rd3648, %rd19608, 4294967295;
	add.s64 	%rd19608, %rd3647, %rd3648;
	setp.lt.u64 	%p347, %rd19608, 4294967296;
	@%p347 bra 	$L__BB1_1508;
	shr.u64 	%rd3650, %rd19608, 32;
	and.b64  	%rd3651, %rd19609, 4294967295;
	add.s64 	%rd19609, %rd3650, %rd3651;
	setp.lt.u64 	%p349, %rd19609, 4294967296;
	mov.b64 	%rd19608, 4294967296;
	@%p349 bra 	$L__BB1_1508;
	shr.u64 	%rd3653, %rd19609, 32;
	and.b64  	%rd3654, %rd19610, 4294967295;
	add.s64 	%rd19610, %rd3653, %rd3654;
	setp.lt.u64 	%p351, %rd19610, 4294967296;
	mov.b64 	%rd19608, 4294967296;
	mov.u64 	%rd19609, %rd19608;
	@%p351 bra 	$L__BB1_1508;
	shr.u64 	%rd3656, %rd19610, 32;
	and.b64  	%rd3657, %rd19611, 4294967295;
	add.s64 	%rd19611, %rd3656, %rd3657;
	setp.lt.u64 	%p353, %rd19611, 4294967296;
	mov.b64 	%rd19608, 4294967296;
	mov.u64 	%rd19610, %rd19608;
	@%p353 bra 	$L__BB1_1508;
	shr.u64 	%rd3659, %rd19611, 32;
	and.b64  	%rd3660, %rd19612, 4294967295;
	add.s64 	%rd3661, %rd3659, %rd3660;
	setp.gt.u64 	%p3168, %rd3661, 4294967295;
	min.u64 	%rd19612, %rd3661, 4294967296;
	mov.b64 	%rd19608, 4294967296;
	mov.u64 	%rd19609, %rd19608;
	mov.u64 	%rd19611, %rd19608;
$L__BB1_1508:
	cvt.u32.u64 	%r9441, %rd19612;
	cvt.u32.u64 	%r9440, %rd19611;
	cvt.u32.u64 	%r9439, %rd19610;
	cvt.u32.u64 	%r9438, %rd19609;
	cvt.u32.u64 	%r9437, %rd19608;
	cvt.u32.u64 	%r9436, %rd19607;
	cvt.u32.u64 	%r9435, %rd19606;
	cvt.u32.u64 	%r9434, %rd19605;
	setp.ge.u32 	%p354, %r3857, %r9441;
	not.pred 	%p355, %p3168;
	and.pred  	%p356, %p355, %p354;
	@%p356 bra 	$L__BB1_1510;
	ld.const.u32 	%r9424, [const_p+24];
	bra.uni 	$L__BB1_1523;
$L__BB1_1510:
	setp.gt.u32 	%p357, %r3857, %r9441;
	@%p357 bra 	$L__BB1_1524;
	ld.const.u32 	%r9424, [const_p+24];
	setp.lt.u32 	%p358, %r9424, %r9440;
	@%p358 bra 	$L__BB1_1523;
	setp.gt.u32 	%p359, %r9424, %r9440;
	@%p359 bra 	$L__BB1_1524;
	ld.const.u32 	%r2197, [const_p+20];
	setp.lt.u32 	%p360, %r2197, %r9439;
	@%p360 bra 	$L__BB1_1523;
	setp.gt.u32 	%p361, %r2197, %r9439;
	@%p361 bra 	$L__BB1_1524;
	ld.const.u32 	%r2198, [const_p+16];
	setp.lt.u32 	%p362, %r2198, %r9438;
	@%p362 bra 	$L__BB1_1523;
	setp.gt.u32 	%p363, %r2198, %r9438;
	@%p363 bra 	$L__BB1_1524;
	ld.const.u32 	%r2199, [const_p+12];
	setp.lt.u32 	%p364, %r2199, %r9437;
	@%p364 bra 	$L__BB1_1523;
	setp.gt.u32 	%p365, %r2199, %r9437;
	@%p365 bra 	$L__BB1_1524;
	ld.const.u32 	%r2200, [const_p+8];
	setp.lt.u32 	%p366, %r2200, %r9436;
	@%p366 bra 	$L__BB1_1523;
	setp.gt.u32 	%p367, %r2200, %r9436;
	@%p367 bra 	$L__BB1_1524;
	ld.const.u32 	%r2201, [const_p+4];
	setp.lt.u32 	%p368, %r2201, %r9435;
	@%p368 bra 	$L__BB1_1523;
	setp.gt.u32 	%p369, %r2201, %r9435;
	ld.const.u32 	%r4182, [const_p];
	setp.gt.u32 	%p370, %r4182, %r9434;
	or.pred  	%p371, %p369, %p370;
	@%p371 bra 	$L__BB1_1524;
$L__BB1_1523:
	ld.const.u32 	%r4200, [const_p];
	ld.const.u32 	%r4201, [const_p+4];
	ld.const.u32 	%r4202, [const_p+8];
	ld.const.u32 	%r4203, [const_p+12];
	ld.const.u32 	%r4204, [const_p+16];
	ld.const.u32 	%r4205, [const_p+20];
	// begin inline asm
	sub.cc.u32 %r9434, %r9434, %r4200;
	subc.cc.u32 %r9435, %r9435, %r4201;
	subc.cc.u32 %r9436, %r9436, %r4202;
	subc.cc.u32 %r9437, %r9437, %r4203;
	subc.cc.u32 %r9438, %r9438, %r4204;
	subc.cc.u32 %r9439, %r9439, %r4205;
	subc.cc.u32 %r9440, %r9440, %r9424;
	subc.u32 %r9441, %r9441, %r3857;
	
	// end inline asm
$L__BB1_1524:
	setp.le.u32 	%p372, %r9441, %r3857;
	@%p372 bra 	$L__BB1_1525;
	bra.uni 	$L__BB1_1538;
$L__BB1_1525:
	setp.lt.u32 	%p373, %r9441, %r3857;
	@%p373 bra 	$L__BB1_1540;
	ld.const.u32 	%r9433, [const_p+24];
	setp.gt.u32 	%p374, %r9440, %r9433;
	@%p374 bra 	$L__BB1_1539;
	setp.lt.u32 	%p375, %r9440, %r9433;
	@%p375 bra 	$L__BB1_1540;
	ld.const.u32 	%r2212, [const_p+20];
	setp.gt.u32 	%p376, %r9439, %r2212;
	@%p376 bra 	$L__BB1_1539;
	setp.lt.u32 	%p377, %r9439, %r2212;
	@%p377 bra 	$L__BB1_1540;
	ld.const.u32 	%r2213, [const_p+16];
	setp.gt.u32 	%p378, %r9438, %r2213;
	@%p378 bra 	$L__BB1_1539;
	setp.lt.u32 	%p379, %r9438, %r2213;
	@%p379 bra 	$L__BB1_1540;
	ld.const.u32 	%r2214, [const_p+12];
	setp.gt.u32 	%p380, %r9437, %r2214;
	@%p380 bra 	$L__BB1_1539;
	setp.lt.u32 	%p381, %r9437, %r2214;
	@%p381 bra 	$L__BB1_1540;
	ld.const.u32 	%r2215, [const_p+8];
	setp.gt.u32 	%p382, %r9436, %r2215;
	@%p382 bra 	$L__BB1_1539;
	setp.lt.u32 	%p383, %r9436, %r2215;
	@%p383 bra 	$L__BB1_1540;
	ld.const.u32 	%r2216, [const_p+4];
	setp.gt.u32 	%p384, %r9435, %r2216;
	@%p384 bra 	$L__BB1_1539;
	setp.lt.u32 	%p385, %r9435, %r2216;
	ld.const.u32 	%r4208, [const_p];
	setp.lt.u32 	%p386, %r9434, %r4208;
	or.pred  	%p387, %p385, %p386;
	@%p387 bra 	$L__BB1_1540;
	bra.uni 	$L__BB1_1539;
$L__BB1_1538:
	ld.const.u32 	%r9433, [const_p+24];
$L__BB1_1539:
	ld.const.u32 	%r4226, [const_p];
	ld.const.u32 	%r4227, [const_p+4];
	ld.const.u32 	%r4228, [const_p+8];
	ld.const.u32 	%r4229, [const_p+12];
	ld.const.u32 	%r4230, [const_p+16];
	ld.const.u32 	%r4231, [const_p+20];
	// begin inline asm
	sub.cc.u32 %r9434, %r9434, %r4226;
	subc.cc.u32 %r9435, %r9435, %r4227;
	subc.cc.u32 %r9436, %r9436, %r4228;
	subc.cc.u32 %r9437, %r9437, %r4229;
	subc.cc.u32 %r9438, %r9438, %r4230;
	subc.cc.u32 %r9439, %r9439, %r4231;
	subc.cc.u32 %r9440, %r9440, %r9433;
	subc.u32 %r9441, %r9441, %r3857;
	
	// end inline asm
$L__BB1_1540:
	ld.global.u32 	%r4234, [%rd708+32];
	mul.wide.u32 	%rd3663, %r9416, %r4234;
	shr.u64 	%rd3664, %rd3663, 32;
	mul.wide.u32 	%rd3665, %r9417, %r4234;
	add.s64 	%rd3666, %rd3664, %rd3665;
	shr.u64 	%rd3667, %rd3666, 32;
	mul.wide.u32 	%rd3668, %r9418, %r4234;
	add.s64 	%rd3669, %rd3667, %rd3668;
	shr.u64 	%rd3670, %rd3669, 32;
	mul.wide.u32 	%rd3671, %r9419, %r4234;
	add.s64 	%rd3672, %rd3670, %rd3671;
	shr.u64 	%rd3673, %rd3672, 32;
	mul.wide.u32 	%rd3674, %r9420, %r4234;
	add.s64 	%rd3675, %rd3673, %rd3674;
	shr.u64 	%rd3676, %rd3675, 32;
	mul.wide.u32 	%rd3677, %r9421, %r4234;
	add.s64 	%rd3678, %rd3676, %rd3677;
	shr.u64 	%rd3679, %rd3678, 32;
	mul.wide.u32 	%rd3680, %r9422, %r4234;
	add.s64 	%rd3681, %rd3679, %rd3680;
	shr.u64 	%rd3682, %rd3681, 32;
	mul.wide.u32 	%rd3683, %r9423, %r4234;
	add.s64 	%rd3684, %rd3682, %rd3683;
	shr.u64 	%rd3685, %rd3684, 32;
	ld.global.u32 	%r4235, [%rd708+36];
	and.b64  	%rd3686, %rd3666, 4294967295;
	mul.wide.u32 	%rd3687, %r9416, %r4235;
	add.s64 	%rd3688, %rd3687, %rd3686;
	shr.u64 	%rd3689, %rd3688, 32;
	and.b64  	%rd3690, %rd3669, 4294967295;
	mul.wide.u32 	%rd3691, %r9417, %r4235;
	add.s64 	%rd3692, %rd3689, %rd3690;
	add.s64 	%rd3693, %rd3692, %rd3691;
	shr.u64 	%rd3694, %rd3693, 32;
	and.b64  	%rd3695, %rd3672, 4294967295;
	mul.wide.u32 	%rd3696, %r9418, %r4235;
	add.s64 	%rd3697, %rd3694, %rd3695;
	add.s64 	%rd3698, %rd3697, %rd3696;
	shr.u64 	%rd3699, %rd3698, 32;
	and.b64  	%rd3700, %rd3675, 4294967295;
	mul.wide.u32 	%rd3701, %r9419, %r4235;
	add.s64 	%rd3702, %rd3699, %rd3700;
	add.s64 	%rd3703, %rd3702, %rd3701;
	shr.u64 	%rd3704, %rd3703, 32;
	and.b64  	%rd3705, %rd3678, 4294967295;
	mul.wide.u32 	%rd3706, %r9420, %r4235;
	add.s64 	%rd3707, %rd3704, %rd3705;
	add.s64 	%rd3708, %rd3707, %rd3706;
	shr.u64 	%rd3709, %rd3708, 32;
	and.b64  	%rd3710, %rd3681, 4294967295;
	mul.wide.u32 	%rd3711, %r9421, %r4235;
	add.s64 	%rd3712, %rd3709, %rd3710;
	add.s64 	%rd3713, %rd3712, %rd3711;
	shr.u64 	%rd3714, %rd3713, 32;
	and.b64  	%rd3715, %rd3684, 4294967295;
	mul.wide.u32 	%rd3716, %r9422, %r4235;
	add.s64 	%rd3717, %rd3714, %rd3715;
	add.s64 	%rd3718, %rd3717, %rd3716;
	shr.u64 	%rd3719, %rd3718, 32;
	mul.wide.u32 	%rd3720, %r9423, %r4235;
	add.s64 	%rd3721, %rd3719, %rd3685;
	add.s64 	%rd3722, %rd3721, %rd3720;
	shr.u64 	%rd3723, %rd3722, 32;
	ld.global.u32 	%r4236, [%rd708+40];
	and.b64  	%rd3724, %rd3693, 4294967295;
	mul.wide.u32 	%rd3725, %r9416, %r4236;
	add.s64 	%rd3726, %rd3725, %rd3724;
	shr.u64 	%rd3727, %rd3726, 32;
	and.b64  	%rd3728, %rd3698, 4294967295;
	mul.wide.u32 	%rd3729, %r9417, %r4236;
	add.s64 	%rd3730, %rd3727, %rd3728;
	add.s64 	%rd3731, %rd3730, %rd3729;
	shr.u64 	%rd3732, %rd3731, 32;
	and.b64  	%rd3733, %rd3703, 4294967295;
	mul.wide.u32 	%rd3734, %r9418, %r4236;
	add.s64 	%rd3735, %rd3732, %rd3733;
	add.s64 	%rd3736, %rd3735, %rd3734;
	shr.u64 	%rd3737, %rd3736, 32;
	and.b64  	%rd3738, %rd3708, 4294967295;
	mul.wide.u32 	%rd3739, %r9419, %r4236;
	add.s64 	%rd3740, %rd3737, %rd3738;
	add.s64 	%rd3741, %rd3740, %rd3739;
	shr.u64 	%rd3742, %rd3741, 32;
	and.b64  	%rd3743, %rd3713, 4294967295;
	mul.wide.u32 	%rd3744, %r9420, %r4236;
	add.s64 	%rd3745, %rd3742, %rd3743;
	add.s64 	%rd3746, %rd3745, %rd3744;
	shr.u64 	%rd3747, %rd3746, 32;
	and.b64  	%rd3748, %rd3718, 4294967295;
	mul.wide.u32 	%rd3749, %r9421, %r4236;
	add.s64 	%rd3750, %rd3747, %rd3748;
	add.s64 	%rd3751, %rd3750, %rd3749;
	shr.u64 	%rd3752, %rd3751, 32;
	and.b64  	%rd3753, %rd3722, 4294967295;
	mul.wide.u32 	%rd3754, %r9422, %r4236;
	add.s64 	%rd3755, %rd3752, %rd3753;
	add.s64 	%rd3756, %rd3755, %rd3754;
	shr.u64 	%rd3757, %rd3756, 32;
	mul.wide.u32 	%rd3758, %r9423, %r4236;
	add.s64 	%rd3759, %rd3757, %rd3723;
	add.s64 	%rd3760, %rd3759, %rd3758;
	shr.u64 	%rd3761, %rd3760, 32;
	ld.global.u32 	%r4237, [%rd708+44];
	and.b64  	%rd3762, %rd3731, 4294967295;
	mul.wide.u32 	%rd3763, %r9416, %r4237;
	add.s64 	%rd3764, %rd3763, %rd3762;
	shr.u64 	%rd3765, %rd3764, 32;
	and.b64  	%rd3766, %rd3736, 4294967295;
	mul.wide.u32 	%rd3767, %r9417, %r4237;
	add.s64 	%rd3768, %rd3765, %rd3766;
	add.s64 	%rd3769, %rd3768, %rd3767;
	shr.u64 	%rd3770, %rd3769, 32;
	and.b64  	%rd3771, %rd3741, 4294967295;
	mul.wide.u32 	%rd3772, %r9418, %r4237;
	add.s64 	%rd3773, %rd3770, %rd3771;
	add.s64 	%rd3774, %rd3773, %rd3772;
	shr.u64 	%rd3775, %rd3774, 32;
	and.b64  	%rd3776, %rd3746, 4294967295;
	mul.wide.u32 	%rd3777, %r9419, %r4237;
	add.s64 	%rd3778, %rd3775, %rd3776;
	add.s64 	%rd3779, %rd3778, %rd3777;
	shr.u64 	%rd3780, %rd3779, 32;
	and.b64  	%rd3781, %rd3751, 4294967295;
	mul.wide.u32 	%rd3782, %r9420, %r4237;
	add.s64 	%rd3783, %rd3780, %rd3781;
	add.s64 	%rd3784, %rd3783, %rd3782;
	shr.u64 	%rd3785, %rd3784, 32;
	and.b64  	%rd3786, %rd3756, 4294967295;
	mul.wide.u32 	%rd3787, %r9421, %r4237;
	add.s64 	%rd3788, %rd3785, %rd3786;
	add.s64 	%rd3789, %rd3788, %rd3787;
	shr.u64 	%rd3790, %rd3789, 32;
	and.b64  	%rd3791, %rd3760, 4294967295;
	mul.wide.u32 	%rd3792, %r9422, %r4237;
	add.s64 	%rd3793, %rd3790, %rd3791;
	add.s64 	%rd3794, %rd3793, %rd3792;
	shr.u64 	%rd3795, %rd3794, 32;
	mul.wide.u32 	%rd3796, %r9423, %r4237;
	add.s64 	%rd3797, %rd3795, %rd3761;
	add.s64 	%rd3798, %rd3797, %rd3796;
	shr.u64 	%rd3799, %rd3798, 32;
	ld.global.u32 	%r4238, [%rd708+48];
	and.b64  	%rd3800, %rd3769, 4294967295;
	mul.wide.u32 	%rd3801, %r9416, %r4238;
	add.s64 	%rd3802, %rd3801, %rd3800;
	shr.u64 	%rd3803, %rd3802, 32;
	and.b64  	%rd3804, %rd3774, 4294967295;
	mul.wide.u32 	%rd3805, %r9417, %r4238;
	add.s64 	%rd3806, %rd3803, %rd3804;
	add.s64 	%rd3807, %rd3806, %rd3805;
	shr.u64 	%rd3808, %rd3807, 32;
	and.b64  	%rd3809, %rd3779, 4294967295;
	mul.wide.u32 	%rd3810, %r9418, %r4238;
	add.s64 	%rd3811, %rd3808, %rd3809;
	add.s64 	%rd3812, %rd3811, %rd3810;
	shr.u64 	%rd3813, %rd3812, 32;
	and.b64  	%rd3814, %rd3784, 4294967295;
	mul.wide.u32 	%rd3815, %r9419, %r4238;
	add.s64 	%rd3816, %rd3813, %rd3814;
	add.s64 	%rd3817, %rd3816, %rd3815;
	shr.u64 	%rd3818, %rd3817, 32;
	and.b64  	%rd3819, %rd3789, 4294967295;
	mul.wide.u32 	%rd3820, %r9420, %r4238;
	add.s64 	%rd3821, %rd3818, %rd3819;
	add.s64 	%rd3822, %rd3821, %rd3820;
	shr.u64 	%rd3823, %rd3822, 32;
	and.b64  	%rd3824, %rd3794, 4294967295;
	mul.wide.u32 	%rd3825, %r9421, %r4238;
	add.s64 	%rd3826, %rd3823, %rd3824;
	add.s64 	%rd3827, %rd3826, %rd3825;
	shr.u64 	%rd3828, %rd3827, 32;
	and.b64  	%rd3829, %rd3798, 4294967295;
	mul.wide.u32 	%rd3830, %r9422, %r4238;
	add.s64 	%rd3831, %rd3828, %rd3829;
	add.s64 	%rd3832, %rd3831, %rd3830;
	shr.u64 	%rd3833, %rd3832, 32;
	mul.wide.u32 	%rd3834, %r9423, %r4238;
	add.s64 	%rd3835, %rd3833, %rd3799;
	add.s64 	%rd3836, %rd3835, %rd3834;
	shr.u64 	%rd3837, %rd3836, 32;
	ld.global.u32 	%r4239, [%rd708+52];
	and.b64  	%rd3838, %rd3807, 4294967295;
	mul.wide.u32 	%rd3839, %r9416, %r4239;
	add.s64 	%rd3840, %rd3839, %rd3838;
	shr.u64 	%rd3841, %rd3840, 32;
	and.b64  	%rd3842, %rd3812, 4294967295;
	mul.wide.u32 	%rd3843, %r9417, %r4239;
	add.s64 	%rd3844, %rd3841, %rd3842;
	add.s64 	%rd3845, %rd3844, %rd3843;
	shr.u64 	%rd3846, %rd3845, 32;
	and.b64  	%rd3847, %rd3817, 4294967295;
	mul.wide.u32 	%rd3848, %r9418, %r4239;
	add.s64 	%rd3849, %rd3846, %rd3847;
	add.s64 	%rd3850, %rd3849, %rd3848;
	shr.u64 	%rd3851, %rd3850, 32;
	and.b64  	%rd3852, %rd3822, 4294967295;
	mul.wide.u32 	%rd3853, %r9419, %r4239;
	add.s64 	%rd3854, %rd3851, %rd3852;
	add.s64 	%rd3855, %rd3854, %rd3853;
	shr.u64 	%rd3856, %rd3855, 32;
	and.b64  	%rd3857, %rd3827, 4294967295;
	mul.wide.u32 	%rd3858, %r9420, %r4239;
	add.s64 	%rd3859, %rd3856, %rd3857;
	add.s64 	%rd3860, %rd3859, %rd3858;
	shr.u64 	%rd3861, %rd3860, 32;
	and.b64  	%rd3862, %rd3832, 4294967295;
	mul.wide.u32 	%rd3863, %r9421, %r4239;
	add.s64 	%rd3864, %rd3861, %rd3862;
	add.s64 	%rd3865, %rd3864, %rd3863;
	shr.u64 	%rd3866, %rd3865, 32;
	and.b64  	%rd3867, %rd3836, 4294967295;
	mul.wide.u32 	%rd3868, %r9422, %r4239;
	add.s64 	%rd3869, %rd3866, %rd3867;
	add.s64 	%rd3870, %rd3869, %rd3868;
	shr.u64 	%rd3871, %rd3870, 32;
	mul.wide.u32 	%rd3872, %r9423, %r4239;
	add.s64 	%rd3873, %rd3871, %rd3837;
	add.s64 	%rd3874, %rd3873, %rd3872;
	shr.u64 	%rd3875, %rd3874, 32;
	ld.global.u32 	%r4240, [%rd708+56];
	and.b64  	%rd3876, %rd3845, 4294967295;
	mul.wide.u32 	%rd3877, %r9416, %r4240;
	add.s64 	%rd3878, %rd3877, %rd3876;
	shr.u64 	%rd3879, %rd3878, 32;
	and.b64  	%rd3880, %rd3850, 4294967295;
	mul.wide.u32 	%rd3881, %r9417, %r4240;
	add.s64 	%rd3882, %rd3879, %rd3880;
	add.s64 	%rd3883, %rd3882, %rd3881;
	shr.u64 	%rd3884, %rd3883, 32;
	and.b64  	%rd3885, %rd3855, 4294967295;
	mul.wide.u32 	%rd3886, %r9418, %r4240;
	add.s64 	%rd3887, %rd3884, %rd3885;
	add.s64 	%rd3888, %rd3887, %rd3886;
	shr.u64 	%rd3889, %rd3888, 32;
	and.b64  	%rd3890, %rd3860, 4294967295;
	mul.wide.u32 	%rd3891, %r9419, %r4240;
	add.s64 	%rd3892, %rd3889, %rd3890;
	add.s64 	%rd3893, %rd3892, %rd3891;
	shr.u64 	%rd3894, %rd3893, 32;
	and.b64  	%rd3895, %rd3865, 4294967295;
	mul.wide.u32 	%rd3896, %r9420, %r4240;
	add.s64 	%rd3897, %rd3894, %rd3895;
	add.s64 	%rd3898, %rd3897, %rd3896;
	shr.u64 	%rd3899, %rd3898, 32;
	and.b64  	%rd3900, %rd3870, 4294967295;
	mul.wide.u32 	%rd3901, %r9421, %r4240;
	add.s64 	%rd3902, %rd3899, %rd3900;
	add.s64 	%rd3903, %rd3902, %rd3901;
	shr.u64 	%rd3904, %rd3903, 32;
	and.b64  	%rd3905, %rd3874, 4294967295;
	mul.wide.u32 	%rd3906, %r9422, %r4240;
	add.s64 	%rd3907, %rd3904, %rd3905;
	add.s64 	%rd3908, %rd3907, %rd3906;
	shr.u64 	%rd3909, %rd3908, 32;
	mul.wide.u32 	%rd3910, %r9423, %r4240;
	add.s64 	%rd3911, %rd3909, %rd3875;
	add.s64 	%rd3912, %rd3911, %rd3910;
	shr.u64 	%rd3913, %rd3912, 32;
	ld.global.u32 	%r4241, [%rd708+60];
	and.b64  	%rd3914, %rd3883, 4294967295;
	mul.wide.u32 	%rd3915, %r9416, %r4241;
	add.s64 	%rd3916, %rd3915, %rd3914;
	shr.u64 	%rd3917, %rd3916, 32;
	and.b64  	%rd3918, %rd3888, 4294967295;
	mul.wide.u32 	%rd3919, %r9417, %r4241;
	add.s64 	%rd3920, %rd3917, %rd3918;
	add.s64 	%rd3921, %rd3920, %rd3919;
	shr.u64 	%rd3922, %rd3921, 32;
	and.b64  	%rd3923, %rd3893, 4294967295;
	mul.wide.u32 	%rd3924, %r9418, %r4241;
	add.s64 	%rd3925, %rd3922, %rd3923;
	add.s64 	%rd3926, %rd3925, %rd3924;
	shr.u64 	%rd3927, %rd3926, 32;
	and.b64  	%rd3928, %rd3898, 4294967295;
	mul.wide.u32 	%rd3929, %r9419, %r4241;
	add.s64 	%rd3930, %rd3927, %rd3928;
	add.s64 	%rd3931, %rd3930, %rd3929;
	shr.u64 	%rd3932, %rd3931, 32;
	and.b64  	%rd3933, %rd3903, 4294967295;
	mul.wide.u32 	%rd3934, %r9420, %r4241;
	add.s64 	%rd3935, %rd3932, %rd3933;
	add.s64 	%rd3936, %rd3935, %rd3934;
	shr.u64 	%rd3937, %rd3936, 32;
	and.b64  	%rd3938, %rd3908, 4294967295;
	mul.wide.u32 	%rd3939, %r9421, %r4241;
	add.s64 	%rd3940, %rd3937, %rd3938;
	add.s64 	%rd3941, %rd3940, %rd3939;
	shr.u64 	%rd3942, %rd3941, 32;
	and.b64  	%rd3943, %rd3912, 4294967295;
	mul.wide.u32 	%rd3944, %r9422, %r4241;
	add.s64 	%rd3945, %rd3942, %rd3943;
	add.s64 	%rd3946, %rd3945, %rd3944;
	shr.u64 	%rd3947, %rd3946, 32;
	mul.wide.u32 	%rd3948, %r9423, %r4241;
	add.s64 	%rd3949, %rd3947, %rd3913;
	add.s64 	%rd3950, %rd3949, %rd3948;
	shr.u64 	%rd3951, %rd3950, 32;
	{ .reg .b32 tmp; mov.b64 {tmp, %r4242}, %rd3950; }
	and.b64  	%rd3952, %rd3921, 4294967295;
	mul.lo.s64 	%rd3953, %rd3952, 977;
	and.b64  	%rd3954, %rd3663, 4294967295;
	and.b64  	%rd3955, %rd3953, 4294967295;
	add.s64 	%rd19613, %rd3955, %rd3954;
	shr.u64 	%rd3956, %rd3953, 32;
	shr.u64 	%rd3957, %rd19613, 32;
	add.s64 	%rd3958, %rd3957, %rd3956;
	and.b64  	%rd3959, %rd3926, 4294967295;
	mul.lo.s64 	%rd3960, %rd3959, 977;
	and.b64  	%rd3961, %rd3688, 4294967295;
	and.b64  	%rd3962, %rd3960, 4294967295;
	add.s64 	%rd3963, %rd3958, %rd3961;
	add.s64 	%rd3964, %rd3963, %rd3962;
	add.s64 	%rd19614, %rd3964, %rd3952;
	shr.u64 	%rd3965, %rd3960, 32;
	shr.u64 	%rd3966, %rd19614, 32;
	add.s64 	%rd3967, %rd3966, %rd3965;
	and.b64  	%rd3968, %rd3931, 4294967295;
	mul.lo.s64 	%rd3969, %rd3968, 977;
	and.b64  	%rd3970, %rd3726, 4294967295;
	and.b64  	%rd3971, %rd3969, 4294967295;
	add.s64 	%rd3972, %rd3967, %rd3970;
	add.s64 	%rd3973, %rd3972, %rd3971;
	add.s64 	%rd19615, %rd3973, %rd3959;
	shr.u64 	%rd3974, %rd3969, 32;
	shr.u64 	%rd3975, %rd19615, 32;
	add.s64 	%rd3976, %rd3975, %rd3974;
	and.b64  	%rd3977, %rd3936, 4294967295;
	mul.lo.s64 	%rd3978, %rd3977, 977;
	and.b64  	%rd3979, %rd3764, 4294967295;
	and.b64  	%rd3980, %rd3978, 4294967295;
	add.s64 	%rd3981, %rd3976, %rd3979;
	add.s64 	%rd3982, %rd3981, %rd3980;
	add.s64 	%rd19616, %rd3982, %rd3968;
	shr.u64 	%rd3983, %rd3978, 32;
	shr.u64 	%rd3984, %rd19616, 32;
	add.s64 	%rd3985, %rd3984, %rd3983;
	and.b64  	%rd3986, %rd3941, 4294967295;
	mul.lo.s64 	%rd3987, %rd3986, 977;
	and.b64  	%rd3988, %rd3802, 4294967295;
	and.b64  	%rd3989, %rd3987, 4294967295;
	add.s64 	%rd3990, %rd3985, %rd3988;
	add.s64 	%rd3991, %rd3990, %rd3989;
	add.s64 	%rd19617, %rd3991, %rd3977;
	shr.u64 	%rd3992, %rd3987, 32;
	shr.u64 	%rd3993, %rd19617, 32;
	add.s64 	%rd3994, %rd3993, %rd3992;
	and.b64  	%rd3995, %rd3946, 4294967295;
	mul.lo.s64 	%rd3996, %rd3995, 977;
	and.b64  	%rd3997, %rd3840, 4294967295;
	and.b64  	%rd3998, %rd3996, 4294967295;
	add.s64 	%rd3999, %rd3994, %rd3997;
	add.s64 	%rd4000, %rd3999, %rd3998;
	add.s64 	%rd19618, %rd4000, %rd3986;
	shr.u64 	%rd4001, %rd3996, 32;
	shr.u64 	%rd4002, %rd19618, 32;
	add.s64 	%rd4003, %rd4002, %rd4001;
	and.b64  	%rd4004, %rd3950, 4294967295;
	mul.lo.s64 	%rd4005, %rd4004, 977;
	and.b64  	%rd4006, %rd3878, 4294967295;
	and.b64  	%rd4007, %rd4005, 4294967295;
	add.s64 	%rd4008, %rd4003, %rd4006;
	add.s64 	%rd4009, %rd4008, %rd4007;
	add.s64 	%rd19619, %rd4009, %rd3995;
	shr.u64 	%rd4010, %rd4005, 32;
	shr.u64 	%rd4011, %rd19619, 32;
	add.s64 	%rd4012, %rd4011, %rd4010;
	mul.lo.s64 	%rd4013, %rd3951, 977;
	and.b64  	%rd4014, %rd3916, 4294967295;
	and.b64  	%rd4015, %rd4013, 4294967295;
	add.s64 	%rd4016, %rd4012, %rd4014;
	add.s64 	%rd4017, %rd4016, %rd4015;
	add.s64 	%rd19620, %rd4017, %rd4004;
	shr.u64 	%rd4018, %rd4013, 32;
	shr.u64 	%rd4019, %rd19620, 32;
	cvt.u32.u64 	%r4243, %rd4019;
	cvt.u32.u64 	%r4244, %rd4018;
	add.s32 	%r4245, %r4243, %r4244;
	add.s32 	%r2243, %r4245, %r4242;
	setp.eq.s32 	%p389, %r2243, 0;
	mov.pred 	%p3169, 0;
	@%p389 bra 	$L__BB1_1548;
	cvt.u64.u32 	%rd4020, %r2243;
	mul.wide.u32 	%rd4021, %r2243, 977;
	shr.u64 	%rd4022, %rd4021, 32;
	and.b64  	%rd4023, %rd19613, 4294967295;
	and.b64  	%rd4024, %rd4021, 4294967295;
	add.s64 	%rd19613, %rd4024, %rd4023;
	shr.u64 	%rd4025, %rd19613, 32;
	and.b64  	%rd4026, %rd19614, 4294967295;
	add.s64 	%rd4027, %rd4022, %rd4026;
	add.s64 	%rd4028, %rd4027, %rd4020;
	add.s64 	%rd19614, %rd4028, %rd4025;
	setp.lt.u64 	%p391, %rd19614, 4294967296;
	@%p391 bra 	$L__BB1_1548;
	shr.u64 	%rd4029, %rd19614, 32;
	and.b64  	%rd4030, %rd19615, 4294967295;
	add.s64 	%rd19615, %rd4029, %rd4030;
	setp.lt.u64 	%p393, %rd19615, 4294967296;
	@%p393 bra 	$L__BB1_1548;
	shr.u64 	%rd4031, %rd19615, 32;
	and.b64  	%rd4032, %rd19616, 4294967295;
	add.s64 	%rd19616, %rd4031, %rd4032;
	setp.lt.u64 	%p395, %rd19616, 4294967296;
	@%p395 bra 	$L__BB1_1548;
	shr.u64 	%rd4034, %rd19616, 32;
	and.b64  	%rd4035, %rd19617, 4294967295;
	add.s64 	%rd19617, %rd4034, %rd4035;
	setp.lt.u64 	%p397, %rd19617, 4294967296;
	mov.b64 	%rd19616, 4294967296;
	@%p397 bra 	$L__BB1_1548;
	shr.u64 	%rd4037, %rd19617, 32;
	and.b64  	%rd4038, %rd19618, 4294967295;
	add.s64 	%rd19618, %rd4037, %rd4038;
	setp.lt.u64 	%p399, %rd19618, 4294967296;
	mov.b64 	%rd19616, 4294967296;
	mov.u64 	%rd19617, %rd19616;
	@%p399 bra 	$L__BB1_1548;
	shr.u64 	%rd4040, %rd19618, 32;
	and.b64  	%rd4041, %rd19619, 4294967295;
	add.s64 	%rd19619, %rd4040, %rd4041;
	setp.lt.u64 	%p401, %rd19619, 4294967296;
	mov.b64 	%rd19616, 4294967296;
	mov.u64 	%rd19618, %rd19616;
	@%p401 bra 	$L__BB1_1548;
	shr.u64 	%rd4043, %rd19619, 32;
	and.b64  	%rd4044, %rd19620, 4294967295;
	add.s64 	%rd4045, %rd4043, %rd4044;
	setp.gt.u64 	%p3169, %rd4045, 4294967295;
	min.u64 	%rd19620, %rd4045, 4294967296;
	mov.b64 	%rd19616, 4294967296;
	mov.u64 	%rd19617, %rd19616;
	mov.u64 	%rd19619, %rd19616;
$L__BB1_1548:
	cvt.u32.u64 	%r9459, %rd19620;
	cvt.u32.u64 	%r9458, %rd19619;
	cvt.u32.u64 	%r9457, %rd19618;
	cvt.u32.u64 	%r9456, %rd19617;
	cvt.u32.u64 	%r9455, %rd19616;
	cvt.u32.u64 	%r9454, %rd19615;
	cvt.u32.u64 	%r9453, %rd19614;
	cvt.u32.u64 	%r9452, %rd19613;
	setp.ge.u32 	%p402, %r3857, %r9459;
	not.pred 	%p403, %p3169;
	and.pred  	%p404, %p403, %p402;
	@%p404 bra 	$L__BB1_1550;
	ld.const.u32 	%r9442, [const_p+24];
	bra.uni 	$L__BB1_1563;
$L__BB1_1550:
	setp.gt.u32 	%p405, %r3857, %r9459;
	@%p405 bra 	$L__BB1_1564;
	ld.const.u32 	%r9442, [const_p+24];
	setp.lt.u32 	%p406, %r9442, %r9458;
	@%p406 bra 	$L__BB1_1563;
	setp.gt.u32 	%p407, %r9442, %r9458;
	@%p407 bra 	$L__BB1_1564;
	ld.const.u32 	%r2255, [const_p+20];
	setp.lt.u32 	%p408, %r2255, %r9457;
	@%p408 bra 	$L__BB1_1563;
	setp.gt.u32 	%p409, %r2255, %r9457;
	@%p409 bra 	$L__BB1_1564;
	ld.const.u32 	%r2256, [const_p+16];
	setp.lt.u32 	%p410, %r2256, %r9456;
	@%p410 bra 	$L__BB1_1563;
	setp.gt.u32 	%p411, %r2256, %r9456;
	@%p411 bra 	$L__BB1_1564;
	ld.const.u32 	%r2257, [const_p+12];
	setp.lt.u32 	%p412, %r2257, %r9455;
	@%p412 bra 	$L__BB1_1563;
	setp.gt.u32 	%p413, %r2257, %r9455;
	@%p413 bra 	$L__BB1_1564;
	ld.const.u32 	%r2258, [const_p+8];
	setp.lt.u32 	%p414, %r2258, %r9454;
	@%p414 bra 	$L__BB1_1563;
	setp.gt.u32 	%p415, %r2258, %r9454;
	@%p415 bra 	$L__BB1_1564;
	ld.const.u32 	%r2259, [const_p+4];
	setp.lt.u32 	%p416, %r2259, %r9453;
	@%p416 bra 	$L__BB1_1563;
	setp.gt.u32 	%p417, %r2259, %r9453;
	ld.const.u32 	%r4247, [const_p];
	setp.gt.u32 	%p418, %r4247, %r9452;
	or.pred  	%p419, %p417, %p418;
	@%p419 bra 	$L__BB1_1564;
$L__BB1_1563:
	ld.const.u32 	%r4265, [const_p];
	ld.const.u32 	%r4266, [const_p+4];
	ld.const.u32 	%r4267, [const_p+8];
	ld.const.u32 	%r4268, [const_p+12];
	ld.const.u32 	%r4269, [const_p+16];
	ld.const.u32 	%r4270, [const_p+20];
	// begin inline asm
	sub.cc.u32 %r9452, %r9452, %r4265;
	subc.cc.u32 %r9453, %r9453, %r4266;
	subc.cc.u32 %r9454, %r9454, %r4267;
	subc.cc.u32 %r9455, %r9455, %r4268;
	subc.cc.u32 %r9456, %r9456, %r4269;
	subc.cc.u32 %r9457, %r9457, %r4270;
	subc.cc.u32 %r9458, %r9458, %r9442;
	subc.u32 %r9459, %r9459, %r3857;
	
	// end inline asm
$L__BB1_1564:
	setp.le.u32 	%p420, %r9459, %r3857;
	@%p420 bra 	$L__BB1_1565;
	bra.uni 	$L__BB1_1578;
$L__BB1_1565:
	setp.lt.u32 	%p421, %r9459, %r3857;
	@%p421 bra 	$L__BB1_1580;
	ld.const.u32 	%r9451, [const_p+24];
	setp.gt.u32 	%p422, %r9458, %r9451;
	@%p422 bra 	$L__BB1_1579;
	setp.lt.u32 	%p423, %r9458, %r9451;
	@%p423 bra 	$L__BB1_1580;
	ld.const.u32 	%r2270, [const_p+20];
	setp.gt.u32 	%p424, %r9457, %r2270;
	@%p424 bra 	$L__BB1_1579;
	setp.lt.u32 	%p425, %r9457, %r2270;
	@%p425 bra 	$L__BB1_1580;
	ld.const.u32 	%r2271, [const_p+16];
	setp.gt.u32 	%p426, %r9456, %r2271;
	@%p426 bra 	$L__BB1_1579;
	setp.lt.u32 	%p427, %r9456, %r2271;
	@%p427 bra 	$L__BB1_1580;
	ld.const.u32 	%r2272, [const_p+12];
	setp.gt.u32 	%p428, %r9455, %r2272;
	@%p428 bra 	$L__BB1_1579;
	setp.lt.u32 	%p429, %r9455, %r2272;
	@%p429 bra 	$L__BB1_1580;
	ld.const.u32 	%r2273, [const_p+8];
	setp.gt.u32 	%p430, %r9454, %r2273;
	@%p430 bra 	$L__BB1_1579;
	setp.lt.u32 	%p431, %r9454, %r2273;
	@%p431 bra 	$L__BB1_1580;
	ld.const.u32 	%r2274, [const_p+4];
	setp.gt.u32 	%p432, %r9453, %r2274;
	@%p432 bra 	$L__BB1_1579;
	setp.lt.u32 	%p433, %r9453, %r2274;
	ld.const.u32 	%r4273, [const_p];
	setp.lt.u32 	%p434, %r9452, %r4273;
	or.pred  	%p435, %p433, %p434;
	@%p435 bra 	$L__BB1_1580;
	bra.uni 	$L__BB1_1579;
$L__BB1_1578:
	ld.const.u32 	%r9451, [const_p+24];
$L__BB1_1579:
	ld.const.u32 	%r4291, [const_p];
	ld.const.u32 	%r4292, [const_p+4];
	ld.const.u32 	%r4293, [const_p+8];
	ld.const.u32 	%r4294, [const_p+12];
	ld.const.u32 	%r4295, [const_p+16];
	ld.const.u32 	%r4296, [const_p+20];
	// begin inline asm
	sub.cc.u32 %r9452, %r9452, %r4291;
	subc.cc.u32 %r9453, %r9453, %r4292;
	subc.cc.u32 %r9454, %r9454, %r4293;
	subc.cc.u32 %r9455, %r9455, %r4294;
	subc.cc.u32 %r9456, %r9456, %r4295;
	subc.cc.u32 %r9457, %r9457, %r4296;
	subc.cc.u32 %r9458, %r9458, %r9451;
	subc.u32 %r9459, %r9459, %r3857;
	
	// end inline asm
$L__BB1_1580:
	ld.const.u32 	%r4299, [const_G_jacobian+32];
	mul.wide.u32 	%rd4047, %r9434, %r4299;
	shr.u64 	%rd4048, %rd4047, 32;
	mul.wide.u32 	%rd4049, %r9435, %r4299;
	add.s64 	%rd4050, %rd4048, %rd4049;
	shr.u64 	%rd4051, %rd4050, 32;
	mul.wide.u32 	%rd4052, %r9436, %r4299;
	add.s64 	%rd4053, %rd4051, %rd4052;
	shr.u64 	%rd4054, %rd4053, 32;
	mul.wide.u32 	%rd4055, %r9437, %r4299;
	add.s64 	%rd4056, %rd4054, %rd4055;
	shr.u64 	%rd4057, %rd4056, 32;
	mul.wide.u32 	%rd4058, %r9438, %r4299;
	add.s64 	%rd4059, %rd4057, %rd4058;
	shr.u64 	%rd4060, %rd4059, 32;
	mul.wide.u32 	%rd4061, %r9439, %r4299;
	add.s64 	%rd4062, %rd4060, %rd4061;
	shr.u64 	%rd4063, %rd4062, 32;
	mul.wide.u32 	%rd4064, %r9440, %r4299;
	add.s64 	%rd4065, %rd4063, %rd4064;
	shr.u64 	%rd4066, %rd4065, 32;
	mul.wide.u32 	%rd4067, %r9441, %r4299;
	add.s64 	%rd4068, %rd4066, %rd4067;
	shr.u64 	%rd4069, %rd4068, 32;
	ld.const.u32 	%r4300, [const_G_jacobian+36];
	and.b64  	%rd4070, %rd4050, 4294967295;
	mul.wide.u32 	%rd4071, %r9434, %r4300;
	add.s64 	%rd4072, %rd4071, %rd4070;
	shr.u64 	%rd4073, %rd4072, 32;
	and.b64  	%rd4074, %rd4053, 4294967295;
	mul.wide.u32 	%rd4075, %r9435, %r4300;
	add.s64 	%rd4076, %rd4073, %rd4074;
	add.s64 	%rd4077, %rd4076, %rd4075;
	shr.u64 	%rd4078, %rd4077, 32;
	and.b64  	%rd4079, %rd4056, 4294967295;
	mul.wide.u32 	%rd4080, %r9436, %r4300;
	add.s64 	%rd4081, %rd4078, %rd4079;
	add.s64 	%rd4082, %rd4081, %rd4080;
	shr.u64 	%rd4083, %rd4082, 32;
	and.b64  	%rd4084, %rd4059, 4294967295;
	mul.wide.u32 	%rd4085, %r9437, %r4300;
	add.s64 	%rd4086, %rd4083, %rd4084;
	add.s64 	%rd4087, %rd4086, %rd4085;
	shr.u64 	%rd4088, %rd4087, 32;
	and.b64  	%rd4089, %rd4062, 4294967295;
	mul.wide.u32 	%rd4090, %r9438, %r4300;
	add.s64 	%rd4091, %rd4088, %rd4089;
	add.s64 	%rd4092, %rd4091, %rd4090;
	shr.u64 	%rd4093, %rd4092, 32;
	and.b64  	%rd4094, %rd4065, 4294967295;
	mul.wide.u32 	%rd4095, %r9439, %r4300;
	add.s64 	%rd4096, %rd4093, %rd4094;
	add.s64 	%rd4097, %rd4096, %rd4095;
	shr.u64 	%rd4098, %rd4097, 32;
	and.b64  	%rd4099, %rd4068, 4294967295;
	mul.wide.u32 	%rd4100, %r9440, %r4300;
	add.s64 	%rd4101, %rd4098, %rd4099;
	add.s64 	%rd4102, %rd4101, %rd4100;
	shr.u64 	%rd4103, %rd4102, 32;
	mul.wide.u32 	%rd4104, %r9441, %r4300;
	add.s64 	%rd4105, %rd4103, %rd4069;
	add.s64 	%rd4106, %rd4105, %rd4104;
	shr.u64 	%rd4107, %rd4106, 32;
	ld.const.u32 	%r4301, [const_G_jacobian+40];
	and.b64  	%rd4108, %rd4077, 4294967295;
	mul.wide.u32 	%rd4109, %r9434, %r4301;
	add.s64 	%rd4110, %rd4109, %rd4108;
	shr.u64 	%rd4111, %rd4110, 32;
	and.b64  	%rd4112, %rd4082, 4294967295;
	mul.wide.u32 	%rd4113, %r9435, %r4301;
	add.s64 	%rd4114, %rd4111, %rd4112;
	add.s64 	%rd4115, %rd4114, %rd4113;
	shr.u64 	%rd4116, %rd4115, 32;
	and.b64  	%rd4117, %rd4087, 4294967295;
	mul.wide.u32 	%rd4118, %r9436, %r4301;
	add.s64 	%rd4119, %rd4116, %rd4117;
	add.s64 	%rd4120, %rd4119, %rd4118;
	shr.u64 	%rd4121, %rd4120, 32;
	and.b64  	%rd4122, %rd4092, 4294967295;
	mul.wide.u32 	%rd4123, %r9437, %r4301;
	add.s64 	%rd4124, %rd4121, %rd4122;
	add.s64 	%rd4125, %rd4124, %rd4123;
	shr.u64 	%rd4126, %rd4125, 32;
	and.b64  	%rd4127, %rd4097, 4294967295;
	mul.wide.u32 	%rd4128, %r9438, %r4301;
	add.s64 	%rd4129, %rd4126, %rd4127;
	add.s64 	%rd4130, %rd4129, %rd4128;
	shr.u64 	%rd4131, %rd4130, 32;
	and.b64  	%rd4132, %rd4102, 4294967295;
	mul.wide.u32 	%rd4133, %r9439, %r4301;
	add.s64 	%rd4134, %rd4131, %rd4132;
	add.s64 	%rd4135, %rd4134, %rd4133;
	shr.u64 	%rd4136, %rd4135, 32;
	and.b64  	%rd4137, %rd4106, 4294967295;
	mul.wide.u32 	%rd4138, %r9440, %r4301;
	add.s64 	%rd4139, %rd4136, %rd4137;
	add.s64 	%rd4140, %rd4139, %rd4138;
	shr.u64 	%rd4141, %rd4140, 32;
	mul.wide.u32 	%rd4142, %r9441, %r4301;
	add.s64 	%rd4143, %rd4141, %rd4107;
	add.s64 	%rd4144, %rd4143, %rd4142;
	shr.u64 	%rd4145, %rd4144, 32;
	ld.const.u32 	%r4302, [const_G_jacobian+44];
	and.b64  	%rd4146, %rd4115, 4294967295;
	mul.wide.u32 	%rd4147, %r9434, %r4302;
	add.s64 	%rd4148, %rd4147, %rd4146;
	shr.u64 	%rd4149, %rd4148, 32;
	and.b64  	%rd4150, %rd4120, 4294967295;
	mul.wide.u32 	%rd4151, %r9435, %r4302;
	add.s64 	%rd4152, %rd4149, %rd4150;
	add.s64 	%rd4153, %rd4152, %rd4151;
	shr.u64 	%rd4154, %rd4153, 32;
	and.b64  	%rd4155, %rd4125, 4294967295;
	mul.wide.u32 	%rd4156, %r9436, %r4302;
	add.s64 	%rd4157, %rd4154, %rd4155;
	add.s64 	%rd4158, %rd4157, %rd4156;
	shr.u64 	%rd4159, %rd4158, 32;
	and.b64  	%rd4160, %rd4130, 4294967295;
	mul.wide.u32 	%rd4161, %r9437, %r4302;
	add.s64 	%rd4162, %rd4159, %rd4160;
	add.s64 	%rd4163, %rd4162, %rd4161;
	shr.u64 	%rd4164, %rd4163, 32;
	and.b64  	%rd4165, %rd4135, 4294967295;
	mul.wide.u32 	%rd4166, %r9438, %r4302;
	add.s64 	%rd4167, %rd4164, %rd4165;
	add.s64 	%rd4168, %rd4167, %rd4166;
	shr.u64 	%rd4169, %rd4168, 32;
	and.b64  	%rd4170, %rd4140, 4294967295;
	mul.wide.u32 	%rd4171, %r9439, %r4302;
	add.s64 	%rd4172, %rd4169, %rd4170;
	add.s64 	%rd4173, %rd4172, %rd4171;
	shr.u64 	%rd4174, %rd4173, 32;
	and.b64  	%rd4175, %rd4144, 4294967295;
	mul.wide.u32 	%rd4176, %r9440, %r4302;
	add.s64 	%rd4177, %rd4174, %rd4175;
	add.s64 	%rd4178, %rd4177, %rd4176;
	shr.u64 	%rd4179, %rd4178, 32;
	mul.wide.u32 	%rd4180, %r9441, %r4302;
	add.s64 	%rd4181, %rd4179, %rd4145;
	add.s64 	%rd4182, %rd4181, %rd4180;
	shr.u64 	%rd4183, %rd4182, 32;
	ld.const.u32 	%r4303, [const_G_jacobian+48];
	and.b64  	%rd4184, %rd4153, 4294967295;
	mul.wide.u32 	%rd4185, %r9434, %r4303;
	add.s64 	%rd4186, %rd4185, %rd4184;
	shr.u64 	%rd4187, %rd4186, 32;
	and.b64  	%rd4188, %rd4158, 4294967295;
	mul.wide.u32 	%rd4189, %r9435, %r4303;
	add.s64 	%rd4190, %rd4187, %rd4188;
	add.s64 	%rd4191, %rd4190, %rd4189;
	shr.u64 	%rd4192, %rd4191, 32;
	and.b64  	%rd4193, %rd4163, 4294967295;
	mul.wide.u32 	%rd4194, %r9436, %r4303;
	add.s64 	%rd4195, %rd4192, %rd4193;
	add.s64 	%rd4196, %rd4195, %rd4194;
	shr.u64 	%rd4197, %rd4196, 32;
	and.b64  	%rd4198, %rd4168, 4294967295;
	mul.wide.u32 	%rd4199, %r9437, %r4303;
	add.s64 	%rd4200, %rd4197, %rd4198;
	add.s64 	%rd4201, %rd4200, %rd4199;
	shr.u64 	%rd4202, %rd4201, 32;
	and.b64  	%rd4203, %rd4173, 4294967295;
	mul.wide.u32 	%rd4204, %r9438, %r4303;
	add.s64 	%rd4205, %rd4202, %rd4203;
	add.s64 	%rd4206, %rd4205, %rd4204;
	shr.u64 	%rd4207, %rd4206, 32;
	and.b64  	%rd4208, %rd4178, 4294967295;
	mul.wide.u32 	%rd4209, %r9439, %r4303;
	add.s64 	%rd4210, %rd4207, %rd4208;
	add.s64 	%rd4211, %rd4210, %rd4209;
	shr.u64 	%rd4212, %rd4211, 32;
	and.b64  	%rd4213, %rd4182, 4294967295;
	mul.wide.u32 	%rd4214, %r9440, %r4303;
	add.s64 	%rd4215, %rd4212, %rd4213;
	add.s64 	%rd4216, %rd4215, %rd4214;
	shr.u64 	%rd4217, %rd4216, 32;
	mul.wide.u32 	%rd4218, %r9441, %r4303;
	add.s64 	%rd4219, %rd4217, %rd4183;
	add.s64 	%rd4220, %rd4219, %rd4218;
	shr.u64 	%rd4221, %rd4220, 32;
	ld.const.u32 	%r4304, [const_G_jacobian+52];
	and.b64  	%rd4222, %rd4191, 4294967295;
	mul.wide.u32 	%rd4223, %r9434, %r4304;
	add.s64 	%rd4224, %rd4223, %rd4222;
	shr.u64 	%rd4225, %rd4224, 32;
	and.b64  	%rd4226, %rd4196, 4294967295;
	mul.wide.u32 	%rd4227, %r9435, %r4304;
	add.s64 	%rd4228, %rd4225, %rd4226;
	add.s64 	%rd4229, %rd4228, %rd4227;
	shr.u64 	%rd4230, %rd4229, 32;
	and.b64  	%rd4231, %rd4201, 4294967295;
	mul.wide.u32 	%rd4232, %r9436, %r4304;
	add.s64 	%rd4233, %rd4230, %rd4231;
	add.s64 	%rd4234, %rd4233, %rd4232;
	shr.u64 	%rd4235, %rd4234, 32;
	and.b64  	%rd4236, %rd4206, 4294967295;
	mul.wide.u32 	%rd4237, %r9437, %r4304;
	add.s64 	%rd4238, %rd4235, %rd4236;
	add.s64 	%rd4239, %rd4238, %rd4237;
	shr.u64 	%rd4240, %rd4239, 32;
	and.b64  	%rd4241, %rd4211, 4294967295;
	mul.wide.u32 	%rd4242, %r9438, %r4304;
	add.s64 	%rd4243, %rd4240, %rd4241;
	add.s64 	%rd4244, %rd4243, %rd4242;
	shr.u64 	%rd4245, %rd4244, 32;
	and.b64  	%rd4246, %rd4216, 4294967295;
	mul.wide.u32 	%rd4247, %r9439, %r4304;
	add.s64 	%rd4248, %rd4245, %rd4246;
	add.s64 	%rd4249, %rd4248, %rd4247;
	shr.u64 	%rd4250, %rd4249, 32;
	and.b64  	%rd4251, %rd4220, 4294967295;
	mul.wide.u32 	%rd4252, %r9440, %r4304;
	add.s64 	%rd4253, %rd4250, %rd4251;
	add.s64 	%rd4254, %rd4253, %rd4252;
	shr.u64 	%rd4255, %rd4254, 32;
	mul.wide.u32 	%rd4256, %r9441, %r4304;
	add.s64 	%rd4257, %rd4255, %rd4221;
	add.s64 	%rd4258, %rd4257, %rd4256;
	shr.u64 	%rd4259, %rd4258, 32;
	ld.const.u32 	%r4305, [const_G_jacobian+56];
	and.b64  	%rd4260, %rd4229, 4294967295;
	mul.wide.u32 	%rd4261, %r9434, %r4305;
	add.s64 	%rd4262, %rd4261, %rd4260;
	shr.u64 	%rd4263, %rd4262, 32;
	and.b64  	%rd4264, %rd4234, 4294967295;
	mul.wide.u32 	%rd4265, %r9435, %r4305;
	add.s64 	%rd4266, %rd4263, %rd4264;
	add.s64 	%rd4267, %rd4266, %rd4265;
	shr.u64 	%rd4268, %rd4267, 32;
	and.b64  	%rd4269, %rd4239, 4294967295;
	mul.wide.u32 	%rd4270, %r9436, %r4305;
	add.s64 	%rd4271, %rd4268, %rd4269;
	add.s64 	%rd4272, %rd4271, %rd4270;
	shr.u64 	%rd4273, %rd4272, 32;
	and.b64  	%rd4274, %rd4244, 4294967295;
	mul.wide.u32 	%rd4275, %r9437, %r4305;
	add.s64 	%rd4276, %rd4273, %rd4274;
	add.s64 	%rd4277, %rd4276, %rd4275;
	shr.u64 	%rd4278, %rd4277, 32;
	and.b64  	%rd4279, %rd4249, 4294967295;
	mul.wide.u32 	%rd4280, %r9438, %r4305;
	add.s64 	%rd4281, %rd4278, %rd4279;
	add.s64 	%rd4282, %rd4281, %rd4280;
	shr.u64 	%rd4283, %rd4282, 32;
	and.b64  	%rd4284, %rd4254, 4294967295;
	mul.wide.u32 	%rd4285, %r9439, %r4305;
	add.s64 	%rd4286, %rd4283, %rd4284;
	add.s64 	%rd4287, %rd4286, %rd4285;
	shr.u64 	%rd4288, %rd4287, 32;
	and.b64  	%rd4289, %rd4258, 4294967295;
	mul.wide.u32 	%rd4290, %r9440, %r4305;
	add.s64 	%rd4291, %rd4288, %rd4289;
	add.s64 	%rd4292, %rd4291, %rd4290;
	shr.u64 	%rd4293, %rd4292, 32;
	mul.wide.u32 	%rd4294, %r9441, %r4305;
	add.s64 	%rd4295, %rd4293, %rd4259;
	add.s64 	%rd4296, %rd4295, %rd4294;
	shr.u64 	%rd4297, %rd4296, 32;
	ld.const.u32 	%r4306, [const_G_jacobian+60];
	and.b64  	%rd4298, %rd4267, 4294967295;
	mul.wide.u32 	%rd4299, %r9434, %r4306;
	add.s64 	%rd4300, %rd4299, %rd4298;
	shr.u64 	%rd4301, %rd4300, 32;
	and.b64  	%rd4302, %rd4272, 4294967295;
	mul.wide.u32 	%rd4303, %r9435, %r4306;
	add.s64 	%rd4304, %rd4301, %rd4302;
	add.s64 	%rd4305, %rd4304, %rd4303;
	shr.u64 	%rd4306, %rd4305, 32;
	and.b64  	%rd4307, %rd4277, 4294967295;
	mul.wide.u32 	%rd4308, %r9436, %r4306;
	add.s64 	%rd4309, %rd4306, %rd4307;
	add.s64 	%rd4310, %rd4309, %rd4308;
	shr.u64 	%rd4311, %rd4310, 32;
	and.b64  	%rd4312, %rd4282, 4294967295;
	mul.wide.u32 	%rd4313, %r9437, %r4306;
	add.s64 	%rd4314, %rd4311, %rd4312;
	add.s64 	%rd4315, %rd4314, %rd4313;
	shr.u64 	%rd4316, %rd4315, 32;
	and.b64  	%rd4317, %rd4287, 4294967295;
	mul.wide.u32 	%rd4318, %r9438, %r4306;
	add.s64 	%rd4319, %rd4316, %rd4317;
	add.s64 	%rd4320, %rd4319, %rd4318;
	shr.u64 	%rd4321, %rd4320, 32;
	and.b64  	%rd4322, %rd4292, 4294967295;
	mul.wide.u32 	%rd4323, %r9439, %r4306;
	add.s64 	%rd4324, %rd4321, %rd4322;
	add.s64 	%rd4325, %rd4324, %rd4323;
	shr.u64 	%rd4326, %rd4325, 32;
	and.b64  	%rd4327, %rd4296, 4294967295;
	mul.wide.u32 	%rd4328, %r9440, %r4306;
	add.s64 	%rd4329, %rd4326, %rd4327;
	add.s64 	%rd4330, %rd4329, %rd4328;
	shr.u64 	%rd4331, %rd4330, 32;
	mul.wide.u32 	%rd4332, %r9441, %r4306;
	add.s64 	%rd4333, %rd4331, %rd4297;
	add.s64 	%rd4334, %rd4333, %rd4332;
	shr.u64 	%rd4335, %rd4334, 32;
	{ .reg .b32 tmp; mov.b64 {tmp, %r4307}, %rd4334; }
	and.b64  	%rd4336, %rd4305, 4294967295;
	mul.lo.s64 	%rd4337, %rd4336, 977;
	and.b64  	%rd4338, %rd4047, 4294967295;
	and.b64  	%rd4339, %rd4337, 4294967295;
	add.s64 	%rd19621, %rd4339, %rd4338;
	shr.u64 	%rd4340, %rd4337, 32;
	shr.u64 	%rd4341, %rd19621, 32;
	add.s64 	%rd4342, %rd4341, %rd4340;
	and.b64  	%rd4343, %rd4310, 4294967295;
	mul.lo.s64 	%rd4344, %rd4343, 977;
	and.b64  	%rd4345, %rd4072, 4294967295;
	and.b64  	%rd4346, %rd4344, 4294967295;
	add.s64 	%rd4347, %rd4342, %rd4345;
	add.s64 	%rd4348, %rd4347, %rd4346;
	add.s64 	%rd19622, %rd4348, %rd4336;
	shr.u64 	%rd4349, %rd4344, 32;
	shr.u64 	%rd4350, %rd19622, 32;
	add.s64 	%rd4351, %rd4350, %rd4349;
	and.b64  	%rd4352, %rd4315, 4294967295;
	mul.lo.s64 	%rd4353, %rd4352, 977;
	and.b64  	%rd4354, %rd4110, 4294967295;
	and.b64  	%rd4355, %rd4353, 4294967295;
	add.s64 	%rd4356, %rd4351, %rd4354;
	add.s64 	%rd4357, %rd4356, %rd4355;
	add.s64 	%rd19623, %rd4357, %rd4343;
	shr.u64 	%rd4358, %rd4353, 32;
	shr.u64 	%rd4359, %rd19623, 32;
	add.s64 	%rd4360, %rd4359, %rd4358;
	and.b64  	%rd4361, %rd4320, 4294967295;
	mul.lo.s64 	%rd4362, %rd4361, 977;
	and.b64  	%rd4363, %rd4148, 4294967295;
	and.b64  	%rd4364, %rd4362, 4294967295;
	add.s64 	%rd4365, %rd4360, %rd4363;
	add.s64 	%rd4366, %rd4365, %rd4364;
	add.s64 	%rd19624, %rd4366, %rd4352;
	shr.u64 	%rd4367, %rd4362, 32;
	shr.u64 	%rd4368, %rd19624, 32;
	add.s64 	%rd4369, %rd4368, %rd4367;
	and.b64  	%rd4370, %rd4325, 4294967295;
	mul.lo.s64 	%rd4371, %rd4370, 977;
	and.b64  	%rd4372, %rd4186, 4294967295;
	and.b64  	%rd4373, %rd4371, 4294967295;
	add.s64 	%rd4374, %rd4369, %rd4372;
	add.s64 	%rd4375, %rd4374, %rd4373;
	add.s64 	%rd19625, %rd4375, %rd4361;
	shr.u64 	%rd4376, %rd4371, 32;
	shr.u64 	%rd4377, %rd19625, 32;
	add.s64 	%rd4378, %rd4377, %rd4376;
	and.b64  	%rd4379, %rd4330, 4294967295;
	mul.lo.s64 	%rd4380, %rd4379, 977;
	and.b64  	%rd4381, %rd4224, 4294967295;
	and.b64  	%rd4382, %rd4380, 4294967295;
	add.s64 	%rd4383, %rd4378, %rd4381;
	add.s64 	%rd4384, %rd4383, %rd4382;
	add.s64 	%rd19626, %rd4384, %rd4370;
	shr.u64 	%rd4385, %rd4380, 32;
	shr.u64 	%rd4386, %rd19626, 32;
	add.s64 	%rd4387, %rd4386, %rd4385;
	and.b64  	%rd4388, %rd4334, 4294967295;
	mul.lo.s64 	%rd4389, %rd4388, 977;
	and.b64  	%rd4390, %rd4262, 4294967295;
	and.b64  	%rd4391, %rd4389, 4294967295;
	add.s64 	%rd4392, %rd4387, %rd4390;
	add.s64 	%rd4393, %rd4392, %rd4391;
	add.s64 	%rd19627, %rd4393, %rd4379;
	shr.u64 	%rd4394, %rd4389, 32;
	shr.u64 	%rd4395, %rd19627, 32;
	add.s64 	%rd4396, %rd4395, %rd4394;
	mul.lo.s64 	%rd4397, %rd4335, 977;
	and.b64  	%rd4398, %rd4300, 4294967295;
	and.b64  	%rd4399, %rd4397, 4294967295;
	add.s64 	%rd4400, %rd4396, %rd4398;
	add.s64 	%rd4401, %rd4400, %rd4399;
	add.s64 	%rd19628, %rd4401, %rd4388;
	shr.u64 	%rd4402, %rd4397, 32;
	shr.u64 	%rd4403, %rd19628, 32;
	cvt.u32.u64 	%r4308, %rd4403;
	cvt.u32.u64 	%r4309, %rd4402;
	add.s32 	%r4310, %r4308, %r4309;
	add.s32 	%r2301, %r4310, %r4307;
	setp.eq.s32 	%p437, %r2301, 0;
	mov.pred 	%p3170, 0;
	@%p437 bra 	$L__BB1_1588;
	cvt.u64.u32 	%rd4404, %r2301;
	mul.wide.u32 	%rd4405, %r2301, 977;
	shr.u64 	%rd4406, %rd4405, 32;
	and.b64  	%rd4407, %rd19621, 4294967295;
	and.b64  	%rd4408, %rd4405, 4294967295;
	add.s64 	%rd19621, %rd4408, %rd4407;
	shr.u64 	%rd4409, %rd19621, 32;
	and.b64  	%rd4410, %rd19622, 4294967295;
	add.s64 	%rd4411, %rd4406, %rd4410;
	add.s64 	%rd4412, %rd4411, %rd4404;
	add.s64 	%rd19622, %rd4412, %rd4409;
	setp.lt.u64 	%p439, %rd19622, 4294967296;
	@%p439 bra 	$L__BB1_1588;
	shr.u64 	%rd4413, %rd19622, 32;
	and.b64  	%rd4414, %rd19623, 4294967295;
	add.s64 	%rd19623, %rd4413, %rd4414;
	setp.lt.u64 	%p441, %rd19623, 4294967296;
	@%p441 bra 	$L__BB1_1588;
	shr.u64 	%rd4415, %rd19623, 32;
	and.b64  	%rd4416, %rd19624, 4294967295;
	add.s64 	%rd19624, %rd4415, %rd4416;
	setp.lt.u64 	%p443, %rd19624, 4294967296;
	@%p443 bra 	$L__BB1_1588;
	shr.u64 	%rd4418, %rd19624, 32;
	and.b64  	%rd4419, %rd19625, 4294967295;
	add.s64 	%rd19625, %rd4418, %rd4419;
	setp.lt.u64 	%p445, %rd19625, 4294967296;
	mov.b64 	%rd19624, 4294967296;
	@%p445 bra 	$L__BB1_1588;
	shr.u64 	%rd4421, %rd19625, 32;
	and.b64  	%rd4422, %rd19626, 4294967295;
	add.s64 	%rd19626, %rd4421, %rd4422;
	setp.lt.u64 	%p447, %rd19626, 4294967296;
	mov.b64 	%rd19624, 4294967296;
	mov.u64 	%rd19625, %rd19624;
	@%p447 bra 	$L__BB1_1588;
	shr.u64 	%rd4424, %rd19626, 32;
	and.b64  	%rd4425, %rd19627, 4294967295;
	add.s64 	%rd19627, %rd4424, %rd4425;
	setp.lt.u64 	%p449, %rd19627, 4294967296;
	mov.b64 	%rd19624, 4294967296;
	mov.u64 	%rd19626, %rd19624;
	@%p449 bra 	$L__BB1_1588;
	shr.u64 	%rd4427, %rd19627, 32;
	and.b64  	%rd4428, %rd19628, 4294967295;
	add.s64 	%rd4429, %rd4427, %rd4428;
	setp.gt.u64 	%p3170, %rd4429, 4294967295;
	min.u64 	%rd19628, %rd4429, 4294967296;
	mov.b64 	%rd19624, 4294967296;
	mov.u64 	%rd19625, %rd19624;
	mov.u64 	%rd19627, %rd19624;
$L__BB1_1588:
	cvt.u32.u64 	%r9477, %rd19628;
	cvt.u32.u64 	%r9476, %rd19627;
	cvt.u32.u64 	%r9475, %rd19626;
	cvt.u32.u64 	%r9474, %rd19625;
	cvt.u32.u64 	%r9473, %rd19624;
	cvt.u32.u64 	%r9472, %rd19623;
	cvt.u32.u64 	%r9471, %rd19622;
	cvt.u32.u64 	%r9470, %rd19621;
	setp.ge.u32 	%p450, %r3857, %r9477;
	not.pred 	%p451, %p3170;
	and.pred  	%p452, %p451, %p450;
	@%p452 bra 	$L__BB1_1590;
	ld.const.u32 	%r9460, [const_p+24];
	bra.uni 	$L__BB1_1603;
$L__BB1_1590:
	setp.gt.u32 	%p453, %r3857, %r9477;
	@%p453 bra 	$L__BB1_1604;
	ld.const.u32 	%r9460, [const_p+24];
	setp.lt.u32 	%p454, %r9460, %r9476;
	@%p454 bra 	$L__BB1_1603;
	setp.gt.u32 	%p455, %r9460, %r9476;
	@%p455 bra 	$L__BB1_1604;
	ld.const.u32 	%r2313, [const_p+20];
	setp.lt.u32 	%p456, %r2313, %r9475;
	@%p456 bra 	$L__BB1_1603;
	setp.gt.u32 	%p457, %r2313, %r9475;
	@%p457 bra 	$L__BB1_1604;
	ld.const.u32 	%r2314, [const_p+16];
	setp.lt.u32 	%p458, %r2314, %r9474;
	@%p458 bra 	$L__BB1_1603;
	setp.gt.u32 	%p459, %r2314, %r9474;
	@%p459 bra 	$L__BB1_1604;
	ld.const.u32 	%r2315, [const_p+12];
	setp.lt.u32 	%p460, %r2315, %r9473;
	@%p460 bra 	$L__BB1_1603;
	setp.gt.u32 	%p461, %r2315, %r9473;
	@%p461 bra 	$L__BB1_1604;
	ld.const.u32 	%r2316, [const_p+8];
	setp.lt.u32 	%p462, %r2316, %r9472;
	@%p462 bra 	$L__BB1_1603;
	setp.gt.u32 	%p463, %r2316, %r9472;
	@%p463 bra 	$L__BB1_1604;
	ld.const.u32 	%r2317, [const_p+4];
	setp.lt.u32 	%p464, %r2317, %r9471;
	@%p464 bra 	$L__BB1_1603;
	setp.gt.u32 	%p465, %r2317, %r9471;
	ld.const.u32 	%r4312, [const_p];
	setp.gt.u32 	%p466, %r4312, %r9470;
	or.pred  	%p467, %p465, %p466;
	@%p467 bra 	$L__BB1_1604;
$L__BB1_1603:
	ld.const.u32 	%r4330, [const_p];
	ld.const.u32 	%r4331, [const_p+4];
	ld.const.u32 	%r4332, [const_p+8];
	ld.const.u32 	%r4333, [const_p+12];
	ld.const.u32 	%r4334, [const_p+16];
	ld.const.u32 	%r4335, [const_p+20];
	// begin inline asm
	sub.cc.u32 %r9470, %r9470, %r4330;
	subc.cc.u32 %r9471, %r9471, %r4331;
	subc.cc.u32 %r9472, %r9472, %r4332;
	subc.cc.u32 %r9473, %r9473, %r4333;
	subc.cc.u32 %r9474, %r9474, %r4334;
	subc.cc.u32 %r9475, %r9475, %r4335;
	subc.cc.u32 %r9476, %r9476, %r9460;
	subc.u32 %r9477, %r9477, %r3857;
	
	// end inline asm
$L__BB1_1604:
	setp.le.u32 	%p468, %r9477, %r3857;
	@%p468 bra 	$L__BB1_1605;
	bra.uni 	$L__BB1_1618;
$L__BB1_1605:
	setp.lt.u32 	%p469, %r9477, %r3857;
	@%p469 bra 	$L__BB1_1620;
	ld.const.u32 	%r9469, [const_p+24];
	setp.gt.u32 	%p470, %r9476, %r9469;
	@%p470 bra 	$L__BB1_1619;
	setp.lt.u32 	%p471, %r9476, %r9469;
	@%p471 bra 	$L__BB1_1620;
	ld.const.u32 	%r2328, [const_p+20];
	setp.gt.u32 	%p472, %r9475, %r2328;
	@%p472 bra 	$L__BB1_1619;
	setp.lt.u32 	%p473, %r9475, %r2328;
	@%p473 bra 	$L__BB1_1620;
	ld.const.u32 	%r2329, [const_p+16];
	setp.gt.u32 	%p474, %r9474, %r2329;
	@%p474 bra 	$L__BB1_1619;
	setp.lt.u32 	%p475, %r9474, %r2329;
	@%p475 bra 	$L__BB1_1620;
	ld.const.u32 	%r2330, [const_p+12];
	setp.gt.u32 	%p476, %r9473, %r2330;
	@%p476 bra 	$L__BB1_1619;
	setp.lt.u32 	%p477, %r9473, %r2330;
	@%p477 bra 	$L__BB1_1620;
	ld.const.u32 	%r2331, [const_p+8];
	setp.gt.u32 	%p478, %r9472, %r2331;
	@%p478 bra 	$L__BB1_1619;
	setp.lt.u32 	%p479, %r9472, %r2331;
	@%p479 bra 	$L__BB1_1620;
	ld.const.u32 	%r2332, [const_p+4];
	setp.gt.u32 	%p480, %r9471, %r2332;
	@%p480 bra 	$L__BB1_1619;
	setp.lt.u32 	%p481, %r9471, %r2332;
	ld.const.u32 	%r4338, [const_p];
	setp.lt.u32 	%p482, %r9470, %r4338;
	or.pred  	%p483, %p481, %p482;
	@%p483 bra 	$L__BB1_1620;
	bra.uni 	$L__BB1_1619;
$L__BB1_1618:
	ld.const.u32 	%r9469, [const_p+24];
$L__BB1_1619:
	ld.const.u32 	%r4356, [const_p];
	ld.const.u32 	%r4357, [const_p+4];
	ld.const.u32 	%r4358, [const_p+8];
	ld.const.u32 	%r4359, [const_p+12];
	ld.const.u32 	%r4360, [const_p+16];
	ld.const.u32 	%r4361, [const_p+20];
	// begin inline asm
	sub.cc.u32 %r9470, %r9470, %r4356;
	subc.cc.u32 %r9471, %r9471, %r4357;
	subc.cc.u32 %r9472, %r9472, %r4358;
	subc.cc.u32 %r9473, %r9473, %r4359;
	subc.cc.u32 %r9474, %r9474, %r4360;
	subc.cc.u32 %r9475, %r9475, %r4361;
	subc.cc.u32 %r9476, %r9476, %r9469;
	subc.u32 %r9477, %r9477, %r3857;
	
	// end inline asm
$L__BB1_1620:
	setp.gt.u32 	%p484, %r9387, %r9405;
	@%p484 bra 	$L__BB1_2152;
	setp.lt.u32 	%p485, %r9387, %r9405;
	setp.ne.s32 	%p486, %r9386, %r9404;
	setp.ne.s32 	%p487, %r9385, %r9403;
	or.pred  	%p488, %p486, %p487;
	or.pred  	%p489, %p488, %p485;
	setp.ne.s32 	%p490, %r9384, %r9402;
	or.pred  	%p491, %p489, %p490;
	setp.ne.s32 	%p492, %r9383, %r9401;
	or.pred  	%p493, %p491, %p492;
	setp.ne.s32 	%p494, %r9382, %r9400;
	or.pred  	%p495, %p493, %p494;
	setp.ne.s32 	%p496, %r9381, %r9399;
	or.pred  	%p497, %p495, %p496;
	setp.ne.s32 	%p498, %r9380, %r9398;
	or.pred  	%p499, %p497, %p498;
	@%p499 bra 	$L__BB1_2152;
	ld.param.u64 	%rd19323, [_Z21compute_batch_precompP10ECPointJacii_param_0];
	cvta.to.global.u64 	%rd4431, %rd19323;
	mov.u32 	%r4365, %ntid.x;
	mov.u32 	%r4366, %tid.x;
	mad.lo.s32 	%r4367, %r3793, %r4365, %r4366;
	mul.wide.u32 	%rd4432, %r4367, 100;
	add.s64 	%rd901, %rd4431, %rd4432;
	setp.gt.u32 	%p500, %r9459, %r9477;
	@%p500 bra 	$L__BB1_1624;
	setp.ge.u32 	%p501, %r9459, %r9477;
	setp.eq.s32 	%p502, %r9458, %r9476;
	setp.eq.s32 	%p503, %r9457, %r9475;
	and.pred  	%p504, %p502, %p503;
	and.pred  	%p505, %p504, %p501;
	setp.eq.s32 	%p506, %r9456, %r9474;
	and.pred  	%p507, %p505, %p506;
	setp.eq.s32 	%p508, %r9455, %r9473;
	and.pred  	%p509, %p507, %p508;
	setp.eq.s32 	%p510, %r9454, %r9472;
	and.pred  	%p511, %p509, %p510;
	setp.eq.s32 	%p512, %r9453, %r9471;
	and.pred  	%p513, %p511, %p512;
	setp.eq.s32 	%p514, %r9452, %r9470;
	and.pred  	%p515, %p513, %p514;
	@%p515 bra 	$L__BB1_1643;
$L__BB1_1624:
	mov.b16 	%rs8, 1;
	st.global.u8 	[%rd901+96], %rs8;
	bra.uni 	$L__BB1_2589;
$L__BB1_1625:
	ld.global.u32 	%r9479, [%rd708+40];
	or.b32  	%r4369, %r2362, %r9479;
	setp.ne.s32 	%p518, %r4369, 0;
	ld.global.u32 	%r9478, [%rd708+44];
	@%p518 bra 	$L__BB1_1633;
	setp.ne.s32 	%p519, %r9478, 0;
	mov.b32 	%r9479, 0;
	@%p519 bra 	$L__BB1_1633;
	ld.global.u32 	%r4372, [%rd708+48];
	setp.ne.s32 	%p520, %r4372, 0;
	mov.b32 	%r9478, 0;
	mov.u32 	%r9479, %r9478;
	@%p520 bra 	$L__BB1_1633;
	ld.global.u32 	%r4374, [%rd708+52];
	setp.ne.s32 	%p521, %r4374, 0;
	@%p521 bra 	$L__BB1_1633;
	ld.global.u32 	%r4376, [%rd708+56];
	setp.ne.s32 	%p522, %r4376, 0;
	mov.u32 	%r9479, %r9478;
	@%p522 bra 	$L__BB1_1633;
	ld.global.u32 	%r4378, [%rd708+60];
	setp.eq.s32 	%p523, %r4378, 0;
	mov.u32 	%r9479, %r9478;
	@%p523 bra 	$L__BB1_1644;
	bra.uni 	$L__BB1_1633;
$L__BB1_1631:
	ld.global.u32 	%r2361, [%rd708+32];
	setp.eq.s32 	%p517, %r2361, 0;
	ld.global.u32 	%r2362, [%rd708+36];
	@%p517 bra 	$L__BB1_1625;
	ld.global.u32 	%r9479, [%rd708+40];
	ld.global.u32 	%r9478, [%rd708+44];
$L__BB1_1633:
	mul.wide.u32 	%rd4433, %r2361, %r2361;
	shr.u64 	%rd4434, %rd4433, 32;
	mul.wide.u32 	%rd4435, %r2362, %r2361;
	add.s64 	%rd4436, %rd4434, %rd4435;
	shr.u64 	%rd4437, %rd4436, 32;
	mul.wide.u32 	%rd4438, %r9479, %r2361;
	add.s64 	%rd4439, %rd4437, %rd4438;
	shr.u64 	%rd4440, %rd4439, 32;
	mul.wide.u32 	%rd4441, %r9478, %r2361;
	add.s64 	%rd4442, %rd4440, %rd4441;
	shr.u64 	%rd4443, %rd4442, 32;
	ld.global.u32 	%r4379, [%rd708+48];
	mul.wide.u32 	%rd4444, %r4379, %r2361;
	add.s64 	%rd4445, %rd4443, %rd4444;
	shr.u64 	%rd4446, %rd4445, 32;
	ld.global.u32 	%r4380, [%rd708+52];
	mul.wide.u32 	%rd4447, %r4380, %r2361;
	add.s64 	%rd4448, %rd4446, %rd4447;
	shr.u64 	%rd4449, %rd4448, 32;
	ld.global.u32 	%r4381, [%rd708+56];
	mul.wide.u32 	%rd4450, %r4381, %r2361;
	add.s64 	%rd4451, %rd4449, %rd4450;
	shr.u64 	%rd4452, %rd4451, 32;
	ld.global.u32 	%r4382, [%rd708+60];
	mul.wide.u32 	%rd4453, %r4382, %r2361;
	add.s64 	%rd4454, %rd4452, %rd4453;
	shr.u64 	%rd4455, %rd4454, 32;
	and.b64  	%rd4456, %rd4436, 4294967295;
	add.s64 	%rd4457, %rd4435, %rd4456;
	shr.u64 	%rd4458, %rd4457, 32;
	and.b64  	%rd4459, %rd4439, 4294967295;
	mul.wide.u32 	%rd4460, %r2362, %r2362;
	add.s64 	%rd4461, %rd4458, %rd4459;
	add.s64 	%rd4462, %rd4461, %rd4460;
	shr.u64 	%rd4463, %rd4462, 32;
	and.b64  	%rd4464, %rd4442, 4294967295;
	mul.wide.u32 	%rd4465, %r9479, %r2362;
	add.s64 	%rd4466, %rd4463, %rd4464;
	add.s64 	%rd4467, %rd4466, %rd4465;
	shr.u64 	%rd4468, %rd4467, 32;
	and.b64  	%rd4469, %rd4445, 4294967295;
	mul.wide.u32 	%rd4470, %r9478, %r2362;
	add.s64 	%rd4471, %rd4468, %rd4469;
	add.s64 	%rd4472, %rd4471, %rd4470;
	shr.u64 	%rd4473, %rd4472, 32;
	and.b64  	%rd4474, %rd4448, 4294967295;
	mul.wide.u32 	%rd4475, %r4379, %r2362;
	add.s64 	%rd4476, %rd4473, %rd4474;
	add.s64 	%rd4477, %rd4476, %rd4475;
	shr.u64 	%rd4478, %rd4477, 32;
	and.b64  	%rd4479, %rd4451, 4294967295;
	mul.wide.u32 	%rd4480, %r4380, %r2362;
	add.s64 	%rd4481, %rd4478, %rd4479;
	add.s64 	%rd4482, %rd4481, %rd4480;
	shr.u64 	%rd4483, %rd4482, 32;
	and.b64  	%rd4484, %rd4454, 4294967295;
	mul.wide.u32 	%rd4485, %r4381, %r2362;
	add.s64 	%rd4486, %rd4483, %rd4484;
	add.s64 	%rd4487, %rd4486, %rd4485;
	shr.u64 	%rd4488, %rd4487, 32;
	mul.wide.u32 	%rd4489, %r4382, %r2362;
	add.s64 	%rd4490, %rd4488, %rd4455;
	add.s64 	%rd4491, %rd4490, %rd4489;
	shr.u64 	%rd4492, %rd4491, 32;
	and.b64  	%rd4493, %rd4462, 4294967295;
	add.s64 	%rd4494, %rd4438, %rd4493;
	shr.u64 	%rd4495, %rd4494, 32;
	and.b64  	%rd4496, %rd4467, 4294967295;
	add.s64 	%rd4497, %rd4495, %rd4496;
	add.s64 	%rd4498, %rd4497, %rd4465;
	shr.u64 	%rd4499, %rd4498, 32;
	and.b64  	%rd4500, %rd4472, 4294967295;
	mul.wide.u32 	%rd4501, %r9479, %r9479;
	add.s64 	%rd4502, %rd4499, %rd4500;
	add.s64 	%rd4503, %rd4502, %rd4501;
	shr.u64 	%rd4504, %rd4503, 32;
	and.b64  	%rd4505, %rd4477, 4294967295;
	mul.wide.u32 	%rd4506, %r9478, %r9479;
	add.s64 	%rd4507, %rd4504, %rd4505;
	add.s64 	%rd4508, %rd4507, %rd4506;
	shr.u64 	%rd4509, %rd4508, 32;
	and.b64  	%rd4510, %rd4482, 4294967295;
	mul.wide.u32 	%rd4511, %r4379, %r9479;
	add.s64 	%rd4512, %rd4509, %rd4510;
	add.s64 	%rd4513, %rd4512, %rd4511;
	shr.u64 	%rd4514, %rd4513, 32;
	and.b64  	%rd4515, %rd4487, 4294967295;
	mul.wide.u32 	%rd4516, %r4380, %r9479;
	add.s64 	%rd4517, %rd4514, %rd4515;
	add.s64 	%rd4518, %rd4517, %rd4516;
	shr.u64 	%rd4519, %rd4518, 32;
	and.b64  	%rd4520, %rd4491, 4294967295;
	mul.wide.u32 	%rd4521, %r4381, %r9479;
	add.s64 	%rd4522, %rd4519, %rd4520;
	add.s64 	%rd4523, %rd4522, %rd4521;
	shr.u64 	%rd4524, %rd4523, 32;
	mul.wide.u32 	%rd4525, %r4382, %r9479;
	add.s64 	%rd4526, %rd4524, %rd4492;
	add.s64 	%rd4527, %rd4526, %rd4525;
	shr.u64 	%rd4528, %rd4527, 32;
	and.b64  	%rd4529, %rd4498, 4294967295;
	add.s64 	%rd4530, %rd4441, %rd4529;
	shr.u64 	%rd4531, %rd4530, 32;
	and.b64  	%rd4532, %rd4503, 4294967295;
	add.s64 	%rd4533, %rd4531, %rd4532;
	add.s64 	%rd4534, %rd4533, %rd4470;
	shr.u64 	%rd4535, %rd4534, 32;
	and.b64  	%rd4536, %rd4508, 4294967295;
	add.s64 	%rd4537, %rd4535, %rd4536;
	add.s64 	%rd4538, %rd4537, %rd4506;
	shr.u64 	%rd4539, %rd4538, 32;
	and.b64  	%rd4540, %rd4513, 4294967295;
	mul.wide.u32 	%rd4541, %r9478, %r9478;
	add.s64 	%rd4542, %rd4539, %rd4540;
	add.s64 	%rd4543, %rd4542, %rd4541;
	shr.u64 	%rd4544, %rd4543, 32;
	and.b64  	%rd4545, %rd4518, 4294967295;
	mul.wide.u32 	%rd4546, %r4379, %r9478;
	add.s64 	%rd4547, %rd4544, %rd4545;
	add.s64 	%rd4548, %rd4547, %rd4546;
	shr.u64 	%rd4549, %rd4548, 32;
	and.b64  	%rd4550, %rd4523, 4294967295;
	mul.wide.u32 	%rd4551, %r4380, %r9478;
	add.s64 	%rd4552, %rd4549, %rd4550;
	add.s64 	%rd4553, %rd4552, %rd4551;
	shr.u64 	%rd4554, %rd4553, 32;
	and.b64  	%rd4555, %rd4527, 4294967295;
	mul.wide.u32 	%rd4556, %r4381, %r9478;
	add.s64 	%rd4557, %rd4554, %rd4555;
	add.s64 	%rd4558, %rd4557, %rd4556;
	shr.u64 	%rd4559, %rd4558, 32;
	mul.wide.u32 	%rd4560, %r4382, %r9478;
	add.s64 	%rd4561, %rd4559, %rd4528;
	add.s64 	%rd4562, %rd4561, %rd4560;
	shr.u64 	%rd4563, %rd4562, 32;
	and.b64  	%rd4564, %rd4534, 4294967295;
	add.s64 	%rd4565, %rd4444, %rd4564;
	shr.u64 	%rd4566, %rd4565, 32;
	and.b64  	%rd4567, %rd4538, 4294967295;
	add.s64 	%rd4568, %rd4566, %rd4567;
	add.s64 	%rd4569, %rd4568, %rd4475;
	shr.u64 	%rd4570, %rd4569, 32;
	and.b64  	%rd4571, %rd4543, 4294967295;
	add.s64 	%rd4572, %rd4570, %rd4571;
	add.s64 	%rd4573, %rd4572, %rd4511;
	shr.u64 	%rd4574, %rd4573, 32;
	and.b64  	%rd4575, %rd4548, 4294967295;
	add.s64 	%rd4576, %rd4574, %rd4575;
	add.s64 	%rd4577, %rd4576, %rd4546;
	shr.u64 	%rd4578, %rd4577, 32;
	and.b64  	%rd4579, %rd4553, 4294967295;
	mul.wide.u32 	%rd4580, %r4379, %r4379;
	add.s64 	%rd4581, %rd4578, %rd4579;
	add.s64 	%rd4582, %rd4581, %rd4580;
	shr.u64 	%rd4583, %rd4582, 32;
	and.b64  	%rd4584, %rd4558, 4294967295;
	mul.wide.u32 	%rd4585, %r4380, %r4379;
	add.s64 	%rd4586, %rd4583, %rd4584;
	add.s64 	%rd4587, %rd4586, %rd4585;
	shr.u64 	%rd4588, %rd4587, 32;
	and.b64  	%rd4589, %rd4562, 4294967295;
	mul.wide.u32 	%rd4590, %r4381, %r4379;
	add.s64 	%rd4591, %rd4588, %rd4589;
	add.s64 	%rd4592, %rd4591, %rd4590;
	shr.u64 	%rd4593, %rd4592, 32;
	mul.wide.u32 	%rd4594, %r4382, %r4379;
	add.s64 	%rd4595, %rd4593, %rd4563;
	add.s64 	%rd4596, %rd4595, %rd4594;
	shr.u64 	%rd4597, %rd4596, 32;
	and.b64  	%rd4598, %rd4569, 4294967295;
	add.s64 	%rd4599, %rd4447, %rd4598;
	shr.u64 	%rd4600, %rd4599, 32;
	and.b64  	%rd4601, %rd4573, 4294967295;
	add.s64 	%rd4602, %rd4600, %rd4601;
	add.s64 	%rd4603, %rd4602, %rd4480;
	shr.u64 	%rd4604, %rd4603, 32;
	and.b64  	%rd4605, %rd4577, 4294967295;
	add.s64 	%rd4606, %rd4604, %rd4605;
	add.s64 	%rd4607, %rd4606, %rd4516;
	shr.u64 	%rd4608, %rd4607, 32;
	and.b64  	%rd4609, %rd4582, 4294967295;
	add.s64 	%rd4610, %rd4608, %rd4609;
	add.s64 	%rd4611, %rd4610, %rd4551;
	shr.u64 	%rd4612, %rd4611, 32;
	and.b64  	%rd4613, %rd4587, 4294967295;
	add.s64 	%rd4614, %rd4612, %rd4613;
	add.s64 	%rd4615, %rd4614, %rd4585;
	shr.u64 	%rd4616, %rd4615, 32;
	and.b64  	%rd4617, %rd4592, 4294967295;
	mul.wide.u32 	%rd4618, %r4380, %r4380;
	add.s64 	%rd4619, %rd4616, %rd4617;
	add.s64 	%rd4620, %rd4619, %rd4618;
	shr.u64 	%rd4621, %rd4620, 32;
	and.b64  	%rd4622, %rd4596, 4294967295;
	mul.wide.u32 	%rd4623, %r4381, %r4380;
	add.s64 	%rd4624, %rd4621, %rd4622;
	add.s64 	%rd4625, %rd4624, %rd4623;
	shr.u64 	%rd4626, %rd4625, 32;
	mul.wide.u32 	%rd4627, %r4382, %r4380;
	add.s64 	%rd4628, %rd4626, %rd4597;
	add.s64 	%rd4629, %rd4628, %rd4627;
	shr.u64 	%rd4630, %rd4629, 32;
	and.b64  	%rd4631, %rd4603, 4294967295;
	add.s64 	%rd4632, %rd4450, %rd4631;
	shr.u64 	%rd4633, %rd4632, 32;
	and.b64  	%rd4634, %rd4607, 4294967295;
	add.s64 	%rd4635, %rd4633, %rd4634;
	add.s64 	%rd4636, %rd4635, %rd4485;
	shr.u64 	%rd4637, %rd4636, 32;
	and.b64  	%rd4638, %rd4611, 4294967295;
	add.s64 	%rd4639, %rd4637, %rd4638;
	add.s64 	%rd4640, %rd4639, %rd4521;
	shr.u64 	%rd4641, %rd4640, 32;
	and.b64  	%rd4642, %rd4615, 4294967295;
	add.s64 	%rd4643, %rd4641, %rd4642;
	add.s64 	%rd4644, %rd4643, %rd4556;
	shr.u64 	%rd4645, %rd4644, 32;
	and.b64  	%rd4646, %rd4620, 4294967295;
	add.s64 	%rd4647, %rd4645, %rd4646;
	add.s64 	%rd4648, %rd4647, %rd4590;
	shr.u64 	%rd4649, %rd4648, 32;
	and.b64  	%rd4650, %rd4625, 4294967295;
	add.s64 	%rd4651, %rd4649, %rd4650;
	add.s64 	%rd4652, %rd4651, %rd4623;
	shr.u64 	%rd4653, %rd4652, 32;
	and.b64  	%rd4654, %rd4629, 4294967295;
	mul.wide.u32 	%rd4655, %r4381, %r4381;
	add.s64 	%rd4656, %rd4653, %rd4654;
	add.s64 	%rd4657, %rd4656, %rd4655;
	shr.u64 	%rd4658, %rd4657, 32;
	mul.wide.u32 	%rd4659, %r4382, %r4381;
	add.s64 	%rd4660, %rd4658, %rd4630;
	add.s64 	%rd4661, %rd4660, %rd4659;
	shr.u64 	%rd4662, %rd4661, 32;
	and.b64  	%rd4663, %rd4636, 4294967295;
	add.s64 	%rd4664, %rd4453, %rd4663;
	shr.u64 	%rd4665, %rd4664, 32;
	and.b64  	%rd4666, %rd4640, 4294967295;
	add.s64 	%rd4667, %rd4665, %rd4666;
	add.s64 	%rd4668, %rd4667, %rd4489;
	shr.u64 	%rd4669, %rd4668, 32;
	and.b64  	%rd4670, %rd4644, 4294967295;
	add.s64 	%rd4671, %rd4669, %rd4670;
	add.s64 	%rd4672, %rd4671, %rd4525;
	shr.u64 	%rd4673, %rd4672, 32;
	and.b64  	%rd4674, %rd4648, 4294967295;
	add.s64 	%rd4675, %rd4673, %rd4674;
	add.s64 	%rd4676, %rd4675, %rd4560;
	shr.u64 	%rd4677, %rd4676, 32;
	and.b64  	%rd4678, %rd4652, 4294967295;
	add.s64 	%rd4679, %rd4677, %rd4678;
	add.s64 	%rd4680, %rd4679, %rd4594;
	shr.u64 	%rd4681, %rd4680, 32;
	and.b64  	%rd4682, %rd4657, 4294967295;
	add.s64 	%rd4683, %rd4681, %rd4682;
	add.s64 	%rd4684, %rd4683, %rd4627;
	shr.u64 	%rd4685, %rd4684, 32;
	and.b64  	%rd4686, %rd4661, 4294967295;
	add.s64 	%rd4687, %rd4685, %rd4686;
	add.s64 	%rd4688, %rd4687, %rd4659;
	shr.u64 	%rd4689, %rd4688, 32;
	mul.wide.u32 	%rd4690, %r4382, %r4382;
	add.s64 	%rd4691, %rd4689, %rd4662;
	add.s64 	%rd4692, %rd4691, %rd4690;
	shr.u64 	%rd4693, %rd4692, 32;
	{ .reg .b32 tmp; mov.b64 {tmp, %r4383}, %rd4692; }
	and.b64  	%rd4694, %rd4668, 4294967295;
	mul.lo.s64 	%rd4695, %rd4694, 977;
	and.b64  	%rd4696, %rd4433, 4294967293;
	and.b64  	%rd4697, %rd4695, 4294967295;
	add.s64 	%rd19629, %rd4697, %rd4696;
	shr.u64 	%rd4698, %rd4695, 32;
	shr.u64 	%rd4699, %rd19629, 32;
	add.s64 	%rd4700, %rd4699, %rd4698;
	and.b64  	%rd4701, %rd4672, 4294967295;
	mul.lo.s64 	%rd4702, %rd4701, 977;
	and.b64  	%rd4703, %rd4457, 4294967295;
	and.b64  	%rd4704, %rd4702, 4294967295;
	add.s64 	%rd4705, %rd4700, %rd4703;
	add.s64 	%rd4706, %rd4705, %rd4704;
	add.s64 	%rd19630, %rd4706, %rd4694;
	shr.u64 	%rd4707, %rd4702, 32;
	shr.u64 	%rd4708, %rd19630, 32;
	add.s64 	%rd4709, %rd4708, %rd4707;
	and.b64  	%rd4710, %rd4676, 4294967295;
	mul.lo.s64 	%rd4711, %rd4710, 977;
	and.b64  	%rd4712, %rd4494, 4294967295;
	and.b64  	%rd4713, %rd4711, 4294967295;
	add.s64 	%rd4714, %rd4709, %rd4712;
	add.s64 	%rd4715, %rd4714, %rd4713;
	add.s64 	%rd19631, %rd4715, %rd4701;
	shr.u64 	%rd4716, %rd4711, 32;
	shr.u64 	%rd4717, %rd19631, 32;
	add.s64 	%rd4718, %rd4717, %rd4716;
	and.b64  	%rd4719, %rd4680, 4294967295;
	mul.lo.s64 	%rd4720, %rd4719, 977;
	and.b64  	%rd4721, %rd4530, 4294967295;
	and.b64  	%rd4722, %rd4720, 4294967295;
	add.s64 	%rd4723, %rd4718, %rd4721;
	add.s64 	%rd4724, %rd4723, %rd4722;
	add.s64 	%rd19632, %rd4724, %rd4710;
	shr.u64 	%rd4725, %rd4720, 32;
	shr.u64 	%rd4726, %rd19632, 32;
	add.s64 	%rd4727, %rd4726, %rd4725;
	and.b64  	%rd4728, %rd4684, 4294967295;
	mul.lo.s64 	%rd4729, %rd4728, 977;
	and.b64  	%rd4730, %rd4565, 4294967295;
	and.b64  	%rd4731, %rd4729, 4294967295;
	add.s64 	%rd4732, %rd4727, %rd4730;
	add.s64 	%rd4733, %rd4732, %rd4731;
	add.s64 	%rd19633, %rd4733, %rd4719;
	shr.u64 	%rd4734, %rd4729, 32;
	shr.u64 	%rd4735, %rd19633, 32;
	add.s64 	%rd4736, %rd4735, %rd4734;
	and.b64  	%rd4737, %rd4688, 4294967295;
	mul.lo.s64 	%rd4738, %rd4737, 977;
	and.b64  	%rd4739, %rd4599, 4294967295;
	and.b64  	%rd4740, %rd4738, 4294967295;
	add.s64 	%rd4741, %rd4736, %rd4739;
	add.s64 	%rd4742, %rd4741, %rd4740;
	add.s64 	%rd19634, %rd4742, %rd4728;
	shr.u64 	%rd4743, %rd4738, 32;
	shr.u64 	%rd4744, %rd19634, 32;
	add.s64 	%rd4745, %rd4744, %rd4743;
	and.b64  	%rd4746, %rd4692, 4294967295;
	mul.lo.s64 	%rd4747, %rd4746, 977;
	and.b64  	%rd4748, %rd4632, 4294967295;
	and.b64  	%rd4749, %rd4747, 4294967295;
	add.s64 	%rd4750, %rd4745, %rd4748;
	add.s64 	%rd4751, %rd4750, %rd4749;
	add.s64 	%rd19635, %rd4751, %rd4737;
	shr.u64 	%rd4752, %rd4747, 32;
	shr.u64 	%rd4753, %rd19635, 32;
	add.s64 	%rd4754, %rd4753, %rd4752;
	mul.lo.s64 	%rd4755, %rd4693, 977;
	and.b64  	%rd4756, %rd4664, 4294967295;
	and.b64  	%rd4757, %rd4755, 4294967295;
	add.s64 	%rd4758, %rd4754, %rd4756;
	add.s64 	%rd4759, %rd4758, %rd4757;
	add.s64 	%rd19636, %rd4759, %rd4746;
	shr.u64 	%rd4760, %rd4755, 32;
	shr.u64 	%rd4761, %rd19636, 32;
	cvt.u32.u64 	%r4384, %rd4761;
	cvt.u32.u64 	%r4385, %rd4760;
	add.s32 	%r4386, %r4384, %r4385;
	add.s32 	%r2367, %r4386, %r4383;
	setp.eq.s32 	%p525, %r2367, 0;
	mov.pred 	%p3171, -1;
	@%p525 bra 	$L__BB1_1641;
	cvt.u64.u32 	%rd4762, %r2367;
	mul.wide.u32 	%rd4763, %r2367, 977;
	shr.u64 	%rd4764, %rd4763, 32;
	and.b64  	%rd4765, %rd19629, 4294967295;
	and.b64  	%rd4766, %rd4763, 4294967295;
	add.s64 	%rd19629, %rd4766, %rd4765;
	shr.u64 	%rd4767, %rd19629, 32;
	and.b64  	%rd4768, %rd19630, 4294967295;
	add.s64 	%rd4769, %rd4764, %rd4768;
	add.s64 	%rd4770, %rd4769, %rd4762;
	add.s64 	%rd19630, %rd4770, %rd4767;
	setp.lt.u64 	%p527, %rd19630, 4294967296;
	@%p527 bra 	$L__BB1_1641;
	shr.u64 	%rd4771, %rd19630, 32;
	and.b64  	%rd4772, %rd19631, 4294967295;
	add.s64 	%rd19631, %rd4771, %rd4772;
	setp.lt.u64 	%p529, %rd19631, 4294967296;
	@%p529 bra 	$L__BB1_1641;
	shr.u64 	%rd4773, %rd19631, 32;
	and.b64  	%rd4774, %rd19632, 4294967295;
	add.s64 	%rd19632, %rd4773, %rd4774;
	setp.lt.u64 	%p531, %rd19632, 4294967296;
	@%p531 bra 	$L__BB1_1641;
	shr.u64 	%rd4776, %rd19632, 32;
	and.b64  	%rd4777, %rd19633, 4294967295;
	add.s64 	%rd19633, %rd4776, %rd4777;
	setp.lt.u64 	%p533, %rd19633, 4294967296;
	mov.b64 	%rd19632, 4294967296;
	@%p533 bra 	$L__BB1_1641;
	shr.u64 	%rd4779, %rd19633, 32;
	and.b64  	%rd4780, %rd19634, 4294967295;
	add.s64 	%rd19634, %rd4779, %rd4780;
	setp.lt.u64 	%p535, %rd19634, 4294967296;
	mov.b64 	%rd19632, 4294967296;
	mov.u64 	%rd19633, %rd19632;
	@%p535 bra 	$L__BB1_1641;
	shr.u64 	%rd4782, %rd19634, 32;
	and.b64  	%rd4783, %rd19635, 4294967295;
	add.s64 	%rd19635, %rd4782, %rd4783;
	setp.lt.u64 	%p537, %rd19635, 4294967296;
	mov.b64 	%rd19632, 4294967296;
	mov.u64 	%rd19634, %rd19632;
	@%p537 bra 	$L__BB1_1641;
	shr.u64 	%rd4785, %rd19635, 32;
	and.b64  	%rd4786, %rd19636, 4294967295;
	add.s64 	%rd4787, %rd4785, %rd4786;
	setp.lt.u64 	%p3171, %rd4787, 4294967296;
	min.u64 	%rd19636, %rd4787, 4294967296;
	mov.b64 	%rd19632, 4294967296;
	mov.u64 	%rd19633, %rd19632;
	mov.u64 	%rd19635, %rd19632;
$L__BB1_1641:
	cvt.u32.u64 	%r9496, %rd19636;
	cvt.u32.u64 	%r9495, %rd19635;
	cvt.u32.u64 	%r9494, %rd19634;
	cvt.u32.u64 	%r9493, %rd19633;
	cvt.u32.u64 	%r9492, %rd19632;
	cvt.u32.u64 	%r9491, %rd19631;
	cvt.u32.u64 	%r9490, %rd19630;
	cvt.u32.u64 	%r9489, %rd19629;
	@%p3171 bra 	$L__BB1_1657;
$L__BB1_1642:
	ld.const.u32 	%r4405, [const_p];
	ld.const.u32 	%r4406, [const_p+4];
	ld.const.u32 	%r4407, [const_p+8];
	ld.const.u32 	%r4408, [const_p+12];
	ld.const.u32 	%r4409, [const_p+16];
	ld.const.u32 	%r4410, [const_p+20];
	ld.const.u32 	%r4411, [const_p+24];
	// begin inline asm
	sub.cc.u32 %r9489, %r9489, %r4405;
	subc.cc.u32 %r9490, %r9490, %r4406;
	subc.cc.u32 %r9491, %r9491, %r4407;
	subc.cc.u32 %r9492, %r9492, %r4408;
	subc.cc.u32 %r9493, %r9493, %r4409;
	subc.cc.u32 %r9494, %r9494, %r4410;
	subc.cc.u32 %r9495, %r9495, %r4411;
	subc.u32 %r9496, %r9496, %r3857;
	
	// end inline asm
	bra.uni 	$L__BB1_1659;
$L__BB1_1643:
	ld.global.u8 	%rs5, [%rd708+96];
	setp.eq.s16 	%p516, %rs5, 0;
	@%p516 bra 	$L__BB1_1631;
$L__BB1_1644:
	mov.b16 	%rs7, 1;
	st.global.u8 	[%rd901+96], %rs7;
	bra.uni 	$L__BB1_2589;
$L__BB1_1645:
	ld.const.u32 	%r2376, [const_p+24];
	setp.lt.u32 	%p540, %r2376, %r9495;
	@%p540 bra 	$L__BB1_1642;
	setp.gt.u32 	%p541, %r2376, %r9495;
	@%p541 bra 	$L__BB1_1659;
	ld.const.u32 	%r2377, [const_p+20];
	setp.lt.u32 	%p542, %r2377, %r9494;
	@%p542 bra 	$L__BB1_1642;
	setp.gt.u32 	%p543, %r2377, %r9494;
	@%p543 bra 	$L__BB1_1659;
	ld.const.u32 	%r2378, [const_p+16];
	setp.lt.u32 	%p544, %r2378, %r9493;
	@%p544 bra 	$L__BB1_1642;
	setp.gt.u32 	%p545, %r2378, %r9493;
	@%p545 bra 	$L__BB1_1659;
	ld.const.u32 	%r2379, [const_p+12];
	setp.lt.u32 	%p546, %r2379, %r9492;
	@%p546 bra 	$L__BB1_1642;
	setp.gt.u32 	%p547, %r2379, %r9492;
	@%p547 bra 	$L__BB1_1659;
	ld.const.u32 	%r2380, [const_p+8];
	setp.lt.u32 	%p548, %r2380, %r9491;
	@%p548 bra 	$L__BB1_1642;
	setp.gt.u32 	%p549, %r2380, %r9491;
	@%p549 bra 	$L__BB1_1659;
	ld.const.u32 	%r2381, [const_p+4];
	setp.lt.u32 	%p550, %r2381, %r9490;
	@%p550 bra 	$L__BB1_1642;
	setp.gt.u32 	%p551, %r2381, %r9490;
	ld.const.u32 	%r4387, [const_p];
	setp.gt.u32 	%p552, %r4387, %r9489;
	or.pred  	%p553, %p551, %p552;
	@%p553 bra 	$L__BB1_1659;
	bra.uni 	$L__BB1_1642;
$L__BB1_1657:
	setp.lt.u32 	%p538, %r3857, %r9496;
	@%p538 bra 	$L__BB1_1642;
	setp.gt.u32 	%p539, %r3857, %r9496;
	@%p539 bra 	$L__BB1_1659;
	bra.uni 	$L__BB1_1645;
$L__BB1_1659:
	setp.le.u32 	%p554, %r9496, %r3857;
	@%p554 bra 	$L__BB1_1660;
	bra.uni 	$L__BB1_1673;
$L__BB1_1660:
	setp.lt.u32 	%p555, %r9496, %r3857;
	@%p555 bra 	$L__BB1_1675;
	ld.const.u32 	%r9488, [const_p+24];
	setp.gt.u32 	%p556, %r9495, %r9488;
	@%p556 bra 	$L__BB1_1674;
	setp.lt.u32 	%p557, %r9495, %r9488;
	@%p557 bra 	$L__BB1_1675;
	ld.const.u32 	%r2391, [const_p+20];
	setp.gt.u32 	%p558, %r9494, %r2391;
	@%p558 bra 	$L__BB1_1674;
	setp.lt.u32 	%p559, %r9494, %r2391;
	@%p559 bra 	$L__BB1_1675;
	ld.const.u32 	%r2392, [const_p+16];
	setp.gt.u32 	%p560, %r9493, %r2392;
	@%p560 bra 	$L__BB1_1674;
	setp.lt.u32 	%p561, %r9493, %r2392;
	@%p561 bra 	$L__BB1_1675;
	ld.const.u32 	%r2393, [const_p+12];
	setp.gt.u32 	%p562, %r9492, %r2393;
	@%p562 bra 	$L__BB1_1674;
	setp.lt.u32 	%p563, %r9492, %r2393;
	@%p563 bra 	$L__BB1_1675;
	ld.const.u32 	%r2394, [const_p+8];
	setp.gt.u32 	%p564, %r9491, %r2394;
	@%p564 bra 	$L__BB1_1674;
	setp.lt.u32 	%p565, %r9491, %r2394;
	@%p565 bra 	$L__BB1_1675;
	ld.const.u32 	%r2395, [const_p+4];
	setp.gt.u32 	%p566, %r9490, %r2395;
	@%p566 bra 	$L__BB1_1674;
	setp.lt.u32 	%p567, %r9490, %r2395;
	ld.const.u32 	%r4413, [const_p];
	setp.lt.u32 	%p568, %r9489, %r4413;
	or.pred  	%p569, %p567, %p568;
	@%p569 bra 	$L__BB1_1675;
	bra.uni 	$L__BB1_1674;
$L__BB1_1673:
	ld.const.u32 	%r9488, [const_p+24];
$L__BB1_1674:
	ld.const.u32 	%r4431, [const_p];
	ld.const.u32 	%r4432, [const_p+4];
	ld.const.u32 	%r4433, [const_p+8];
	ld.const.u32 	%r4434, [const_p+12];
	ld.const.u32 	%r4435, [const_p+16];
	ld.const.u32 	%r4436, [const_p+20];
	// begin inline asm
	sub.cc.u32 %r9489, %r9489, %r4431;
	subc.cc.u32 %r9490, %r9490, %r4432;
	subc.cc.u32 %r9491, %r9491, %r4433;
	subc.cc.u32 %r9492, %r9492, %r4434;
	subc.cc.u32 %r9493, %r9493, %r4435;
	subc.cc.u32 %r9494, %r9494, %r4436;
	subc.cc.u32 %r9495, %r9495, %r9488;
	subc.u32 %r9496, %r9496, %r3857;
	
	// end inline asm
$L__BB1_1675:
	ld.global.u32 	%r4439, [%rd708];
	mul.wide.u32 	%rd4788, %r9489, %r4439;
	shr.u64 	%rd4789, %rd4788, 32;
	mul.wide.u32 	%rd4790, %r9490, %r4439;
	add.s64 	%rd4791, %rd4789, %rd4790;
	shr.u64 	%rd4792, %rd4791, 32;
	mul.wide.u32 	%rd4793, %r9491, %r4439;
	add.s64 	%rd4794, %rd4792, %rd4793;
	shr.u64 	%rd4795, %rd4794, 32;
	mul.wide.u32 	%rd4796, %r9492, %r4439;
	add.s64 	%rd4797, %rd4795, %rd4796;
	shr.u64 	%rd4798, %rd4797, 32;
	mul.wide.u32 	%rd4799, %r9493, %r4439;
	add.s64 	%rd4800, %rd4798, %rd4799;
	shr.u64 	%rd4801, %rd4800, 32;
	mul.wide.u32 	%rd4802, %r9494, %r4439;
	add.s64 	%rd4803, %rd4801, %rd4802;
	shr.u64 	%rd4804, %rd4803, 32;
	mul.wide.u32 	%rd4805, %r9495, %r4439;
	add.s64 	%rd4806, %rd4804, %rd4805;
	shr.u64 	%rd4807, %rd4806, 32;
	mul.wide.u32 	%rd4808, %r9496, %r4439;
	add.s64 	%rd4809, %rd4807, %rd4808;
	shr.u64 	%rd4810, %rd4809, 32;
	ld.global.u32 	%r4440, [%rd708+4];
	and.b64  	%rd4811, %rd4791, 4294967295;
	mul.wide.u32 	%rd4812, %r9489, %r4440;
	add.s64 	%rd4813, %rd4812, %rd4811;
	shr.u64 	%rd4814, %rd4813, 32;
	and.b64  	%rd4815, %rd4794, 4294967295;
	mul.wide.u32 	%rd4816, %r9490, %r4440;
	add.s64 	%rd4817, %rd4814, %rd4815;
	add.s64 	%rd4818, %rd4817, %rd4816;
	shr.u64 	%rd4819, %rd4818, 32;
	and.b64  	%rd4820, %rd4797, 4294967295;
	mul.wide.u32 	%rd4821, %r9491, %r4440;
	add.s64 	%rd4822, %rd4819, %rd4820;
	add.s64 	%rd4823, %rd4822, %rd4821;
	shr.u64 	%rd4824, %rd4823, 32;
	and.b64  	%rd4825, %rd4800, 4294967295;
	mul.wide.u32 	%rd4826, %r9492, %r4440;
	add.s64 	%rd4827, %rd4824, %rd4825;
	add.s64 	%rd4828, %rd4827, %rd4826;
	shr.u64 	%rd4829, %rd4828, 32;
	and.b64  	%rd4830, %rd4803, 4294967295;
	mul.wide.u32 	%rd4831, %r9493, %r4440;
	add.s64 	%rd4832, %rd4829, %rd4830;
	add.s64 	%rd4833, %rd4832, %rd4831;
	shr.u64 	%rd4834, %rd4833, 32;
	and.b64  	%rd4835, %rd4806, 4294967295;
	mul.wide.u32 	%rd4836, %r9494, %r4440;
	add.s64 	%rd4837, %rd4834, %rd4835;
	add.s64 	%rd4838, %rd4837, %rd4836;
	shr.u64 	%rd4839, %rd4838, 32;
	and.b64  	%rd4840, %rd4809, 4294967295;
	mul.wide.u32 	%rd4841, %r9495, %r4440;
	add.s64 	%rd4842, %rd4839, %rd4840;
	add.s64 	%rd4843, %rd4842, %rd4841;
	shr.u64 	%rd4844, %rd4843, 32;
	mul.wide.u32 	%rd4845, %r9496, %r4440;
	add.s64 	%rd4846, %rd4844, %rd4810;
	add.s64 	%rd4847, %rd4846, %rd4845;
	shr.u64 	%rd4848, %rd4847, 32;
	ld.global.u32 	%r4441, [%rd708+8];
	and.b64  	%rd4849, %rd4818, 4294967295;
	mul.wide.u32 	%rd4850, %r9489, %r4441;
	add.s64 	%rd4851, %rd4850, %rd4849;
	shr.u64 	%rd4852, %rd4851, 32;
	and.b64  	%rd4853, %rd4823, 4294967295;
	mul.wide.u32 	%rd4854, %r9490, %r4441;
	add.s64 	%rd4855, %rd4852, %rd4853;
	add.s64 	%rd4856, %rd4855, %rd4854;
	shr.u64 	%rd4857, %rd4856, 32;
	and.b64  	%rd4858, %rd4828, 4294967295;
	mul.wide.u32 	%rd4859, %r9491, %r4441;
	add.s64 	%rd4860, %rd4857, %rd4858;
	add.s64 	%rd4861, %rd4860, %rd4859;
	shr.u64 	%rd4862, %rd4861, 32;
	and.b64  	%rd4863, %rd4833, 4294967295;
	mul.wide.u32 	%rd4864, %r9492, %r4441;
	add.s64 	%rd4865, %rd4862, %rd4863;
	add.s64 	%rd4866, %rd4865, %rd4864;
	shr.u64 	%rd4867, %rd4866, 32;
	and.b64  	%rd4868, %rd4838, 4294967295;
	mul.wide.u32 	%rd4869, %r9493, %r4441;
	add.s64 	%rd4870, %rd4867, %rd4868;
	add.s64 	%rd4871, %rd4870, %rd4869;
	shr.u64 	%rd4872, %rd4871, 32;
	and.b64  	%rd4873, %rd4843, 4294967295;
	mul.wide.u32 	%rd4874, %r9494, %r4441;
	add.s64 	%rd4875, %rd4872, %rd4873;
	add.s64 	%rd4876, %rd4875, %rd4874;
	shr.u64 	%rd4877, %rd4876, 32;
	and.b64  	%rd4878, %rd4847, 4294967295;
	mul.wide.u32 	%rd4879, %r9495, %r4441;
	add.s64 	%rd4880, %rd4877, %rd4878;
	add.s64 	%rd4881, %rd4880, %rd4879;
	shr.u64 	%rd4882, %rd4881, 32;
	mul.wide.u32 	%rd4883, %r9496, %r4441;
	add.s64 	%rd4884, %rd4882, %rd4848;
	add.s64 	%rd4885, %rd4884, %rd4883;
	shr.u64 	%rd4886, %rd4885, 32;
	ld.global.u32 	%r4442, [%rd708+12];
	and.b64  	%rd4887, %rd4856, 4294967295;
	mul.wide.u32 	%rd4888, %r9489, %r4442;
	add.s64 	%rd4889, %rd4888, %rd4887;
	shr.u64 	%rd4890, %rd4889, 32;
	and.b64  	%rd4891, %rd4861, 4294967295;
	mul.wide.u32 	%rd4892, %r9490, %r4442;
	add.s64 	%rd4893, %rd4890, %rd4891;
	add.s64 	%rd4894, %rd4893, %rd4892;
	shr.u64 	%rd4895, %rd4894, 32;
	and.b64  	%rd4896, %rd4866, 4294967295;
	mul.wide.u32 	%rd4897, %r9491, %r4442;
	add.s64 	%rd4898, %rd4895, %rd4896;
	add.s64 	%rd4899, %rd4898, %rd4897;
	shr.u64 	%rd4900, %rd4899, 32;
	and.b64  	%rd4901, %rd4871, 4294967295;
	mul.wide.u32 	%rd4902, %r9492, %r4442;
	add.s64 	%rd4903, %rd4900, %rd4901;
	add.s64 	%rd4904, %rd4903, %rd4902;
	shr.u64 	%rd4905, %rd4904, 32;
	and.b64  	%rd4906, %rd4876, 4294967295;
	mul.wide.u32 	%rd4907, %r9493, %r4442;
	add.s64 	%rd4908, %rd4905, %rd4906;
	add.s64 	%rd4909, %rd4908, %rd4907;
	shr.u64 	%rd4910, %rd4909, 32;
	and.b64  	%rd4911, %rd4881, 4294967295;
	mul.wide.u32 	%rd4912, %r9494, %r4442;
	add.s64 	%rd4913, %rd4910, %rd4911;
	add.s64 	%rd4914, %rd4913, %rd4912;
	shr.u64 	%rd4915, %rd4914, 32;
	and.b64  	%rd4916, %rd4885, 4294967295;
	mul.wide.u32 	%rd4917, %r9495, %r4442;
	add.s64 	%rd4918, %rd4915, %rd4916;
	add.s64 	%rd4919, %rd4918, %rd4917;
	shr.u64 	%rd4920, %rd4919, 32;
	mul.wide.u32 	%rd4921, %r9496, %r4442;
	add.s64 	%rd4922, %rd4920, %rd4886;
	add.s64 	%rd4923, %rd4922, %rd4921;
	shr.u64 	%rd4924, %rd4923, 32;
	ld.global.u32 	%r4443, [%rd708+16];
	and.b64  	%rd4925, %rd4894, 4294967295;
	mul.wide.u32 	%rd4926, %r9489, %r4443;
	add.s64 	%rd4927, %rd4926, %rd4925;
	shr.u64 	%rd4928, %rd4927, 32;
	and.b64  	%rd4929, %rd4899, 4294967295;
	mul.wide.u32 	%rd4930, %r9490, %r4443;
	add.s64 	%rd4931, %rd4928, %rd4929;
	add.s64 	%rd4932, %rd4931, %rd4930;
	shr.u64 	%rd4933, %rd4932, 32;
	and.b64  	%rd4934, %rd4904, 4294967295;
	mul.wide.u32 	%rd4935, %r9491, %r4443;
	add.s64 	%rd4936, %rd4933, %rd4934;
	add.s64 	%rd4937, %rd4936, %rd4935;
	shr.u64 	%rd4938, %rd4937, 32;
	and.b64  	%rd4939, %rd4909, 4294967295;
	mul.wide.u32 	%rd4940, %r9492, %r4443;
	add.s64 	%rd4941, %rd4938, %rd4939;
	add.s64 	%rd4942, %rd4941, %rd4940;
	shr.u64 	%rd4943, %rd4942, 32;
	and.b64  	%rd4944, %rd4914, 4294967295;
	mul.wide.u32 	%rd4945, %r9493, %r4443;
	add.s64 	%rd4946, %rd4943, %rd4944;
	add.s64 	%rd4947, %rd4946, %rd4945;
	shr.u64 	%rd4948, %rd4947, 32;
	and.b64  	%rd4949, %rd4919, 4294967295;
	mul.wide.u32 	%rd4950, %r9494, %r4443;
	add.s64 	%rd4951, %rd4948, %rd4949;
	add.s64 	%rd4952, %rd4951, %rd4950;
	shr.u64 	%rd4953, %rd4952, 32;
	and.b64  	%rd4954, %rd4923, 4294967295;
	mul.wide.u32 	%rd4955, %r9495, %r4443;
	add.s64 	%rd4956, %rd4953, %rd4954;
	add.s64 	%rd4957, %rd4956, %rd4955;
	shr.u64 	%rd4958, %rd4957, 32;
	mul.wide.u32 	%rd4959, %r9496, %r4443;
	add.s64 	%rd4960, %rd4958, %rd4924;
	add.s64 	%rd4961, %rd4960, %rd4959;
	shr.u64 	%rd4962, %rd4961, 32;
	ld.global.u32 	%r4444, [%rd708+20];
	and.b64  	%rd4963, %rd4932, 4294967295;
	mul.wide.u32 	%rd4964, %r9489, %r4444;
	add.s64 	%rd4965, %rd4964, %rd4963;
	shr.u64 	%rd4966, %rd4965, 32;
	and.b64  	%rd4967, %rd4937, 4294967295;
	mul.wide.u32 	%rd4968, %r9490, %r4444;
	add.s64 	%rd4969, %rd4966, %rd4967;
	add.s64 	%rd4970, %rd4969, %rd4968;
	shr.u64 	%rd4971, %rd4970, 32;
	and.b64  	%rd4972, %rd4942, 4294967295;
	mul.wide.u32 	%rd4973, %r9491, %r4444;
	add.s64 	%rd4974, %rd4971, %rd4972;
	add.s64 	%rd4975, %rd4974, %rd4973;
	shr.u64 	%rd4976, %rd4975, 32;
	and.b64  	%rd4977, %rd4947, 4294967295;
	mul.wide.u32 	%rd4978, %r9492, %r4444;
	add.s64 	%rd4979, %rd4976, %rd4977;
	add.s64 	%rd4980, %rd4979, %rd4978;
	shr.u64 	%rd4981, %rd4980, 32;
	and.b64  	%rd4982, %rd4952, 4294967295;
	mul.wide.u32 	%rd4983, %r9493, %r4444;
	add.s64 	%rd4984, %rd4981, %rd4982;
	add.s64 	%rd4985, %rd4984, %rd4983;
	shr.u64 	%rd4986, %rd4985, 32;
	and.b64  	%rd4987, %rd4957, 4294967295;
	mul.wide.u32 	%rd4988, %r9494, %r4444;
	add.s64 	%rd4989, %rd4986, %rd4987;
	add.s64 	%rd4990, %rd4989, %rd4988;
	shr.u64 	%rd4991, %rd4990, 32;
	and.b64  	%rd4992, %rd4961, 4294967295;
	mul.wide.u32 	%rd4993, %r9495, %r4444;
	add.s64 	%rd4994, %rd4991, %rd4992;
	add.s64 	%rd4995, %rd4994, %rd4993;
	shr.u64 	%rd4996, %rd4995, 32;
	mul.wide.u32 	%rd4997, %r9496, %r4444;
	add.s64 	%rd4998, %rd4996, %rd4962;
	add.s64 	%rd4999, %rd4998, %rd4997;
	shr.u64 	%rd5000, %rd4999, 32;
	ld.global.u32 	%r4445, [%rd708+24];
	and.b64  	%rd5001, %rd4970, 4294967295;
	mul.wide.u32 	%rd5002, %r9489, %r4445;
	add.s64 	%rd5003, %rd5002, %rd5001;
	shr.u64 	%rd5004, %rd5003, 32;
	and.b64  	%rd5005, %rd4975, 4294967295;
	mul.wide.u32 	%rd5006, %r9490, %r4445;
	add.s64 	%rd5007, %rd5004, %rd5005;
	add.s64 	%rd5008, %rd5007, %rd5006;
	shr.u64 	%rd5009, %rd5008, 32;
	and.b64  	%rd5010, %rd4980, 4294967295;
	mul.wide.u32 	%rd5011, %r9491, %r4445;
	add.s64 	%rd5012, %rd5009, %rd5010;
	add.s64 	%rd5013, %rd5012, %rd5011;
	shr.u64 	%rd5014, %rd5013, 32;
	and.b64  	%rd5015, %rd4985, 4294967295;
	mul.wide.u32 	%rd5016, %r9492, %r4445;
	add.s64 	%rd5017, %rd5014, %rd5015;
	add.s64 	%rd5018, %rd5017, %rd5016;
	shr.u64 	%rd5019, %rd5018, 32;
	and.b64  	%rd5020, %rd4990, 4294967295;
	mul.wide.u32 	%rd5021, %r9493, %r4445;
	add.s64 	%rd5022, %rd5019, %rd5020;
	add.s64 	%rd5023, %rd5022, %rd5021;
	shr.u64 	%rd5024, %rd5023, 32;
	and.b64  	%rd5025, %rd4995, 4294967295;
	mul.wide.u32 	%rd5026, %r9494, %r4445;
	add.s64 	%rd5027, %rd5024, %rd5025;
	add.s64 	%rd5028, %rd5027, %rd5026;
	shr.u64 	%rd5029, %rd5028, 32;
	and.b64  	%rd5030, %rd4999, 4294967295;
	mul.wide.u32 	%rd5031, %r9495, %r4445;
	add.s64 	%rd5032, %rd5029, %rd5030;
	add.s64 	%rd5033, %rd5032, %rd5031;
	shr.u64 	%rd5034, %rd5033, 32;
	mul.wide.u32 	%rd5035, %r9496, %r4445;
	add.s64 	%rd5036, %rd5034, %rd5000;
	add.s64 	%rd5037, %rd5036, %rd5035;
	shr.u64 	%rd5038, %rd5037, 32;
	ld.global.u32 	%r4446, [%rd708+28];
	and.b64  	%rd5039, %rd5008, 4294967295;
	mul.wide.u32 	%rd5040, %r9489, %r4446;
	add.s64 	%rd5041, %rd5040, %rd5039;
	shr.u64 	%rd5042, %rd5041, 32;
	and.b64  	%rd5043, %rd5013, 4294967295;
	mul.wide.u32 	%rd5044, %r9490, %r4446;
	add.s64 	%rd5045, %rd5042, %rd5043;
	add.s64 	%rd5046, %rd5045, %rd5044;
	shr.u64 	%rd5047, %rd5046, 32;
	and.b64  	%rd5048, %rd5018, 4294967295;
	mul.wide.u32 	%rd5049, %r9491, %r4446;
	add.s64 	%rd5050, %rd5047, %rd5048;
	add.s64 	%rd5051, %rd5050, %rd5049;
	shr.u64 	%rd5052, %rd5051, 32;
	and.b64  	%rd5053, %rd5023, 4294967295;
	mul.wide.u32 	%rd5054, %r9492, %r4446;
	add.s64 	%rd5055, %rd5052, %rd5053;
	add.s64 	%rd5056, %rd5055, %rd5054;
	shr.u64 	%rd5057, %rd5056, 32;
	and.b64  	%rd5058, %rd5028, 4294967295;
	mul.wide.u32 	%rd5059, %r9493, %r4446;
	add.s64 	%rd5060, %rd5057, %rd5058;
	add.s64 	%rd5061, %rd5060, %rd5059;
	shr.u64 	%rd5062, %rd5061, 32;
	and.b64  	%rd5063, %rd5033, 4294967295;
	mul.wide.u32 	%rd5064, %r9494, %r4446;
	add.s64 	%rd5065, %rd5062, %rd5063;
	add.s64 	%rd5066, %rd5065, %rd5064;
	shr.u64 	%rd5067, %rd5066, 32;
	and.b64  	%rd5068, %rd5037, 4294967295;
	mul.wide.u32 	%rd5069, %r9495, %r4446;
	add.s64 	%rd5070, %rd5067, %rd5068;
	add.s64 	%rd5071, %rd5070, %rd5069;
	shr.u64 	%rd5072, %rd5071, 32;
	mul.wide.u32 	%rd5073, %r9496, %r4446;
	add.s64 	%rd5074, %rd5072, %rd5038;
	add.s64 	%rd5075, %rd5074, %rd5073;
	shr.u64 	%rd5076, %rd5075, 32;
	{ .reg .b32 tmp; mov.b64 {tmp, %r4447}, %rd5075; }
	and.b64  	%rd5077, %rd5046, 4294967295;
	mul.lo.s64 	%rd5078, %rd5077, 977;
	and.b64  	%rd5079, %rd4788, 4294967295;
	and.b64  	%rd5080, %rd5078, 4294967295;
	add.s64 	%rd19637, %rd5080, %rd5079;
	shr.u64 	%rd5081, %rd5078, 32;
	shr.u64 	%rd5082, %rd19637, 32;
	add.s64 	%rd5083, %rd5082, %rd5081;
	and.b64  	%rd5084, %rd5051, 4294967295;
	mul.lo.s64 	%rd5085, %rd5084, 977;
	and.b64  	%rd5086, %rd4813, 4294967295;
	and.b64  	%rd5087, %rd5085, 4294967295;
	add.s64 	%rd5088, %rd5083, %rd5086;
	add.s64 	%rd5089, %rd5088, %rd5087;
	add.s64 	%rd19638, %rd5089, %rd5077;
	shr.u64 	%rd5090, %rd5085, 32;
	shr.u64 	%rd5091, %rd19638, 32;
	add.s64 	%rd5092, %rd5091, %rd5090;
	and.b64  	%rd5093, %rd5056, 4294967295;
	mul.lo.s64 	%rd5094, %rd5093, 977;
	and.b64  	%rd5095, %rd4851, 4294967295;
	and.b64  	%rd5096, %rd5094, 4294967295;
	add.s64 	%rd5097, %rd5092, %rd5095;
	add.s64 	%rd5098, %rd5097, %rd5096;
	add.s64 	%rd19639, %rd5098, %rd5084;
	shr.u64 	%rd5099, %rd5094, 32;
	shr.u64 	%rd5100, %rd19639, 32;
	add.s64 	%rd5101, %rd5100, %rd5099;
	and.b64  	%rd5102, %rd5061, 4294967295;
	mul.lo.s64 	%rd5103, %rd5102, 977;
	and.b64  	%rd5104, %rd4889, 4294967295;
	and.b64  	%rd5105, %rd5103, 4294967295;
	add.s64 	%rd5106, %rd5101, %rd5104;
	add.s64 	%rd5107, %rd5106, %rd5105;
	add.s64 	%rd19640, %rd5107, %rd5093;
	shr.u64 	%rd5108, %rd5103, 32;
	shr.u64 	%rd5109, %rd19640, 32;
	add.s64 	%rd5110, %rd5109, %rd5108;
	and.b64  	%rd5111, %rd5066, 4294967295;
	mul.lo.s64 	%rd5112, %rd5111, 977;
	and.b64  	%rd5113, %rd4927, 4294967295;
	and.b64  	%rd5114, %rd5112, 4294967295;
	add.s64 	%rd5115, %rd5110, %rd5113;
	add.s64 	%rd5116, %rd5115, %rd5114;
	add.s64 	%rd19641, %rd5116, %rd5102;
	shr.u64 	%rd5117, %rd5112, 32;
	shr.u64 	%rd5118, %rd19641, 32;
	add.s64 	%rd5119, %rd5118, %rd5117;
	and.b64  	%rd5120, %rd5071, 4294967295;
	mul.lo.s64 	%rd5121, %rd5120, 977;
	and.b64  	%rd5122, %rd4965, 4294967295;
	and.b64  	%rd5123, %rd5121, 4294967295;
	add.s64 	%rd5124, %rd5119, %rd5122;
	add.s64 	%rd5125, %rd5124, %rd5123;
	add.s64 	%rd19642, %rd5125, %rd5111;
	shr.u64 	%rd5126, %rd5121, 32;
	shr.u64 	%rd5127, %rd19642, 32;
	add.s64 	%rd5128, %rd5127, %rd5126;
	and.b64  	%rd5129, %rd5075, 4294967295;
	mul.lo.s64 	%rd5130, %rd5129, 977;
	and.b64  	%rd5131, %rd5003, 4294967295;
	and.b64  	%rd5132, %rd5130, 4294967295;
	add.s64 	%rd5133, %rd5128, %rd5131;
	add.s64 	%rd5134, %rd5133, %rd5132;
	add.s64 	%rd19643, %rd5134, %rd5120;
	shr.u64 	%rd5135, %rd5130, 32;
	shr.u64 	%rd5136, %rd19643, 32;
	add.s64 	%rd5137, %rd5136, %rd5135;
	mul.lo.s64 	%rd5138, %rd5076, 977;
	and.b64  	%rd5139, %rd5041, 4294967295;
	and.b64  	%rd5140, %rd5138, 4294967295;
	add.s64 	%rd5141, %rd5137, %rd5139;
	add.s64 	%rd5142, %rd5141, %rd5140;
	add.s64 	%rd19644, %rd5142, %rd5129;
	shr.u64 	%rd5143, %rd5138, 32;
	shr.u64 	%rd5144, %rd19644, 32;
	cvt.u32.u64 	%r4448, %rd5144;
	cvt.u32.u64 	%r4449, %rd5143;
	add.s32 	%r4450, %r4448, %r4449;
	add.s32 	%r2422, %r4450, %r4447;
	setp.eq.s32 	%p571, %r2422, 0;
	mov.pred 	%p3172, 0;
	@%p571 bra 	$L__BB1_1683;
	cvt.u64.u32 	%rd5145, %r2422;
	mul.wide.u32 	%rd5146, %r2422, 977;
	shr.u64 	%rd5147, %rd5146, 32;
	and.b64  	%rd5148, %rd19637, 4294967295;
	and.b64  	%rd5149, %rd5146, 4294967295;
	add.s64 	%rd19637, %rd5149, %rd5148;
	shr.u64 	%rd5150, %rd19637, 32;
	and.b64  	%rd5151, %rd19638, 4294967295;
	add.s64 	%rd5152, %rd5147, %rd5151;
	add.s64 	%rd5153, %rd5152, %rd5145;
	add.s64 	%rd19638, %rd5153, %rd5150;
	setp.lt.u64 	%p573, %rd19638, 4294967296;
	@%p573 bra 	$L__BB1_1683;
	shr.u64 	%rd5154, %rd19638, 32;
	and.b64  	%rd5155, %rd19639, 4294967295;
	add.s64 	%rd19639, %rd5154, %rd5155;
	setp.lt.u64 	%p575, %rd19639, 4294967296;
	@%p575 bra 	$L__BB1_1683;
	shr.u64 	%rd5156, %rd19639, 32;
	and.b64  	%rd5157, %rd19640, 4294967295;
	add.s64 	%rd19640, %rd5156, %rd5157;
	setp.lt.u64 	%p577, %rd19640, 4294967296;
	@%p577 bra 	$L__BB1_1683;
	shr.u64 	%rd5159, %rd19640, 32;
	and.b64  	%rd5160, %rd19641, 4294967295;
	add.s64 	%rd19641, %rd5159, %rd5160;
	setp.lt.u64 	%p579, %rd19641, 4294967296;
	mov.b64 	%rd19640, 4294967296;
	@%p579 bra 	$L__BB1_1683;
	shr.u64 	%rd5162, %rd19641, 32;
	and.b64  	%rd5163, %rd19642, 4294967295;
	add.s64 	%rd19642, %rd5162, %rd5163;
	setp.lt.u64 	%p581, %rd19642, 4294967296;
	mov.b64 	%rd19640, 4294967296;
	mov.u64 	%rd19641, %rd19640;
	@%p581 bra 	$L__BB1_1683;
	shr.u64 	%rd5165, %rd19642, 32;
	and.b64  	%rd5166, %rd19643, 4294967295;
	add.s64 	%rd19643, %rd5165, %rd5166;
	setp.lt.u64 	%p583, %rd19643, 4294967296;
	mov.b64 	%rd19640, 4294967296;
	mov.u64 	%rd19642, %rd19640;
	@%p583 bra 	$L__BB1_1683;
	shr.u64 	%rd5168, %rd19643, 32;
	and.b64  	%rd5169, %rd19644, 4294967295;
	add.s64 	%rd5170, %rd5168, %rd5169;
	setp.gt.u64 	%p3172, %rd5170, 4294967295;
	min.u64 	%rd19644, %rd5170, 4294967296;
	mov.b64 	%rd19640, 4294967296;
	mov.u64 	%rd19641, %rd19640;
	mov.u64 	%rd19643, %rd19640;
$L__BB1_1683:
	cvt.u32.u64 	%r9513, %rd19644;
	cvt.u32.u64 	%r9512, %rd19643;
	cvt.u32.u64 	%r9511, %rd19642;
	cvt.u32.u64 	%r9510, %rd19641;
	cvt.u32.u64 	%r9509, %rd19640;
	cvt.u32.u64 	%r9508, %rd19639;
	cvt.u32.u64 	%r9507, %rd19638;
	cvt.u32.u64 	%r9506, %rd19637;
	setp.ge.u32 	%p584, %r3857, %r9513;
	not.pred 	%p585, %p3172;
	and.pred  	%p586, %p585, %p584;
	@%p586 bra 	$L__BB1_1685;
	ld.const.u32 	%r9497, [const_p+24];
	bra.uni 	$L__BB1_1698;
$L__BB1_1685:
	setp.gt.u32 	%p587, %r3857, %r9513;
	@%p587 bra 	$L__BB1_1699;
	ld.const.u32 	%r9497, [const_p+24];
	setp.lt.u32 	%p588, %r9497, %r9512;
	@%p588 bra 	$L__BB1_1698;
	setp.gt.u32 	%p589, %r9497, %r9512;
	@%p589 bra 	$L__BB1_1699;
	ld.const.u32 	%r2433, [const_p+20];
	setp.lt.u32 	%p590, %r2433, %r9511;
	@%p590 bra 	$L__BB1_1698;
	setp.gt.u32 	%p591, %r2433, %r9511;
	@%p591 bra 	$L__BB1_1699;
	ld.const.u32 	%r2434, [const_p+16];
	setp.lt.u32 	%p592, %r2434, %r9510;
	@%p592 bra 	$L__BB1_1698;
	setp.gt.u32 	%p593, %r2434, %r9510;
	@%p593 bra 	$L__BB1_1699;
	ld.const.u32 	%r2435, [const_p+12];
	setp.lt.u32 	%p594, %r2435, %r9509;
	@%p594 bra 	$L__BB1_1698;
	setp.gt.u32 	%p595, %r2435, %r9509;
	@%p595 bra 	$L__BB1_1699;
	ld.const.u32 	%r2436, [const_p+8];
	setp.lt.u32 	%p596, %r2436, %r9508;
	@%p596 bra 	$L__BB1_1698;
	setp.gt.u32 	%p597, %r2436, %r9508;
	@%p597 bra 	$L__BB1_1699;
	ld.const.u32 	%r2437, [const_p+4];
	setp.lt.u32 	%p598, %r2437, %r9507;
	@%p598 bra 	$L__BB1_1698;
	setp.gt.u32 	%p599, %r2437, %r9507;
	ld.const.u32 	%r4451, [const_p];
	setp.gt.u32 	%p600, %r4451, %r9506;
	or.pred  	%p601, %p599, %p600;
	@%p601 bra 	$L__BB1_1699;
$L__BB1_1698:
	ld.const.u32 	%r4469, [const_p];
	ld.const.u32 	%r4470, [const_p+4];
	ld.const.u32 	%r4471, [const_p+8];
	ld.const.u32 	%r4472, [const_p+12];
	ld.const.u32 	%r4473, [const_p+16];
	ld.const.u32 	%r4474, [const_p+20];
	// begin inline asm
	sub.cc.u32 %r9506, %r9506, %r4469;
	subc.cc.u32 %r9507, %r9507, %r4470;
	subc.cc.u32 %r9508, %r9508, %r4471;
	subc.cc.u32 %r9509, %r9509, %r4472;
	subc.cc.u32 %r9510, %r9510, %r4473;
	subc.cc.u32 %r9511, %r9511, %r4474;
	subc.cc.u32 %r9512, %r9512, %r9497;
	subc.u32 %r9513, %r9513, %r3857;
	
	// end inline asm
$L__BB1_1699:
	setp.gt.u32 	%p602, %r9513, %r3857;
	@%p602 bra 	$L__BB1_1712;
	bra.uni 	$L__BB1_1713;
$L__BB1_1700:
	ld.const.u32 	%r2447, [const_p+24];
	setp.gt.u32 	%p604, %r9512, %r2447;
	@%p604 bra 	$L__BB1_1712;
	setp.lt.u32 	%p605, %r9512, %r2447;
	@%p605 bra 	$L__BB1_1714;
	ld.const.u32 	%r2448, [const_p+20];
	setp.gt.u32 	%p606, %r9511, %r2448;
	@%p606 bra 	$L__BB1_1712;
	setp.lt.u32 	%p607, %r9511, %r2448;
	@%p607 bra 	$L__BB1_1714;
	ld.const.u32 	%r2449, [const_p+16];
	setp.gt.u32 	%p608, %r9510, %r2449;
	@%p608 bra 	$L__BB1_1712;
	setp.lt.u32 	%p609, %r9510, %r2449;
	@%p609 bra 	$L__BB1_1714;
	ld.const.u32 	%r2450, [const_p+12];
	setp.gt.u32 	%p610, %r9509, %r2450;
	@%p610 bra 	$L__BB1_1712;
	setp.lt.u32 	%p611, %r9509, %r2450;
	@%p611 bra 	$L__BB1_1714;
	ld.const.u32 	%r2451, [const_p+8];
	setp.gt.u32 	%p612, %r9508, %r2451;
	@%p612 bra 	$L__BB1_1712;
	setp.lt.u32 	%p613, %r9508, %r2451;
	@%p613 bra 	$L__BB1_1714;
	ld.const.u32 	%r2452, [const_p+4];
	setp.gt.u32 	%p614, %r9507, %r2452;
	@%p614 bra 	$L__BB1_1712;
	setp.lt.u32 	%p615, %r9507, %r2452;
	ld.const.u32 	%r4477, [const_p];
	setp.lt.u32 	%p616, %r9506, %r4477;
	or.pred  	%p617, %p615, %p616;
	@%p617 bra 	$L__BB1_1714;
$L__BB1_1712:
	ld.const.u32 	%r4495, [const_p];
	ld.const.u32 	%r4496, [const_p+4];
	ld.const.u32 	%r4497, [const_p+8];
	ld.const.u32 	%r4498, [const_p+12];
	ld.const.u32 	%r4499, [const_p+16];
	ld.const.u32 	%r4500, [const_p+20];
	ld.const.u32 	%r4501, [const_p+24];
	// begin inline asm
	sub.cc.u32 %r9506, %r9506, %r4495;
	subc.cc.u32 %r9507, %r9507, %r4496;
	subc.cc.u32 %r9508, %r9508, %r4497;
	subc.cc.u32 %r9509, %r9509, %r4498;
	subc.cc.u32 %r9510, %r9510, %r4499;
	subc.cc.u32 %r9511, %r9511, %r4500;
	subc.cc.u32 %r9512, %r9512, %r4501;
	subc.u32 %r9513, %r9513, %r3857;
	
	// end inline asm
	bra.uni 	$L__BB1_1714;
$L__BB1_1713:
	setp.lt.u32 	%p603, %r9513, %r3857;
	@%p603 bra 	$L__BB1_1714;
	bra.uni 	$L__BB1_1700;
$L__BB1_1714:
	shl.b32 	%r4503, %r9506, 2;
	shr.u32 	%r4504, %r9506, 30;
	cvt.u64.u32 	%rd5171, %r4504;
	mul.wide.u32 	%rd5172, %r9507, 4;
	or.b64  	%rd5173, %rd5172, %rd5171;
	shr.u64 	%rd5174, %rd5172, 32;
	mul.wide.u32 	%rd5175, %r9508, 4;
	or.b64  	%rd5176, %rd5175, %rd5174;
	shr.u64 	%rd5177, %rd5175, 32;
	mul.wide.u32 	%rd5178, %r9509, 4;
	or.b64  	%rd5179, %rd5178, %rd5177;
	shr.u64 	%rd5180, %rd5178, 32;
	mul.wide.u32 	%rd5181, %r9510, 4;
	add.s64 	%rd5182, %rd5181, %rd5180;
	shr.u64 	%rd5183, %rd5182, 32;
	mul.wide.u32 	%rd5184, %r9511, 4;
	add.s64 	%rd5185, %rd5184, %rd5183;
	shr.u64 	%rd5186, %rd5185, 32;
	mul.wide.u32 	%rd5187, %r9512, 4;
	add.s64 	%rd5188, %rd5187, %rd5186;
	shr.u64 	%rd5189, %rd5188, 32;
	mul.wide.u32 	%rd5190, %r9513, 4;
	add.s64 	%rd5191, %rd5190, %rd5189;
	shr.u64 	%rd5192, %rd5191, 32;
	cvt.u64.u32 	%rd5193, %r4503;
	mad.lo.s64 	%rd19645, %rd5192, 977, %rd5193;
	shr.u64 	%rd5194, %rd19645, 32;
	and.b64  	%rd5195, %rd5173, 4294967295;
	add.s64 	%rd5196, %rd5194, %rd5195;
	add.s64 	%rd19646, %rd5196, %rd5192;
	shr.u64 	%rd5197, %rd19646, 32;
	and.b64  	%rd5198, %rd5176, 4294967295;
	add.s64 	%rd19647, %rd5197, %rd5198;
	shr.u64 	%rd5199, %rd19647, 32;
	and.b64  	%rd5200, %rd5179, 4294967295;
	add.s64 	%rd19648, %rd5199, %rd5200;
	shr.u64 	%rd5201, %rd19648, 32;
	and.b64  	%rd5202, %rd5182, 4294967295;
	add.s64 	%rd19649, %rd5201, %rd5202;
	shr.u64 	%rd5203, %rd19649, 32;
	and.b64  	%rd5204, %rd5185, 4294967295;
	add.s64 	%rd19650, %rd5203, %rd5204;
	shr.u64 	%rd5205, %rd19650, 32;
	and.b64  	%rd5206, %rd5188, 4294967295;
	add.s64 	%rd19651, %rd5205, %rd5206;
	shr.u64 	%rd5207, %rd19651, 32;
	and.b64  	%rd5208, %rd5191, 4294967295;
	add.s64 	%rd19652, %rd5207, %rd5208;
	shr.u64 	%rd958, %rd19652, 32;
	{ .reg .b32 tmp; mov.b64 {tmp, %r9514}, %rd19652; }
	setp.lt.u64 	%p618, %rd19652, 4294967296;
	@%p618 bra 	$L__BB1_1721;
	and.b64  	%rd5210, %rd19645, 4294967295;
	mad.lo.s64 	%rd19645, %rd958, 977, %rd5210;
	shr.u64 	%rd5211, %rd19645, 32;
	and.b64  	%rd5212, %rd19646, 4294967295;
	add.s64 	%rd5213, %rd5212, %rd958;
	add.s64 	%rd19646, %rd5213, %rd5211;
	setp.lt.u64 	%p619, %rd19646, 4294967296;
	mov.b32 	%r9514, 0;
	mov.b64 	%rd19652, 4294967296;
	@%p619 bra 	$L__BB1_1721;
	shr.u64 	%rd5215, %rd19646, 32;
	and.b64  	%rd5216, %rd19647, 4294967295;
	add.s64 	%rd19647, %rd5215, %rd5216;
	setp.lt.u64 	%p620, %rd19647, 4294967296;
	@%p620 bra 	$L__BB1_1721;
	shr.u64 	%rd5218, %rd19647, 32;
	and.b64  	%rd5219, %rd19648, 4294967295;
	add.s64 	%rd19648, %rd5218, %rd5219;
	setp.lt.u64 	%p621, %rd19648, 4294967296;
	mov.b64 	%rd19647, 4294967296;
	mov.u64 	%rd19652, %rd19647;
	@%p621 bra 	$L__BB1_1721;
	shr.u64 	%rd5221, %rd19648, 32;
	and.b64  	%rd5222, %rd19649, 4294967295;
	add.s64 	%rd19649, %rd5221, %rd5222;
	setp.lt.u64 	%p622, %rd19649, 4294967296;
	mov.b64 	%rd19647, 4294967296;
	mov.u64 	%rd19648, %rd19647;
	@%p622 bra 	$L__BB1_1721;
	shr.u64 	%rd5224, %rd19649, 32;
	and.b64  	%rd5225, %rd19650, 4294967295;
	add.s64 	%rd19650, %rd5224, %rd5225;
	setp.lt.u64 	%p623, %rd19650, 4294967296;
	mov.b64 	%rd19647, 4294967296;
	mov.u64 	%rd19649, %rd19647;
	mov.u64 	%rd19652, %rd19647;
	@%p623 bra 	$L__BB1_1721;
	shr.u64 	%rd5227, %rd19650, 32;
	and.b64  	%rd5228, %rd19651, 4294967295;
	add.s64 	%rd5229, %rd5227, %rd5228;
	setp.gt.u64 	%p624, %rd5229, 4294967295;
	selp.b64 	%rd19651, 4294967296, %rd5229, %p624;
	selp.b64 	%rd19652, 1, 4294967296, %p624;
	mov.b64 	%rd19647, 4294967296;
	mov.u64 	%rd19648, %rd19647;
	mov.u64 	%rd19650, %rd19647;
$L__BB1_1721:
	cvt.u32.u64 	%r9530, %rd19652;
	cvt.u32.u64 	%r9529, %rd19651;
	cvt.u32.u64 	%r9528, %rd19650;
	cvt.u32.u64 	%r9527, %rd19649;
	cvt.u32.u64 	%r9526, %rd19648;
	cvt.u32.u64 	%r9525, %rd19647;
	cvt.u32.u64 	%r9524, %rd19646;
	cvt.u32.u64 	%r9523, %rd19645;
	setp.ne.s32 	%p625, %r9514, 0;
	setp.lt.u32 	%p626, %r3857, %r9530;
	or.pred  	%p627, %p625, %p626;
	@%p627 bra 	$L__BB1_1735;
	setp.gt.u32 	%p628, %r3857, %r9530;
	@%p628 bra 	$L__BB1_1736;
	ld.const.u32 	%r2487, [const_p+24];
	setp.lt.u32 	%p629, %r2487, %r9529;
	@%p629 bra 	$L__BB1_1735;
	setp.gt.u32 	%p630, %r2487, %r9529;
	@%p630 bra 	$L__BB1_1736;
	ld.const.u32 	%r2488, [const_p+20];
	setp.lt.u32 	%p631, %r2488, %r9528;
	@%p631 bra 	$L__BB1_1735;
	setp.gt.u32 	%p632, %r2488, %r9528;
	@%p632 bra 	$L__BB1_1736;
	ld.const.u32 	%r2489, [const_p+16];
	setp.lt.u32 	%p633, %r2489, %r9527;
	@%p633 bra 	$L__BB1_1735;
	setp.gt.u32 	%p634, %r2489, %r9527;
	@%p634 bra 	$L__BB1_1736;
	ld.const.u32 	%r2490, [const_p+12];
	setp.lt.u32 	%p635, %r2490, %r9526;
	@%p635 bra 	$L__BB1_1735;
	setp.gt.u32 	%p636, %r2490, %r9526;
	@%p636 bra 	$L__BB1_1736;
	ld.const.u32 	%r2491, [const_p+8];
	setp.lt.u32 	%p637, %r2491, %r9525;
	@%p637 bra 	$L__BB1_1735;
	setp.gt.u32 	%p638, %r2491, %r9525;
	@%p638 bra 	$L__BB1_1736;
	ld.const.u32 	%r2492, [const_p+4];
	setp.lt.u32 	%p639, %r2492, %r9524;
	@%p639 bra 	$L__BB1_1735;
	setp.gt.u32 	%p640, %r2492, %r9524;
	ld.const.u32 	%r4511, [const_p];
	setp.gt.u32 	%p641, %r4511, %r9523;
	or.pred  	%p642, %p640, %p641;
	@%p642 bra 	$L__BB1_1736;
$L__BB1_1735:
	ld.const.u32 	%r4529, [const_p];
	ld.const.u32 	%r4530, [const_p+4];
	ld.const.u32 	%r4531, [const_p+8];
	ld.const.u32 	%r4532, [const_p+12];
	ld.const.u32 	%r4533, [const_p+16];
	ld.const.u32 	%r4534, [const_p+20];
	ld.const.u32 	%r4535, [const_p+24];
	// begin inline asm
	sub.cc.u32 %r9523, %r9523, %r4529;
	subc.cc.u32 %r9524, %r9524, %r4530;
	subc.cc.u32 %r9525, %r9525, %r4531;
	subc.cc.u32 %r9526, %r9526, %r4532;
	subc.cc.u32 %r9527, %r9527, %r4533;
	subc.cc.u32 %r9528, %r9528, %r4534;
	subc.cc.u32 %r9529, %r9529, %r4535;
	subc.u32 %r9530, %r9530, %r3857;
	
	// end inline asm
$L__BB1_1736:
	setp.gt.u32 	%p643, %r9530, %r3857;
	@%p643 bra 	$L__BB1_1749;
	bra.uni 	$L__BB1_1750;
$L__BB1_1737:
	ld.const.u32 	%r2501, [const_p+24];
	setp.gt.u32 	%p645, %r9529, %r2501;
	@%p645 bra 	$L__BB1_1749;
	setp.lt.u32 	%p646, %r9529, %r2501;
	@%p646 bra 	$L__BB1_1751;
	ld.const.u32 	%r2502, [const_p+20];
	setp.gt.u32 	%p647, %r9528, %r2502;
	@%p647 bra 	$L__BB1_1749;
	setp.lt.u32 	%p648, %r9528, %r2502;
	@%p648 bra 	$L__BB1_1751;
	ld.const.u32 	%r2503, [const_p+16];
	setp.gt.u32 	%p649, %r9527, %r2503;
	@%p649 bra 	$L__BB1_1749;
	setp.lt.u32 	%p650, %r9527, %r2503;
	@%p650 bra 	$L__BB1_1751;
	ld.const.u32 	%r2504, [const_p+12];
	setp.gt.u32 	%p651, %r9526, %r2504;
	@%p651 bra 	$L__BB1_1749;
	setp.lt.u32 	%p652, %r9526, %r2504;
	@%p652 bra 	$L__BB1_1751;
	ld.const.u32 	%r2505, [const_p+8];
	setp.gt.u32 	%p653, %r9525, %r2505;
	@%p653 bra 	$L__BB1_1749;
	setp.lt.u32 	%p654, %r9525, %r2505;
	@%p654 bra 	$L__BB1_1751;
	ld.const.u32 	%r2506, [const_p+4];
	setp.gt.u32 	%p655, %r9524, %r2506;
	@%p655 bra 	$L__BB1_1749;
	setp.lt.u32 	%p656, %r9524, %r2506;
	ld.const.u32 	%r4537, [const_p];
	setp.lt.u32 	%p657, %r9523, %r4537;
	or.pred  	%p658, %p656, %p657;
	@%p658 bra 	$L__BB1_1751;
$L__BB1_1749:
	ld.const.u32 	%r4555, [const_p];
	ld.const.u32 	%r4556, [const_p+4];
	ld.const.u32 	%r4557, [const_p+8];
	ld.const.u32 	%r4558, [const_p+12];
	ld.const.u32 	%r4559, [const_p+16];
	ld.const.u32 	%r4560, [const_p+20];
	ld.const.u32 	%r4561, [const_p+24];
	// begin inline asm
	sub.cc.u32 %r9523, %r9523, %r4555;
	subc.cc.u32 %r9524, %r9524, %r4556;
	subc.cc.u32 %r9525, %r9525, %r4557;
	subc.cc.u32 %r9526, %r9526, %r4558;
	subc.cc.u32 %r9527, %r9527, %r4559;
	subc.cc.u32 %r9528, %r9528, %r4560;
	subc.cc.u32 %r9529, %r9529, %r4561;
	subc.u32 %r9530, %r9530, %r3857;
	
	// end inline asm
	bra.uni 	$L__BB1_1751;
$L__BB1_1750:
	setp.lt.u32 	%p644, %r9530, %r3857;
	@%p644 bra 	$L__BB1_1751;
	bra.uni 	$L__BB1_1737;
$L__BB1_1751:
	mul.wide.u32 	%rd5230, %r9489, %r9489;
	shr.u64 	%rd5231, %rd5230, 32;
	mul.wide.u32 	%rd5232, %r9490, %r9489;
	add.s64 	%rd5233, %rd5231, %rd5232;
	shr.u64 	%rd5234, %rd5233, 32;
	mul.wide.u32 	%rd5235, %r9491, %r9489;
	add.s64 	%rd5236, %rd5234, %rd5235;
	shr.u64 	%rd5237, %rd5236, 32;
	mul.wide.u32 	%rd5238, %r9492, %r9489;
	add.s64 	%rd5239, %rd5237, %rd5238;
	shr.u64 	%rd5240, %rd5239, 32;
	mul.wide.u32 	%rd5241, %r9493, %r9489;
	add.s64 	%rd5242, %rd5240, %rd5241;
	shr.u64 	%rd5243, %rd5242, 32;
	mul.wide.u32 	%rd5244, %r9494, %r9489;
	add.s64 	%rd5245, %rd5243, %rd5244;
	shr.u64 	%rd5246, %rd5245, 32;
	mul.wide.u32 	%rd5247, %r9495, %r9489;
	add.s64 	%rd5248, %rd5246, %rd5247;
	shr.u64 	%rd5249, %rd5248, 32;
	mul.wide.u32 	%rd5250, %r9496, %r9489;
	add.s64 	%rd5251, %rd5249, %rd5250;
	shr.u64 	%rd5252, %rd5251, 32;
	and.b64  	%rd5253, %rd5233, 4294967295;
	add.s64 	%rd5254, %rd5232, %rd5253;
	shr.u64 	%rd5255, %rd5254, 32;
	and.b64  	%rd5256, %rd5236, 4294967295;
	mul.wide.u32 	%rd5257, %r9490, %r9490;
	add.s64 	%rd5258, %rd5255, %rd5256;
	add.s64 	%rd5259, %rd5258, %rd5257;
	shr.u64 	%rd5260, %rd5259, 32;
	and.b64  	%rd5261, %rd5239, 4294967295;
	mul.wide.u32 	%rd5262, %r9491, %r9490;
	add.s64 	%rd5263, %rd5260, %rd5261;
	add.s64 	%rd5264, %rd5263, %rd5262;
	shr.u64 	%rd5265, %rd5264, 32;
	and.b64  	%rd5266, %rd5242, 4294967295;
	mul.wide.u32 	%rd5267, %r9492, %r9490;
	add.s64 	%rd5268, %rd5265, %rd5266;
	add.s64 	%rd5269, %rd5268, %rd5267;
	shr.u64 	%rd5270, %rd5269, 32;
	and.b64  	%rd5271, %rd5245, 4294967295;
	mul.wide.u32 	%rd5272, %r9493, %r9490;
	add.s64 	%rd5273, %rd5270, %rd5271;
	add.s64 	%rd5274, %rd5273, %rd5272;
	shr.u64 	%rd5275, %rd5274, 32;
	and.b64  	%rd5276, %rd5248, 4294967295;
	mul.wide.u32 	%rd5277, %r9494, %r9490;
	add.s64 	%rd5278, %rd5275, %rd5276;
	add.s64 	%rd5279, %rd5278, %rd5277;
	shr.u64 	%rd5280, %rd5279, 32;
	and.b64  	%rd5281, %rd5251, 4294967295;
	mul.wide.u32 	%rd5282, %r9495, %r9490;
	add.s64 	%rd5283, %rd5280, %rd5281;
	add.s64 	%rd5284, %rd5283, %rd5282;
	shr.u64 	%rd5285, %rd5284, 32;
	mul.wide.u32 	%rd5286, %r9496, %r9490;
	add.s64 	%rd5287, %rd5285, %rd5252;
	add.s64 	%rd5288, %rd5287, %rd5286;
	shr.u64 	%rd5289, %rd5288, 32;
	and.b64  	%rd5290, %rd5259, 4294967295;
	add.s64 	%rd5291, %rd5235, %rd5290;
	shr.u64 	%rd5292, %rd5291, 32;
	and.b64  	%rd5293, %rd5264, 4294967295;
	add.s64 	%rd5294, %rd5292, %rd5293;
	add.s64 	%rd5295, %rd5294, %rd5262;
	shr.u64 	%rd5296, %rd5295, 32;
	and.b64  	%rd5297, %rd5269, 4294967295;
	mul.wide.u32 	%rd5298, %r9491, %r9491;
	add.s64 	%rd5299, %rd5296, %rd5297;
	add.s64 	%rd5300, %rd5299, %rd5298;
	shr.u64 	%rd5301, %rd5300, 32;
	and.b64  	%rd5302, %rd5274, 4294967295;
	mul.wide.u32 	%rd5303, %r9492, %r9491;
	add.s64 	%rd5304, %rd5301, %rd5302;
	add.s64 	%rd5305, %rd5304, %rd5303;
	shr.u64 	%rd5306, %rd5305, 32;
	and.b64  	%rd5307, %rd5279, 4294967295;
	mul.wide.u32 	%rd5308, %r9493, %r9491;
	add.s64 	%rd5309, %rd5306, %rd5307;
	add.s64 	%rd5310, %rd5309, %rd5308;
	shr.u64 	%rd5311, %rd5310, 32;
	and.b64  	%rd5312, %rd5284, 4294967295;
	mul.wide.u32 	%rd5313, %r9494, %r9491;
	add.s64 	%rd5314, %rd5311, %rd5312;
	add.s64 	%rd5315, %rd5314, %rd5313;
	shr.u64 	%rd5316, %rd5315, 32;
	and.b64  	%rd5317, %rd5288, 4294967295;
	mul.wide.u32 	%rd5318, %r9495, %r9491;
	add.s64 	%rd5319, %rd5316, %rd5317;
	add.s64 	%rd5320, %rd5319, %rd5318;
	shr.u64 	%rd5321, %rd5320, 32;
	mul.wide.u32 	%rd5322, %r9496, %r9491;
	add.s64 	%rd5323, %rd5321, %rd5289;
	add.s64 	%rd5324, %rd5323, %rd5322;
	shr.u64 	%rd5325, %rd5324, 32;
	and.b64  	%rd5326, %rd5295, 4294967295;
	add.s64 	%rd5327, %rd5238, %rd5326;
	shr.u64 	%rd5328, %rd5327, 32;
	and.b64  	%rd5329, %rd5300, 4294967295;
	add.s64 	%rd5330, %rd5328, %rd5329;
	add.s64 	%rd5331, %rd5330, %rd5267;
	shr.u64 	%rd5332, %rd5331, 32;
	and.b64  	%rd5333, %rd5305, 4294967295;
	add.s64 	%rd5334, %rd5332, %rd5333;
	add.s64 	%rd5335, %rd5334, %rd5303;
	shr.u64 	%rd5336, %rd5335, 32;
	and.b64  	%rd5337, %rd5310, 4294967295;
	mul.wide.u32 	%rd5338, %r9492, %r9492;
	add.s64 	%rd5339, %rd5336, %rd5337;
	add.s64 	%rd5340, %rd5339, %rd5338;
	shr.u64 	%rd5341, %rd5340, 32;
	and.b64  	%rd5342, %rd5315, 4294967295;
	mul.wide.u32 	%rd5343, %r9493, %r9492;
	add.s64 	%rd5344, %rd5341, %rd5342;
	add.s64 	%rd5345, %rd5344, %rd5343;
	shr.u64 	%rd5346, %rd5345, 32;
	and.b64  	%rd5347, %rd5320, 4294967295;
	mul.wide.u32 	%rd5348, %r9494, %r9492;
	add.s64 	%rd5349, %rd5346, %rd5347;
	add.s64 	%rd5350, %rd5349, %rd5348;
	shr.u64 	%rd5351, %rd5350, 32;
	and.b64  	%rd5352, %rd5324, 4294967295;
	mul.wide.u32 	%rd5353, %r9495, %r9492;
	add.s64 	%rd5354, %rd5351, %rd5352;
	add.s64 	%rd5355, %rd5354, %rd5353;
	shr.u64 	%rd5356, %rd5355, 32;
	mul.wide.u32 	%rd5357, %r9496, %r9492;
	add.s64 	%rd5358, %rd5356, %rd5325;
	add.s64 	%rd5359, %rd5358, %rd5357;
	shr.u64 	%rd5360, %rd5359, 32;
	and.b64  	%rd5361, %rd5331, 4294967295;
	add.s64 	%rd5362, %rd5241, %rd5361;
	shr.u64 	%rd5363, %rd5362, 32;
	and.b64  	%rd5364, %rd5335, 4294967295;
	add.s64 	%rd5365, %rd5363, %rd5364;
	add.s64 	%rd5366, %rd5365, %rd5272;
	shr.u64 	%rd5367, %rd5366, 32;
	and.b64  	%rd5368, %rd5340, 4294967295;
	add.s64 	%rd5369, %rd5367, %rd5368;
	add.s64 	%rd5370, %rd5369, %rd5308;
	shr.u64 	%rd5371, %rd5370, 32;
	and.b64  	%rd5372, %rd5345, 4294967295;
	add.s64 	%rd5373, %rd5371, %rd5372;
	add.s64 	%rd5374, %rd5373, %rd5343;
	shr.u64 	%rd5375, %rd5374, 32;
	and.b64  	%rd5376, %rd5350, 4294967295;
	mul.wide.u32 	%rd5377, %r9493, %r9493;
	add.s64 	%rd5378, %rd5375, %rd5376;
	add.s64 	%rd5379, %rd5378, %rd5377;
	shr.u64 	%rd5380, %rd5379, 32;
	and.b64  	%rd5381, %rd5355, 4294967295;
	mul.wide.u32 	%rd5382, %r9494, %r9493;
	add.s64 	%rd5383, %rd5380, %rd5381;
	add.s64 	%rd5384, %rd5383, %rd5382;
	shr.u64 	%rd5385, %rd5384, 32;
	and.b64  	%rd5386, %rd5359, 4294967295;
	mul.wide.u32 	%rd5387, %r9495, %r9493;
	add.s64 	%rd5388, %rd5385, %rd5386;
	add.s64 	%rd5389, %rd5388, %rd5387;
	shr.u64 	%rd5390, %rd5389, 32;
	mul.wide.u32 	%rd5391, %r9496, %r9493;
	add.s64 	%rd5392, %rd5390, %rd5360;
	add.s64 	%rd5393, %rd5392, %rd5391;
	shr.u64 	%rd5394, %rd5393, 32;
	and.b64  	%rd5395, %rd5366, 4294967295;
	add.s64 	%rd5396, %rd5244, %rd5395;
	shr.u64 	%rd5397, %rd5396, 32;
	and.b64  	%rd5398, %rd5370, 4294967295;
	add.s64 	%rd5399, %rd5397, %rd5398;
	add.s64 	%rd5400, %rd5399, %rd5277;
	shr.u64 	%rd5401, %rd5400, 32;
	and.b64  	%rd5402, %rd5374, 4294967295;
	add.s64 	%rd5403, %rd5401, %rd5402;
	add.s64 	%rd5404, %rd5403, %rd5313;
	shr.u64 	%rd5405, %rd5404, 32;
	and.b64  	%rd5406, %rd5379, 4294967295;
	add.s64 	%rd5407, %rd5405, %rd5406;
	add.s64 	%rd5408, %rd5407, %rd5348;
	shr.u64 	%rd5409, %rd5408, 32;
	and.b64  	%rd5410, %rd5384, 4294967295;
	add.s64 	%rd5411, %rd5409, %rd5410;
	add.s64 	%rd5412, %rd5411, %rd5382;
	shr.u64 	%rd5413, %rd5412, 32;
	and.b64  	%rd5414, %rd5389, 4294967295;
	mul.wide.u32 	%rd5415, %r9494, %r9494;
	add.s64 	%rd5416, %rd5413, %rd5414;
	add.s64 	%rd5417, %rd5416, %rd5415;
	shr.u64 	%rd5418, %rd5417, 32;
	and.b64  	%rd5419, %rd5393, 4294967295;
	mul.wide.u32 	%rd5420, %r9495, %r9494;
	add.s64 	%rd5421, %rd5418, %rd5419;
	add.s64 	%rd5422, %rd5421, %rd5420;
	shr.u64 	%rd5423, %rd5422, 32;
	mul.wide.u32 	%rd5424, %r9496, %r9494;
	add.s64 	%rd5425, %rd5423, %rd5394;
	add.s64 	%rd5426, %rd5425, %rd5424;
	shr.u64 	%rd5427, %rd5426, 32;
	and.b64  	%rd5428, %rd5400, 4294967295;
	add.s64 	%rd5429, %rd5247, %rd5428;
	shr.u64 	%rd5430, %rd5429, 32;
	and.b64  	%rd5431, %rd5404, 4294967295;
	add.s64 	%rd5432, %rd5430, %rd5431;
	add.s64 	%rd5433, %rd5432, %rd5282;
	shr.u64 	%rd5434, %rd5433, 32;
	and.b64  	%rd5435, %rd5408, 4294967295;
	add.s64 	%rd5436, %rd5434, %rd5435;
	add.s64 	%rd5437, %rd5436, %rd5318;
	shr.u64 	%rd5438, %rd5437, 32;
	and.b64  	%rd5439, %rd5412, 4294967295;
	add.s64 	%rd5440, %rd5438, %rd5439;
	add.s64 	%rd5441, %rd5440, %rd5353;
	shr.u64 	%rd5442, %rd5441, 32;
	and.b64  	%rd5443, %rd5417, 4294967295;
	add.s64 	%rd5444, %rd5442, %rd5443;
	add.s64 	%rd5445, %rd5444, %rd5387;
	shr.u64 	%rd5446, %rd5445, 32;
	and.b64  	%rd5447, %rd5422, 4294967295;
	add.s64 	%rd5448, %rd5446, %rd5447;
	add.s64 	%rd5449, %rd5448, %rd5420;
	shr.u64 	%rd5450, %rd5449, 32;
	and.b64  	%rd5451, %rd5426, 4294967295;
	mul.wide.u32 	%rd5452, %r9495, %r9495;
	add.s64 	%rd5453, %rd5450, %rd5451;
	add.s64 	%rd5454, %rd5453, %rd5452;
	shr.u64 	%rd5455, %rd5454, 32;
	mul.wide.u32 	%rd5456, %r9496, %r9495;
	add.s64 	%rd5457, %rd5455, %rd5427;
	add.s64 	%rd5458, %rd5457, %rd5456;
	shr.u64 	%rd5459, %rd5458, 32;
	and.b64  	%rd5460, %rd5433, 4294967295;
	add.s64 	%rd5461, %rd5250, %rd5460;
	shr.u64 	%rd5462, %rd5461, 32;
	and.b64  	%rd5463, %rd5437, 4294967295;
	add.s64 	%rd5464, %rd5462, %rd5463;
	add.s64 	%rd5465, %rd5464, %rd5286;
	shr.u64 	%rd5466, %rd5465, 32;
	and.b64  	%rd5467, %rd5441, 4294967295;
	add.s64 	%rd5468, %rd5466, %rd5467;
	add.s64 	%rd5469, %rd5468, %rd5322;
	shr.u64 	%rd5470, %rd5469, 32;
	and.b64  	%rd5471, %rd5445, 4294967295;
	add.s64 	%rd5472, %rd5470, %rd5471;
	add.s64 	%rd5473, %rd5472, %rd5357;
	shr.u64 	%rd5474, %rd5473, 32;
	and.b64  	%rd5475, %rd5449, 4294967295;
	add.s64 	%rd5476, %rd5474, %rd5475;
	add.s64 	%rd5477, %rd5476, %rd5391;
	shr.u64 	%rd5478, %rd5477, 32;
	and.b64  	%rd5479, %rd5454, 4294967295;
	add.s64 	%rd5480, %rd5478, %rd5479;
	add.s64 	%rd5481, %rd5480, %rd5424;
	shr.u64 	%rd5482, %rd5481, 32;
	and.b64  	%rd5483, %rd5458, 4294967295;
	add.s64 	%rd5484, %rd5482, %rd5483;
	add.s64 	%rd5485, %rd5484, %rd5456;
	shr.u64 	%rd5486, %rd5485, 32;
	mul.wide.u32 	%rd5487, %r9496, %r9496;
	add.s64 	%rd5488, %rd5486, %rd5459;
	add.s64 	%rd5489, %rd5488, %rd5487;
	shr.u64 	%rd5490, %rd5489, 32;
	{ .reg .b32 tmp; mov.b64 {tmp, %r4563}, %rd5489; }
	and.b64  	%rd5491, %rd5465, 4294967295;
	mul.lo.s64 	%rd5492, %rd5491, 977;
	and.b64  	%rd5493, %rd5230, 4294967293;
	and.b64  	%rd5494, %rd5492, 4294967295;
	add.s64 	%rd19653, %rd5494, %rd5493;
	shr.u64 	%rd5495, %rd5492, 32;
	shr.u64 	%rd5496, %rd19653, 32;
	add.s64 	%rd5497, %rd5496, %rd5495;
	and.b64  	%rd5498, %rd5469, 4294967295;
	mul.lo.s64 	%rd5499, %rd5498, 977;
	and.b64  	%rd5500, %rd5254, 4294967295;
	and.b64  	%rd5501, %rd5499, 4294967295;
	add.s64 	%rd5502, %rd5497, %rd5500;
	add.s64 	%rd5503, %rd5502, %rd5501;
	add.s64 	%rd19654, %rd5503, %rd5491;
	shr.u64 	%rd5504, %rd5499, 32;
	shr.u64 	%rd5505, %rd19654, 32;
	add.s64 	%rd5506, %rd5505, %rd5504;
	and.b64  	%rd5507, %rd5473, 4294967295;
	mul.lo.s64 	%rd5508, %rd5507, 977;
	and.b64  	%rd5509, %rd5291, 4294967295;
	and.b64  	%rd5510, %rd5508, 4294967295;
	add.s64 	%rd5511, %rd5506, %rd5509;
	add.s64 	%rd5512, %rd5511, %rd5510;
	add.s64 	%rd19655, %rd5512, %rd5498;
	shr.u64 	%rd5513, %rd5508, 32;
	shr.u64 	%rd5514, %rd19655, 32;
	add.s64 	%rd5515, %rd5514, %rd5513;
	and.b64  	%rd5516, %rd5477, 4294967295;
	mul.lo.s64 	%rd5517, %rd5516, 977;
	and.b64  	%rd5518, %rd5327, 4294967295;
	and.b64  	%rd5519, %rd5517, 4294967295;
	add.s64 	%rd5520, %rd5515, %rd5518;
	add.s64 	%rd5521, %rd5520, %rd5519;
	add.s64 	%rd19656, %rd5521, %rd5507;
	shr.u64 	%rd5522, %rd5517, 32;
	shr.u64 	%rd5523, %rd19656, 32;
	add.s64 	%rd5524, %rd5523, %rd5522;
	and.b64  	%rd5525, %rd5481, 4294967295;
	mul.lo.s64 	%rd5526, %rd5525, 977;
	and.b64  	%rd5527, %rd5362, 4294967295;
	and.b64  	%rd5528, %rd5526, 4294967295;
	add.s64 	%rd5529, %rd5524, %rd5527;
	add.s64 	%rd5530, %rd5529, %rd5528;
	add.s64 	%rd19657, %rd5530, %rd5516;
	shr.u64 	%rd5531, %rd5526, 32;
	shr.u64 	%rd5532, %rd19657, 32;
	add.s64 	%rd5533, %rd5532, %rd5531;
	and.b64  	%rd5534, %rd5485, 4294967295;
	mul.lo.s64 	%rd5535, %rd5534, 977;
	and.b64  	%rd5536, %rd5396, 4294967295;
	and.b64  	%rd5537, %rd5535, 4294967295;
	add.s64 	%rd5538, %rd5533, %rd5536;
	add.s64 	%rd5539, %rd5538, %rd5537;
	add.s64 	%rd19658, %rd5539, %rd5525;
	shr.u64 	%rd5540, %rd5535, 32;
	shr.u64 	%rd5541, %rd19658, 32;
	add.s64 	%rd5542, %rd5541, %rd5540;
	and.b64  	%rd5543, %rd5489, 4294967295;
	mul.lo.s64 	%rd5544, %rd5543, 977;
	and.b64  	%rd5545, %rd5429, 4294967295;
	and.b64  	%rd5546, %rd5544, 4294967295;
	add.s64 	%rd5547, %rd5542, %rd5545;
	add.s64 	%rd5548, %rd5547, %rd5546;
	add.s64 	%rd19659, %rd5548, %rd5534;
	shr.u64 	%rd5549, %rd5544, 32;
	shr.u64 	%rd5550, %rd19659, 32;
	add.s64 	%rd5551, %rd5550, %rd5549;
	mul.lo.s64 	%rd5552, %rd5490, 977;
	and.b64  	%rd5553, %rd5461, 4294967295;
	and.b64  	%rd5554, %rd5552, 4294967295;
	add.s64 	%rd5555, %rd5551, %rd5553;
	add.s64 	%rd5556, %rd5555, %rd5554;
	add.s64 	%rd19660, %rd5556, %rd5543;
	shr.u64 	%rd5557, %rd5552, 32;
	shr.u64 	%rd5558, %rd19660, 32;
	cvt.u32.u64 	%r4564, %rd5558;
	cvt.u32.u64 	%r4565, %rd5557;
	add.s32 	%r4566, %r4564, %r4565;
	add.s32 	%r2531, %r4566, %r4563;
	setp.eq.s32 	%p660, %r2531, 0;
	mov.pred 	%p3173, 0;
	@%p660 bra 	$L__BB1_1759;
	cvt.u64.u32 	%rd5559, %r2531;
	mul.wide.u32 	%rd5560, %r2531, 977;
	shr.u64 	%rd5561, %rd5560, 32;
	and.b64  	%rd5562, %rd19653, 4294967295;
	and.b64  	%rd5563, %rd5560, 4294967295;
	add.s64 	%rd19653, %rd5563, %rd5562;
	shr.u64 	%rd5564, %rd19653, 32;
	and.b64  	%rd5565, %rd19654, 4294967295;
	add.s64 	%rd5566, %rd5561, %rd5565;
	add.s64 	%rd5567, %rd5566, %rd5559;
	add.s64 	%rd19654, %rd5567, %rd5564;
	setp.lt.u64 	%p662, %rd19654, 4294967296;
	@%p662 bra 	$L__BB1_1759;
	shr.u64 	%rd5568, %rd19654, 32;
	and.b64  	%rd5569, %rd19655, 4294967295;
	add.s64 	%rd19655, %rd5568, %rd5569;
	setp.lt.u64 	%p664, %rd19655, 4294967296;
	@%p664 bra 	$L__BB1_1759;
	shr.u64 	%rd5570, %rd19655, 32;
	and.b64  	%rd5571, %rd19656, 4294967295;
	add.s64 	%rd19656, %rd5570, %rd5571;
	setp.lt.u64 	%p666, %rd19656, 4294967296;
	@%p666 bra 	$L__BB1_1759;
	shr.u64 	%rd5573, %rd19656, 32;
	and.b64  	%rd5574, %rd19657, 4294967295;
	add.s64 	%rd19657, %rd5573, %rd5574;
	setp.lt.u64 	%p668, %rd19657, 4294967296;
	mov.b64 	%rd19656, 4294967296;
	@%p668 bra 	$L__BB1_1759;
	shr.u64 	%rd5576, %rd19657, 32;
	and.b64  	%rd5577, %rd19658, 4294967295;
	add.s64 	%rd19658, %rd5576, %rd5577;
	setp.lt.u64 	%p670, %rd19658, 4294967296;
	mov.b64 	%rd19656, 4294967296;
	mov.u64 	%rd19657, %rd19656;
	@%p670 bra 	$L__BB1_1759;
	shr.u64 	%rd5579, %rd19658, 32;
	and.b64  	%rd5580, %rd19659, 4294967295;
	add.s64 	%rd19659, %rd5579, %rd5580;
	setp.lt.u64 	%p672, %rd19659, 4294967296;
	mov.b64 	%rd19656, 4294967296;
	mov.u64 	%rd19658, %rd19656;
	@%p672 bra 	$L__BB1_1759;
	shr.u64 	%rd5582, %rd19659, 32;
	and.b64  	%rd5583, %rd19660, 4294967295;
	add.s64 	%rd5584, %rd5582, %rd5583;
	setp.gt.u64 	%p3173, %rd5584, 4294967295;
	min.u64 	%rd19660, %rd5584, 4294967296;
	mov.b64 	%rd19656, 4294967296;
	mov.u64 	%rd19657, %rd19656;
	mov.u64 	%rd19659, %rd19656;
$L__BB1_1759:
	cvt.u32.u64 	%r9546, %rd19660;
	cvt.u32.u64 	%r9545, %rd19659;
	cvt.u32.u64 	%r9544, %rd19658;
	cvt.u32.u64 	%r9543, %rd19657;
	cvt.u32.u64 	%r9542, %rd19656;
	cvt.u32.u64 	%r9541, %rd19655;
	cvt.u32.u64 	%r9540, %rd19654;
	cvt.u32.u64 	%r9539, %rd19653;
	setp.lt.u32 	%p673, %r3857, %r9546;
	or.pred  	%p674, %p3173, %p673;
	@%p674 bra 	$L__BB1_1773;
	setp.gt.u32 	%p675, %r3857, %r9546;
	@%p675 bra 	$L__BB1_1774;
	ld.const.u32 	%r2541, [const_p+24];
	setp.lt.u32 	%p676, %r2541, %r9545;
	@%p676 bra 	$L__BB1_1773;
	setp.gt.u32 	%p677, %r2541, %r9545;
	@%p677 bra 	$L__BB1_1774;
	ld.const.u32 	%r2542, [const_p+20];
	setp.lt.u32 	%p678, %r2542, %r9544;
	@%p678 bra 	$L__BB1_1773;
	setp.gt.u32 	%p679, %r2542, %r9544;
	@%p679 bra 	$L__BB1_1774;
	ld.const.u32 	%r2543, [const_p+16];
	setp.lt.u32 	%p680, %r2543, %r9543;
	@%p680 bra 	$L__BB1_1773;
	setp.gt.u32 	%p681, %r2543, %r9543;
	@%p681 bra 	$L__BB1_1774;
	ld.const.u32 	%r2544, [const_p+12];
	setp.lt.u32 	%p682, %r2544, %r9542;
	@%p682 bra 	$L__BB1_1773;
	setp.gt.u32 	%p683, %r2544, %r9542;
	@%p683 bra 	$L__BB1_1774;
	ld.const.u32 	%r2545, [const_p+8];
	setp.lt.u32 	%p684, %r2545, %r9541;
	@%p684 bra 	$L__BB1_1773;
	setp.gt.u32 	%p685, %r2545, %r9541;
	@%p685 bra 	$L__BB1_1774;
	ld.const.u32 	%r2546, [const_p+4];
	setp.lt.u32 	%p686, %r2546, %r9540;
	@%p686 bra 	$L__BB1_1773;
	setp.gt.u32 	%p687, %r2546, %r9540;
	ld.const.u32 	%r4567, [const_p];
	setp.gt.u32 	%p688, %r4567, %r9539;
	or.pred  	%p689, %p687, %p688;
	@%p689 bra 	$L__BB1_1774;
$L__BB1_1773:
	ld.const.u32 	%r4585, [const_p];
	ld.const.u32 	%r4586, [const_p+4];
	ld.const.u32 	%r4587, [const_p+8];
	ld.const.u32 	%r4588, [const_p+12];
	ld.const.u32 	%r4589, [const_p+16];
	ld.const.u32 	%r4590, [const_p+20];
	ld.const.u32 	%r4591, [const_p+24];
	// begin inline asm
	sub.cc.u32 %r9539, %r9539, %r4585;
	subc.cc.u32 %r9540, %r9540, %r4586;
	subc.cc.u32 %r9541, %r9541, %r4587;
	subc.cc.u32 %r9542, %r9542, %r4588;
	subc.cc.u32 %r9543, %r9543, %r4589;
	subc.cc.u32 %r9544, %r9544, %r4590;
	subc.cc.u32 %r9545, %r9545, %r4591;
	subc.u32 %r9546, %r9546, %r3857;
	
	// end inline asm
$L__BB1_1774:
	setp.gt.u32 	%p690, %r9546, %r3857;
	@%p690 bra 	$L__BB1_1787;
	bra.uni 	$L__BB1_1788;
$L__BB1_1775:
	ld.const.u32 	%r2555, [const_p+24];
	setp.gt.u32 	%p692, %r9545, %r2555;
	@%p692 bra 	$L__BB1_1787;
	setp.lt.u32 	%p693, %r9545, %r2555;
	@%p693 bra 	$L__BB1_1789;
	ld.const.u32 	%r2556, [const_p+20];
	setp.gt.u32 	%p694, %r9544, %r2556;
	@%p694 bra 	$L__BB1_1787;
	setp.lt.u32 	%p695, %r9544, %r2556;
	@%p695 bra 	$L__BB1_1789;
	ld.const.u32 	%r2557, [const_p+16];
	setp.gt.u32 	%p696, %r9543, %r2557;
	@%p696 bra 	$L__BB1_1787;
	setp.lt.u32 	%p697, %r9543, %r2557;
	@%p697 bra 	$L__BB1_1789;
	ld.const.u32 	%r2558, [const_p+12];
	setp.gt.u32 	%p698, %r9542, %r2558;
	@%p698 bra 	$L__BB1_1787;
	setp.lt.u32 	%p699, %r9542, %r2558;
	@%p699 bra 	$L__BB1_1789;
	ld.const.u32 	%r2559, [const_p+8];
	setp.gt.u32 	%p700, %r9541, %r2559;
	@%p700 bra 	$L__BB1_1787;
	setp.lt.u32 	%p701, %r9541, %r2559;
	@%p701 bra 	$L__BB1_1789;
	ld.const.u32 	%r2560, [const_p+4];
	setp.gt.u32 	%p702, %r9540, %r2560;
	@%p702 bra 	$L__BB1_1787;
	setp.lt.u32 	%p703, %r9540, %r2560;
	ld.const.u32 	%r4593, [const_p];
	setp.lt.u32 	%p704, %r9539, %r4593;
	or.pred  	%p705, %p703, %p704;
	@%p705 bra 	$L__BB1_1789;
$L__BB1_1787:
	ld.const.u32 	%r4611, [const_p];
	ld.const.u32 	%r4612, [const_p+4];
	ld.const.u32 	%r4613, [const_p+8];
	ld.const.u32 	%r4614, [const_p+12];
	ld.const.u32 	%r4615, [const_p+16];
	ld.const.u32 	%r4616, [const_p+20];
	ld.const.u32 	%r4617, [const_p+24];
	// begin inline asm
	sub.cc.u32 %r9539, %r9539, %r4611;
	subc.cc.u32 %r9540, %r9540, %r4612;
	subc.cc.u32 %r9541, %r9541, %r4613;
	subc.cc.u32 %r9542, %r9542, %r4614;
	subc.cc.u32 %r9543, %r9543, %r4615;
	subc.cc.u32 %r9544, %r9544, %r4616;
	subc.cc.u32 %r9545, %r9545, %r4617;
	subc.u32 %r9546, %r9546, %r3857;
	
	// end inline asm
	bra.uni 	$L__BB1_1789;
$L__BB1_1788:
	setp.lt.u32 	%p691, %r9546, %r3857;
	@%p691 bra 	$L__BB1_1789;
	bra.uni 	$L__BB1_1775;
$L__BB1_1789:
	shl.b32 	%r4619, %r9539, 3;
	shr.u32 	%r4620, %r9539, 29;
	cvt.u64.u32 	%rd5585, %r4620;
	mul.wide.u32 	%rd5586, %r9540, 8;
	or.b64  	%rd5587, %rd5586, %rd5585;
	shr.u64 	%rd5588, %rd5586, 32;
	mul.wide.u32 	%rd5589, %r9541, 8;
	or.b64  	%rd5590, %rd5589, %rd5588;
	shr.u64 	%rd5591, %rd5589, 32;
	mul.wide.u32 	%rd5592, %r9542, 8;
	or.b64  	%rd5593, %rd5592, %rd5591;
	shr.u64 	%rd5594, %rd5592, 32;
	mul.wide.u32 	%rd5595, %r9543, 8;
	add.s64 	%rd5596, %rd5595, %rd5594;
	shr.u64 	%rd5597, %rd5596, 32;
	mul.wide.u32 	%rd5598, %r9544, 8;
	add.s64 	%rd5599, %rd5598, %rd5597;
	shr.u64 	%rd5600, %rd5599, 32;
	mul.wide.u32 	%rd5601, %r9545, 8;
	add.s64 	%rd5602, %rd5601, %rd5600;
	shr.u64 	%rd5603, %rd5602, 32;
	mul.wide.u32 	%rd5604, %r9546, 8;
	add.s64 	%rd5605, %rd5604, %rd5603;
	shr.u64 	%rd5606, %rd5605, 32;
	cvt.u64.u32 	%rd5607, %r4619;
	mad.lo.s64 	%rd19661, %rd5606, 977, %rd5607;
	shr.u64 	%rd5608, %rd19661, 32;
	and.b64  	%rd5609, %rd5587, 4294967295;
	add.s64 	%rd5610, %rd5608, %rd5609;
	add.s64 	%rd19662, %rd5610, %rd5606;
	shr.u64 	%rd5611, %rd19662, 32;
	and.b64  	%rd5612, %rd5590, 4294967295;
	add.s64 	%rd19663, %rd5611, %rd5612;
	shr.u64 	%rd5613, %rd19663, 32;
	and.b64  	%rd5614, %rd5593, 4294967295;
	add.s64 	%rd19664, %rd5613, %rd5614;
	shr.u64 	%rd5615, %rd19664, 32;
	and.b64  	%rd5616, %rd5596, 4294967295;
	add.s64 	%rd19665, %rd5615, %rd5616;
	shr.u64 	%rd5617, %rd19665, 32;
	and.b64  	%rd5618, %rd5599, 4294967295;
	add.s64 	%rd19666, %rd5617, %rd5618;
	shr.u64 	%rd5619, %rd19666, 32;
	and.b64  	%rd5620, %rd5602, 4294967295;
	add.s64 	%rd19667, %rd5619, %rd5620;
	shr.u64 	%rd5621, %rd19667, 32;
	and.b64  	%rd5622, %rd5605, 4294967295;
	add.s64 	%rd19668, %rd5621, %rd5622;
	shr.u64 	%rd1007, %rd19668, 32;
	{ .reg .b32 tmp; mov.b64 {tmp, %r9547}, %rd19668; }
	setp.lt.u64 	%p706, %rd19668, 4294967296;
	@%p706 bra 	$L__BB1_1796;
	and.b64  	%rd5624, %rd19661, 4294967295;
	mad.lo.s64 	%rd19661, %rd1007, 977, %rd5624;
	shr.u64 	%rd5625, %rd19661, 32;
	and.b64  	%rd5626, %rd19662, 4294967295;
	add.s64 	%rd5627, %rd5626, %rd1007;
	add.s64 	%rd19662, %rd5627, %rd5625;
	setp.lt.u64 	%p707, %rd19662, 4294967296;
	mov.b32 	%r9547, 0;
	mov.b64 	%rd19668, 4294967296;
	@%p707 bra 	$L__BB1_1796;
	shr.u64 	%rd5629, %rd19662, 32;
	and.b64  	%rd5630, %rd19663, 4294967295;
	add.s64 	%rd19663, %rd5629, %rd5630;
	setp.lt.u64 	%p708, %rd19663, 4294967296;
	@%p708 bra 	$L__BB1_1796;
	shr.u64 	%rd5632, %rd19663, 32;
	and.b64  	%rd5633, %rd19664, 4294967295;
	add.s64 	%rd19664, %rd5632, %rd5633;
	setp.lt.u64 	%p709, %rd19664, 4294967296;
	mov.b64 	%rd19663, 4294967296;
	mov.u64 	%rd19668, %rd19663;
	@%p709 bra 	$L__BB1_1796;
	shr.u64 	%rd5635, %rd19664, 32;
	and.b64  	%rd5636, %rd19665, 4294967295;
	add.s64 	%rd19665, %rd5635, %rd5636;
	setp.lt.u64 	%p710, %rd19665, 4294967296;
	mov.b64 	%rd19663, 4294967296;
	mov.u64 	%rd19664, %rd19663;
	@%p710 bra 	$L__BB1_1796;
	shr.u64 	%rd5638, %rd19665, 32;
	and.b64  	%rd5639, %rd19666, 4294967295;
	add.s64 	%rd19666, %rd5638, %rd5639;
	setp.lt.u64 	%p711, %rd19666, 4294967296;
	mov.b64 	%rd19663, 4294967296;
	mov.u64 	%rd19665, %rd19663;
	mov.u64 	%rd19668, %rd19663;
	@%p711 bra 	$L__BB1_1796;
	shr.u64 	%rd5641, %rd19666, 32;
	and.b64  	%rd5642, %rd19667, 4294967295;
	add.s64 	%rd5643, %rd5641, %rd5642;
	setp.gt.u64 	%p712, %rd5643, 4294967295;
	selp.b64 	%rd19667, 4294967296, %rd5643, %p712;
	selp.b64 	%rd19668, 1, 4294967296, %p712;
	mov.b64 	%rd19663, 4294967296;
	mov.u64 	%rd19664, %rd19663;
	mov.u64 	%rd19666, %rd19663;
$L__BB1_1796:
	cvt.u32.u64 	%r9563, %rd19668;
	cvt.u32.u64 	%r9562, %rd19667;
	cvt.u32.u64 	%r9561, %rd19666;
	cvt.u32.u64 	%r9560, %rd19665;
	cvt.u32.u64 	%r9559, %rd19664;
	cvt.u32.u64 	%r9558, %rd19663;
	cvt.u32.u64 	%r9557, %rd19662;
	cvt.u32.u64 	%r9556, %rd19661;
	setp.ne.s32 	%p713, %r9547, 0;
	setp.lt.u32 	%p714, %r3857, %r9563;
	or.pred  	%p715, %p713, %p714;
	@%p715 bra 	$L__BB1_1810;
	setp.gt.u32 	%p716, %r3857, %r9563;
	@%p716 bra 	$L__BB1_1811;
	ld.const.u32 	%r2595, [const_p+24];
	setp.lt.u32 	%p717, %r2595, %r9562;
	@%p717 bra 	$L__BB1_1810;
	setp.gt.u32 	%p718, %r2595, %r9562;
	@%p718 bra 	$L__BB1_1811;
	ld.const.u32 	%r2596, [const_p+20];
	setp.lt.u32 	%p719, %r2596, %r9561;
	@%p719 bra 	$L__BB1_1810;
	setp.gt.u32 	%p720, %r2596, %r9561;
	@%p720 bra 	$L__BB1_1811;
	ld.const.u32 	%r2597, [const_p+16];
	setp.lt.u32 	%p721, %r2597, %r9560;
	@%p721 bra 	$L__BB1_1810;
	setp.gt.u32 	%p722, %r2597, %r9560;
	@%p722 bra 	$L__BB1_1811;
	ld.const.u32 	%r2598, [const_p+12];
	setp.lt.u32 	%p723, %r2598, %r9559;
	@%p723 bra 	$L__BB1_1810;
	setp.gt.u32 	%p724, %r2598, %r9559;
	@%p724 bra 	$L__BB1_1811;
	ld.const.u32 	%r2599, [const_p+8];
	setp.lt.u32 	%p725, %r2599, %r9558;
	@%p725 bra 	$L__BB1_1810;
	setp.gt.u32 	%p726, %r2599, %r9558;
	@%p726 bra 	$L__BB1_1811;
	ld.const.u32 	%r2600, [const_p+4];
	setp.lt.u32 	%p727, %r2600, %r9557;
	@%p727 bra 	$L__BB1_1810;
	setp.gt.u32 	%p728, %r2600, %r9557;
	ld.const.u32 	%r4627, [const_p];
	setp.gt.u32 	%p729, %r4627, %r9556;
	or.pred  	%p730, %p728, %p729;
	@%p730 bra 	$L__BB1_1811;
$L__BB1_1810:
	ld.const.u32 	%r4645, [const_p];
	ld.const.u32 	%r4646, [const_p+4];
	ld.const.u32 	%r4647, [const_p+8];
	ld.const.u32 	%r4648, [const_p+12];
	ld.const.u32 	%r4649, [const_p+16];
	ld.const.u32 	%r4650, [const_p+20];
	ld.const.u32 	%r4651, [const_p+24];
	// begin inline asm
	sub.cc.u32 %r9556, %r9556, %r4645;
	subc.cc.u32 %r9557, %r9557, %r4646;
	subc.cc.u32 %r9558, %r9558, %r4647;
	subc.cc.u32 %r9559, %r9559, %r4648;
	subc.cc.u32 %r9560, %r9560, %r4649;
	subc.cc.u32 %r9561, %r9561, %r4650;
	subc.cc.u32 %r9562, %r9562, %r4651;
	subc.u32 %r9563, %r9563, %r3857;
	
	// end inline asm
$L__BB1_1811:
	setp.gt.u32 	%p731, %r9563, %r3857;
	@%p731 bra 	$L__BB1_1824;
	bra.uni 	$L__BB1_1825;
$L__BB1_1812:
	ld.const.u32 	%r2609, [const_p+24];
	setp.gt.u32 	%p733, %r9562, %r2609;
	@%p733 bra 	$L__BB1_1824;
	setp.lt.u32 	%p734, %r9562, %r2609;
	@%p734 bra 	$L__BB1_1826;
	ld.const.u32 	%r2610, [const_p+20];
	setp.gt.u32 	%p735, %r9561, %r2610;
	@%p735 bra 	$L__BB1_1824;
	setp.lt.u32 	%p736, %r9561, %r2610;
	@%p736 bra 	$L__BB1_1826;
	ld.const.u32 	%r2611, [const_p+16];
	setp.gt.u32 	%p737, %r9560, %r2611;
	@%p737 bra 	$L__BB1_1824;
	setp.lt.u32 	%p738, %r9560, %r2611;
	@%p738 bra 	$L__BB1_1826;
	ld.const.u32 	%r2612, [const_p+12];
	setp.gt.u32 	%p739, %r9559, %r2612;
	@%p739 bra 	$L__BB1_1824;
	setp.lt.u32 	%p740, %r9559, %r2612;
	@%p740 bra 	$L__BB1_1826;
	ld.const.u32 	%r2613, [const_p+8];
	setp.gt.u32 	%p741, %r9558, %r2613;
	@%p741 bra 	$L__BB1_1824;
	setp.lt.u32 	%p742, %r9558, %r2613;
	@%p742 bra 	$L__BB1_1826;
	ld.const.u32 	%r2614, [const_p+4];
	setp.gt.u32 	%p743, %r9557, %r2614;
	@%p743 bra 	$L__BB1_1824;
	setp.lt.u32 	%p744, %r9557, %r2614;
	ld.const.u32 	%r4653, [const_p];
	setp.lt.u32 	%p745, %r9556, %r4653;
	or.pred  	%p746, %p744, %p745;
	@%p746 bra 	$L__BB1_1826;
$L__BB1_1824:
	ld.const.u32 	%r4671, [const_p];
	ld.const.u32 	%r4672, [const_p+4];
	ld.const.u32 	%r4673, [const_p+8];
	ld.const.u32 	%r4674, [const_p+12];
	ld.const.u32 	%r4675, [const_p+16];
	ld.const.u32 	%r4676, [const_p+20];
	ld.const.u32 	%r4677, [const_p+24];
	// begin inline asm
	sub.cc.u32 %r9556, %r9556, %r4671;
	subc.cc.u32 %r9557, %r9557, %r4672;
	subc.cc.u32 %r9558, %r9558, %r4673;
	subc.cc.u32 %r9559, %r9559, %r4674;
	subc.cc.u32 %r9560, %r9560, %r4675;
	subc.cc.u32 %r9561, %r9561, %r4676;
	subc.cc.u32 %r9562, %r9562, %r4677;
	subc.u32 %r9563, %r9563, %r3857;
	
	// end inline asm
	bra.uni 	$L__BB1_1826;
$L__BB1_1825:
	setp.lt.u32 	%p732, %r9563, %r3857;
	@%p732 bra 	$L__BB1_1826;
	bra.uni 	$L__BB1_1812;
$L__BB1_1826:
	ld.global.u32 	%r4679, [%rd708];
	mul.wide.u32 	%rd5644, %r4679, %r4679;
	shr.u64 	%rd5645, %rd5644, 32;
	ld.global.u32 	%r4680, [%rd708+4];
	mul.wide.u32 	%rd5646, %r4680, %r4679;
	add.s64 	%rd5647, %rd5645, %rd5646;
	shr.u64 	%rd5648, %rd5647, 32;
	ld.global.u32 	%r4681, [%rd708+8];
	mul.wide.u32 	%rd5649, %r4681, %r4679;
	add.s64 	%rd5650, %rd5648, %rd5649;
	shr.u64 	%rd5651, %rd5650, 32;
	ld.global.u32 	%r4682, [%rd708+12];
	mul.wide.u32 	%rd5652, %r4682, %r4679;
	add.s64 	%rd5653, %rd5651, %rd5652;
	shr.u64 	%rd5654, %rd5653, 32;
	ld.global.u32 	%r4683, [%rd708+16];
	mul.wide.u32 	%rd5655, %r4683, %r4679;
	add.s64 	%rd5656, %rd5654, %rd5655;
	shr.u64 	%rd5657, %rd5656, 32;
	ld.global.u32 	%r4684, [%rd708+20];
	mul.wide.u32 	%rd5658, %r4684, %r4679;
	add.s64 	%rd5659, %rd5657, %rd5658;
	shr.u64 	%rd5660, %rd5659, 32;
	ld.global.u32 	%r4685, [%rd708+24];
	mul.wide.u32 	%rd5661, %r4685, %r4679;
	add.s64 	%rd5662, %rd5660, %rd5661;
	shr.u64 	%rd5663, %rd5662, 32;
	ld.global.u32 	%r4686, [%rd708+28];
	mul.wide.u32 	%rd5664, %r4686, %r4679;
	add.s64 	%rd5665, %rd5663, %rd5664;
	shr.u64 	%rd5666, %rd5665, 32;
	and.b64  	%rd5667, %rd5647, 4294967295;
	add.s64 	%rd5668, %rd5646, %rd5667;
	shr.u64 	%rd5669, %rd5668, 32;
	and.b64  	%rd5670, %rd5650, 4294967295;
	mul.wide.u32 	%rd5671, %r4680, %r4680;
	add.s64 	%rd5672, %rd5669, %rd5670;
	add.s64 	%rd5673, %rd5672, %rd5671;
	shr.u64 	%rd5674, %rd5673, 32;
	and.b64  	%rd5675, %rd5653, 4294967295;
	mul.wide.u32 	%rd5676, %r4681, %r4680;
	add.s64 	%rd5677, %rd5674, %rd5675;
	add.s64 	%rd5678, %rd5677, %rd5676;
	shr.u64 	%rd5679, %rd5678, 32;
	and.b64  	%rd5680, %rd5656, 4294967295;
	mul.wide.u32 	%rd5681, %r4682, %r4680;
	add.s64 	%rd5682, %rd5679, %rd5680;
	add.s64 	%rd5683, %rd5682, %rd5681;
	shr.u64 	%rd5684, %rd5683, 32;
	and.b64  	%rd5685, %rd5659, 4294967295;
	mul.wide.u32 	%rd5686, %r4683, %r4680;
	add.s64 	%rd5687, %rd5684, %rd5685;
	add.s64 	%rd5688, %rd5687, %rd5686;
	shr.u64 	%rd5689, %rd5688, 32;
	and.b64  	%rd5690, %rd5662, 4294967295;
	mul.wide.u32 	%rd5691, %r4684, %r4680;
	add.s64 	%rd5692, %rd5689, %rd5690;
	add.s64 	%rd5693, %rd5692, %rd5691;
	shr.u64 	%rd5694, %rd5693, 32;
	and.b64  	%rd5695, %rd5665, 4294967295;
	mul.wide.u32 	%rd5696, %r4685, %r4680;
	add.s64 	%rd5697, %rd5694, %rd5695;
	add.s64 	%rd5698, %rd5697, %rd5696;
	shr.u64 	%rd5699, %rd5698, 32;
	mul.wide.u32 	%rd5700, %r4686, %r4680;
	add.s64 	%rd5701, %rd5699, %rd5666;
	add.s64 	%rd5702, %rd5701, %rd5700;
	shr.u64 	%rd5703, %rd5702, 32;
	and.b64  	%rd5704, %rd5673, 4294967295;
	add.s64 	%rd5705, %rd5649, %rd5704;
	shr.u64 	%rd5706, %rd5705, 32;
	and.b64  	%rd5707, %rd5678, 4294967295;
	add.s64 	%rd5708, %rd5706, %rd5707;
	add.s64 	%rd5709, %rd5708, %rd5676;
	shr.u64 	%rd5710, %rd5709, 32;
	and.b64  	%rd5711, %rd5683, 4294967295;
	mul.wide.u32 	%rd5712, %r4681, %r4681;
	add.s64 	%rd5713, %rd5710, %rd5711;
	add.s64 	%rd5714, %rd5713, %rd5712;
	shr.u64 	%rd5715, %rd5714, 32;
	and.b64  	%rd5716, %rd5688, 4294967295;
	mul.wide.u32 	%rd5717, %r4682, %r4681;
	add.s64 	%rd5718, %rd5715, %rd5716;
	add.s64 	%rd5719, %rd5718, %rd5717;
	shr.u64 	%rd5720, %rd5719, 32;
	and.b64  	%rd5721, %rd5693, 4294967295;
	mul.wide.u32 	%rd5722, %r4683, %r4681;
	add.s64 	%rd5723, %rd5720, %rd5721;
	add.s64 	%rd5724, %rd5723, %rd5722;
	shr.u64 	%rd5725, %rd5724, 32;
	and.b64  	%rd5726, %rd5698, 4294967295;
	mul.wide.u32 	%rd5727, %r4684, %r4681;
	add.s64 	%rd5728, %rd5725, %rd5726;
	add.s64 	%rd5729, %rd5728, %rd5727;
	shr.u64 	%rd5730, %rd5729, 32;
	and.b64  	%rd5731, %rd5702, 4294967295;
	mul.wide.u32 	%rd5732, %r4685, %r4681;
	add.s64 	%rd5733, %rd5730, %rd5731;
	add.s64 	%rd5734, %rd5733, %rd5732;
	shr.u64 	%rd5735, %rd5734, 32;
	mul.wide.u32 	%rd5736, %r4686, %r4681;
	add.s64 	%rd5737, %rd5735, %rd5703;
	add.s64 	%rd5738, %rd5737, %rd5736;
	shr.u64 	%rd5739, %rd5738, 32;
	and.b64  	%rd5740, %rd5709, 4294967295;
	add.s64 	%rd5741, %rd5652, %rd5740;
	shr.u64 	%rd5742, %rd5741, 32;
	and.b64  	%rd5743, %rd5714, 4294967295;
	add.s64 	%rd5744, %rd5742, %rd5743;
	add.s64 	%rd5745, %rd5744, %rd5681;
	shr.u64 	%rd5746, %rd5745, 32;
	and.b64  	%rd5747, %rd5719, 4294967295;
	add.s64 	%rd5748, %rd5746, %rd5747;
	add.s64 	%rd5749, %rd5748, %rd5717;
	shr.u64 	%rd5750, %rd5749, 32;
	and.b64  	%rd5751, %rd5724, 4294967295;
	mul.wide.u32 	%rd5752, %r4682, %r4682;
	add.s64 	%rd5753, %rd5750, %rd5751;
	add.s64 	%rd5754, %rd5753, %rd5752;
	shr.u64 	%rd5755, %rd5754, 32;
	and.b64  	%rd5756, %rd5729, 4294967295;
	mul.wide.u32 	%rd5757, %r4683, %r4682;
	add.s64 	%rd5758, %rd5755, %rd5756;
	add.s64 	%rd5759, %rd5758, %rd5757;
	shr.u64 	%rd5760, %rd5759, 32;
	and.b64  	%rd5761, %rd5734, 4294967295;
	mul.wide.u32 	%rd5762, %r4684, %r4682;
	add.s64 	%rd5763, %rd5760, %rd5761;
	add.s64 	%rd5764, %rd5763, %rd5762;
	shr.u64 	%rd5765, %rd5764, 32;
	and.b64  	%rd5766, %rd5738, 4294967295;
	mul.wide.u32 	%rd5767, %r4685, %r4682;
	add.s64 	%rd5768, %rd5765, %rd5766;
	add.s64 	%rd5769, %rd5768, %rd5767;
	shr.u64 	%rd5770, %rd5769, 32;
	mul.wide.u32 	%rd5771, %r4686, %r4682;
	add.s64 	%rd5772, %rd5770, %rd5739;
	add.s64 	%rd5773, %rd5772, %rd5771;
	shr.u64 	%rd5774, %rd5773, 32;
	and.b64  	%rd5775, %rd5745, 4294967295;
	add.s64 	%rd5776, %rd5655, %rd5775;
	shr.u64 	%rd5777, %rd5776, 32;
	and.b64  	%rd5778, %rd5749, 4294967295;
	add.s64 	%rd5779, %rd5777, %rd5778;
	add.s64 	%rd5780, %rd5779, %rd5686;
	shr.u64 	%rd5781, %rd5780, 32;
	and.b64  	%rd5782, %rd5754, 4294967295;
	add.s64 	%rd5783, %rd5781, %rd5782;
	add.s64 	%rd5784, %rd5783, %rd5722;
	shr.u64 	%rd5785, %rd5784, 32;
	and.b64  	%rd5786, %rd5759, 4294967295;
	add.s64 	%rd5787, %rd5785, %rd5786;
	add.s64 	%rd5788, %rd5787, %rd5757;
	shr.u64 	%rd5789, %rd5788, 32;
	and.b64  	%rd5790, %rd5764, 4294967295;
	mul.wide.u32 	%rd5791, %r4683, %r4683;
	add.s64 	%rd5792, %rd5789, %rd5790;
	add.s64 	%rd5793, %rd5792, %rd5791;
	shr.u64 	%rd5794, %rd5793, 32;
	and.b64  	%rd5795, %rd5769, 4294967295;
	mul.wide.u32 	%rd5796, %r4684, %r4683;
	add.s64 	%rd5797, %rd5794, %rd5795;
	add.s64 	%rd5798, %rd5797, %rd5796;
	shr.u64 	%rd5799, %rd5798, 32;
	and.b64  	%rd5800, %rd5773, 4294967295;
	mul.wide.u32 	%rd5801, %r4685, %r4683;
	add.s64 	%rd5802, %rd5799, %rd5800;
	add.s64 	%rd5803, %rd5802, %rd5801;
	shr.u64 	%rd5804, %rd5803, 32;
	mul.wide.u32 	%rd5805, %r4686, %r4683;
	add.s64 	%rd5806, %rd5804, %rd5774;
	add.s64 	%rd5807, %rd5806, %rd5805;
	shr.u64 	%rd5808, %rd5807, 32;
	and.b64  	%rd5809, %rd5780, 4294967295;
	add.s64 	%rd5810, %rd5658, %rd5809;
	shr.u64 	%rd5811, %rd5810, 32;
	and.b64  	%rd5812, %rd5784, 4294967295;
	add.s64 	%rd5813, %rd5811, %rd5812;
	add.s64 	%rd5814, %rd5813, %rd5691;
	shr.u64 	%rd5815, %rd5814, 32;
	and.b64  	%rd5816, %rd5788, 4294967295;
	add.s64 	%rd5817, %rd5815, %rd5816;
	add.s64 	%rd5818, %rd5817, %rd5727;
	shr.u64 	%rd5819, %rd5818, 32;
	and.b64  	%rd5820, %rd5793, 4294967295;
	add.s64 	%rd5821, %rd5819, %rd5820;
	add.s64 	%rd5822, %rd5821, %rd5762;
	shr.u64 	%rd5823, %rd5822, 32;
	and.b64  	%rd5824, %rd5798, 4294967295;
	add.s64 	%rd5825, %rd5823, %rd5824;
	add.s64 	%rd5826, %rd5825, %rd5796;
	shr.u64 	%rd5827, %rd5826, 32;
	and.b64  	%rd5828, %rd5803, 4294967295;
	mul.wide.u32 	%rd5829, %r4684, %r4684;
	add.s64 	%rd5830, %rd5827, %rd5828;
	add.s64 	%rd5831, %rd5830, %rd5829;
	shr.u64 	%rd5832, %rd5831, 32;
	and.b64  	%rd5833, %rd5807, 4294967295;
	mul.wide.u32 	%rd5834, %r4685, %r4684;
	add.s64 	%rd5835, %rd5832, %rd5833;
	add.s64 	%rd5836, %rd5835, %rd5834;
	shr.u64 	%rd5837, %rd5836, 32;
	mul.wide.u32 	%rd5838, %r4686, %r4684;
	add.s64 	%rd5839, %rd5837, %rd5808;
	add.s64 	%rd5840, %rd5839, %rd5838;
	shr.u64 	%rd5841, %rd5840, 32;
	and.b64  	%rd5842, %rd5814, 4294967295;
	add.s64 	%rd5843, %rd5661, %rd5842;
	shr.u64 	%rd5844, %rd5843, 32;
	and.b64  	%rd5845, %rd5818, 4294967295;
	add.s64 	%rd5846, %rd5844, %rd5845;
	add.s64 	%rd5847, %rd5846, %rd5696;
	shr.u64 	%rd5848, %rd5847, 32;
	and.b64  	%rd5849, %rd5822, 4294967295;
	add.s64 	%rd5850, %rd5848, %rd5849;
	add.s64 	%rd5851, %rd5850, %rd5732;
	shr.u64 	%rd5852, %rd5851, 32;
	and.b64  	%rd5853, %rd5826, 4294967295;
	add.s64 	%rd5854, %rd5852, %rd5853;
	add.s64 	%rd5855, %rd5854, %rd5767;
	shr.u64 	%rd5856, %rd5855, 32;
	and.b64  	%rd5857, %rd5831, 4294967295;
	add.s64 	%rd5858, %rd5856, %rd5857;
	add.s64 	%rd5859, %rd5858, %rd5801;
	shr.u64 	%rd5860, %rd5859, 32;
	and.b64  	%rd5861, %rd5836, 4294967295;
	add.s64 	%rd5862, %rd5860, %rd5861;
	add.s64 	%rd5863, %rd5862, %rd5834;
	shr.u64 	%rd5864, %rd5863, 32;
	and.b64  	%rd5865, %rd5840, 4294967295;
	mul.wide.u32 	%rd5866, %r4685, %r4685;
	add.s64 	%rd5867, %rd5864, %rd5865;
	add.s64 	%rd5868, %rd5867, %rd5866;
	shr.u64 	%rd5869, %rd5868, 32;
	mul.wide.u32 	%rd5870, %r4686, %r4685;
	add.s64 	%rd5871, %rd5869, %rd5841;
	add.s64 	%rd5872, %rd5871, %rd5870;
	shr.u64 	%rd5873, %rd5872, 32;
	and.b64  	%rd5874, %rd5847, 4294967295;
	add.s64 	%rd5875, %rd5664, %rd5874;
	shr.u64 	%rd5876, %rd5875, 32;
	and.b64  	%rd5877, %rd5851, 4294967295;
	add.s64 	%rd5878, %rd5876, %rd5877;
	add.s64 	%rd5879, %rd5878, %rd5700;
	shr.u64 	%rd5880, %rd5879, 32;
	and.b64  	%rd5881, %rd5855, 4294967295;
	add.s64 	%rd5882, %rd5880, %rd5881;
	add.s64 	%rd5883, %rd5882, %rd5736;
	shr.u64 	%rd5884, %rd5883, 32;
	and.b64  	%rd5885, %rd5859, 4294967295;
	add.s64 	%rd5886, %rd5884, %rd5885;
	add.s64 	%rd5887, %rd5886, %rd5771;
	shr.u64 	%rd5888, %rd5887, 32;
	and.b64  	%rd5889, %rd5863, 4294967295;
	add.s64 	%rd5890, %rd5888, %rd5889;
	add.s64 	%rd5891, %rd5890, %rd5805;
	shr.u64 	%rd5892, %rd5891, 32;
	and.b64  	%rd5893, %rd5868, 4294967295;
	add.s64 	%rd5894, %rd5892, %rd5893;
	add.s64 	%rd5895, %rd5894, %rd5838;
	shr.u64 	%rd5896, %rd5895, 32;
	and.b64  	%rd5897, %rd5872, 4294967295;
	add.s64 	%rd5898, %rd5896, %rd5897;
	add.s64 	%rd5899, %rd5898, %rd5870;
	shr.u64 	%rd5900, %rd5899, 32;
	mul.wide.u32 	%rd5901, %r4686, %r4686;
	add.s64 	%rd5902, %rd5900, %rd5873;
	add.s64 	%rd5903, %rd5902, %rd5901;
	shr.u64 	%rd5904, %rd5903, 32;
	{ .reg .b32 tmp; mov.b64 {tmp, %r4687}, %rd5903; }
	and.b64  	%rd5905, %rd5879, 4294967295;
	mul.lo.s64 	%rd5906, %rd5905, 977;
	and.b64  	%rd5907, %rd5644, 4294967295;
	and.b64  	%rd5908, %rd5906, 4294967295;
	add.s64 	%rd19669, %rd5908, %rd5907;
	shr.u64 	%rd5909, %rd5906, 32;
	shr.u64 	%rd5910, %rd19669, 32;
	add.s64 	%rd5911, %rd5910, %rd5909;
	and.b64  	%rd5912, %rd5883, 4294967295;
	mul.lo.s64 	%rd5913, %rd5912, 977;
	and.b64  	%rd5914, %rd5668, 4294967295;
	and.b64  	%rd5915, %rd5913, 4294967295;
	add.s64 	%rd5916, %rd5911, %rd5914;
	add.s64 	%rd5917, %rd5916, %rd5915;
	add.s64 	%rd19670, %rd5917, %rd5905;
	shr.u64 	%rd5918, %rd5913, 32;
	shr.u64 	%rd5919, %rd19670, 32;
	add.s64 	%rd5920, %rd5919, %rd5918;
	and.b64  	%rd5921, %rd5887, 4294967295;
	mul.lo.s64 	%rd5922, %rd5921, 977;
	and.b64  	%rd5923, %rd5705, 4294967295;
	and.b64  	%rd5924, %rd5922, 4294967295;
	add.s64 	%rd5925, %rd5920, %rd5923;
	add.s64 	%rd5926, %rd5925, %rd5924;
	add.s64 	%rd19671, %rd5926, %rd5912;
	shr.u64 	%rd5927, %rd5922, 32;
	shr.u64 	%rd5928, %rd19671, 32;
	add.s64 	%rd5929, %rd5928, %rd5927;
	and.b64  	%rd5930, %rd5891, 4294967295;
	mul.lo.s64 	%rd5931, %rd5930, 977;
	and.b64  	%rd5932, %rd5741, 4294967295;
	and.b64  	%rd5933, %rd5931, 4294967295;
	add.s64 	%rd5934, %rd5929, %rd5932;
	add.s64 	%rd5935, %rd5934, %rd5933;
	add.s64 	%rd19672, %rd5935, %rd5921;
	shr.u64 	%rd5936, %rd5931, 32;
	shr.u64 	%rd5937, %rd19672, 32;
	add.s64 	%rd5938, %rd5937, %rd5936;
	and.b64  	%rd5939, %rd5895, 4294967295;
	mul.lo.s64 	%rd5940, %rd5939, 977;
	and.b64  	%rd5941, %rd5776, 4294967295;
	and.b64  	%rd5942, %rd5940, 4294967295;
	add.s64 	%rd5943, %rd5938, %rd5941;
	add.s64 	%rd5944, %rd5943, %rd5942;
	add.s64 	%rd19673, %rd5944, %rd5930;
	shr.u64 	%rd5945, %rd5940, 32;
	shr.u64 	%rd5946, %rd19673, 32;
	add.s64 	%rd5947, %rd5946, %rd5945;
	and.b64  	%rd5948, %rd5899, 4294967295;
	mul.lo.s64 	%rd5949, %rd5948, 977;
	and.b64  	%rd5950, %rd5810, 4294967295;
	and.b64  	%rd5951, %rd5949, 4294967295;
	add.s64 	%rd5952, %rd5947, %rd5950;
	add.s64 	%rd5953, %rd5952, %rd5951;
	add.s64 	%rd19674, %rd5953, %rd5939;
	shr.u64 	%rd5954, %rd5949, 32;
	shr.u64 	%rd5955, %rd19674, 32;
	add.s64 	%rd5956, %rd5955, %rd5954;
	and.b64  	%rd5957, %rd5903, 4294967295;
	mul.lo.s64 	%rd5958, %rd5957, 977;
	and.b64  	%rd5959, %rd5843, 4294967295;
	and.b64  	%rd5960, %rd5958, 4294967295;
	add.s64 	%rd5961, %rd5956, %rd5959;
	add.s64 	%rd5962, %rd5961, %rd5960;
	add.s64 	%rd19675, %rd5962, %rd5948;
	shr.u64 	%rd5963, %rd5958, 32;
	shr.u64 	%rd5964, %rd19675, 32;
	add.s64 	%rd5965, %rd5964, %rd5963;
	mul.lo.s64 	%rd5966, %rd5904, 977;
	and.b64  	%rd5967, %rd5875, 4294967295;
	and.b64  	%rd5968, %rd5966, 4294967295;
	add.s64 	%rd5969, %rd5965, %rd5967;
	add.s64 	%rd5970, %rd5969, %rd5968;
	add.s64 	%rd19676, %rd5970, %rd5957;
	shr.u64 	%rd5971, %rd5966, 32;
	shr.u64 	%rd5972, %rd19676, 32;
	cvt.u32.u64 	%r4688, %rd5972;
	cvt.u32.u64 	%r4689, %rd5971;
	add.s32 	%r4690, %r4688, %r4689;
	add.s32 	%r2639, %r4690, %r4687;
	setp.eq.s32 	%p748, %r2639, 0;
	mov.pred 	%p3174, 0;
	@%p748 bra 	$L__BB1_1834;
	cvt.u64.u32 	%rd5973, %r2639;
	mul.wide.u32 	%rd5974, %r2639, 977;
	shr.u64 	%rd5975, %rd5974, 32;
	and.b64  	%rd5976, %rd19669, 4294967295;
	and.b64  	%rd5977, %rd5974, 4294967295;
	add.s64 	%rd19669, %rd5977, %rd5976;
	shr.u64 	%rd5978, %rd19669, 32;
	and.b64  	%rd5979, %rd19670, 4294967295;
	add.s64 	%rd5980, %rd5975, %rd5979;
	add.s64 	%rd5981, %rd5980, %rd5973;
	add.s64 	%rd19670, %rd5981, %rd5978;
	setp.lt.u64 	%p750, %rd19670, 4294967296;
	@%p750 bra 	$L__BB1_1834;
	shr.u64 	%rd5982, %rd19670, 32;
	and.b64  	%rd5983, %rd19671, 4294967295;
	add.s64 	%rd19671, %rd5982, %rd5983;
	setp.lt.u64 	%p752, %rd19671, 4294967296;
	@%p752 bra 	$L__BB1_1834;
	shr.u64 	%rd5984, %rd19671, 32;
	and.b64  	%rd5985, %rd19672, 4294967295;
	add.s64 	%rd19672, %rd5984, %rd5985;
	setp.lt.u64 	%p754, %rd19672, 4294967296;
	@%p754 bra 	$L__BB1_1834;
	shr.u64 	%rd5987, %rd19672, 32;
	and.b64  	%rd5988, %rd19673, 4294967295;
	add.s64 	%rd19673, %rd5987, %rd5988;
	setp.lt.u64 	%p756, %rd19673, 4294967296;
	mov.b64 	%rd19672, 4294967296;
	@%p756 bra 	$L__BB1_1834;
	shr.u64 	%rd5990, %rd19673, 32;
	and.b64  	%rd5991, %rd19674, 4294967295;
	add.s64 	%rd19674, %rd5990, %rd5991;
	setp.lt.u64 	%p758, %rd19674, 4294967296;
	mov.b64 	%rd19672, 4294967296;
	mov.u64 	%rd19673, %rd19672;
	@%p758 bra 	$L__BB1_1834;
	shr.u64 	%rd5993, %rd19674, 32;
	and.b64  	%rd5994, %rd19675, 4294967295;
	add.s64 	%rd19675, %rd5993, %rd5994;
	setp.lt.u64 	%p760, %rd19675, 4294967296;
	mov.b64 	%rd19672, 4294967296;
	mov.u64 	%rd19674, %rd19672;
	@%p760 bra 	$L__BB1_1834;
	shr.u64 	%rd5996, %rd19675, 32;
	and.b64  	%rd5997, %rd19676, 4294967295;
	add.s64 	%rd5998, %rd5996, %rd5997;
	setp.gt.u64 	%p3174, %rd5998, 4294967295;
	min.u64 	%rd19676, %rd5998, 4294967296;
	mov.b64 	%rd19672, 4294967296;
	mov.u64 	%rd19673, %rd19672;
	mov.u64 	%rd19675, %rd19672;
$L__BB1_1834:
	cvt.u32.u64 	%r9579, %rd19676;
	cvt.u32.u64 	%r9578, %rd19675;
	cvt.u32.u64 	%r9577, %rd19674;
	cvt.u32.u64 	%r9576, %rd19673;
	cvt.u32.u64 	%r9575, %rd19672;
	cvt.u32.u64 	%r9574, %rd19671;
	cvt.u32.u64 	%r9573, %rd19670;
	cvt.u32.u64 	%r9572, %rd19669;
	ld.const.u32 	%r2648, [const_p+28];
	setp.lt.u32 	%p761, %r2648, %r9579;
	or.pred  	%p762, %p3174, %p761;
	@%p762 bra 	$L__BB1_1848;
	setp.gt.u32 	%p763, %r2648, %r9579;
	@%p763 bra 	$L__BB1_1849;
	ld.const.u32 	%r2649, [const_p+24];
	setp.lt.u32 	%p764, %r2649, %r9578;
	@%p764 bra 	$L__BB1_1848;
	setp.gt.u32 	%p765, %r2649, %r9578;
	@%p765 bra 	$L__BB1_1849;
	ld.const.u32 	%r2650, [const_p+20];
	setp.lt.u32 	%p766, %r2650, %r9577;
	@%p766 bra 	$L__BB1_1848;
	setp.gt.u32 	%p767, %r2650, %r9577;
	@%p767 bra 	$L__BB1_1849;
	ld.const.u32 	%r2651, [const_p+16];
	setp.lt.u32 	%p768, %r2651, %r9576;
	@%p768 bra 	$L__BB1_1848;
	setp.gt.u32 	%p769, %r2651, %r9576;
	@%p769 bra 	$L__BB1_1849;
	ld.const.u32 	%r2652, [const_p+12];
	setp.lt.u32 	%p770, %r2652, %r9575;
	@%p770 bra 	$L__BB1_1848;
	setp.gt.u32 	%p771, %r2652, %r9575;
	@%p771 bra 	$L__BB1_1849;
	ld.const.u32 	%r2653, [const_p+8];
	setp.lt.u32 	%p772, %r2653, %r9574;
	@%p772 bra 	$L__BB1_1848;
	setp.gt.u32 	%p773, %r2653, %r9574;
	@%p773 bra 	$L__BB1_1849;
	ld.const.u32 	%r2654, [const_p+4];
	setp.lt.u32 	%p774, %r2654, %r9573;
	@%p774 bra 	$L__BB1_1848;
	setp.gt.u32 	%p775, %r2654, %r9573;
	ld.const.u32 	%r4691, [const_p];
	setp.gt.u32 	%p776, %r4691, %r9572;
	or.pred  	%p777, %p775, %p776;
	@%p777 bra 	$L__BB1_1849;
$L__BB1_1848:
	ld.const.u32 	%r4709, [const_p];
	ld.const.u32 	%r4710, [const_p+4];
	ld.const.u32 	%r4711, [const_p+8];
	ld.const.u32 	%r4712, [const_p+12];
	ld.const.u32 	%r4713, [const_p+16];
	ld.const.u32 	%r4714, [const_p+20];
	ld.const.u32 	%r4715, [const_p+24];
	// begin inline asm
	sub.cc.u32 %r9572, %r9572, %r4709;
	subc.cc.u32 %r9573, %r9573, %r4710;
	subc.cc.u32 %r9574, %r9574, %r4711;
	subc.cc.u32 %r9575, %r9575, %r4712;
	subc.cc.u32 %r9576, %r9576, %r4713;
	subc.cc.u32 %r9577, %r9577, %r4714;
	subc.cc.u32 %r9578, %r9578, %r4715;
	subc.u32 %r9579, %r9579, %r2648;
	
	// end inline asm
$L__BB1_1849:
	setp.gt.u32 	%p778, %r9579, %r2648;
	@%p778 bra 	$L__BB1_1862;
	bra.uni 	$L__BB1_1863;
$L__BB1_1850:
	ld.const.u32 	%r2663, [const_p+24];
	setp.gt.u32 	%p780, %r9578, %r2663;
	@%p780 bra 	$L__BB1_1862;
	setp.lt.u32 	%p781, %r9578, %r2663;
	@%p781 bra 	$L__BB1_1864;
	ld.const.u32 	%r2664, [const_p+20];
	setp.gt.u32 	%p782, %r9577, %r2664;
	@%p782 bra 	$L__BB1_1862;
	setp.lt.u32 	%p783, %r9577, %r2664;
	@%p783 bra 	$L__BB1_1864;
	ld.const.u32 	%r2665, [const_p+16];
	setp.gt.u32 	%p784, %r9576, %r2665;
	@%p784 bra 	$L__BB1_1862;
	setp.lt.u32 	%p785, %r9576, %r2665;
	@%p785 bra 	$L__BB1_1864;
	ld.const.u32 	%r2666, [const_p+12];
	setp.gt.u32 	%p786, %r9575, %r2666;
	@%p786 bra 	$L__BB1_1862;
	setp.lt.u32 	%p787, %r9575, %r2666;
	@%p787 bra 	$L__BB1_1864;
	ld.const.u32 	%r2667, [const_p+8];
	setp.gt.u32 	%p788, %r9574, %r2667;
	@%p788 bra 	$L__BB1_1862;
	setp.lt.u32 	%p789, %r9574, %r2667;
	@%p789 bra 	$L__BB1_1864;
	ld.const.u32 	%r2668, [const_p+4];
	setp.gt.u32 	%p790, %r9573, %r2668;
	@%p790 bra 	$L__BB1_1862;
	setp.lt.u32 	%p791, %r9573, %r2668;
	ld.const.u32 	%r4717, [const_p];
	setp.lt.u32 	%p792, %r9572, %r4717;
	or.pred  	%p793, %p791, %p792;
	@%p793 bra 	$L__BB1_1864;
$L__BB1_1862:
	ld.const.u32 	%r4735, [const_p];
	ld.const.u32 	%r4736, [const_p+4];
	ld.const.u32 	%r4737, [const_p+8];
	ld.const.u32 	%r4738, [const_p+12];
	ld.const.u32 	%r4739, [const_p+16];
	ld.const.u32 	%r4740, [const_p+20];
	ld.const.u32 	%r4741, [const_p+24];
	// begin inline asm
	sub.cc.u32 %r9572, %r9572, %r4735;
	subc.cc.u32 %r9573, %r9573, %r4736;
	subc.cc.u32 %r9574, %r9574, %r4737;
	subc.cc.u32 %r9575, %r9575, %r4738;
	subc.cc.u32 %r9576, %r9576, %r4739;
	subc.cc.u32 %r9577, %r9577, %r4740;
	subc.cc.u32 %r9578, %r9578, %r4741;
	subc.u32 %r9579, %r9579, %r2648;
	
	// end inline asm
	bra.uni 	$L__BB1_1864;
$L__BB1_1863:
	setp.lt.u32 	%p779, %r9579, %r2648;
	@%p779 bra 	$L__BB1_1864;
	bra.uni 	$L__BB1_1850;
$L__BB1_1864:
	mul.wide.u32 	%rd5999, %r9572, 3;
	shr.u64 	%rd6000, %rd5999, 32;
	mul.wide.u32 	%rd6001, %r9573, 3;
	add.s64 	%rd6002, %rd6001, %rd6000;
	shr.u64 	%rd6003, %rd6002, 32;
	mul.wide.u32 	%rd6004, %r9574, 3;
	add.s64 	%rd6005, %rd6004, %rd6003;
	shr.u64 	%rd6006, %rd6005, 32;
	mul.wide.u32 	%rd6007, %r9575, 3;
	add.s64 	%rd6008, %rd6007, %rd6006;
	shr.u64 	%rd6009, %rd6008, 32;
	mul.wide.u32 	%rd6010, %r9576, 3;
	add.s64 	%rd6011, %rd6010, %rd6009;
	shr.u64 	%rd6012, %rd6011, 32;
	mul.wide.u32 	%rd6013, %r9577, 3;
	add.s64 	%rd6014, %rd6013, %rd6012;
	shr.u64 	%rd6015, %rd6014, 32;
	mul.wide.u32 	%rd6016, %r9578, 3;
	add.s64 	%rd6017, %rd6016, %rd6015;
	shr.u64 	%rd6018, %rd6017, 32;
	mul.wide.u32 	%rd6019, %r9579, 3;
	add.s64 	%rd6020, %rd6019, %rd6018;
	shr.u64 	%rd6021, %rd6020, 32;
	and.b64  	%rd6022, %rd5999, 4294967295;
	mad.lo.s64 	%rd19677, %rd6021, 977, %rd6022;
	shr.u64 	%rd6023, %rd19677, 32;
	and.b64  	%rd6024, %rd6002, 4294967295;
	add.s64 	%rd6025, %rd6023, %rd6024;
	add.s64 	%rd19678, %rd6025, %rd6021;
	shr.u64 	%rd6026, %rd19678, 32;
	and.b64  	%rd6027, %rd6005, 4294967295;
	add.s64 	%rd19679, %rd6026, %rd6027;
	shr.u64 	%rd6028, %rd19679, 32;
	and.b64  	%rd6029, %rd6008, 4294967295;
	add.s64 	%rd19680, %rd6028, %rd6029;
	shr.u64 	%rd6030, %rd19680, 32;
	and.b64  	%rd6031, %rd6011, 4294967295;
	add.s64 	%rd19681, %rd6030, %rd6031;
	shr.u64 	%rd6032, %rd19681, 32;
	and.b64  	%rd6033, %rd6014, 4294967295;
	add.s64 	%rd19682, %rd6032, %rd6033;
	shr.u64 	%rd6034, %rd19682, 32;
	and.b64  	%rd6035, %rd6017, 4294967295;
	add.s64 	%rd19683, %rd6034, %rd6035;
	shr.u64 	%rd6036, %rd19683, 32;
	and.b64  	%rd6037, %rd6020, 4294967295;
	add.s64 	%rd19684, %rd6036, %rd6037;
	shr.u64 	%rd1056, %rd19684, 32;
	{ .reg .b32 tmp; mov.b64 {tmp, %r9580}, %rd19684; }
	setp.lt.u64 	%p794, %rd19684, 4294967296;
	@%p794 bra 	$L__BB1_1871;
	and.b64  	%rd6039, %rd19677, 4294967295;
	mad.lo.s64 	%rd19677, %rd1056, 977, %rd6039;
	shr.u64 	%rd6040, %rd19677, 32;
	and.b64  	%rd6041, %rd19678, 4294967295;
	add.s64 	%rd6042, %rd6041, %rd1056;
	add.s64 	%rd19678, %rd6042, %rd6040;
	setp.lt.u64 	%p795, %rd19678, 4294967296;
	mov.b32 	%r9580, 0;
	mov.b64 	%rd19684, 4294967296;
	@%p795 bra 	$L__BB1_1871;
	shr.u64 	%rd6044, %rd19678, 32;
	and.b64  	%rd6045, %rd19679, 4294967295;
	add.s64 	%rd19679, %rd6044, %rd6045;
	setp.lt.u64 	%p796, %rd19679, 4294967296;
	@%p796 bra 	$L__BB1_1871;
	shr.u64 	%rd6047, %rd19679, 32;
	and.b64  	%rd6048, %rd19680, 4294967295;
	add.s64 	%rd19680, %rd6047, %rd6048;
	setp.lt.u64 	%p797, %rd19680, 4294967296;
	mov.b64 	%rd19679, 4294967296;
	mov.u64 	%rd19684, %rd19679;
	@%p797 bra 	$L__BB1_1871;
	shr.u64 	%rd6050, %rd19680, 32;
	and.b64  	%rd6051, %rd19681, 4294967295;
	add.s64 	%rd19681, %rd6050, %rd6051;
	setp.lt.u64 	%p798, %rd19681, 4294967296;
	mov.b64 	%rd19679, 4294967296;
	mov.u64 	%rd19680, %rd19679;
	@%p798 bra 	$L__BB1_1871;
	shr.u64 	%rd6053, %rd19681, 32;
	and.b64  	%rd6054, %rd19682, 4294967295;
	add.s64 	%rd19682, %rd6053, %rd6054;
	setp.lt.u64 	%p799, %rd19682, 4294967296;
	mov.b64 	%rd19679, 4294967296;
	mov.u64 	%rd19681, %rd19679;
	mov.u64 	%rd19684, %rd19679;
	@%p799 bra 	$L__BB1_1871;
	shr.u64 	%rd6056, %rd19682, 32;
	and.b64  	%rd6057, %rd19683, 4294967295;
	add.s64 	%rd6058, %rd6056, %rd6057;
	setp.gt.u64 	%p800, %rd6058, 4294967295;
	selp.b64 	%rd19683, 4294967296, %rd6058, %p800;
	selp.b64 	%rd19684, 1, 4294967296, %p800;
	mov.b64 	%rd19679, 4294967296;
	mov.u64 	%rd19680, %rd19679;
	mov.u64 	%rd19682, %rd19679;
$L__BB1_1871:
	cvt.u32.u64 	%r9596, %rd19684;
	cvt.u32.u64 	%r9595, %rd19683;
	cvt.u32.u64 	%r9594, %rd19682;
	cvt.u32.u64 	%r9593, %rd19681;
	cvt.u32.u64 	%r9592, %rd19680;
	cvt.u32.u64 	%r9591, %rd19679;
	cvt.u32.u64 	%r9590, %rd19678;
	cvt.u32.u64 	%r9589, %rd19677;
	setp.ne.s32 	%p801, %r9580, 0;
	setp.lt.u32 	%p802, %r2648, %r9596;
	or.pred  	%p803, %p801, %p802;
	@%p803 bra 	$L__BB1_1885;
	setp.gt.u32 	%p804, %r2648, %r9596;
	@%p804 bra 	$L__BB1_1886;
	ld.const.u32 	%r2703, [const_p+24];
	setp.lt.u32 	%p805, %r2703, %r9595;
	@%p805 bra 	$L__BB1_1885;
	setp.gt.u32 	%p806, %r2703, %r9595;
	@%p806 bra 	$L__BB1_1886;
	ld.const.u32 	%r2704, [const_p+20];
	setp.lt.u32 	%p807, %r2704, %r9594;
	@%p807 bra 	$L__BB1_1885;
	setp.gt.u32 	%p808, %r2704, %r9594;
	@%p808 bra 	$L__BB1_1886;
	ld.const.u32 	%r2705, [const_p+16];
	setp.lt.u32 	%p809, %r2705, %r9593;
	@%p809 bra 	$L__BB1_1885;
	setp.gt.u32 	%p810, %r2705, %r9593;
	@%p810 bra 	$L__BB1_1886;
	ld.const.u32 	%r2706, [const_p+12];
	setp.lt.u32 	%p811, %r2706, %r9592;
	@%p811 bra 	$L__BB1_1885;
	setp.gt.u32 	%p812, %r2706, %r9592;
	@%p812 bra 	$L__BB1_1886;
	ld.const.u32 	%r2707, [const_p+8];
	setp.lt.u32 	%p813, %r2707, %r9591;
	@%p813 bra 	$L__BB1_1885;
	setp.gt.u32 	%p814, %r2707, %r9591;
	@%p814 bra 	$L__BB1_1886;
	ld.const.u32 	%r2708, [const_p+4];
	setp.lt.u32 	%p815, %r2708, %r9590;
	@%p815 bra 	$L__BB1_1885;
	setp.gt.u32 	%p816, %r2708, %r9590;
	ld.const.u32 	%r4749, [const_p];
	setp.gt.u32 	%p817, %r4749, %r9589;
	or.pred  	%p818, %p816, %p817;
	@%p818 bra 	$L__BB1_1886;
$L__BB1_1885:
	ld.const.u32 	%r4767, [const_p];
	ld.const.u32 	%r4768, [const_p+4];
	ld.const.u32 	%r4769, [const_p+8];
	ld.const.u32 	%r4770, [const_p+12];
	ld.const.u32 	%r4771, [const_p+16];
	ld.const.u32 	%r4772, [const_p+20];
	ld.const.u32 	%r4773, [const_p+24];
	// begin inline asm
	sub.cc.u32 %r9589, %r9589, %r4767;
	subc.cc.u32 %r9590, %r9590, %r4768;
	subc.cc.u32 %r9591, %r9591, %r4769;
	subc.cc.u32 %r9592, %r9592, %r4770;
	subc.cc.u32 %r9593, %r9593, %r4771;
	subc.cc.u32 %r9594, %r9594, %r4772;
	subc.cc.u32 %r9595, %r9595, %r4773;
	subc.u32 %r9596, %r9596, %r2648;
	
	// end inline asm
$L__BB1_1886:
	setp.gt.u32 	%p819, %r9596, %r2648;
	@%p819 bra 	$L__BB1_1899;
	bra.uni 	$L__BB1_1900;
$L__BB1_1887:
	ld.const.u32 	%r2717, [const_p+24];
	setp.gt.u32 	%p821, %r9595, %r2717;
	@%p821 bra 	$L__BB1_1899;
	setp.lt.u32 	%p822, %r9595, %r2717;
	@%p822 bra 	$L__BB1_1901;
	ld.const.u32 	%r2718, [const_p+20];
	setp.gt.u32 	%p823, %r9594, %r2718;
	@%p823 bra 	$L__BB1_1899;
	setp.lt.u32 	%p824, %r9594, %r2718;
	@%p824 bra 	$L__BB1_1901;
	ld.const.u32 	%r2719, [const_p+16];
	setp.gt.u32 	%p825, %r9593, %r2719;
	@%p825 bra 	$L__BB1_1899;
	setp.lt.u32 	%p826, %r9593, %r2719;
	@%p826 bra 	$L__BB1_1901;
	ld.const.u32 	%r2720, [const_p+12];
	setp.gt.u32 	%p827, %r9592, %r2720;
	@%p827 bra 	$L__BB1_1899;
	setp.lt.u32 	%p828, %r9592, %r2720;
	@%p828 bra 	$L__BB1_1901;
	ld.const.u32 	%r2721, [const_p+8];
	setp.gt.u32 	%p829, %r9591, %r2721;
	@%p829 bra 	$L__BB1_1899;
	setp.lt.u32 	%p830, %r9591, %r2721;
	@%p830 bra 	$L__BB1_1901;
	ld.const.u32 	%r2722, [const_p+4];
	setp.gt.u32 	%p831, %r9590, %r2722;
	@%p831 bra 	$L__BB1_1899;
	setp.lt.u32 	%p832, %r9590, %r2722;
	ld.const.u32 	%r4775, [const_p];
	setp.lt.u32 	%p833, %r9589, %r4775;
	or.pred  	%p834, %p832, %p833;
	@%p834 bra 	$L__BB1_1901;
$L__BB1_1899:
	ld.const.u32 	%r4793, [const_p];
	ld.const.u32 	%r4794, [const_p+4];
	ld.const.u32 	%r4795, [const_p+8];
	ld.const.u32 	%r4796, [const_p+12];
	ld.const.u32 	%r4797, [const_p+16];
	ld.const.u32 	%r4798, [const_p+20];
	ld.const.u32 	%r4799, [const_p+24];
	// begin inline asm
	sub.cc.u32 %r9589, %r9589, %r4793;
	subc.cc.u32 %r9590, %r9590, %r4794;
	subc.cc.u32 %r9591, %r9591, %r4795;
	subc.cc.u32 %r9592, %r9592, %r4796;
	subc.cc.u32 %r9593, %r9593, %r4797;
	subc.cc.u32 %r9594, %r9594, %r4798;
	subc.cc.u32 %r9595, %r9595, %r4799;
	subc.u32 %r9596, %r9596, %r2648;
	
	// end inline asm
	bra.uni 	$L__BB1_1901;
$L__BB1_1900:
	setp.lt.u32 	%p820, %r9596, %r2648;
	@%p820 bra 	$L__BB1_1901;
	bra.uni 	$L__BB1_1887;
$L__BB1_1901:
	mul.wide.u32 	%rd6059, %r9589, %r9589;
	shr.u64 	%rd6060, %rd6059, 32;
	mul.wide.u32 	%rd6061, %r9590, %r9589;
	add.s64 	%rd6062, %rd6060, %rd6061;
	shr.u64 	%rd6063, %rd6062, 32;
	mul.wide.u32 	%rd6064, %r9591, %r9589;
	add.s64 	%rd6065, %rd6063, %rd6064;
	shr.u64 	%rd6066, %rd6065, 32;
	mul.wide.u32 	%rd6067, %r9592, %r9589;
	add.s64 	%rd6068, %rd6066, %rd6067;
	shr.u64 	%rd6069, %rd6068, 32;
	mul.wide.u32 	%rd6070, %r9593, %r9589;
	add.s64 	%rd6071, %rd6069, %rd6070;
	shr.u64 	%rd6072, %rd6071, 32;
	mul.wide.u32 	%rd6073, %r9594, %r9589;
	add.s64 	%rd6074, %rd6072, %rd6073;
	shr.u64 	%rd6075, %rd6074, 32;
	mul.wide.u32 	%rd6076, %r9595, %r9589;
	add.s64 	%rd6077, %rd6075, %rd6076;
	shr.u64 	%rd6078, %rd6077, 32;
	mul.wide.u32 	%rd6079, %r9596, %r9589;
	add.s64 	%rd6080, %rd6078, %rd6079;
	shr.u64 	%rd6081, %rd6080, 32;
	and.b64  	%rd6082, %rd6062, 4294967295;
	add.s64 	%rd6083, %rd6061, %rd6082;
	shr.u64 	%rd6084, %rd6083, 32;
	and.b64  	%rd6085, %rd6065, 4294967295;
	mul.wide.u32 	%rd6086, %r9590, %r9590;
	add.s64 	%rd6087, %rd6084, %rd6085;
	add.s64 	%rd6088, %rd6087, %rd6086;
	shr.u64 	%rd6089, %rd6088, 32;
	and.b64  	%rd6090, %rd6068, 4294967295;
	mul.wide.u32 	%rd6091, %r9591, %r9590;
	add.s64 	%rd6092, %rd6089, %rd6090;
	add.s64 	%rd6093, %rd6092, %rd6091;
	shr.u64 	%rd6094, %rd6093, 32;
	and.b64  	%rd6095, %rd6071, 4294967295;
	mul.wide.u32 	%rd6096, %r9592, %r9590;
	add.s64 	%rd6097, %rd6094, %rd6095;
	add.s64 	%rd6098, %rd6097, %rd6096;
	shr.u64 	%rd6099, %rd6098, 32;
	and.b64  	%rd6100, %rd6074, 4294967295;
	mul.wide.u32 	%rd6101, %r9593, %r9590;
	add.s64 	%rd6102, %rd6099, %rd6100;
	add.s64 	%rd6103, %rd6102, %rd6101;
	shr.u64 	%rd6104, %rd6103, 32;
	and.b64  	%rd6105, %rd6077, 4294967295;
	mul.wide.u32 	%rd6106, %r9594, %r9590;
	add.s64 	%rd6107, %rd6104, %rd6105;
	add.s64 	%rd6108, %rd6107, %rd6106;
	shr.u64 	%rd6109, %rd6108, 32;
	and.b64  	%rd6110, %rd6080, 4294967295;
	mul.wide.u32 	%rd6111, %r9595, %r9590;
	add.s64 	%rd6112, %rd6109, %rd6110;
	add.s64 	%rd6113, %rd6112, %rd6111;
	shr.u64 	%rd6114, %rd6113, 32;
	mul.wide.u32 	%rd6115, %r9596, %r9590;
	add.s64 	%rd6116, %rd6114, %rd6081;
	add.s64 	%rd6117, %rd6116, %rd6115;
	shr.u64 	%rd6118, %rd6117, 32;
	and.b64  	%rd6119, %rd6088, 4294967295;
	add.s64 	%rd6120, %rd6064, %rd6119;
	shr.u64 	%rd6121, %rd6120, 32;
	and.b64  	%rd6122, %rd6093, 4294967295;
	add.s64 	%rd6123, %rd6121, %rd6122;
	add.s64 	%rd6124, %rd6123, %rd6091;
	shr.u64 	%rd6125, %rd6124, 32;
	and.b64  	%rd6126, %rd6098, 4294967295;
	mul.wide.u32 	%rd6127, %r9591, %r9591;
	add.s64 	%rd6128, %rd6125, %rd6126;
	add.s64 	%rd6129, %rd6128, %rd6127;
	shr.u64 	%rd6130, %rd6129, 32;
	and.b64  	%rd6131, %rd6103, 4294967295;
	mul.wide.u32 	%rd6132, %r9592, %r9591;
	add.s64 	%rd6133, %rd6130, %rd6131;
	add.s64 	%rd6134, %rd6133, %rd6132;
	shr.u64 	%rd6135, %rd6134, 32;
	and.b64  	%rd6136, %rd6108, 4294967295;
	mul.wide.u32 	%rd6137, %r9593, %r9591;
	add.s64 	%rd6138, %rd6135, %rd6136;
	add.s64 	%rd6139, %rd6138, %rd6137;
	shr.u64 	%rd6140, %rd6139, 32;
	and.b64  	%rd6141, %rd6113, 4294967295;
	mul.wide.u32 	%rd6142, %r9594, %r9591;
	add.s64 	%rd6143, %rd6140, %rd6141;
	add.s64 	%rd6144, %rd6143, %rd6142;
	shr.u64 	%rd6145, %rd6144, 32;
	and.b64  	%rd6146, %rd6117, 4294967295;
	mul.wide.u32 	%rd6147, %r9595, %r9591;
	add.s64 	%rd6148, %rd6145, %rd6146;
	add.s64 	%rd6149, %rd6148, %rd6147;
	shr.u64 	%rd6150, %rd6149, 32;
	mul.wide.u32 	%rd6151, %r9596, %r9591;
	add.s64 	%rd6152, %rd6150, %rd6118;
	add.s64 	%rd6153, %rd6152, %rd6151;
	shr.u64 	%rd6154, %rd6153, 32;
	and.b64  	%rd6155, %rd6124, 4294967295;
	add.s64 	%rd6156, %rd6067, %rd6155;
	shr.u64 	%rd6157, %rd6156, 32;
	and.b64  	%rd6158, %rd6129, 4294967295;
	add.s64 	%rd6159, %rd6157, %rd6158;
	add.s64 	%rd6160, %rd6159, %rd6096;
	shr.u64 	%rd6161, %rd6160, 32;
	and.b64  	%rd6162, %rd6134, 4294967295;
	add.s64 	%rd6163, %rd6161, %rd6162;
	add.s64 	%rd6164, %rd6163, %rd6132;
	shr.u64 	%rd6165, %rd6164, 32;
	and.b64  	%rd6166, %rd6139, 4294967295;
	mul.wide.u32 	%rd6167, %r9592, %r9592;
	add.s64 	%rd6168, %rd6165, %rd6166;
	add.s64 	%rd6169, %rd6168, %rd6167;
	shr.u64 	%rd6170, %rd6169, 32;
	and.b64  	%rd6171, %rd6144, 4294967295;
	mul.wide.u32 	%rd6172, %r9593, %r9592;
	add.s64 	%rd6173, %rd6170, %rd6171;
	add.s64 	%rd6174, %rd6173, %rd6172;
	shr.u64 	%rd6175, %rd6174, 32;
	and.b64  	%rd6176, %rd6149, 4294967295;
	mul.wide.u32 	%rd6177, %r9594, %r9592;
	add.s64 	%rd6178, %rd6175, %rd6176;
	add.s64 	%rd6179, %rd6178, %rd6177;
	shr.u64 	%rd6180, %rd6179, 32;
	and.b64  	%rd6181, %rd6153, 4294967295;
	mul.wide.u32 	%rd6182, %r9595, %r9592;
	add.s64 	%rd6183, %rd6180, %rd6181;
	add.s64 	%rd6184, %rd6183, %rd6182;
	shr.u64 	%rd6185, %rd6184, 32;
	mul.wide.u32 	%rd6186, %r9596, %r9592;
	add.s64 	%rd6187, %rd6185, %rd6154;
	add.s64 	%rd6188, %rd6187, %rd6186;
	shr.u64 	%rd6189, %rd6188, 32;
	and.b64  	%rd6190, %rd6160, 4294967295;
	add.s64 	%rd6191, %rd6070, %rd6190;
	shr.u64 	%rd6192, %rd6191, 32;
	and.b64  	%rd6193, %rd6164, 4294967295;
	add.s64 	%rd6194, %rd6192, %rd6193;
	add.s64 	%rd6195, %rd6194, %rd6101;
	shr.u64 	%rd6196, %rd6195, 32;
	and.b64  	%rd6197, %rd6169, 4294967295;
	add.s64 	%rd6198, %rd6196, %rd6197;
	add.s64 	%rd6199, %rd6198, %rd6137;
	shr.u64 	%rd6200, %rd6199, 32;
	and.b64  	%rd6201, %rd6174, 4294967295;
	add.s64 	%rd6202, %rd6200, %rd6201;
	add.s64 	%rd6203, %rd6202, %rd6172;
	shr.u64 	%rd6204, %rd6203, 32;
	and.b64  	%rd6205, %rd6179, 4294967295;
	mul.wide.u32 	%rd6206, %r9593, %r9593;
	add.s64 	%rd6207, %rd6204, %rd6205;
	add.s64 	%rd6208, %rd6207, %rd6206;
	shr.u64 	%rd6209, %rd6208, 32;
	and.b64  	%rd6210, %rd6184, 4294967295;
	mul.wide.u32 	%rd6211, %r9594, %r9593;
	add.s64 	%rd6212, %rd6209, %rd6210;
	add.s64 	%rd6213, %rd6212, %rd6211;
	shr.u64 	%rd6214, %rd6213, 32;
	and.b64  	%rd6215, %rd6188, 4294967295;
	mul.wide.u32 	%rd6216, %r9595, %r9593;
	add.s64 	%rd6217, %rd6214, %rd6215;
	add.s64 	%rd6218, %rd6217, %rd6216;
	shr.u64 	%rd6219, %rd6218, 32;
	mul.wide.u32 	%rd6220, %r9596, %r9593;
	add.s64 	%rd6221, %rd6219, %rd6189;
	add.s64 	%rd6222, %rd6221, %rd6220;
	shr.u64 	%rd6223, %rd6222, 32;
	and.b64  	%rd6224, %rd6195, 4294967295;
	add.s64 	%rd6225, %rd6073, %rd6224;
	shr.u64 	%rd6226, %rd6225, 32;
	and.b64  	%rd6227, %rd6199, 4294967295;
	add.s64 	%rd6228, %rd6226, %rd6227;
	add.s64 	%rd6229, %rd6228, %rd6106;
	shr.u64 	%rd6230, %rd6229, 32;
	and.b64  	%rd6231, %rd6203, 4294967295;
	add.s64 	%rd6232, %rd6230, %rd6231;
	add.s64 	%rd6233, %rd6232, %rd6142;
	shr.u64 	%rd6234, %rd6233, 32;
	and.b64  	%rd6235, %rd6208, 4294967295;
	add.s64 	%rd6236, %rd6234, %rd6235;
	add.s64 	%rd6237, %rd6236, %rd6177;
	shr.u64 	%rd6238, %rd6237, 32;
	and.b64  	%rd6239, %rd6213, 4294967295;
	add.s64 	%rd6240, %rd6238, %rd6239;
	add.s64 	%rd6241, %rd6240, %rd6211;
	shr.u64 	%rd6242, %rd6241, 32;
	and.b64  	%rd6243, %rd6218, 4294967295;
	mul.wide.u32 	%rd6244, %r9594, %r9594;
	add.s64 	%rd6245, %rd6242, %rd6243;
	add.s64 	%rd6246, %rd6245, %rd6244;
	shr.u64 	%rd6247, %rd6246, 32;
	and.b64  	%rd6248, %rd6222, 4294967295;
	mul.wide.u32 	%rd6249, %r9595, %r9594;
	add.s64 	%rd6250, %rd6247, %rd6248;
	add.s64 	%rd6251, %rd6250, %rd6249;
	shr.u64 	%rd6252, %rd6251, 32;
	mul.wide.u32 	%rd6253, %r9596, %r9594;
	add.s64 	%rd6254, %rd6252, %rd6223;
	add.s64 	%rd6255, %rd6254, %rd6253;
	shr.u64 	%rd6256, %rd6255, 32;
	and.b64  	%rd6257, %rd6229, 4294967295;
	add.s64 	%rd6258, %rd6076, %rd6257;
	shr.u64 	%rd6259, %rd6258, 32;
	and.b64  	%rd6260, %rd6233, 4294967295;
	add.s64 	%rd6261, %rd6259, %rd6260;
	add.s64 	%rd6262, %rd6261, %rd6111;
	shr.u64 	%rd6263, %rd6262, 32;
	and.b64  	%rd6264, %rd6237, 4294967295;
	add.s64 	%rd6265, %rd6263, %rd6264;
	add.s64 	%rd6266, %rd6265, %rd6147;
	shr.u64 	%rd6267, %rd6266, 32;
	and.b64  	%rd6268, %rd6241, 4294967295;
	add.s64 	%rd6269, %rd6267, %rd6268;
	add.s64 	%rd6270, %rd6269, %rd6182;
	shr.u64 	%rd6271, %rd6270, 32;
	and.b64  	%rd6272, %rd6246, 4294967295;
	add.s64 	%rd6273, %rd6271, %rd6272;
	add.s64 	%rd6274, %rd6273, %rd6216;
	shr.u64 	%rd6275, %rd6274, 32;
	and.b64  	%rd6276, %rd6251, 4294967295;
	add.s64 	%rd6277, %rd6275, %rd6276;
	add.s64 	%rd6278, %rd6277, %rd6249;
	shr.u64 	%rd6279, %rd6278, 32;
	and.b64  	%rd6280, %rd6255, 4294967295;
	mul.wide.u32 	%rd6281, %r9595, %r9595;
	add.s64 	%rd6282, %rd6279, %rd6280;
	add.s64 	%rd6283, %rd6282, %rd6281;
	shr.u64 	%rd6284, %rd6283, 32;
	mul.wide.u32 	%rd6285, %r9596, %r9595;
	add.s64 	%rd6286, %rd6284, %rd6256;
	add.s64 	%rd6287, %rd6286, %rd6285;
	shr.u64 	%rd6288, %rd6287, 32;
	and.b64  	%rd6289, %rd6262, 4294967295;
	add.s64 	%rd6290, %rd6079, %rd6289;
	shr.u64 	%rd6291, %rd6290, 32;
	and.b64  	%rd6292, %rd6266, 4294967295;
	add.s64 	%rd6293, %rd6291, %rd6292;
	add.s64 	%rd6294, %rd6293, %rd6115;
	shr.u64 	%rd6295, %rd6294, 32;
	and.b64  	%rd6296, %rd6270, 4294967295;
	add.s64 	%rd6297, %rd6295, %rd6296;
	add.s64 	%rd6298, %rd6297, %rd6151;
	shr.u64 	%rd6299, %rd6298, 32;
	and.b64  	%rd6300, %rd6274, 4294967295;
	add.s64 	%rd6301, %rd6299, %rd6300;
	add.s64 	%rd6302, %rd6301, %rd6186;
	shr.u64 	%rd6303, %rd6302, 32;
	and.b64  	%rd6304, %rd6278, 4294967295;
	add.s64 	%rd6305, %rd6303, %rd6304;
	add.s64 	%rd6306, %rd6305, %rd6220;
	shr.u64 	%rd6307, %rd6306, 32;
	and.b64  	%rd6308, %rd6283, 4294967295;
	add.s64 	%rd6309, %rd6307, %rd6308;
	add.s64 	%rd6310, %rd6309, %rd6253;
	shr.u64 	%rd6311, %rd6310, 32;
	and.b64  	%rd6312, %rd6287, 4294967295;
	add.s64 	%rd6313, %rd6311, %rd6312;
	add.s64 	%rd6314, %rd6313, %rd6285;
	shr.u64 	%rd6315, %rd6314, 32;
	mul.wide.u32 	%rd6316, %r9596, %r9596;
	add.s64 	%rd6317, %rd6315, %rd6288;
	add.s64 	%rd6318, %rd6317, %rd6316;
	shr.u64 	%rd6319, %rd6318, 32;
	{ .reg .b32 tmp; mov.b64 {tmp, %r4801}, %rd6318; }
	and.b64  	%rd6320, %rd6294, 4294967295;
	mul.lo.s64 	%rd6321, %rd6320, 977;
	and.b64  	%rd6322, %rd6059, 4294967293;
	and.b64  	%rd6323, %rd6321, 4294967295;
	add.s64 	%rd19685, %rd6323, %rd6322;
	shr.u64 	%rd6324, %rd6321, 32;
	shr.u64 	%rd6325, %rd19685, 32;
	add.s64 	%rd6326, %rd6325, %rd6324;
	and.b64  	%rd6327, %rd6298, 4294967295;
	mul.lo.s64 	%rd6328, %rd6327, 977;
	and.b64  	%rd6329, %rd6083, 4294967295;
	and.b64  	%rd6330, %rd6328, 4294967295;
	add.s64 	%rd6331, %rd6326, %rd6329;
	add.s64 	%rd6332, %rd6331, %rd6330;
	add.s64 	%rd19686, %rd6332, %rd6320;
	shr.u64 	%rd6333, %rd6328, 32;
	shr.u64 	%rd6334, %rd19686, 32;
	add.s64 	%rd6335, %rd6334, %rd6333;
	and.b64  	%rd6336, %rd6302, 4294967295;
	mul.lo.s64 	%rd6337, %rd6336, 977;
	and.b64  	%rd6338, %rd6120, 4294967295;
	and.b64  	%rd6339, %rd6337, 4294967295;
	add.s64 	%rd6340, %rd6335, %rd6338;
	add.s64 	%rd6341, %rd6340, %rd6339;
	add.s64 	%rd19687, %rd6341, %rd6327;
	shr.u64 	%rd6342, %rd6337, 32;
	shr.u64 	%rd6343, %rd19687, 32;
	add.s64 	%rd6344, %rd6343, %rd6342;
	and.b64  	%rd6345, %rd6306, 4294967295;
	mul.lo.s64 	%rd6346, %rd6345, 977;
	and.b64  	%rd6347, %rd6156, 4294967295;
	and.b64  	%rd6348, %rd6346, 4294967295;
	add.s64 	%rd6349, %rd6344, %rd6347;
	add.s64 	%rd6350, %rd6349, %rd6348;
	add.s64 	%rd19688, %rd6350, %rd6336;
	shr.u64 	%rd6351, %rd6346, 32;
	shr.u64 	%rd6352, %rd19688, 32;
	add.s64 	%rd6353, %rd6352, %rd6351;
	and.b64  	%rd6354, %rd6310, 4294967295;
	mul.lo.s64 	%rd6355, %rd6354, 977;
	and.b64  	%rd6356, %rd6191, 4294967295;
	and.b64  	%rd6357, %rd6355, 4294967295;
	add.s64 	%rd6358, %rd6353, %rd6356;
	add.s64 	%rd6359, %rd6358, %rd6357;
	add.s64 	%rd19689, %rd6359, %rd6345;
	shr.u64 	%rd6360, %rd6355, 32;
	shr.u64 	%rd6361, %rd19689, 32;
	add.s64 	%rd6362, %rd6361, %rd6360;
	and.b64  	%rd6363, %rd6314, 4294967295;
	mul.lo.s64 	%rd6364, %rd6363, 977;
	and.b64  	%rd6365, %rd6225, 4294967295;
	and.b64  	%rd6366, %rd6364, 4294967295;
	add.s64 	%rd6367, %rd6362, %rd6365;
	add.s64 	%rd6368, %rd6367, %rd6366;
	add.s64 	%rd19690, %rd6368, %rd6354;
	shr.u64 	%rd6369, %rd6364, 32;
	shr.u64 	%rd6370, %rd19690, 32;
	add.s64 	%rd6371, %rd6370, %rd6369;
	and.b64  	%rd6372, %rd6318, 4294967295;
	mul.lo.s64 	%rd6373, %rd6372, 977;
	and.b64  	%rd6374, %rd6258, 4294967295;
	and.b64  	%rd6375, %rd6373, 4294967295;
	add.s64 	%rd6376, %rd6371, %rd6374;
	add.s64 	%rd6377, %rd6376, %rd6375;
	add.s64 	%rd19691, %rd6377, %rd6363;
	shr.u64 	%rd6378, %rd6373, 32;
	shr.u64 	%rd6379, %rd19691, 32;
	add.s64 	%rd6380, %rd6379, %rd6378;
	mul.lo.s64 	%rd6381, %rd6319, 977;
	and.b64  	%rd6382, %rd6290, 4294967295;
	and.b64  	%rd6383, %rd6381, 4294967295;
	add.s64 	%rd6384, %rd6380, %rd6382;
	add.s64 	%rd6385, %rd6384, %rd6383;
	add.s64 	%rd19692, %rd6385, %rd6372;
	shr.u64 	%rd6386, %rd6381, 32;
	shr.u64 	%rd6387, %rd19692, 32;
	cvt.u32.u64 	%r4802, %rd6387;
	cvt.u32.u64 	%r4803, %rd6386;
	add.s32 	%r4804, %r4802, %r4803;
	add.s32 	%r2747, %r4804, %r4801;
	setp.eq.s32 	%p836, %r2747, 0;
	mov.pred 	%p3175, 0;
	@%p836 bra 	$L__BB1_1909;
	cvt.u64.u32 	%rd6388, %r2747;
	mul.wide.u32 	%rd6389, %r2747, 977;
	shr.u64 	%rd6390, %rd6389, 32;
	and.b64  	%rd6391, %rd19685, 4294967295;
	and.b64  	%rd6392, %rd6389, 4294967295;
	add.s64 	%rd19685, %rd6392, %rd6391;
	shr.u64 	%rd6393, %rd19685, 32;
	and.b64  	%rd6394, %rd19686, 4294967295;
	add.s64 	%rd6395, %rd6390, %rd6394;
	add.s64 	%rd6396, %rd6395, %rd6388;
	add.s64 	%rd19686, %rd6396, %rd6393;
	setp.lt.u64 	%p838, %rd19686, 4294967296;
	@%p838 bra 	$L__BB1_1909;
	shr.u64 	%rd6397, %rd19686, 32;
	and.b64  	%rd6398, %rd19687, 4294967295;
	add.s64 	%rd19687, %rd6397, %rd6398;
	setp.lt.u64 	%p840, %rd19687, 4294967296;
	@%p840 bra 	$L__BB1_1909;
	shr.u64 	%rd6399, %rd19687, 32;
	and.b64  	%rd6400, %rd19688, 4294967295;
	add.s64 	%rd19688, %rd6399, %rd6400;
	setp.lt.u64 	%p842, %rd19688, 4294967296;
	@%p842 bra 	$L__BB1_1909;
	shr.u64 	%rd6402, %rd19688, 32;
	and.b64  	%rd6403, %rd19689, 4294967295;
	add.s64 	%rd19689, %rd6402, %rd6403;
	setp.lt.u64 	%p844, %rd19689, 4294967296;
	mov.b64 	%rd19688, 4294967296;
	@%p844 bra 	$L__BB1_1909;
	shr.u64 	%rd6405, %rd19689, 32;
	and.b64  	%rd6406, %rd19690, 4294967295;
	add.s64 	%rd19690, %rd6405, %rd6406;
	setp.lt.u64 	%p846, %rd19690, 4294967296;
	mov.b64 	%rd19688, 4294967296;
	mov.u64 	%rd19689, %rd19688;
	@%p846 bra 	$L__BB1_1909;
	shr.u64 	%rd6408, %rd19690, 32;
	and.b64  	%rd6409, %rd19691, 4294967295;
	add.s64 	%rd19691, %rd6408, %rd6409;
	setp.lt.u64 	%p848, %rd19691, 4294967296;
	mov.b64 	%rd19688, 4294967296;
	mov.u64 	%rd19690, %rd19688;
	@%p848 bra 	$L__BB1_1909;
	shr.u64 	%rd6411, %rd19691, 32;
	and.b64  	%rd6412, %rd19692, 4294967295;
	add.s64 	%rd6413, %rd6411, %rd6412;
	setp.gt.u64 	%p3175, %rd6413, 4294967295;
	min.u64 	%rd19692, %rd6413, 4294967296;
	mov.b64 	%rd19688, 4294967296;
	mov.u64 	%rd19689, %rd19688;
	mov.u64 	%rd19691, %rd19688;
$L__BB1_1909:
	cvt.u32.u64 	%r9612, %rd19692;
	cvt.u32.u64 	%r9611, %rd19691;
	cvt.u32.u64 	%r9610, %rd19690;
	cvt.u32.u64 	%r9609, %rd19689;
	cvt.u32.u64 	%r9608, %rd19688;
	cvt.u32.u64 	%r9607, %rd19687;
	cvt.u32.u64 	%r9606, %rd19686;
	cvt.u32.u64 	%r9605, %rd19685;
	ld.const.u32 	%r2756, [const_p+28];
	setp.lt.u32 	%p849, %r2756, %r9612;
	or.pred  	%p850, %p3175, %p849;
	@%p850 bra 	$L__BB1_1923;
	setp.gt.u32 	%p851, %r2756, %r9612;
	@%p851 bra 	$L__BB1_1924;
	ld.const.u32 	%r2757, [const_p+24];
	setp.lt.u32 	%p852, %r2757, %r9611;
	@%p852 bra 	$L__BB1_1923;
	setp.gt.u32 	%p853, %r2757, %r9611;
	@%p853 bra 	$L__BB1_1924;
	ld.const.u32 	%r2758, [const_p+20];
	setp.lt.u32 	%p854, %r2758, %r9610;
	@%p854 bra 	$L__BB1_1923;
	setp.gt.u32 	%p855, %r2758, %r9610;
	@%p855 bra 	$L__BB1_1924;
	ld.const.u32 	%r2759, [const_p+16];
	setp.lt.u32 	%p856, %r2759, %r9609;
	@%p856 bra 	$L__BB1_1923;
	setp.gt.u32 	%p857, %r2759, %r9609;
	@%p857 bra 	$L__BB1_1924;
	ld.const.u32 	%r2760, [const_p+12];
	setp.lt.u32 	%p858, %r2760, %r9608;
	@%p858 bra 	$L__BB1_1923;
	setp.gt.u32 	%p859, %r2760, %r9608;
	@%p859 bra 	$L__BB1_1924;
	ld.const.u32 	%r2761, [const_p+8];
	setp.lt.u32 	%p860, %r2761, %r9607;
	@%p860 bra 	$L__BB1_1923;
	setp.gt.u32 	%p861, %r2761, %r9607;
	@%p861 bra 	$L__BB1_1924;
	ld.const.u32 	%r2762, [const_p+4];
	setp.lt.u32 	%p862, %r2762, %r9606;
	@%p862 bra 	$L__BB1_1923;
	setp.gt.u32 	%p863, %r2762, %r9606;
	ld.const.u32 	%r4805, [const_p];
	setp.gt.u32 	%p864, %r4805, %r9605;
	or.pred  	%p865, %p863, %p864;
	@%p865 bra 	$L__BB1_1924;
$L__BB1_1923:
	ld.const.u32 	%r4823, [const_p];
	ld.const.u32 	%r4824, [const_p+4];
	ld.const.u32 	%r4825, [const_p+8];
	ld.const.u32 	%r4826, [const_p+12];
	ld.const.u32 	%r4827, [const_p+16];
	ld.const.u32 	%r4828, [const_p+20];
	ld.const.u32 	%r4829, [const_p+24];
	// begin inline asm
	sub.cc.u32 %r9605, %r9605, %r4823;
	subc.cc.u32 %r9606, %r9606, %r4824;
	subc.cc.u32 %r9607, %r9607, %r4825;
	subc.cc.u32 %r9608, %r9608, %r4826;
	subc.cc.u32 %r9609, %r9609, %r4827;
	subc.cc.u32 %r9610, %r9610, %r4828;
	subc.cc.u32 %r9611, %r9611, %r4829;
	subc.u32 %r9612, %r9612, %r2756;
	
	// end inline asm
$L__BB1_1924:
	setp.gt.u32 	%p866, %r9612, %r2756;
	@%p866 bra 	$L__BB1_1937;
	bra.uni 	$L__BB1_1938;
$L__BB1_1925:
	ld.const.u32 	%r2771, [const_p+24];
	setp.gt.u32 	%p868, %r9611, %r2771;
	@%p868 bra 	$L__BB1_1937;
	setp.lt.u32 	%p869, %r9611, %r2771;
	@%p869 bra 	$L__BB1_1939;
	ld.const.u32 	%r2772, [const_p+20];
	setp.gt.u32 	%p870, %r9610, %r2772;
	@%p870 bra 	$L__BB1_1937;
	setp.lt.u32 	%p871, %r9610, %r2772;
	@%p871 bra 	$L__BB1_1939;
	ld.const.u32 	%r2773, [const_p+16];
	setp.gt.u32 	%p872, %r9609, %r2773;
	@%p872 bra 	$L__BB1_1937;
	setp.lt.u32 	%p873, %r9609, %r2773;
	@%p873 bra 	$L__BB1_1939;
	ld.const.u32 	%r2774, [const_p+12];
	setp.gt.u32 	%p874, %r9608, %r2774;
	@%p874 bra 	$L__BB1_1937;
	setp.lt.u32 	%p875, %r9608, %r2774;
	@%p875 bra 	$L__BB1_1939;
	ld.const.u32 	%r2775, [const_p+8];
	setp.gt.u32 	%p876, %r9607, %r2775;
	@%p876 bra 	$L__BB1_1937;
	setp.lt.u32 	%p877, %r9607, %r2775;
	@%p877 bra 	$L__BB1_1939;
	ld.const.u32 	%r2776, [const_p+4];
	setp.gt.u32 	%p878, %r9606, %r2776;
	@%p878 bra 	$L__BB1_1937;
	setp.lt.u32 	%p879, %r9606, %r2776;
	ld.const.u32 	%r4831, [const_p];
	setp.lt.u32 	%p880, %r9605, %r4831;
	or.pred  	%p881, %p879, %p880;
	@%p881 bra 	$L__BB1_1939;
$L__BB1_1937:
	ld.const.u32 	%r4849, [const_p];
	ld.const.u32 	%r4850, [const_p+4];
	ld.const.u32 	%r4851, [const_p+8];
	ld.const.u32 	%r4852, [const_p+12];
	ld.const.u32 	%r4853, [const_p+16];
	ld.const.u32 	%r4854, [const_p+20];
	ld.const.u32 	%r4855, [const_p+24];
	// begin inline asm
	sub.cc.u32 %r9605, %r9605, %r4849;
	subc.cc.u32 %r9606, %r9606, %r4850;
	subc.cc.u32 %r9607, %r9607, %r4851;
	subc.cc.u32 %r9608, %r9608, %r4852;
	subc.cc.u32 %r9609, %r9609, %r4853;
	subc.cc.u32 %r9610, %r9610, %r4854;
	subc.cc.u32 %r9611, %r9611, %r4855;
	subc.u32 %r9612, %r9612, %r2756;
	
	// end inline asm
	bra.uni 	$L__BB1_1939;
$L__BB1_1938:
	setp.lt.u32 	%p867, %r9612, %r2756;
	@%p867 bra 	$L__BB1_1939;
	bra.uni 	$L__BB1_1925;
$L__BB1_1939:
	shl.b32 	%r4857, %r9523, 1;
	shr.u32 	%r4858, %r9523, 31;
	cvt.u64.u32 	%rd6414, %r4858;
	mul.wide.u32 	%rd6415, %r9524, 2;
	or.b64  	%rd6416, %rd6415, %rd6414;
	shr.u64 	%rd6417, %rd6415, 32;
	mul.wide.u32 	%rd6418, %r9525, 2;
	or.b64  	%rd6419, %rd6418, %rd6417;
	shr.u64 	%rd6420, %rd6418, 32;
	mul.wide.u32 	%rd6421, %r9526, 2;
	or.b64  	%rd6422, %rd6421, %rd6420;
	shr.u64 	%rd6423, %rd6421, 32;
	mul.wide.u32 	%rd6424, %r9527, 2;
	add.s64 	%rd6425, %rd6424, %rd6423;
	shr.u64 	%rd6426, %rd6425, 32;
	mul.wide.u32 	%rd6427, %r9528, 2;
	add.s64 	%rd6428, %rd6427, %rd6426;
	shr.u64 	%rd6429, %rd6428, 32;
	mul.wide.u32 	%rd6430, %r9529, 2;
	add.s64 	%rd6431, %rd6430, %rd6429;
	shr.u64 	%rd6432, %rd6431, 32;
	mul.wide.u32 	%rd6433, %r9530, 2;
	add.s64 	%rd6434, %rd6433, %rd6432;
	shr.u64 	%rd6435, %rd6434, 32;
	cvt.u64.u32 	%rd6436, %r4857;
	mad.lo.s64 	%rd19693, %rd6435, 977, %rd6436;
	shr.u64 	%rd6437, %rd19693, 32;
	and.b64  	%rd6438, %rd6416, 4294967295;
	add.s64 	%rd6439, %rd6437, %rd6438;
	add.s64 	%rd19694, %rd6439, %rd6435;
	shr.u64 	%rd6440, %rd19694, 32;
	and.b64  	%rd6441, %rd6419, 4294967295;
	add.s64 	%rd19695, %rd6440, %rd6441;
	shr.u64 	%rd6442, %rd19695, 32;
	and.b64  	%rd6443, %rd6422, 4294967295;
	add.s64 	%rd19696, %rd6442, %rd6443;
	shr.u64 	%rd6444, %rd19696, 32;
	and.b64  	%rd6445, %rd6425, 4294967295;
	add.s64 	%rd19697, %rd6444, %rd6445;
	shr.u64 	%rd6446, %rd19697, 32;
	and.b64  	%rd6447, %rd6428, 4294967295;
	add.s64 	%rd19698, %rd6446, %rd6447;
	shr.u64 	%rd6448, %rd19698, 32;
	and.b64  	%rd6449, %rd6431, 4294967295;
	add.s64 	%rd19699, %rd6448, %rd6449;
	shr.u64 	%rd6450, %rd19699, 32;
	and.b64  	%rd6451, %rd6434, 4294967295;
	add.s64 	%rd19700, %rd6450, %rd6451;
	shr.u64 	%rd1105, %rd19700, 32;
	{ .reg .b32 tmp; mov.b64 {tmp, %r9613}, %rd19700; }
	setp.lt.u64 	%p882, %rd19700, 4294967296;
	@%p882 bra 	$L__BB1_1946;
	and.b64  	%rd6453, %rd19693, 4294967295;
	mad.lo.s64 	%rd19693, %rd1105, 977, %rd6453;
	shr.u64 	%rd6454, %rd19693, 32;
	and.b64  	%rd6455, %rd19694, 4294967295;
	add.s64 	%rd6456, %rd6455, %rd1105;
	add.s64 	%rd19694, %rd6456, %rd6454;
	setp.lt.u64 	%p883, %rd19694, 4294967296;
	mov.b32 	%r9613, 0;
	mov.b64 	%rd19700, 4294967296;
	@%p883 bra 	$L__BB1_1946;
	shr.u64 	%rd6458, %rd19694, 32;
	and.b64  	%rd6459, %rd19695, 4294967295;
	add.s64 	%rd19695, %rd6458, %rd6459;
	setp.lt.u64 	%p884, %rd19695, 4294967296;
	@%p884 bra 	$L__BB1_1946;
	shr.u64 	%rd6461, %rd19695, 32;
	and.b64  	%rd6462, %rd19696, 4294967295;
	add.s64 	%rd19696, %rd6461, %rd6462;
	setp.lt.u64 	%p885, %rd19696, 4294967296;
	mov.b64 	%rd19695, 4294967296;
	mov.u64 	%rd19700, %rd19695;
	@%p885 bra 	$L__BB1_1946;
	shr.u64 	%rd6464, %rd19696, 32;
	and.b64  	%rd6465, %rd19697, 4294967295;
	add.s64 	%rd19697, %rd6464, %rd6465;
	setp.lt.u64 	%p886, %rd19697, 4294967296;
	mov.b64 	%rd19695, 4294967296;
	mov.u64 	%rd19696, %rd19695;
	@%p886 bra 	$L__BB1_1946;
	shr.u64 	%rd6467, %rd19697, 32;
	and.b64  	%rd6468, %rd19698, 4294967295;
	add.s64 	%rd19698, %rd6467, %rd6468;
	setp.lt.u64 	%p887, %rd19698, 4294967296;
	mov.b64 	%rd19695, 4294967296;
	mov.u64 	%rd19697, %rd19695;
	mov.u64 	%rd19700, %rd19695;
	@%p887 bra 	$L__BB1_1946;
	shr.u64 	%rd6470, %rd19698, 32;
	and.b64  	%rd6471, %rd19699, 4294967295;
	add.s64 	%rd6472, %rd6470, %rd6471;
	setp.gt.u64 	%p888, %rd6472, 4294967295;
	selp.b64 	%rd19699, 4294967296, %rd6472, %p888;
	selp.b64 	%rd19700, 1, 4294967296, %p888;
	mov.b64 	%rd19695, 4294967296;
	mov.u64 	%rd19696, %rd19695;
	mov.u64 	%rd19698, %rd19695;
$L__BB1_1946:
	cvt.u32.u64 	%r9629, %rd19700;
	cvt.u32.u64 	%r9628, %rd19699;
	cvt.u32.u64 	%r9627, %rd19698;
	cvt.u32.u64 	%r9626, %rd19697;
	cvt.u32.u64 	%r9625, %rd19696;
	cvt.u32.u64 	%r9624, %rd19695;
	cvt.u32.u64 	%r9623, %rd19694;
	cvt.u32.u64 	%r9622, %rd19693;
	setp.ne.s32 	%p889, %r9613, 0;
	setp.lt.u32 	%p890, %r2756, %r9629;
	or.pred  	%p891, %p889, %p890;
	@%p891 bra 	$L__BB1_1960;
	setp.gt.u32 	%p892, %r2756, %r9629;
	@%p892 bra 	$L__BB1_1961;
	ld.const.u32 	%r2811, [const_p+24];
	setp.lt.u32 	%p893, %r2811, %r9628;
	@%p893 bra 	$L__BB1_1960;
	setp.gt.u32 	%p894, %r2811, %r9628;
	@%p894 bra 	$L__BB1_1961;
	ld.const.u32 	%r2812, [const_p+20];
	setp.lt.u32 	%p895, %r2812, %r9627;
	@%p895 bra 	$L__BB1_1960;
	setp.gt.u32 	%p896, %r2812, %r9627;
	@%p896 bra 	$L__BB1_1961;
	ld.const.u32 	%r2813, [const_p+16];
	setp.lt.u32 	%p897, %r2813, %r9626;
	@%p897 bra 	$L__BB1_1960;
	setp.gt.u32 	%p898, %r2813, %r9626;
	@%p898 bra 	$L__BB1_1961;
	ld.const.u32 	%r2814, [const_p+12];
	setp.lt.u32 	%p899, %r2814, %r9625;
	@%p899 bra 	$L__BB1_1960;
	setp.gt.u32 	%p900, %r2814, %r9625;
	@%p900 bra 	$L__BB1_1961;
	ld.const.u32 	%r2815, [const_p+8];
	setp.lt.u32 	%p901, %r2815, %r9624;
	@%p901 bra 	$L__BB1_1960;
	setp.gt.u32 	%p902, %r2815, %r9624;
	@%p902 bra 	$L__BB1_1961;
	ld.const.u32 	%r2816, [const_p+4];
	setp.lt.u32 	%p903, %r2816, %r9623;
	@%p903 bra 	$L__BB1_1960;
	setp.gt.u32 	%p904, %r2816, %r9623;
	ld.const.u32 	%r4865, [const_p];
	setp.gt.u32 	%p905, %r4865, %r9622;
	or.pred  	%p906, %p904, %p905;
	@%p906 bra 	$L__BB1_1961;
$L__BB1_1960:
	ld.const.u32 	%r4883, [const_p];
	ld.const.u32 	%r4884, [const_p+4];
	ld.const.u32 	%r4885, [const_p+8];
	ld.const.u32 	%r4886, [const_p+12];
	ld.const.u32 	%r4887, [const_p+16];
	ld.const.u32 	%r4888, [const_p+20];
	ld.const.u32 	%r4889, [const_p+24];
	// begin inline asm
	sub.cc.u32 %r9622, %r9622, %r4883;
	subc.cc.u32 %r9623, %r9623, %r4884;
	subc.cc.u32 %r9624, %r9624, %r4885;
	subc.cc.u32 %r9625, %r9625, %r4886;
	subc.cc.u32 %r9626, %r9626, %r4887;
	subc.cc.u32 %r9627, %r9627, %r4888;
	subc.cc.u32 %r9628, %r9628, %r4889;
	subc.u32 %r9629, %r9629, %r2756;
	
	// end inline asm
$L__BB1_1961:
	setp.gt.u32 	%p907, %r9629, %r2756;
	@%p907 bra 	$L__BB1_1974;
	bra.uni 	$L__BB1_1975;
$L__BB1_1962:
	ld.const.u32 	%r2825, [const_p+24];
	setp.gt.u32 	%p909, %r9628, %r2825;
	@%p909 bra 	$L__BB1_1974;
	setp.lt.u32 	%p910, %r9628, %r2825;
	@%p910 bra 	$L__BB1_1976;
	ld.const.u32 	%r2826, [const_p+20];
	setp.gt.u32 	%p911, %r9627, %r2826;
	@%p911 bra 	$L__BB1_1974;
	setp.lt.u32 	%p912, %r9627, %r2826;
	@%p912 bra 	$L__BB1_1976;
	ld.const.u32 	%r2827, [const_p+16];
	setp.gt.u32 	%p913, %r9626, %r2827;
	@%p913 bra 	$L__BB1_1974;
	setp.lt.u32 	%p914, %r9626, %r2827;
	@%p914 bra 	$L__BB1_1976;
	ld.const.u32 	%r2828, [const_p+12];
	setp.gt.u32 	%p915, %r9625, %r2828;
	@%p915 bra 	$L__BB1_1974;
	setp.lt.u32 	%p916, %r9625, %r2828;
	@%p916 bra 	$L__BB1_1976;
	ld.const.u32 	%r2829, [const_p+8];
	setp.gt.u32 	%p917, %r9624, %r2829;
	@%p917 bra 	$L__BB1_1974;
	setp.lt.u32 	%p918, %r9624, %r2829;
	@%p918 bra 	$L__BB1_1976;
	ld.const.u32 	%r2830, [const_p+4];
	setp.gt.u32 	%p919, %r9623, %r2830;
	@%p919 bra 	$L__BB1_1974;
	setp.lt.u32 	%p920, %r9623, %r2830;
	ld.const.u32 	%r4891, [const_p];
	setp.lt.u32 	%p921, %r9622, %r4891;
	or.pred  	%p922, %p920, %p921;
	@%p922 bra 	$L__BB1_1976;
$L__BB1_1974:
	ld.const.u32 	%r4909, [const_p];
	ld.const.u32 	%r4910, [const_p+4];
	ld.const.u32 	%r4911, [const_p+8];
	ld.const.u32 	%r4912, [const_p+12];
	ld.const.u32 	%r4913, [const_p+16];
	ld.const.u32 	%r4914, [const_p+20];
	ld.const.u32 	%r4915, [const_p+24];
	// begin inline asm
	sub.cc.u32 %r9622, %r9622, %r4909;
	subc.cc.u32 %r9623, %r9623, %r4910;
	subc.cc.u32 %r9624, %r9624, %r4911;
	subc.cc.u32 %r9625, %r9625, %r4912;
	subc.cc.u32 %r9626, %r9626, %r4913;
	subc.cc.u32 %r9627, %r9627, %r4914;
	subc.cc.u32 %r9628, %r9628, %r4915;
	subc.u32 %r9629, %r9629, %r2756;
	
	// end inline asm
	bra.uni 	$L__BB1_1976;
$L__BB1_1975:
	setp.lt.u32 	%p908, %r9629, %r2756;
	@%p908 bra 	$L__BB1_1976;
	bra.uni 	$L__BB1_1962;
$L__BB1_1976:
	setp.gt.u32 	%p923, %r9612, %r9629;
	@%p923 bra 	$L__BB1_1977;
	bra.uni 	$L__BB1_1990;
$L__BB1_1977:
	// begin inline asm
	sub.cc.u32 %r9630, %r9605, %r9622;
	subc.cc.u32 %r9631, %r9606, %r9623;
	subc.cc.u32 %r9632, %r9607, %r9624;
	subc.cc.u32 %r9633, %r9608, %r9625;
	subc.cc.u32 %r9634, %r9609, %r9626;
	subc.cc.u32 %r9635, %r9610, %r9627;
	subc.cc.u32 %r9636, %r9611, %r9628;
	subc.u32 %r9637, %r9612, %r9629;
	
	// end inline asm
	bra.uni 	$L__BB1_1992;
$L__BB1_1978:
	setp.gt.u32 	%p925, %r9611, %r9628;
	@%p925 bra 	$L__BB1_1977;
	setp.lt.u32 	%p926, %r9611, %r9628;
	@%p926 bra 	$L__BB1_1991;
	setp.gt.u32 	%p927, %r9610, %r9627;
	@%p927 bra 	$L__BB1_1977;
	setp.lt.u32 	%p928, %r9610, %r9627;
	@%p928 bra 	$L__BB1_1991;
	setp.gt.u32 	%p929, %r9609, %r9626;
	@%p929 bra 	$L__BB1_1977;
	setp.lt.u32 	%p930, %r9609, %r9626;
	@%p930 bra 	$L__BB1_1991;
	setp.gt.u32 	%p931, %r9608, %r9625;
	@%p931 bra 	$L__BB1_1977;
	setp.lt.u32 	%p932, %r9608, %r9625;
	@%p932 bra 	$L__BB1_1991;
	setp.gt.u32 	%p933, %r9607, %r9624;
	@%p933 bra 	$L__BB1_1977;
	setp.lt.u32 	%p934, %r9607, %r9624;
	@%p934 bra 	$L__BB1_1991;
	setp.gt.u32 	%p935, %r9606, %r9623;
	@%p935 bra 	$L__BB1_1977;
	setp.lt.u32 	%p936, %r9606, %r9623;
	setp.lt.u32 	%p937, %r9605, %r9622;
	or.pred  	%p938, %p936, %p937;
	@%p938 bra 	$L__BB1_1991;
	bra.uni 	$L__BB1_1977;
$L__BB1_1990:
	setp.ge.u32 	%p924, %r9612, %r9629;
	@%p924 bra 	$L__BB1_1978;
$L__BB1_1991:
	ld.const.u32 	%r4933, [const_p];
	ld.const.u32 	%r4934, [const_p+4];
	ld.const.u32 	%r4935, [const_p+8];
	ld.const.u32 	%r4936, [const_p+12];
	ld.const.u32 	%r4937, [const_p+16];
	ld.const.u32 	%r4938, [const_p+20];
	ld.const.u32 	%r4939, [const_p+24];
	// begin inline asm
	add.cc.u32 %r4917, %r9605, %r4933;
	addc.cc.u32 %r4918, %r9606, %r4934;
	addc.cc.u32 %r4919, %r9607, %r4935;
	addc.cc.u32 %r4920, %r9608, %r4936;
	addc.cc.u32 %r4921, %r9609, %r4937;
	addc.cc.u32 %r4922, %r9610, %r4938;
	addc.cc.u32 %r4923, %r9611, %r4939;
	addc.u32 %r4924, %r9612, %r2756;
	
	// end inline asm
	// begin inline asm
	sub.cc.u32 %r9630, %r4917, %r9622;
	subc.cc.u32 %r9631, %r4918, %r9623;
	subc.cc.u32 %r9632, %r4919, %r9624;
	subc.cc.u32 %r9633, %r4920, %r9625;
	subc.cc.u32 %r9634, %r4921, %r9626;
	subc.cc.u32 %r9635, %r4922, %r9627;
	subc.cc.u32 %r9636, %r4923, %r9628;
	subc.u32 %r9637, %r4924, %r9629;
	
	// end inline asm
$L__BB1_1992:
	setp.gt.u32 	%p939, %r9530, %r9637;
	@%p939 bra 	$L__BB1_1993;
	bra.uni 	$L__BB1_2006;
$L__BB1_1993:
	// begin inline asm
	sub.cc.u32 %r9638, %r9523, %r9630;
	subc.cc.u32 %r9639, %r9524, %r9631;
	subc.cc.u32 %r9640, %r9525, %r9632;
	subc.cc.u32 %r9641, %r9526, %r9633;
	subc.cc.u32 %r9642, %r9527, %r9634;
	subc.cc.u32 %r9643, %r9528, %r9635;
	subc.cc.u32 %r9644, %r9529, %r9636;
	subc.u32 %r9645, %r9530, %r9637;
	
	// end inline asm
	bra.uni 	$L__BB1_2008;
$L__BB1_1994:
	setp.gt.u32 	%p941, %r9529, %r9636;
	@%p941 bra 	$L__BB1_1993;
	setp.lt.u32 	%p942, %r9529, %r9636;
	@%p942 bra 	$L__BB1_2007;
	setp.gt.u32 	%p943, %r9528, %r9635;
	@%p943 bra 	$L__BB1_1993;
	setp.lt.u32 	%p944, %r9528, %r9635;
	@%p944 bra 	$L__BB1_2007;
	setp.gt.u32 	%p945, %r9527, %r9634;
	@%p945 bra 	$L__BB1_1993;
	setp.lt.u32 	%p946, %r9527, %r9634;
	@%p946 bra 	$L__BB1_2007;
	setp.gt.u32 	%p947, %r9526, %r9633;
	@%p947 bra 	$L__BB1_1993;
	setp.lt.u32 	%p948, %r9526, %r9633;
	@%p948 bra 	$L__BB1_2007;
	setp.gt.u32 	%p949, %r9525, %r9632;
	@%p949 bra 	$L__BB1_1993;
	setp.lt.u32 	%p950, %r9525, %r9632;
	@%p950 bra 	$L__BB1_2007;
	setp.gt.u32 	%p951, %r9524, %r9631;
	@%p951 bra 	$L__BB1_1993;
	setp.lt.u32 	%p952, %r9524, %r9631;
	setp.lt.u32 	%p953, %r9523, %r9630;
	or.pred  	%p954, %p952, %p953;
	@%p954 bra 	$L__BB1_2007;
	bra.uni 	$L__BB1_1993;
$L__BB1_2006:
	setp.ge.u32 	%p940, %r9530, %r9637;
	@%p940 bra 	$L__BB1_1994;
$L__BB1_2007:
	ld.const.u32 	%r5005, [const_p];
	ld.const.u32 	%r5006, [const_p+4];
	ld.const.u32 	%r5007, [const_p+8];
	ld.const.u32 	%r5008, [const_p+12];
	ld.const.u32 	%r5009, [const_p+16];
	ld.const.u32 	%r5010, [const_p+20];
	ld.const.u32 	%r5011, [const_p+24];
	// begin inline asm
	add.cc.u32 %r4989, %r9523, %r5005;
	addc.cc.u32 %r4990, %r9524, %r5006;
	addc.cc.u32 %r4991, %r9525, %r5007;
	addc.cc.u32 %r4992, %r9526, %r5008;
	addc.cc.u32 %r4993, %r9527, %r5009;
	addc.cc.u32 %r4994, %r9528, %r5010;
	addc.cc.u32 %r4995, %r9529, %r5011;
	addc.u32 %r4996, %r9530, %r2756;
	
	// end inline asm
	// begin inline asm
	sub.cc.u32 %r9638, %r4989, %r9630;
	subc.cc.u32 %r9639, %r4990, %r9631;
	subc.cc.u32 %r9640, %r4991, %r9632;
	subc.cc.u32 %r9641, %r4992, %r9633;
	subc.cc.u32 %r9642, %r4993, %r9634;
	subc.cc.u32 %r9643, %r4994, %r9635;
	subc.cc.u32 %r9644, %r4995, %r9636;
	subc.u32 %r9645, %r4996, %r9637;
	
	// end inline asm
$L__BB1_2008:
	mul.wide.u32 	%rd6473, %r9638, %r9589;
	shr.u64 	%rd6474, %rd6473, 32;
	mul.wide.u32 	%rd6475, %r9639, %r9589;
	add.s64 	%rd6476, %rd6474, %rd6475;
	shr.u64 	%rd6477, %rd6476, 32;
	mul.wide.u32 	%rd6478, %r9640, %r9589;
	add.s64 	%rd6479, %rd6477, %rd6478;
	shr.u64 	%rd6480, %rd6479, 32;
	mul.wide.u32 	%rd6481, %r9641, %r9589;
	add.s64 	%rd6482, %rd6480, %rd6481;
	shr.u64 	%rd6483, %rd6482, 32;
	mul.wide.u32 	%rd6484, %r9642, %r9589;
	add.s64 	%rd6485, %rd6483, %rd6484;
	shr.u64 	%rd6486, %rd6485, 32;
	mul.wide.u32 	%rd6487, %r9643, %r9589;
	add.s64 	%rd6488, %rd6486, %rd6487;
	shr.u64 	%rd6489, %rd6488, 32;
	mul.wide.u32 	%rd6490, %r9644, %r9589;
	add.s64 	%rd6491, %rd6489, %rd6490;
	shr.u64 	%rd6492, %rd6491, 32;
	mul.wide.u32 	%rd6493, %r9645, %r9589;
	add.s64 	%rd6494, %rd6492, %rd6493;
	shr.u64 	%rd6495, %rd6494, 32;
	and.b64  	%rd6496, %rd6476, 4294967295;
	mul.wide.u32 	%rd6497, %r9638, %r9590;
	add.s64 	%rd6498, %rd6497, %rd6496;
	shr.u64 	%rd6499, %rd6498, 32;
	and.b64  	%rd6500, %rd6479, 4294967295;
	mul.wide.u32 	%rd6501, %r9639, %r9590;
	add.s64 	%rd6502, %rd6499, %rd6500;
	add.s64 	%rd6503, %rd6502, %rd6501;
	shr.u64 	%rd6504, %rd6503, 32;
	and.b64  	%rd6505, %rd6482, 4294967295;
	mul.wide.u32 	%rd6506, %r9640, %r9590;
	add.s64 	%rd6507, %rd6504, %rd6505;
	add.s64 	%rd6508, %rd6507, %rd6506;
	shr.u64 	%rd6509, %rd6508, 32;
	and.b64  	%rd6510, %rd6485, 4294967295;
	mul.wide.u32 	%rd6511, %r9641, %r9590;
	add.s64 	%rd6512, %rd6509, %rd6510;
	add.s64 	%rd6513, %rd6512, %rd6511;
	shr.u64 	%rd6514, %rd6513, 32;
	and.b64  	%rd6515, %rd6488, 4294967295;
	mul.wide.u32 	%rd6516, %r9642, %r9590;
	add.s64 	%rd6517, %rd6514, %rd6515;
	add.s64 	%rd6518, %rd6517, %rd6516;
	shr.u64 	%rd6519, %rd6518, 32;
	and.b64  	%rd6520, %rd6491, 4294967295;
	mul.wide.u32 	%rd6521, %r9643, %r9590;
	add.s64 	%rd6522, %rd6519, %rd6520;
	add.s64 	%rd6523, %rd6522, %rd6521;
	shr.u64 	%rd6524, %rd6523, 32;
	and.b64  	%rd6525, %rd6494, 4294967295;
	mul.wide.u32 	%rd6526, %r9644, %r9590;
	add.s64 	%rd6527, %rd6524, %rd6525;
	add.s64 	%rd6528, %rd6527, %rd6526;
	shr.u64 	%rd6529, %rd6528, 32;
	mul.wide.u32 	%rd6530, %r9645, %r9590;
	add.s64 	%rd6531, %rd6529, %rd6495;
	add.s64 	%rd6532, %rd6531, %rd6530;
	shr.u64 	%rd6533, %rd6532, 32;
	and.b64  	%rd6534, %rd6503, 4294967295;
	mul.wide.u32 	%rd6535, %r9638, %r9591;
	add.s64 	%rd6536, %rd6535, %rd6534;
	shr.u64 	%rd6537, %rd6536, 32;
	and.b64  	%rd6538, %rd6508, 4294967295;
	mul.wide.u32 	%rd6539, %r9639, %r9591;
	add.s64 	%rd6540, %rd6537, %rd6538;
	add.s64 	%rd6541, %rd6540, %rd6539;
	shr.u64 	%rd6542, %rd6541, 32;
	and.b64  	%rd6543, %rd6513, 4294967295;
	mul.wide.u32 	%rd6544, %r9640, %r9591;
	add.s64 	%rd6545, %rd6542, %rd6543;
	add.s64 	%rd6546, %rd6545, %rd6544;
	shr.u64 	%rd6547, %rd6546, 32;
	and.b64  	%rd6548, %rd6518, 4294967295;
	mul.wide.u32 	%rd6549, %r9641, %r9591;
	add.s64 	%rd6550, %rd6547, %rd6548;
	add.s64 	%rd6551, %rd6550, %rd6549;
	shr.u64 	%rd6552, %rd6551, 32;
	and.b64  	%rd6553, %rd6523, 4294967295;
	mul.wide.u32 	%rd6554, %r9642, %r9591;
	add.s64 	%rd6555, %rd6552, %rd6553;
	add.s64 	%rd6556, %rd6555, %rd6554;
	shr.u64 	%rd6557, %rd6556, 32;
	and.b64  	%rd6558, %rd6528, 4294967295;
	mul.wide.u32 	%rd6559, %r9643, %r9591;
	add.s64 	%rd6560, %rd6557, %rd6558;
	add.s64 	%rd6561, %rd6560, %rd6559;
	shr.u64 	%rd6562, %rd6561, 32;
	and.b64  	%rd6563, %rd6532, 4294967295;
	mul.wide.u32 	%rd6564, %r9644, %r9591;
	add.s64 	%rd6565, %rd6562, %rd6563;
	add.s64 	%rd6566, %rd6565, %rd6564;
	shr.u64 	%rd6567, %rd6566, 32;
	mul.wide.u32 	%rd6568, %r9645, %r9591;
	add.s64 	%rd6569, %rd6567, %rd6533;
	add.s64 	%rd6570, %rd6569, %rd6568;
	shr.u64 	%rd6571, %rd6570, 32;
	and.b64  	%rd6572, %rd6541, 4294967295;
	mul.wide.u32 	%rd6573, %r9638, %r9592;
	add.s64 	%rd6574, %rd6573, %rd6572;
	shr.u64 	%rd6575, %rd6574, 32;
	and.b64  	%rd6576, %rd6546, 4294967295;
	mul.wide.u32 	%rd6577, %r9639, %r9592;
	add.s64 	%rd6578, %rd6575, %rd6576;
	add.s64 	%rd6579, %rd6578, %rd6577;
	shr.u64 	%rd6580, %rd6579, 32;
	and.b64  	%rd6581, %rd6551, 4294967295;
	mul.wide.u32 	%rd6582, %r9640, %r9592;
	add.s64 	%rd6583, %rd6580, %rd6581;
	add.s64 	%rd6584, %rd6583, %rd6582;
	shr.u64 	%rd6585, %rd6584, 32;
	and.b64  	%rd6586, %rd6556, 4294967295;
	mul.wide.u32 	%rd6587, %r9641, %r9592;
	add.s64 	%rd6588, %rd6585, %rd6586;
	add.s64 	%rd6589, %rd6588, %rd6587;
	shr.u64 	%rd6590, %rd6589, 32;
	and.b64  	%rd6591, %rd6561, 4294967295;
	mul.wide.u32 	%rd6592, %r9642, %r9592;
	add.s64 	%rd6593, %rd6590, %rd6591;
	add.s64 	%rd6594, %rd6593, %rd6592;
	shr.u64 	%rd6595, %rd6594, 32;
	and.b64  	%rd6596, %rd6566, 4294967295;
	mul.wide.u32 	%rd6597, %r9643, %r9592;
	add.s64 	%rd6598, %rd6595, %rd6596;
	add.s64 	%rd6599, %rd6598, %rd6597;
	shr.u64 	%rd6600, %rd6599, 32;
	and.b64  	%rd6601, %rd6570, 4294967295;
	mul.wide.u32 	%rd6602, %r9644, %r9592;
	add.s64 	%rd6603, %rd6600, %rd6601;
	add.s64 	%rd6604, %rd6603, %rd6602;
	shr.u64 	%rd6605, %rd6604, 32;
	mul.wide.u32 	%rd6606, %r9645, %r9592;
	add.s64 	%rd6607, %rd6605, %rd6571;
	add.s64 	%rd6608, %rd6607, %rd6606;
	shr.u64 	%rd6609, %rd6608, 32;
	and.b64  	%rd6610, %rd6579, 4294967295;
	mul.wide.u32 	%rd6611, %r9638, %r9593;
	add.s64 	%rd6612, %rd6611, %rd6610;
	shr.u64 	%rd6613, %rd6612, 32;
	and.b64  	%rd6614, %rd6584, 4294967295;
	mul.wide.u32 	%rd6615, %r9639, %r9593;
	add.s64 	%rd6616, %rd6613, %rd6614;
	add.s64 	%rd6617, %rd6616, %rd6615;
	shr.u64 	%rd6618, %rd6617, 32;
	and.b64  	%rd6619, %rd6589, 4294967295;
	mul.wide.u32 	%rd6620, %r9640, %r9593;
	add.s64 	%rd6621, %rd6618, %rd6619;
	add.s64 	%rd6622, %rd6621, %rd6620;
	shr.u64 	%rd6623, %rd6622, 32;
	and.b64  	%rd6624, %rd6594, 4294967295;
	mul.wide.u32 	%rd6625, %r9641, %r9593;
	add.s64 	%rd6626, %rd6623, %rd6624;
	add.s64 	%rd6627, %rd6626, %rd6625;
	shr.u64 	%rd6628, %rd6627, 32;
	and.b64  	%rd6629, %rd6599, 4294967295;
	mul.wide.u32 	%rd6630, %r9642, %r9593;
	add.s64 	%rd6631, %rd6628, %rd6629;
	add.s64 	%rd6632, %rd6631, %rd6630;
	shr.u64 	%rd6633, %rd6632, 32;
	and.b64  	%rd6634, %rd6604, 4294967295;
	mul.wide.u32 	%rd6635, %r9643, %r9593;
	add.s64 	%rd6636, %rd6633, %rd6634;
	add.s64 	%rd6637, %rd6636, %rd6635;
	shr.u64 	%rd6638, %rd6637, 32;
	and.b64  	%rd6639, %rd6608, 4294967295;
	mul.wide.u32 	%rd6640, %r9644, %r9593;
	add.s64 	%rd6641, %rd6638, %rd6639;
	add.s64 	%rd6642, %rd6641, %rd6640;
	shr.u64 	%rd6643, %rd6642, 32;
	mul.wide.u32 	%rd6644, %r9645, %r9593;
	add.s64 	%rd6645, %rd6643, %rd6609;
	add.s64 	%rd6646, %rd6645, %rd6644;
	shr.u64 	%rd6647, %rd6646, 32;
	and.b64  	%rd6648, %rd6617, 4294967295;
	mul.wide.u32 	%rd6649, %r9638, %r9594;
	add.s64 	%rd6650, %rd6649, %rd6648;
	shr.u64 	%rd6651, %rd6650, 32;
	and.b64  	%rd6652, %rd6622, 4294967295;
	mul.wide.u32 	%rd6653, %r9639, %r9594;
	add.s64 	%rd6654, %rd6651, %rd6652;
	add.s64 	%rd6655, %rd6654, %rd6653;
	shr.u64 	%rd6656, %rd6655, 32;
	and.b64  	%rd6657, %rd6627, 4294967295;
	mul.wide.u32 	%rd6658, %r9640, %r9594;
	add.s64 	%rd6659, %rd6656, %rd6657;
	add.s64 	%rd6660, %rd6659, %rd6658;
	shr.u64 	%rd6661, %rd6660, 32;
	and.b64  	%rd6662, %rd6632, 4294967295;
	mul.wide.u32 	%rd6663, %r9641, %r9594;
	add.s64 	%rd6664, %rd6661, %rd6662;
	add.s64 	%rd6665, %rd6664, %rd6663;
	shr.u64 	%rd6666, %rd6665, 32;
	and.b64  	%rd6667, %rd6637, 4294967295;
	mul.wide.u32 	%rd6668, %r9642, %r9594;
	add.s64 	%rd6669, %rd6666, %rd6667;
	add.s64 	%rd6670, %rd6669, %rd6668;
	shr.u64 	%rd6671, %rd6670, 32;
	and.b64  	%rd6672, %rd6642, 4294967295;
	mul.wide.u32 	%rd6673, %r9643, %r9594;
	add.s64 	%rd6674, %rd6671, %rd6672;
	add.s64 	%rd6675, %rd6674, %rd6673;
	shr.u64 	%rd6676, %rd6675, 32;
	and.b64  	%rd6677, %rd6646, 4294967295;
	mul.wide.u32 	%rd6678, %r9644, %r9594;
	add.s64 	%rd6679, %rd6676, %rd6677;
	add.s64 	%rd6680, %rd6679, %rd6678;
	shr.u64 	%rd6681, %rd6680, 32;
	mul.wide.u32 	%rd6682, %r9645, %r9594;
	add.s64 	%rd6683, %rd6681, %rd6647;
	add.s64 	%rd6684, %rd6683, %rd6682;
	shr.u64 	%rd6685, %rd6684, 32;
	and.b64  	%rd6686, %rd6655, 4294967295;
	mul.wide.u32 	%rd6687, %r9638, %r9595;
	add.s64 	%rd6688, %rd6687, %rd6686;
	shr.u64 	%rd6689, %rd6688, 32;
	and.b64  	%rd6690, %rd6660, 4294967295;
	mul.wide.u32 	%rd6691, %r9639, %r9595;
	add.s64 	%rd6692, %rd6689, %rd6690;
	add.s64 	%rd6693, %rd6692, %rd6691;
	shr.u64 	%rd6694, %rd6693, 32;
	and.b64  	%rd6695, %rd6665, 4294967295;
	mul.wide.u32 	%rd6696, %r9640, %r9595;
	add.s64 	%rd6697, %rd6694, %rd6695;
	add.s64 	%rd6698, %rd6697, %rd6696;
	shr.u64 	%rd6699, %rd6698, 32;
	and.b64  	%rd6700, %rd6670, 4294967295;
	mul.wide.u32 	%rd6701, %r9641, %r9595;
	add.s64 	%rd6702, %rd6699, %rd6700;
	add.s64 	%rd6703, %rd6702, %rd6701;
	shr.u64 	%rd6704, %rd6703, 32;
	and.b64  	%rd6705, %rd6675, 4294967295;
	mul.wide.u32 	%rd6706, %r9642, %r9595;
	add.s64 	%rd6707, %rd6704, %rd6705;
	add.s64 	%rd6708, %rd6707, %rd6706;
	shr.u64 	%rd6709, %rd6708, 32;
	and.b64  	%rd6710, %rd6680, 4294967295;
	mul.wide.u32 	%rd6711, %r9643, %r9595;
	add.s64 	%rd6712, %rd6709, %rd6710;
	add.s64 	%rd6713, %rd6712, %rd6711;
	shr.u64 	%rd6714, %rd6713, 32;
	and.b64  	%rd6715, %rd6684, 4294967295;
	mul.wide.u32 	%rd6716, %r9644, %r9595;
	add.s64 	%rd6717, %rd6714, %rd6715;
	add.s64 	%rd6718, %rd6717, %rd6716;
	shr.u64 	%rd6719, %rd6718, 32;
	mul.wide.u32 	%rd6720, %r9645, %r9595;
	add.s64 	%rd6721, %rd6719, %rd6685;
	add.s64 	%rd6722, %rd6721, %rd6720;
	shr.u64 	%rd6723, %rd6722, 32;
	and.b64  	%rd6724, %rd6693, 4294967295;
	mul.wide.u32 	%rd6725, %r9638, %r9596;
	add.s64 	%rd6726, %rd6725, %rd6724;
	shr.u64 	%rd6727, %rd6726, 32;
	and.b64  	%rd6728, %rd6698, 4294967295;
	mul.wide.u32 	%rd6729, %r9639, %r9596;
	add.s64 	%rd6730, %rd6727, %rd6728;
	add.s64 	%rd6731, %rd6730, %rd6729;
	shr.u64 	%rd6732, %rd6731, 32;
	and.b64  	%rd6733, %rd6703, 4294967295;
	mul.wide.u32 	%rd6734, %r9640, %r9596;
	add.s64 	%rd6735, %rd6732, %rd6733;
	add.s64 	%rd6736, %rd6735, %rd6734;
	shr.u64 	%rd6737, %rd6736, 32;
	and.b64  	%rd6738, %rd6708, 4294967295;
	mul.wide.u32 	%rd6739, %r9641, %r9596;
	add.s64 	%rd6740, %rd6737, %rd6738;
	add.s64 	%rd6741, %rd6740, %rd6739;
	shr.u64 	%rd6742, %rd6741, 32;
	and.b64  	%rd6743, %rd6713, 4294967295;
	mul.wide.u32 	%rd6744, %r9642, %r9596;
	add.s64 	%rd6745, %rd6742, %rd6743;
	add.s64 	%rd6746, %rd6745, %rd6744;
	shr.u64 	%rd6747, %rd6746, 32;
	and.b64  	%rd6748, %rd6718, 4294967295;
	mul.wide.u32 	%rd6749, %r9643, %r9596;
	add.s64 	%rd6750, %rd6747, %rd6748;
	add.s64 	%rd6751, %rd6750, %rd6749;
	shr.u64 	%rd6752, %rd6751, 32;
	and.b64  	%rd6753, %rd6722, 4294967295;
	mul.wide.u32 	%rd6754, %r9644, %r9596;
	add.s64 	%rd6755, %rd6752, %rd6753;
	add.s64 	%rd6756, %rd6755, %rd6754;
	shr.u64 	%rd6757, %rd6756, 32;
	mul.wide.u32 	%rd6758, %r9645, %r9596;
	add.s64 	%rd6759, %rd6757, %rd6723;
	add.s64 	%rd6760, %rd6759, %rd6758;
	shr.u64 	%rd6761, %rd6760, 32;
	{ .reg .b32 tmp; mov.b64 {tmp, %r5061}, %rd6760; }
	and.b64  	%rd6762, %rd6731, 4294967295;
	mul.lo.s64 	%rd6763, %rd6762, 977;
	and.b64  	%rd6764, %rd6473, 4294967295;
	and.b64  	%rd6765, %rd6763, 4294967295;
	add.s64 	%rd19701, %rd6765, %rd6764;
	shr.u64 	%rd6766, %rd6763, 32;
	shr.u64 	%rd6767, %rd19701, 32;
	add.s64 	%rd6768, %rd6767, %rd6766;
	and.b64  	%rd6769, %rd6736, 4294967295;
	mul.lo.s64 	%rd6770, %rd6769, 977;
	and.b64  	%rd6771, %rd6498, 4294967295;
	and.b64  	%rd6772, %rd6770, 4294967295;
	add.s64 	%rd6773, %rd6768, %rd6771;
	add.s64 	%rd6774, %rd6773, %rd6772;
	add.s64 	%rd19702, %rd6774, %rd6762;
	shr.u64 	%rd6775, %rd6770, 32;
	shr.u64 	%rd6776, %rd19702, 32;
	add.s64 	%rd6777, %rd6776, %rd6775;
	and.b64  	%rd6778, %rd6741, 4294967295;
	mul.lo.s64 	%rd6779, %rd6778, 977;
	and.b64  	%rd6780, %rd6536, 4294967295;
	and.b64  	%rd6781, %rd6779, 4294967295;
	add.s64 	%rd6782, %rd6777, %rd6780;
	add.s64 	%rd6783, %rd6782, %rd6781;
	add.s64 	%rd19703, %rd6783, %rd6769;
	shr.u64 	%rd6784, %rd6779, 32;
	shr.u64 	%rd6785, %rd19703, 32;
	add.s64 	%rd6786, %rd6785, %rd6784;
	and.b64  	%rd6787, %rd6746, 4294967295;
	mul.lo.s64 	%rd6788, %rd6787, 977;
	and.b64  	%rd6789, %rd6574, 4294967295;
	and.b64  	%rd6790, %rd6788, 4294967295;
	add.s64 	%rd6791, %rd6786, %rd6789;
	add.s64 	%rd6792, %rd6791, %rd6790;
	add.s64 	%rd19704, %rd6792, %rd6778;
	shr.u64 	%rd6793, %rd6788, 32;
	shr.u64 	%rd6794, %rd19704, 32;
	add.s64 	%rd6795, %rd6794, %rd6793;
	and.b64  	%rd6796, %rd6751, 4294967295;
	mul.lo.s64 	%rd6797, %rd6796, 977;
	and.b64  	%rd6798, %rd6612, 4294967295;
	and.b64  	%rd6799, %rd6797, 4294967295;
	add.s64 	%rd6800, %rd6795, %rd6798;
	add.s64 	%rd6801, %rd6800, %rd6799;
	add.s64 	%rd19705, %rd6801, %rd6787;
	shr.u64 	%rd6802, %rd6797, 32;
	shr.u64 	%rd6803, %rd19705, 32;
	add.s64 	%rd6804, %rd6803, %rd6802;
	and.b64  	%rd6805, %rd6756, 4294967295;
	mul.lo.s64 	%rd6806, %rd6805, 977;
	and.b64  	%rd6807, %rd6650, 4294967295;
	and.b64  	%rd6808, %rd6806, 4294967295;
	add.s64 	%rd6809, %rd6804, %rd6807;
	add.s64 	%rd6810, %rd6809, %rd6808;
	add.s64 	%rd19706, %rd6810, %rd6796;
	shr.u64 	%rd6811, %rd6806, 32;
	shr.u64 	%rd6812, %rd19706, 32;
	add.s64 	%rd6813, %rd6812, %rd6811;
	and.b64  	%rd6814, %rd6760, 4294967295;
	mul.lo.s64 	%rd6815, %rd6814, 977;
	and.b64  	%rd6816, %rd6688, 4294967295;
	and.b64  	%rd6817, %rd6815, 4294967295;
	add.s64 	%rd6818, %rd6813, %rd6816;
	add.s64 	%rd6819, %rd6818, %rd6817;
	add.s64 	%rd19707, %rd6819, %rd6805;
	shr.u64 	%rd6820, %rd6815, 32;
	shr.u64 	%rd6821, %rd19707, 32;
	add.s64 	%rd6822, %rd6821, %rd6820;
	mul.lo.s64 	%rd6823, %rd6761, 977;
	and.b64  	%rd6824, %rd6726, 4294967295;
	and.b64  	%rd6825, %rd6823, 4294967295;
	add.s64 	%rd6826, %rd6822, %rd6824;
	add.s64 	%rd6827, %rd6826, %rd6825;
	add.s64 	%rd19708, %rd6827, %rd6814;
	shr.u64 	%rd6828, %rd6823, 32;
	shr.u64 	%rd6829, %rd19708, 32;
	cvt.u32.u64 	%r5062, %rd6829;
	cvt.u32.u64 	%r5063, %rd6828;
	add.s32 	%r5064, %r5062, %r5063;
	add.s32 	%r2911, %r5064, %r5061;
	setp.eq.s32 	%p956, %r2911, 0;
	mov.pred 	%p3176, -1;
	@%p956 bra 	$L__BB1_2016;
	cvt.u64.u32 	%rd6830, %r2911;
	mul.wide.u32 	%rd6831, %r2911, 977;
	shr.u64 	%rd6832, %rd6831, 32;
	and.b64  	%rd6833, %rd19701, 4294967295;
	and.b64  	%rd6834, %rd6831, 4294967295;
	add.s64 	%rd19701, %rd6834, %rd6833;
	shr.u64 	%rd6835, %rd19701, 32;
	and.b64  	%rd6836, %rd19702, 4294967295;
	add.s64 	%rd6837, %rd6832, %rd6836;
	add.s64 	%rd6838, %rd6837, %rd6830;
	add.s64 	%rd19702, %rd6838, %rd6835;
	setp.lt.u64 	%p958, %rd19702, 4294967296;
	@%p958 bra 	$L__BB1_2016;
	shr.u64 	%rd6839, %rd19702, 32;
	and.b64  	%rd6840, %rd19703, 4294967295;
	add.s64 	%rd19703, %rd6839, %rd6840;
	setp.lt.u64 	%p960, %rd19703, 4294967296;
	@%p960 bra 	$L__BB1_2016;
	shr.u64 	%rd6841, %rd19703, 32;
	and.b64  	%rd6842, %rd19704, 4294967295;
	add.s64 	%rd19704, %rd6841, %rd6842;
	setp.lt.u64 	%p962, %rd19704, 4294967296;
	@%p962 bra 	$L__BB1_2016;
	shr.u64 	%rd6844, %rd19704, 32;
	and.b64  	%rd6845, %rd19705, 4294967295;
	add.s64 	%rd19705, %rd6844, %rd6845;
	setp.lt.u64 	%p964, %rd19705, 4294967296;
	mov.b64 	%rd19704, 4294967296;
	@%p964 bra 	$L__BB1_2016;
	shr.u64 	%rd6847, %rd19705, 32;
	and.b64  	%rd6848, %rd19706, 4294967295;
	add.s64 	%rd19706, %rd6847, %rd6848;
	setp.lt.u64 	%p966, %rd19706, 4294967296;
	mov.b64 	%rd19704, 4294967296;
	mov.u64 	%rd19705, %rd19704;
	@%p966 bra 	$L__BB1_2016;
	shr.u64 	%rd6850, %rd19706, 32;
	and.b64  	%rd6851, %rd19707, 4294967295;
	add.s64 	%rd19707, %rd6850, %rd6851;
	setp.lt.u64 	%p968, %rd19707, 4294967296;
	mov.b64 	%rd19704, 4294967296;
	mov.u64 	%rd19706, %rd19704;
	@%p968 bra 	$L__BB1_2016;
	shr.u64 	%rd6853, %rd19707, 32;
	and.b64  	%rd6854, %rd19708, 4294967295;
	add.s64 	%rd6855, %rd6853, %rd6854;
	setp.lt.u64 	%p3176, %rd6855, 4294967296;
	min.u64 	%rd19708, %rd6855, 4294967296;
	mov.b64 	%rd19704, 4294967296;
	mov.u64 	%rd19705, %rd19704;
	mov.u64 	%rd19707, %rd19704;
$L__BB1_2016:
	cvt.u32.u64 	%r9662, %rd19708;
	cvt.u32.u64 	%r9661, %rd19707;
	cvt.u32.u64 	%r9660, %rd19706;
	cvt.u32.u64 	%r9659, %rd19705;
	cvt.u32.u64 	%r9658, %rd19704;
	cvt.u32.u64 	%r9657, %rd19703;
	cvt.u32.u64 	%r9656, %rd19702;
	cvt.u32.u64 	%r9655, %rd19701;
	@%p3176 bra 	$L__BB1_2030;
$L__BB1_2017:
	ld.const.u32 	%r5083, [const_p];
	ld.const.u32 	%r5084, [const_p+4];
	ld.const.u32 	%r5085, [const_p+8];
	ld.const.u32 	%r5086, [const_p+12];
	ld.const.u32 	%r5087, [const_p+16];
	ld.const.u32 	%r5088, [const_p+20];
	ld.const.u32 	%r5089, [const_p+24];
	// begin inline asm
	sub.cc.u32 %r9655, %r9655, %r5083;
	subc.cc.u32 %r9656, %r9656, %r5084;
	subc.cc.u32 %r9657, %r9657, %r5085;
	subc.cc.u32 %r9658, %r9658, %r5086;
	subc.cc.u32 %r9659, %r9659, %r5087;
	subc.cc.u32 %r9660, %r9660, %r5088;
	subc.cc.u32 %r9661, %r9661, %r5089;
	subc.u32 %r9662, %r9662, %r2756;
	
	// end inline asm
	mov.u32 	%r9646, %r2756;
	bra.uni 	$L__BB1_2032;
$L__BB1_2018:
	ld.const.u32 	%r2920, [const_p+24];
	setp.lt.u32 	%p971, %r2920, %r9661;
	@%p971 bra 	$L__BB1_2017;
	setp.gt.u32 	%p972, %r2920, %r9661;
	@%p972 bra 	$L__BB1_2032;
	ld.const.u32 	%r2921, [const_p+20];
	setp.lt.u32 	%p973, %r2921, %r9660;
	@%p973 bra 	$L__BB1_2017;
	setp.gt.u32 	%p974, %r2921, %r9660;
	@%p974 bra 	$L__BB1_2032;
	ld.const.u32 	%r2922, [const_p+16];
	setp.lt.u32 	%p975, %r2922, %r9659;
	@%p975 bra 	$L__BB1_2017;
	setp.gt.u32 	%p976, %r2922, %r9659;
	@%p976 bra 	$L__BB1_2032;
	ld.const.u32 	%r2923, [const_p+12];
	setp.lt.u32 	%p977, %r2923, %r9658;
	@%p977 bra 	$L__BB1_2017;
	setp.gt.u32 	%p978, %r2923, %r9658;
	@%p978 bra 	$L__BB1_2032;
	ld.const.u32 	%r2924, [const_p+8];
	setp.lt.u32 	%p979, %r2924, %r9657;
	@%p979 bra 	$L__BB1_2017;
	setp.gt.u32 	%p980, %r2924, %r9657;
	@%p980 bra 	$L__BB1_2032;
	ld.const.u32 	%r2925, [const_p+4];
	setp.lt.u32 	%p981, %r2925, %r9656;
	@%p981 bra 	$L__BB1_2017;
	setp.gt.u32 	%p982, %r2925, %r9656;
	ld.const.u32 	%r5065, [const_p];
	setp.gt.u32 	%p983, %r5065, %r9655;
	or.pred  	%p984, %p982, %p983;
	@%p984 bra 	$L__BB1_2032;
	bra.uni 	$L__BB1_2017;
$L__BB1_2030:
	ld.const.u32 	%r9646, [const_p+28];
	setp.lt.u32 	%p969, %r9646, %r9662;
	@%p969 bra 	$L__BB1_2017;
	setp.gt.u32 	%p970, %r9646, %r9662;
	@%p970 bra 	$L__BB1_2032;
	bra.uni 	$L__BB1_2018;
$L__BB1_2032:
	setp.gt.u32 	%p985, %r9662, %r9646;
	@%p985 bra 	$L__BB1_2045;
	bra.uni 	$L__BB1_2046;
$L__BB1_2033:
	ld.const.u32 	%r2936, [const_p+24];
	setp.gt.u32 	%p987, %r9661, %r2936;
	@%p987 bra 	$L__BB1_2045;
	setp.lt.u32 	%p988, %r9661, %r2936;
	@%p988 bra 	$L__BB1_2047;
	ld.const.u32 	%r2937, [const_p+20];
	setp.gt.u32 	%p989, %r9660, %r2937;
	@%p989 bra 	$L__BB1_2045;
	setp.lt.u32 	%p990, %r9660, %r2937;
	@%p990 bra 	$L__BB1_2047;
	ld.const.u32 	%r2938, [const_p+16];
	setp.gt.u32 	%p991, %r9659, %r2938;
	@%p991 bra 	$L__BB1_2045;
	setp.lt.u32 	%p992, %r9659, %r2938;
	@%p992 bra 	$L__BB1_2047;
	ld.const.u32 	%r2939, [const_p+12];
	setp.gt.u32 	%p993, %r9658, %r2939;
	@%p993 bra 	$L__BB1_2045;
	setp.lt.u32 	%p994, %r9658, %r2939;
	@%p994 bra 	$L__BB1_2047;
	ld.const.u32 	%r2940, [const_p+8];
	setp.gt.u32 	%p995, %r9657, %r2940;
	@%p995 bra 	$L__BB1_2045;
	setp.lt.u32 	%p996, %r9657, %r2940;
	@%p996 bra 	$L__BB1_2047;
	ld.const.u32 	%r2941, [const_p+4];
	setp.gt.u32 	%p997, %r9656, %r2941;
	@%p997 bra 	$L__BB1_2045;
	setp.lt.u32 	%p998, %r9656, %r2941;
	ld.const.u32 	%r5091, [const_p];
	setp.lt.u32 	%p999, %r9655, %r5091;
	or.pred  	%p1000, %p998, %p999;
	@%p1000 bra 	$L__BB1_2047;
$L__BB1_2045:
	ld.const.u32 	%r5109, [const_p];
	ld.const.u32 	%r5110, [const_p+4];
	ld.const.u32 	%r5111, [const_p+8];
	ld.const.u32 	%r5112, [const_p+12];
	ld.const.u32 	%r5113, [const_p+16];
	ld.const.u32 	%r5114, [const_p+20];
	ld.const.u32 	%r5115, [const_p+24];
	// begin inline asm
	sub.cc.u32 %r9655, %r9655, %r5109;
	subc.cc.u32 %r9656, %r9656, %r5110;
	subc.cc.u32 %r9657, %r9657, %r5111;
	subc.cc.u32 %r9658, %r9658, %r5112;
	subc.cc.u32 %r9659, %r9659, %r5113;
	subc.cc.u32 %r9660, %r9660, %r5114;
	subc.cc.u32 %r9661, %r9661, %r5115;
	subc.u32 %r9662, %r9662, %r9646;
	
	// end inline asm
	bra.uni 	$L__BB1_2047;
$L__BB1_2046:
	setp.lt.u32 	%p986, %r9662, %r9646;
	@%p986 bra 	$L__BB1_2047;
	bra.uni 	$L__BB1_2033;
$L__BB1_2047:
	setp.gt.u32 	%p1001, %r9662, %r9563;
	@%p1001 bra 	$L__BB1_2048;
	bra.uni 	$L__BB1_2061;
$L__BB1_2048:
	// begin inline asm
	sub.cc.u32 %r9663, %r9655, %r9556;
	subc.cc.u32 %r9664, %r9656, %r9557;
	subc.cc.u32 %r9665, %r9657, %r9558;
	subc.cc.u32 %r9666, %r9658, %r9559;
	subc.cc.u32 %r9667, %r9659, %r9560;
	subc.cc.u32 %r9668, %r9660, %r9561;
	subc.cc.u32 %r9669, %r9661, %r9562;
	subc.u32 %r9670, %r9662, %r9563;
	
	// end inline asm
	bra.uni 	$L__BB1_2063;
$L__BB1_2049:
	setp.gt.u32 	%p1003, %r9661, %r9562;
	@%p1003 bra 	$L__BB1_2048;
	setp.lt.u32 	%p1004, %r9661, %r9562;
	@%p1004 bra 	$L__BB1_2062;
	setp.gt.u32 	%p1005, %r9660, %r9561;
	@%p1005 bra 	$L__BB1_2048;
	setp.lt.u32 	%p1006, %r9660, %r9561;
	@%p1006 bra 	$L__BB1_2062;
	setp.gt.u32 	%p1007, %r9659, %r9560;
	@%p1007 bra 	$L__BB1_2048;
	setp.lt.u32 	%p1008, %r9659, %r9560;
	@%p1008 bra 	$L__BB1_2062;
	setp.gt.u32 	%p1009, %r9658, %r9559;
	@%p1009 bra 	$L__BB1_2048;
	setp.lt.u32 	%p1010, %r9658, %r9559;
	@%p1010 bra 	$L__BB1_2062;
	setp.gt.u32 	%p1011, %r9657, %r9558;
	@%p1011 bra 	$L__BB1_2048;
	setp.lt.u32 	%p1012, %r9657, %r9558;
	@%p1012 bra 	$L__BB1_2062;
	setp.gt.u32 	%p1013, %r9656, %r9557;
	@%p1013 bra 	$L__BB1_2048;
	setp.lt.u32 	%p1014, %r9656, %r9557;
	setp.lt.u32 	%p1015, %r9655, %r9556;
	or.pred  	%p1016, %p1014, %p1015;
	@%p1016 bra 	$L__BB1_2062;
	bra.uni 	$L__BB1_2048;
$L__BB1_2061:
	setp.ge.u32 	%p1002, %r9662, %r9563;
	@%p1002 bra 	$L__BB1_2049;
$L__BB1_2062:
	ld.const.u32 	%r5133, [const_p];
	ld.const.u32 	%r5134, [const_p+4];
	ld.const.u32 	%r5135, [const_p+8];
	ld.const.u32 	%r5136, [const_p+12];
	ld.const.u32 	%r5137, [const_p+16];
	ld.const.u32 	%r5138, [const_p+20];
	ld.const.u32 	%r5139, [const_p+24];
	// begin inline asm
	add.cc.u32 %r5117, %r9655, %r5133;
	addc.cc.u32 %r5118, %r9656, %r5134;
	addc.cc.u32 %r5119, %r9657, %r5135;
	addc.cc.u32 %r5120, %r9658, %r5136;
	addc.cc.u32 %r5121, %r9659, %r5137;
	addc.cc.u32 %r5122, %r9660, %r5138;
	addc.cc.u32 %r5123, %r9661, %r5139;
	addc.u32 %r5124, %r9662, %r9646;
	
	// end inline asm
	// begin inline asm
	sub.cc.u32 %r9663, %r5117, %r9556;
	subc.cc.u32 %r9664, %r5118, %r9557;
	subc.cc.u32 %r9665, %r5119, %r9558;
	subc.cc.u32 %r9666, %r5120, %r9559;
	subc.cc.u32 %r9667, %r5121, %r9560;
	subc.cc.u32 %r9668, %r5122, %r9561;
	subc.cc.u32 %r9669, %r5123, %r9562;
	subc.u32 %r9670, %r5124, %r9563;
	
	// end inline asm
$L__BB1_2063:
	ld.global.u32 	%r5189, [%rd708+32];
	shl.b32 	%r5190, %r5189, 1;
	shr.u32 	%r5191, %r5189, 31;
	cvt.u64.u32 	%rd6856, %r5191;
	ld.global.u32 	%r5192, [%rd708+36];
	mul.wide.u32 	%rd6857, %r5192, 2;
	or.b64  	%rd6858, %rd6857, %rd6856;
	shr.u64 	%rd6859, %rd6857, 32;
	ld.global.u32 	%r5193, [%rd708+40];
	mul.wide.u32 	%rd6860, %r5193, 2;
	or.b64  	%rd6861, %rd6859, %rd6860;
	shr.u64 	%rd6862, %rd6860, 32;
	ld.global.u32 	%r5194, [%rd708+44];
	mul.wide.u32 	%rd6863, %r5194, 2;
	or.b64  	%rd6864, %rd6862, %rd6863;
	shr.u64 	%rd6865, %rd6863, 32;
	ld.global.u32 	%r5195, [%rd708+48];
	mul.wide.u32 	%rd6866, %r5195, 2;
	add.s64 	%rd6867, %rd6865, %rd6866;
	shr.u64 	%rd6868, %rd6867, 32;
	ld.global.u32 	%r5196, [%rd708+52];
	mul.wide.u32 	%rd6869, %r5196, 2;
	add.s64 	%rd6870, %rd6868, %rd6869;
	shr.u64 	%rd6871, %rd6870, 32;
	ld.global.u32 	%r5197, [%rd708+56];
	mul.wide.u32 	%rd6872, %r5197, 2;
	add.s64 	%rd6873, %rd6871, %rd6872;
	shr.u64 	%rd6874, %rd6873, 32;
	ld.global.u32 	%r5198, [%rd708+60];
	mul.wide.u32 	%rd6875, %r5198, 2;
	add.s64 	%rd6876, %rd6874, %rd6875;
	shr.u64 	%rd6877, %rd6876, 32;
	cvt.u64.u32 	%rd6878, %r5190;
	mad.lo.s64 	%rd19709, %rd6877, 977, %rd6878;
	shr.u64 	%rd6879, %rd19709, 32;
	and.b64  	%rd6880, %rd6858, 4294967295;
	add.s64 	%rd6881, %rd6879, %rd6880;
	add.s64 	%rd19710, %rd6881, %rd6877;
	shr.u64 	%rd6882, %rd19710, 32;
	and.b64  	%rd6883, %rd6861, 4294967295;
	add.s64 	%rd19711, %rd6882, %rd6883;
	shr.u64 	%rd6884, %rd19711, 32;
	and.b64  	%rd6885, %rd6864, 4294967295;
	add.s64 	%rd19712, %rd6884, %rd6885;
	shr.u64 	%rd6886, %rd19712, 32;
	and.b64  	%rd6887, %rd6867, 4294967295;
	add.s64 	%rd19713, %rd6886, %rd6887;
	shr.u64 	%rd6888, %rd19713, 32;
	and.b64  	%rd6889, %rd6870, 4294967295;
	add.s64 	%rd19714, %rd6888, %rd6889;
	shr.u64 	%rd6890, %rd19714, 32;
	and.b64  	%rd6891, %rd6873, 4294967295;
	add.s64 	%rd19715, %rd6890, %rd6891;
	shr.u64 	%rd6892, %rd19715, 32;
	and.b64  	%rd6893, %rd6876, 4294967295;
	add.s64 	%rd19716, %rd6892, %rd6893;
	shr.u64 	%rd1154, %rd19716, 32;
	{ .reg .b32 tmp; mov.b64 {tmp, %r9671}, %rd19716; }
	setp.lt.u64 	%p1017, %rd19716, 4294967296;
	@%p1017 bra 	$L__BB1_2070;
	and.b64  	%rd6895, %rd19709, 4294967295;
	mad.lo.s64 	%rd19709, %rd1154, 977, %rd6895;
	shr.u64 	%rd6896, %rd19709, 32;
	and.b64  	%rd6897, %rd19710, 4294967295;
	add.s64 	%rd6898, %rd6897, %rd1154;
	add.s64 	%rd19710, %rd6898, %rd6896;
	setp.lt.u64 	%p1018, %rd19710, 4294967296;
	mov.b32 	%r9671, 0;
	mov.b64 	%rd19716, 4294967296;
	@%p1018 bra 	$L__BB1_2070;
	shr.u64 	%rd6900, %rd19710, 32;
	and.b64  	%rd6901, %rd19711, 4294967295;
	add.s64 	%rd19711, %rd6900, %rd6901;
	setp.lt.u64 	%p1019, %rd19711, 4294967296;
	@%p1019 bra 	$L__BB1_2070;
	shr.u64 	%rd6903, %rd19711, 32;
	and.b64  	%rd6904, %rd19712, 4294967295;
	add.s64 	%rd19712, %rd6903, %rd6904;
	setp.lt.u64 	%p1020, %rd19712, 4294967296;
	mov.b64 	%rd19711, 4294967296;
	mov.u64 	%rd19716, %rd19711;
	@%p1020 bra 	$L__BB1_2070;
	shr.u64 	%rd6906, %rd19712, 32;
	and.b64  	%rd6907, %rd19713, 4294967295;
	add.s64 	%rd19713, %rd6906, %rd6907;
	setp.lt.u64 	%p1021, %rd19713, 4294967296;
	mov.b64 	%rd19711, 4294967296;
	mov.u64 	%rd19712, %rd19711;
	@%p1021 bra 	$L__BB1_2070;
	shr.u64 	%rd6909, %rd19713, 32;
	and.b64  	%rd6910, %rd19714, 4294967295;
	add.s64 	%rd19714, %rd6909, %rd6910;
	setp.lt.u64 	%p1022, %rd19714, 4294967296;
	mov.b64 	%rd19711, 4294967296;
	mov.u64 	%rd19713, %rd19711;
	mov.u64 	%rd19716, %rd19711;
	@%p1022 bra 	$L__BB1_2070;
	shr.u64 	%rd6912, %rd19714, 32;
	and.b64  	%rd6913, %rd19715, 4294967295;
	add.s64 	%rd6914, %rd6912, %rd6913;
	setp.gt.u64 	%p1023, %rd6914, 4294967295;
	selp.b64 	%rd19715, 4294967296, %rd6914, %p1023;
	selp.b64 	%rd19716, 1, 4294967296, %p1023;
	mov.b64 	%rd19711, 4294967296;
	mov.u64 	%rd19712, %rd19711;
	mov.u64 	%rd19714, %rd19711;
$L__BB1_2070:
	cvt.u32.u64 	%r9687, %rd19716;
	cvt.u32.u64 	%r9686, %rd19715;
	cvt.u32.u64 	%r9685, %rd19714;
	cvt.u32.u64 	%r9684, %rd19713;
	cvt.u32.u64 	%r9683, %rd19712;
	cvt.u32.u64 	%r9682, %rd19711;
	cvt.u32.u64 	%r9681, %rd19710;
	cvt.u32.u64 	%r9680, %rd19709;
	setp.ne.s32 	%p1024, %r9671, 0;
	setp.lt.u32 	%p1025, %r9646, %r9687;
	or.pred  	%p1026, %p1024, %p1025;
	@%p1026 bra 	$L__BB1_2084;
	setp.gt.u32 	%p1027, %r9646, %r9687;
	@%p1027 bra 	$L__BB1_2085;
	ld.const.u32 	%r3009, [const_p+24];
	setp.lt.u32 	%p1028, %r3009, %r9686;
	@%p1028 bra 	$L__BB1_2084;
	setp.gt.u32 	%p1029, %r3009, %r9686;
	@%p1029 bra 	$L__BB1_2085;
	ld.const.u32 	%r3010, [const_p+20];
	setp.lt.u32 	%p1030, %r3010, %r9685;
	@%p1030 bra 	$L__BB1_2084;
	setp.gt.u32 	%p1031, %r3010, %r9685;
	@%p1031 bra 	$L__BB1_2085;
	ld.const.u32 	%r3011, [const_p+16];
	setp.lt.u32 	%p1032, %r3011, %r9684;
	@%p1032 bra 	$L__BB1_2084;
	setp.gt.u32 	%p1033, %r3011, %r9684;
	@%p1033 bra 	$L__BB1_2085;
	ld.const.u32 	%r3012, [const_p+12];
	setp.lt.u32 	%p1034, %r3012, %r9683;
	@%p1034 bra 	$L__BB1_2084;
	setp.gt.u32 	%p1035, %r3012, %r9683;
	@%p1035 bra 	$L__BB1_2085;
	ld.const.u32 	%r3013, [const_p+8];
	setp.lt.u32 	%p1036, %r3013, %r9682;
	@%p1036 bra 	$L__BB1_2084;
	setp.gt.u32 	%p1037, %r3013, %r9682;
	@%p1037 bra 	$L__BB1_2085;
	ld.const.u32 	%r3014, [const_p+4];
	setp.lt.u32 	%p1038, %r3014, %r9681;
	@%p1038 bra 	$L__BB1_2084;
	setp.gt.u32 	%p1039, %r3014, %r9681;
	ld.const.u32 	%r5205, [const_p];
	setp.gt.u32 	%p1040, %r5205, %r9680;
	or.pred  	%p1041, %p1039, %p1040;
	@%p1041 bra 	$L__BB1_2085;
$L__BB1_2084:
	ld.const.u32 	%r5223, [const_p];
	ld.const.u32 	%r5224, [const_p+4];
	ld.const.u32 	%r5225, [const_p+8];
	ld.const.u32 	%r5226, [const_p+12];
	ld.const.u32 	%r5227, [const_p+16];
	ld.const.u32 	%r5228, [const_p+20];
	ld.const.u32 	%r5229, [const_p+24];
	// begin inline asm
	sub.cc.u32 %r9680, %r9680, %r5223;
	subc.cc.u32 %r9681, %r9681, %r5224;
	subc.cc.u32 %r9682, %r9682, %r5225;
	subc.cc.u32 %r9683, %r9683, %r5226;
	subc.cc.u32 %r9684, %r9684, %r5227;
	subc.cc.u32 %r9685, %r9685, %r5228;
	subc.cc.u32 %r9686, %r9686, %r5229;
	subc.u32 %r9687, %r9687, %r9646;
	
	// end inline asm
$L__BB1_2085:
	setp.gt.u32 	%p1042, %r9687, %r9646;
	@%p1042 bra 	$L__BB1_2098;
	bra.uni 	$L__BB1_2099;
$L__BB1_2086:
	ld.const.u32 	%r3023, [const_p+24];
	setp.gt.u32 	%p1044, %r9686, %r3023;
	@%p1044 bra 	$L__BB1_2098;
	setp.lt.u32 	%p1045, %r9686, %r3023;
	@%p1045 bra 	$L__BB1_2100;
	ld.const.u32 	%r3024, [const_p+20];
	setp.gt.u32 	%p1046, %r9685, %r3024;
	@%p1046 bra 	$L__BB1_2098;
	setp.lt.u32 	%p1047, %r9685, %r3024;
	@%p1047 bra 	$L__BB1_2100;
	ld.const.u32 	%r3025, [const_p+16];
	setp.gt.u32 	%p1048, %r9684, %r3025;
	@%p1048 bra 	$L__BB1_2098;
	setp.lt.u32 	%p1049, %r9684, %r3025;
	@%p1049 bra 	$L__BB1_2100;
	ld.const.u32 	%r3026, [const_p+12];
	setp.gt.u32 	%p1050, %r9683, %r3026;
	@%p1050 bra 	$L__BB1_2098;
	setp.lt.u32 	%p1051, %r9683, %r3026;
	@%p1051 bra 	$L__BB1_2100;
	ld.const.u32 	%r3027, [const_p+8];
	setp.gt.u32 	%p1052, %r9682, %r3027;
	@%p1052 bra 	$L__BB1_2098;
	setp.lt.u32 	%p1053, %r9682, %r3027;
	@%p1053 bra 	$L__BB1_2100;
	ld.const.u32 	%r3028, [const_p+4];
	setp.gt.u32 	%p1054, %r9681, %r3028;
	@%p1054 bra 	$L__BB1_2098;
	setp.lt.u32 	%p1055, %r9681, %r3028;
	ld.const.u32 	%r5231, [const_p];
	setp.lt.u32 	%p1056, %r9680, %r5231;
	or.pred  	%p1057, %p1055, %p1056;
	@%p1057 bra 	$L__BB1_2100;
$L__BB1_2098:
	ld.const.u32 	%r5249, [const_p];
	ld.const.u32 	%r5250, [const_p+4];
	ld.const.u32 	%r5251, [const_p+8];
	ld.const.u32 	%r5252, [const_p+12];
	ld.const.u32 	%r5253, [const_p+16];
	ld.const.u32 	%r5254, [const_p+20];
	ld.const.u32 	%r5255, [const_p+24];
	// begin inline asm
	sub.cc.u32 %r9680, %r9680, %r5249;
	subc.cc.u32 %r9681, %r9681, %r5250;
	subc.cc.u32 %r9682, %r9682, %r5251;
	subc.cc.u32 %r9683, %r9683, %r5252;
	subc.cc.u32 %r9684, %r9684, %r5253;
	subc.cc.u32 %r9685, %r9685, %r5254;
	subc.cc.u32 %r9686, %r9686, %r5255;
	subc.u32 %r9687, %r9687, %r9646;
	
	// end inline asm
	bra.uni 	$L__BB1_2100;
$L__BB1_2099:
	setp.lt.u32 	%p1043, %r9687, %r9646;
	@%p1043 bra 	$L__BB1_2100;
	bra.uni 	$L__BB1_2086;
$L__BB1_2100:
	ld.global.u32 	%r5257, [%rd708+64];
	mul.wide.u32 	%rd6915, %r5257, %r9680;
	shr.u64 	%rd6916, %rd6915, 32;
	ld.global.u32 	%r5258, [%rd708+68];
	mul.wide.u32 	%rd6917, %r5258, %r9680;
	add.s64 	%rd6918, %rd6916, %rd6917;
	shr.u64 	%rd6919, %rd6918, 32;
	ld.global.u32 	%r5259, [%rd708+72];
	mul.wide.u32 	%rd6920, %r5259, %r9680;
	add.s64 	%rd6921, %rd6919, %rd6920;
	shr.u64 	%rd6922, %rd6921, 32;
	ld.global.u32 	%r5260, [%rd708+76];
	mul.wide.u32 	%rd6923, %r5260, %r9680;
	add.s64 	%rd6924, %rd6922, %rd6923;
	shr.u64 	%rd6925, %rd6924, 32;
	ld.global.u32 	%r5261, [%rd708+80];
	mul.wide.u32 	%rd6926, %r5261, %r9680;
	add.s64 	%rd6927, %rd6925, %rd6926;
	shr.u64 	%rd6928, %rd6927, 32;
	ld.global.u32 	%r5262, [%rd708+84];
	mul.wide.u32 	%rd6929, %r5262, %r9680;
	add.s64 	%rd6930, %rd6928, %rd6929;
	shr.u64 	%rd6931, %rd6930, 32;
	ld.global.u32 	%r5263, [%rd708+88];
	mul.wide.u32 	%rd6932, %r5263, %r9680;
	add.s64 	%rd6933, %rd6931, %rd6932;
	shr.u64 	%rd6934, %rd6933, 32;
	ld.global.u32 	%r5264, [%rd708+92];
	mul.wide.u32 	%rd6935, %r5264, %r9680;
	add.s64 	%rd6936, %rd6934, %rd6935;
	shr.u64 	%rd6937, %rd6936, 32;
	and.b64  	%rd6938, %rd6918, 4294967295;
	mul.wide.u32 	%rd6939, %r5257, %r9681;
	add.s64 	%rd6940, %rd6939, %rd6938;
	shr.u64 	%rd6941, %rd6940, 32;
	and.b64  	%rd6942, %rd6921, 4294967295;
	mul.wide.u32 	%rd6943, %r5258, %r9681;
	add.s64 	%rd6944, %rd6941, %rd6942;
	add.s64 	%rd6945, %rd6944, %rd6943;
	shr.u64 	%rd6946, %rd6945, 32;
	and.b64  	%rd6947, %rd6924, 4294967295;
	mul.wide.u32 	%rd6948, %r5259, %r9681;
	add.s64 	%rd6949, %rd6946, %rd6947;
	add.s64 	%rd6950, %rd6949, %rd6948;
	shr.u64 	%rd6951, %rd6950, 32;
	and.b64  	%rd6952, %rd6927, 4294967295;
	mul.wide.u32 	%rd6953, %r5260, %r9681;
	add.s64 	%rd6954, %rd6951, %rd6952;
	add.s64 	%rd6955, %rd6954, %rd6953;
	shr.u64 	%rd6956, %rd6955, 32;
	and.b64  	%rd6957, %rd6930, 4294967295;
	mul.wide.u32 	%rd6958, %r5261, %r9681;
	add.s64 	%rd6959, %rd6956, %rd6957;
	add.s64 	%rd6960, %rd6959, %rd6958;
	shr.u64 	%rd6961, %rd6960, 32;
	and.b64  	%rd6962, %rd6933, 4294967295;
	mul.wide.u32 	%rd6963, %r5262, %r9681;
	add.s64 	%rd6964, %rd6961, %rd6962;
	add.s64 	%rd6965, %rd6964, %rd6963;
	shr.u64 	%rd6966, %rd6965, 32;
	and.b64  	%rd6967, %rd6936, 4294967295;
	mul.wide.u32 	%rd6968, %r5263, %r9681;
	add.s64 	%rd6969, %rd6966, %rd6967;
	add.s64 	%rd6970, %rd6969, %rd6968;
	shr.u64 	%rd6971, %rd6970, 32;
	mul.wide.u32 	%rd6972, %r5264, %r9681;
	add.s64 	%rd6973, %rd6971, %rd6937;
	add.s64 	%rd6974, %rd6973, %rd6972;
	shr.u64 	%rd6975, %rd6974, 32;
	and.b64  	%rd6976, %rd6945, 4294967295;
	mul.wide.u32 	%rd6977, %r5257, %r9682;
	add.s64 	%rd6978, %rd6977, %rd6976;
	shr.u64 	%rd6979, %rd6978, 32;
	and.b64  	%rd6980, %rd6950, 4294967295;
	mul.wide.u32 	%rd6981, %r5258, %r9682;
	add.s64 	%rd6982, %rd6979, %rd6980;
	add.s64 	%rd6983, %rd6982, %rd6981;
	shr.u64 	%rd6984, %rd6983, 32;
	and.b64  	%rd6985, %rd6955, 4294967295;
	mul.wide.u32 	%rd6986, %r5259, %r9682;
	add.s64 	%rd6987, %rd6984, %rd6985;
	add.s64 	%rd6988, %rd6987, %rd6986;
	shr.u64 	%rd6989, %rd6988, 32;
	and.b64  	%rd6990, %rd6960, 4294967295;
	mul.wide.u32 	%rd6991, %r5260, %r9682;
	add.s64 	%rd6992, %rd6989, %rd6990;
	add.s64 	%rd6993, %rd6992, %rd6991;
	shr.u64 	%rd6994, %rd6993, 32;
	and.b64  	%rd6995, %rd6965, 4294967295;
	mul.wide.u32 	%rd6996, %r5261, %r9682;
	add.s64 	%rd6997, %rd6994, %rd6995;
	add.s64 	%rd6998, %rd6997, %rd6996;
	shr.u64 	%rd6999, %rd6998, 32;
	and.b64  	%rd7000, %rd6970, 4294967295;
	mul.wide.u32 	%rd7001, %r5262, %r9682;
	add.s64 	%rd7002, %rd6999, %rd7000;
	add.s64 	%rd7003, %rd7002, %rd7001;
	shr.u64 	%rd7004, %rd7003, 32;
	and.b64  	%rd7005, %rd6974, 4294967295;
	mul.wide.u32 	%rd7006, %r5263, %r9682;
	add.s64 	%rd7007, %rd7004, %rd7005;
	add.s64 	%rd7008, %rd7007, %rd7006;
	shr.u64 	%rd7009, %rd7008, 32;
	mul.wide.u32 	%rd7010, %r5264, %r9682;
	add.s64 	%rd7011, %rd7009, %rd6975;
	add.s64 	%rd7012, %rd7011, %rd7010;
	shr.u64 	%rd7013, %rd7012, 32;
	and.b64  	%rd7014, %rd6983, 4294967295;
	mul.wide.u32 	%rd7015, %r5257, %r9683;
	add.s64 	%rd7016, %rd7015, %rd7014;
	shr.u64 	%rd7017, %rd7016, 32;
	and.b64  	%rd7018, %rd6988, 4294967295;
	mul.wide.u32 	%rd7019, %r5258, %r9683;
	add.s64 	%rd7020, %rd7017, %rd7018;
	add.s64 	%rd7021, %rd7020, %rd7019;
	shr.u64 	%rd7022, %rd7021, 32;
	and.b64  	%rd7023, %rd6993, 4294967295;
	mul.wide.u32 	%rd7024, %r5259, %r9683;
	add.s64 	%rd7025, %rd7022, %rd7023;
	add.s64 	%rd7026, %rd7025, %rd7024;
	shr.u64 	%rd7027, %rd7026, 32;
	and.b64  	%rd7028, %rd6998, 4294967295;
	mul.wide.u32 	%rd7029, %r5260, %r9683;
	add.s64 	%rd7030, %rd7027, %rd7028;
	add.s64 	%rd7031, %rd7030, %rd7029;
	shr.u64 	%rd7032, %rd7031, 32;
	and.b64  	%rd7033, %rd7003, 4294967295;
	mul.wide.u32 	%rd7034, %r5261, %r9683;
	add.s64 	%rd7035, %rd7032, %rd7033;
	add.s64 	%rd7036, %rd7035, %rd7034;
	shr.u64 	%rd7037, %rd7036, 32;
	and.b64  	%rd7038, %rd7008, 4294967295;
	mul.wide.u32 	%rd7039, %r5262, %r9683;
	add.s64 	%rd7040, %rd7037, %rd7038;
	add.s64 	%rd7041, %rd7040, %rd7039;
	shr.u64 	%rd7042, %rd7041, 32;
	and.b64  	%rd7043, %rd7012, 4294967295;
	mul.wide.u32 	%rd7044, %r5263, %r9683;
	add.s64 	%rd7045, %rd7042, %rd7043;
	add.s64 	%rd7046, %rd7045, %rd7044;
	shr.u64 	%rd7047, %rd7046, 32;
	mul.wide.u32 	%rd7048, %r5264, %r9683;
	add.s64 	%rd7049, %rd7047, %rd7013;
	add.s64 	%rd7050, %rd7049, %rd7048;
	shr.u64 	%rd7051, %rd7050, 32;
	and.b64  	%rd7052, %rd7021, 4294967295;
	mul.wide.u32 	%rd7053, %r5257, %r9684;
	add.s64 	%rd7054, %rd7053, %rd7052;
	shr.u64 	%rd7055, %rd7054, 32;
	and.b64  	%rd7056, %rd7026, 4294967295;
	mul.wide.u32 	%rd7057, %r5258, %r9684;
	add.s64 	%rd7058, %rd7055, %rd7056;
	add.s64 	%rd7059, %rd7058, %rd7057;
	shr.u64 	%rd7060, %rd7059, 32;
	and.b64  	%rd7061, %rd7031, 4294967295;
	mul.wide.u32 	%rd7062, %r5259, %r9684;
	add.s64 	%rd7063, %rd7060, %rd7061;
	add.s64 	%rd7064, %rd7063, %rd7062;
	shr.u64 	%rd7065, %rd7064, 32;
	and.b64  	%rd7066, %rd7036, 4294967295;
	mul.wide.u32 	%rd7067, %r5260, %r9684;
	add.s64 	%rd7068, %rd7065, %rd7066;
	add.s64 	%rd7069, %rd7068, %rd7067;
	shr.u64 	%rd7070, %rd7069, 32;
	and.b64  	%rd7071, %rd7041, 4294967295;
	mul.wide.u32 	%rd7072, %r5261, %r9684;
	add.s64 	%rd7073, %rd7070, %rd7071;
	add.s64 	%rd7074, %rd7073, %rd7072;
	shr.u64 	%rd7075, %rd7074, 32;
	and.b64  	%rd7076, %rd7046, 4294967295;
	mul.wide.u32 	%rd7077, %r5262, %r9684;
	add.s64 	%rd7078, %rd7075, %rd7076;
	add.s64 	%rd7079, %rd7078, %rd7077;
	shr.u64 	%rd7080, %rd7079, 32;
	and.b64  	%rd7081, %rd7050, 4294967295;
	mul.wide.u32 	%rd7082, %r5263, %r9684;
	add.s64 	%rd7083, %rd7080, %rd7081;
	add.s64 	%rd7084, %rd7083, %rd7082;
	shr.u64 	%rd7085, %rd7084, 32;
	mul.wide.u32 	%rd7086, %r5264, %r9684;
	add.s64 	%rd7087, %rd7085, %rd7051;
	add.s64 	%rd7088, %rd7087, %rd7086;
	shr.u64 	%rd7089, %rd7088, 32;
	and.b64  	%rd7090, %rd7059, 4294967295;
	mul.wide.u32 	%rd7091, %r5257, %r9685;
	add.s64 	%rd7092, %rd7091, %rd7090;
	shr.u64 	%rd7093, %rd7092, 32;
	and.b64  	%rd7094, %rd7064, 4294967295;
	mul.wide.u32 	%rd7095, %r5258, %r9685;
	add.s64 	%rd7096, %rd7093, %rd7094;
	add.s64 	%rd7097, %rd7096, %rd7095;
	shr.u64 	%rd7098, %rd7097, 32;
	and.b64  	%rd7099, %rd7069, 4294967295;
	mul.wide.u32 	%rd7100, %r5259, %r9685;
	add.s64 	%rd7101, %rd7098, %rd7099;
	add.s64 	%rd7102, %rd7101, %rd7100;
	shr.u64 	%rd7103, %rd7102, 32;
	and.b64  	%rd7104, %rd7074, 4294967295;
	mul.wide.u32 	%rd7105, %r5260, %r9685;
	add.s64 	%rd7106, %rd7103, %rd7104;
	add.s64 	%rd7107, %rd7106, %rd7105;
	shr.u64 	%rd7108, %rd7107, 32;
	and.b64  	%rd7109, %rd7079, 4294967295;
	mul.wide.u32 	%rd7110, %r5261, %r9685;
	add.s64 	%rd7111, %rd7108, %rd7109;
	add.s64 	%rd7112, %rd7111, %rd7110;
	shr.u64 	%rd7113, %rd7112, 32;
	and.b64  	%rd7114, %rd7084, 4294967295;
	mul.wide.u32 	%rd7115, %r5262, %r9685;
	add.s64 	%rd7116, %rd7113, %rd7114;
	add.s64 	%rd7117, %rd7116, %rd7115;
	shr.u64 	%rd7118, %rd7117, 32;
	and.b64  	%rd7119, %rd7088, 4294967295;
	mul.wide.u32 	%rd7120, %r5263, %r9685;
	add.s64 	%rd7121, %rd7118, %rd7119;
	add.s64 	%rd7122, %rd7121, %rd7120;
	shr.u64 	%rd7123, %rd7122, 32;
	mul.wide.u32 	%rd7124, %r5264, %r9685;
	add.s64 	%rd7125, %rd7123, %rd7089;
	add.s64 	%rd7126, %rd7125, %rd7124;
	shr.u64 	%rd7127, %rd7126, 32;
	and.b64  	%rd7128, %rd7097, 4294967295;
	mul.wide.u32 	%rd7129, %r5257, %r9686;
	add.s64 	%rd7130, %rd7129, %rd7128;
	shr.u64 	%rd7131, %rd7130, 32;
	and.b64  	%rd7132, %rd7102, 4294967295;
	mul.wide.u32 	%rd7133, %r5258, %r9686;
	add.s64 	%rd7134, %rd7131, %rd7132;
	add.s64 	%rd7135, %rd7134, %rd7133;
	shr.u64 	%rd7136, %rd7135, 32;
	and.b64  	%rd7137, %rd7107, 4294967295;
	mul.wide.u32 	%rd7138, %r5259, %r9686;
	add.s64 	%rd7139, %rd7136, %rd7137;
	add.s64 	%rd7140, %rd7139, %rd7138;
	shr.u64 	%rd7141, %rd7140, 32;
	and.b64  	%rd7142, %rd7112, 4294967295;
	mul.wide.u32 	%rd7143, %r5260, %r9686;
	add.s64 	%rd7144, %rd7141, %rd7142;
	add.s64 	%rd7145, %rd7144, %rd7143;
	shr.u64 	%rd7146, %rd7145, 32;
	and.b64  	%rd7147, %rd7117, 4294967295;
	mul.wide.u32 	%rd7148, %r5261, %r9686;
	add.s64 	%rd7149, %rd7146, %rd7147;
	add.s64 	%rd7150, %rd7149, %rd7148;
	shr.u64 	%rd7151, %rd7150, 32;
	and.b64  	%rd7152, %rd7122, 4294967295;
	mul.wide.u32 	%rd7153, %r5262, %r9686;
	add.s64 	%rd7154, %rd7151, %rd7152;
	add.s64 	%rd7155, %rd7154, %rd7153;
	shr.u64 	%rd7156, %rd7155, 32;
	and.b64  	%rd7157, %rd7126, 4294967295;
	mul.wide.u32 	%rd7158, %r5263, %r9686;
	add.s64 	%rd7159, %rd7156, %rd7157;
	add.s64 	%rd7160, %rd7159, %rd7158;
	shr.u64 	%rd7161, %rd7160, 32;
	mul.wide.u32 	%rd7162, %r5264, %r9686;
	add.s64 	%rd7163, %rd7161, %rd7127;
	add.s64 	%rd7164, %rd7163, %rd7162;
	shr.u64 	%rd7165, %rd7164, 32;
	and.b64  	%rd7166, %rd7135, 4294967295;
	mul.wide.u32 	%rd7167, %r5257, %r9687;
	add.s64 	%rd7168, %rd7167, %rd7166;
	shr.u64 	%rd7169, %rd7168, 32;
	and.b64  	%rd7170, %rd7140, 4294967295;
	mul.wide.u32 	%rd7171, %r5258, %r9687;
	add.s64 	%rd7172, %rd7169, %rd7170;
	add.s64 	%rd7173, %rd7172, %rd7171;
	shr.u64 	%rd7174, %rd7173, 32;
	and.b64  	%rd7175, %rd7145, 4294967295;
	mul.wide.u32 	%rd7176, %r5259, %r9687;
	add.s64 	%rd7177, %rd7174, %rd7175;
	add.s64 	%rd7178, %rd7177, %rd7176;
	shr.u64 	%rd7179, %rd7178, 32;
	and.b64  	%rd7180, %rd7150, 4294967295;
	mul.wide.u32 	%rd7181, %r5260, %r9687;
	add.s64 	%rd7182, %rd7179, %rd7180;
	add.s64 	%rd7183, %rd7182, %rd7181;
	shr.u64 	%rd7184, %rd7183, 32;
	and.b64  	%rd7185, %rd7155, 4294967295;
	mul.wide.u32 	%rd7186, %r5261, %r9687;
	add.s64 	%rd7187, %rd7184, %rd7185;
	add.s64 	%rd7188, %rd7187, %rd7186;
	shr.u64 	%rd7189, %rd7188, 32;
	and.b64  	%rd7190, %rd7160, 4294967295;
	mul.wide.u32 	%rd7191, %r5262, %r9687;
	add.s64 	%rd7192, %rd7189, %rd7190;
	add.s64 	%rd7193, %rd7192, %rd7191;
	shr.u64 	%rd7194, %rd7193, 32;
	and.b64  	%rd7195, %rd7164, 4294967295;
	mul.wide.u32 	%rd7196, %r5263, %r9687;
	add.s64 	%rd7197, %rd7194, %rd7195;
	add.s64 	%rd7198, %rd7197, %rd7196;
	shr.u64 	%rd7199, %rd7198, 32;
	mul.wide.u32 	%rd7200, %r5264, %r9687;
	add.s64 	%rd7201, %rd7199, %rd7165;
	add.s64 	%rd7202, %rd7201, %rd7200;
	shr.u64 	%rd7203, %rd7202, 32;
	{ .reg .b32 tmp; mov.b64 {tmp, %r5265}, %rd7202; }
	and.b64  	%rd7204, %rd7173, 4294967295;
	mul.lo.s64 	%rd7205, %rd7204, 977;
	and.b64  	%rd7206, %rd6915, 4294967295;
	and.b64  	%rd7207, %rd7205, 4294967295;
	add.s64 	%rd19717, %rd7207, %rd7206;
	shr.u64 	%rd7208, %rd7205, 32;
	shr.u64 	%rd7209, %rd19717, 32;
	add.s64 	%rd7210, %rd7209, %rd7208;
	and.b64  	%rd7211, %rd7178, 4294967295;
	mul.lo.s64 	%rd7212, %rd7211, 977;
	and.b64  	%rd7213, %rd6940, 4294967295;
	and.b64  	%rd7214, %rd7212, 4294967295;
	add.s64 	%rd7215, %rd7210, %rd7213;
	add.s64 	%rd7216, %rd7215, %rd7214;
	add.s64 	%rd19718, %rd7216, %rd7204;
	shr.u64 	%rd7217, %rd7212, 32;
	shr.u64 	%rd7218, %rd19718, 32;
	add.s64 	%rd7219, %rd7218, %rd7217;
	and.b64  	%rd7220, %rd7183, 4294967295;
	mul.lo.s64 	%rd7221, %rd7220, 977;
	and.b64  	%rd7222, %rd6978, 4294967295;
	and.b64  	%rd7223, %rd7221, 4294967295;
	add.s64 	%rd7224, %rd7219, %rd7222;
	add.s64 	%rd7225, %rd7224, %rd7223;
	add.s64 	%rd19719, %rd7225, %rd7211;
	shr.u64 	%rd7226, %rd7221, 32;
	shr.u64 	%rd7227, %rd19719, 32;
	add.s64 	%rd7228, %rd7227, %rd7226;
	and.b64  	%rd7229, %rd7188, 4294967295;
	mul.lo.s64 	%rd7230, %rd7229, 977;
	and.b64  	%rd7231, %rd7016, 4294967295;
	and.b64  	%rd7232, %rd7230, 4294967295;
	add.s64 	%rd7233, %rd7228, %rd7231;
	add.s64 	%rd7234, %rd7233, %rd7232;
	add.s64 	%rd19720, %rd7234, %rd7220;
	shr.u64 	%rd7235, %rd7230, 32;
	shr.u64 	%rd7236, %rd19720, 32;
	add.s64 	%rd7237, %rd7236, %rd7235;
	and.b64  	%rd7238, %rd7193, 4294967295;
	mul.lo.s64 	%rd7239, %rd7238, 977;
	and.b64  	%rd7240, %rd7054, 4294967295;
	and.b64  	%rd7241, %rd7239, 4294967295;
	add.s64 	%rd7242, %rd7237, %rd7240;
	add.s64 	%rd7243, %rd7242, %rd7241;
	add.s64 	%rd19721, %rd7243, %rd7229;
	shr.u64 	%rd7244, %rd7239, 32;
	shr.u64 	%rd7245, %rd19721, 32;
	add.s64 	%rd7246, %rd7245, %rd7244;
	and.b64  	%rd7247, %rd7198, 4294967295;
	mul.lo.s64 	%rd7248, %rd7247, 977;
	and.b64  	%rd7249, %rd7092, 4294967295;
	and.b64  	%rd7250, %rd7248, 4294967295;
	add.s64 	%rd7251, %rd7246, %rd7249;
	add.s64 	%rd7252, %rd7251, %rd7250;
	add.s64 	%rd19722, %rd7252, %rd7238;
	shr.u64 	%rd7253, %rd7248, 32;
	shr.u64 	%rd7254, %rd19722, 32;
	add.s64 	%rd7255, %rd7254, %rd7253;
	and.b64  	%rd7256, %rd7202, 4294967295;
	mul.lo.s64 	%rd7257, %rd7256, 977;
	and.b64  	%rd7258, %rd7130, 4294967295;
	and.b64  	%rd7259, %rd7257, 4294967295;
	add.s64 	%rd7260, %rd7255, %rd7258;
	add.s64 	%rd7261, %rd7260, %rd7259;
	add.s64 	%rd19723, %rd7261, %rd7247;
	shr.u64 	%rd7262, %rd7257, 32;
	shr.u64 	%rd7263, %rd19723, 32;
	add.s64 	%rd7264, %rd7263, %rd7262;
	mul.lo.s64 	%rd7265, %rd7203, 977;
	and.b64  	%rd7266, %rd7168, 4294967295;
	and.b64  	%rd7267, %rd7265, 4294967295;
	add.s64 	%rd7268, %rd7264, %rd7266;
	add.s64 	%rd7269, %rd7268, %rd7267;
	add.s64 	%rd19724, %rd7269, %rd7256;
	shr.u64 	%rd7270, %rd7265, 32;
	shr.u64 	%rd7271, %rd19724, 32;
	cvt.u32.u64 	%r5266, %rd7271;
	cvt.u32.u64 	%r5267, %rd7270;
	add.s32 	%r5268, %r5266, %r5267;
	add.s32 	%r3053, %r5268, %r5265;
	setp.eq.s32 	%p1059, %r3053, 0;
	mov.pred 	%p3177, 0;
	@%p1059 bra 	$L__BB1_2108;
	cvt.u64.u32 	%rd7272, %r3053;
	mul.wide.u32 	%rd7273, %r3053, 977;
	shr.u64 	%rd7274, %rd7273, 32;
	and.b64  	%rd7275, %rd19717, 4294967295;
	and.b64  	%rd7276, %rd7273, 4294967295;
	add.s64 	%rd19717, %rd7276, %rd7275;
	shr.u64 	%rd7277, %rd19717, 32;
	and.b64  	%rd7278, %rd19718, 4294967295;
	add.s64 	%rd7279, %rd7274, %rd7278;
	add.s64 	%rd7280, %rd7279, %rd7272;
	add.s64 	%rd19718, %rd7280, %rd7277;
	setp.lt.u64 	%p1061, %rd19718, 4294967296;
	@%p1061 bra 	$L__BB1_2108;
	shr.u64 	%rd7281, %rd19718, 32;
	and.b64  	%rd7282, %rd19719, 4294967295;
	add.s64 	%rd19719, %rd7281, %rd7282;
	setp.lt.u64 	%p1063, %rd19719, 4294967296;
	@%p1063 bra 	$L__BB1_2108;
	shr.u64 	%rd7283, %rd19719, 32;
	and.b64  	%rd7284, %rd19720, 4294967295;
	add.s64 	%rd19720, %rd7283, %rd7284;
	setp.lt.u64 	%p1065, %rd19720, 4294967296;
	@%p1065 bra 	$L__BB1_2108;
	shr.u64 	%rd7286, %rd19720, 32;
	and.b64  	%rd7287, %rd19721, 4294967295;
	add.s64 	%rd19721, %rd7286, %rd7287;
	setp.lt.u64 	%p1067, %rd19721, 4294967296;
	mov.b64 	%rd19720, 4294967296;
	@%p1067 bra 	$L__BB1_2108;
	shr.u64 	%rd7289, %rd19721, 32;
	and.b64  	%rd7290, %rd19722, 4294967295;
	add.s64 	%rd19722, %rd7289, %rd7290;
	setp.lt.u64 	%p1069, %rd19722, 4294967296;
	mov.b64 	%rd19720, 4294967296;
	mov.u64 	%rd19721, %rd19720;
	@%p1069 bra 	$L__BB1_2108;
	shr.u64 	%rd7292, %rd19722, 32;
	and.b64  	%rd7293, %rd19723, 4294967295;
	add.s64 	%rd19723, %rd7292, %rd7293;
	setp.lt.u64 	%p1071, %rd19723, 4294967296;
	mov.b64 	%rd19720, 4294967296;
	mov.u64 	%rd19722, %rd19720;
	@%p1071 bra 	$L__BB1_2108;
	shr.u64 	%rd7295, %rd19723, 32;
	and.b64  	%rd7296, %rd19724, 4294967295;
	add.s64 	%rd7297, %rd7295, %rd7296;
	setp.gt.u64 	%p3177, %rd7297, 4294967295;
	min.u64 	%rd19724, %rd7297, 4294967296;
	mov.b64 	%rd19720, 4294967296;
	mov.u64 	%rd19721, %rd19720;
	mov.u64 	%rd19723, %rd19720;
$L__BB1_2108:
	cvt.u32.u64 	%r9703, %rd19724;
	cvt.u32.u64 	%r9702, %rd19723;
	cvt.u32.u64 	%r9701, %rd19722;
	cvt.u32.u64 	%r9700, %rd19721;
	cvt.u32.u64 	%r9699, %rd19720;
	cvt.u32.u64 	%r9698, %rd19719;
	cvt.u32.u64 	%r9697, %rd19718;
	cvt.u32.u64 	%r9696, %rd19717;
	setp.lt.u32 	%p1072, %r9646, %r9703;
	or.pred  	%p1073, %p3177, %p1072;
	@%p1073 bra 	$L__BB1_2122;
	setp.gt.u32 	%p1074, %r9646, %r9703;
	@%p1074 bra 	$L__BB1_2123;
	ld.const.u32 	%r3062, [const_p+24];
	setp.lt.u32 	%p1075, %r3062, %r9702;
	@%p1075 bra 	$L__BB1_2122;
	setp.gt.u32 	%p1076, %r3062, %r9702;
	@%p1076 bra 	$L__BB1_2123;
	ld.const.u32 	%r3063, [const_p+20];
	setp.lt.u32 	%p1077, %r3063, %r9701;
	@%p1077 bra 	$L__BB1_2122;
	setp.gt.u32 	%p1078, %r3063, %r9701;
	@%p1078 bra 	$L__BB1_2123;
	ld.const.u32 	%r3064, [const_p+16];
	setp.lt.u32 	%p1079, %r3064, %r9700;
	@%p1079 bra 	$L__BB1_2122;
	setp.gt.u32 	%p1080, %r3064, %r9700;
	@%p1080 bra 	$L__BB1_2123;
	ld.const.u32 	%r3065, [const_p+12];
	setp.lt.u32 	%p1081, %r3065, %r9699;
	@%p1081 bra 	$L__BB1_2122;
	setp.gt.u32 	%p1082, %r3065, %r9699;
	@%p1082 bra 	$L__BB1_2123;
	ld.const.u32 	%r3066, [const_p+8];
	setp.lt.u32 	%p1083, %r3066, %r9698;
	@%p1083 bra 	$L__BB1_2122;
	setp.gt.u32 	%p1084, %r3066, %r9698;
	@%p1084 bra 	$L__BB1_2123;
	ld.const.u32 	%r3067, [const_p+4];
	setp.lt.u32 	%p1085, %r3067, %r9697;
	@%p1085 bra 	$L__BB1_2122;
	setp.gt.u32 	%p1086, %r3067, %r9697;
	ld.const.u32 	%r5269, [const_p];
	setp.gt.u32 	%p1087, %r5269, %r9696;
	or.pred  	%p1088, %p1086, %p1087;
	@%p1088 bra 	$L__BB1_2123;
$L__BB1_2122:
	ld.const.u32 	%r5287, [const_p];
	ld.const.u32 	%r5288, [const_p+4];
	ld.const.u32 	%r5289, [const_p+8];
	ld.const.u32 	%r5290, [const_p+12];
	ld.const.u32 	%r5291, [const_p+16];
	ld.const.u32 	%r5292, [const_p+20];
	ld.const.u32 	%r5293, [const_p+24];
	// begin inline asm
	sub.cc.u32 %r9696, %r9696, %r5287;
	subc.cc.u32 %r9697, %r9697, %r5288;
	subc.cc.u32 %r9698, %r9698, %r5289;
	subc.cc.u32 %r9699, %r9699, %r5290;
	subc.cc.u32 %r9700, %r9700, %r5291;
	subc.cc.u32 %r9701, %r9701, %r5292;
	subc.cc.u32 %r9702, %r9702, %r5293;
	subc.u32 %r9703, %r9703, %r9646;
	
	// end inline asm
$L__BB1_2123:
	setp.gt.u32 	%p1089, %r9703, %r9646;
	@%p1089 bra 	$L__BB1_2136;
	bra.uni 	$L__BB1_2137;
$L__BB1_2124:
	ld.const.u32 	%r3076, [const_p+24];
	setp.gt.u32 	%p1091, %r9702, %r3076;
	@%p1091 bra 	$L__BB1_2136;
	setp.lt.u32 	%p1092, %r9702, %r3076;
	@%p1092 bra 	$L__BB1_2138;
	ld.const.u32 	%r3077, [const_p+20];
	setp.gt.u32 	%p1093, %r9701, %r3077;
	@%p1093 bra 	$L__BB1_2136;
	setp.lt.u32 	%p1094, %r9701, %r3077;
	@%p1094 bra 	$L__BB1_2138;
	ld.const.u32 	%r3078, [const_p+16];
	setp.gt.u32 	%p1095, %r9700, %r3078;
	@%p1095 bra 	$L__BB1_2136;
	setp.lt.u32 	%p1096, %r9700, %r3078;
	@%p1096 bra 	$L__BB1_2138;
	ld.const.u32 	%r3079, [const_p+12];
	setp.gt.u32 	%p1097, %r9699, %r3079;
	@%p1097 bra 	$L__BB1_2136;
	setp.lt.u32 	%p1098, %r9699, %r3079;
	@%p1098 bra 	$L__BB1_2138;
	ld.const.u32 	%r3080, [const_p+8];
	setp.gt.u32 	%p1099, %r9698, %r3080;
	@%p1099 bra 	$L__BB1_2136;
	setp.lt.u32 	%p1100, %r9698, %r3080;
	@%p1100 bra 	$L__BB1_2138;
	ld.const.u32 	%r3081, [const_p+4];
	setp.gt.u32 	%p1101, %r9697, %r3081;
	@%p1101 bra 	$L__BB1_2136;
	setp.lt.u32 	%p1102, %r9697, %r3081;
	ld.const.u32 	%r5295, [const_p];
	setp.lt.u32 	%p1103, %r9696, %r5295;
	or.pred  	%p1104, %p1102, %p1103;
	@%p1104 bra 	$L__BB1_2138;
$L__BB1_2136:
	ld.const.u32 	%r5313, [const_p];
	ld.const.u32 	%r5314, [const_p+4];
	ld.const.u32 	%r5315, [const_p+8];
	ld.const.u32 	%r5316, [const_p+12];
	ld.const.u32 	%r5317, [const_p+16];
	ld.const.u32 	%r5318, [const_p+20];
	ld.const.u32 	%r5319, [const_p+24];
	// begin inline asm
	sub.cc.u32 %r9696, %r9696, %r5313;
	subc.cc.u32 %r9697, %r9697, %r5314;
	subc.cc.u32 %r9698, %r9698, %r5315;
	subc.cc.u32 %r9699, %r9699, %r5316;
	subc.cc.u32 %r9700, %r9700, %r5317;
	subc.cc.u32 %r9701, %r9701, %r5318;
	subc.cc.u32 %r9702, %r9702, %r5319;
	subc.u32 %r9703, %r9703, %r9646;
	
	// end inline asm
	bra.uni 	$L__BB1_2138;
$L__BB1_2137:
	setp.lt.u32 	%p1090, %r9703, %r9646;
	@%p1090 bra 	$L__BB1_2138;
	bra.uni 	$L__BB1_2124;
$L__BB1_2138:
	ld.param.u64 	%rd19324, [_Z21compute_batch_precompP10ECPointJacii_param_0];
	cvta.to.global.u64 	%rd7298, %rd19324;
	mov.u32 	%r5321, %ctaid.x;
	mov.u32 	%r5322, %ntid.x;
	mov.u32 	%r5323, %tid.x;
	mad.lo.s32 	%r5324, %r5321, %r5322, %r5323;
	mul.wide.u32 	%rd7299, %r5324, 100;
	add.s64 	%rd7300, %rd7298, %rd7299;
	st.global.u32 	[%rd7300], %r9630;
	st.global.u32 	[%rd7300+4], %r9631;
	st.global.u32 	[%rd7300+8], %r9632;
	st.global.u32 	[%rd7300+12], %r9633;
	st.global.u32 	[%rd7300+16], %r9634;
	st.global.u32 	[%rd7300+20], %r9635;
	st.global.u32 	[%rd7300+24], %r9636;
	st.global.u32 	[%rd7300+28], %r9637;
	st.global.u32 	[%rd7300+32], %r9663;
	st.global.u32 	[%rd7300+36], %r9664;
	st.global.u32 	[%rd7300+40], %r9665;
	st.global.u32 	[%rd7300+44], %r9666;
	st.global.u32 	[%rd7300+48], %r9667;
	st.global.u32 	[%rd7300+52], %r9668;
	st.global.u32 	[%rd7300+56], %r9669;
	st.global.u32 	[%rd7300+60], %r9670;
	st.global.u32 	[%rd7300+64], %r9696;
	st.global.u32 	[%rd7300+68], %r9697;
	st.global.u32 	[%rd7300+72], %r9698;
	st.global.u32 	[%rd7300+76], %r9699;
	st.global.u32 	[%rd7300+80], %r9700;
	st.global.u32 	[%rd7300+84], %r9701;
	st.global.u32 	[%rd7300+88], %r9702;
	st.global.u32 	[%rd7300+92], %r9703;
	mov.b16 	%rs6, 0;
	st.global.u8 	[%rd7300+96], %rs6;
	bra.uni 	$L__BB1_2589;
$L__BB1_2139:
	setp.gt.u32 	%p1107, %r9404, %r9386;
	@%p1107 bra 	$L__BB1_2151;
	setp.lt.u32 	%p1108, %r9404, %r9386;
	@%p1108 bra 	$L__BB1_2154;
	setp.gt.u32 	%p1109, %r9403, %r9385;
	@%p1109 bra 	$L__BB1_2151;
	setp.lt.u32 	%p1110, %r9403, %r9385;
	@%p1110 bra 	$L__BB1_2154;
	setp.gt.u32 	%p1111, %r9402, %r9384;
	@%p1111 bra 	$L__BB1_2151;
	setp.lt.u32 	%p1112, %r9402, %r9384;
	@%p1112 bra 	$L__BB1_2154;
	setp.gt.u32 	%p1113, %r9401, %r9383;
	@%p1113 bra 	$L__BB1_2151;
	setp.lt.u32 	%p1114, %r9401, %r9383;
	@%p1114 bra 	$L__BB1_2154;
	setp.gt.u32 	%p1115, %r9400, %r9382;
	@%p1115 bra 	$L__BB1_2151;
	setp.lt.u32 	%p1116, %r9400, %r9382;
	@%p1116 bra 	$L__BB1_2154;
	setp.gt.u32 	%p1117, %r9399, %r9381;
	@%p1117 bra 	$L__BB1_2151;
	setp.lt.u32 	%p1118, %r9399, %r9381;
	setp.lt.u32 	%p1119, %r9398, %r9380;
	or.pred  	%p1120, %p1118, %p1119;
	@%p1120 bra 	$L__BB1_2154;
$L__BB1_2151:
	// begin inline asm
	sub.cc.u32 %r9704, %r9398, %r9380;
	subc.cc.u32 %r9705, %r9399, %r9381;
	subc.cc.u32 %r9706, %r9400, %r9382;
	subc.cc.u32 %r9707, %r9401, %r9383;
	subc.cc.u32 %r9708, %r9402, %r9384;
	subc.cc.u32 %r9709, %r9403, %r9385;
	subc.cc.u32 %r9710, %r9404, %r9386;
	subc.u32 %r9711, %r9405, %r9387;
	
	// end inline asm
	bra.uni 	$L__BB1_2155;
$L__BB1_2152:
	setp.gt.u32 	%p1105, %r9405, %r9387;
	@%p1105 bra 	$L__BB1_2151;
	setp.le.u32 	%p1106, %r9387, %r9405;
	@%p1106 bra 	$L__BB1_2139;
$L__BB1_2154:
	ld.const.u32 	%r5341, [const_p];
	ld.const.u32 	%r5342, [const_p+4];
	ld.const.u32 	%r5343, [const_p+8];
	ld.const.u32 	%r5344, [const_p+12];
	ld.const.u32 	%r5345, [const_p+16];
	ld.const.u32 	%r5346, [const_p+20];
	ld.const.u32 	%r5347, [const_p+24];
	// begin inline asm
	add.cc.u32 %r5325, %r9398, %r5341;
	addc.cc.u32 %r5326, %r9399, %r5342;
	addc.cc.u32 %r5327, %r9400, %r5343;
	addc.cc.u32 %r5328, %r9401, %r5344;
	addc.cc.u32 %r5329, %r9402, %r5345;
	addc.cc.u32 %r5330, %r9403, %r5346;
	addc.cc.u32 %r5331, %r9404, %r5347;
	addc.u32 %r5332, %r9405, %r3857;
	
	// end inline asm
	// begin inline asm
	sub.cc.u32 %r9704, %r5325, %r9380;
	subc.cc.u32 %r9705, %r5326, %r9381;
	subc.cc.u32 %r9706, %r5327, %r9382;
	subc.cc.u32 %r9707, %r5328, %r9383;
	subc.cc.u32 %r9708, %r5329, %r9384;
	subc.cc.u32 %r9709, %r5330, %r9385;
	subc.cc.u32 %r9710, %r5331, %r9386;
	subc.u32 %r9711, %r5332, %r9387;
	
	// end inline asm
$L__BB1_2155:
	setp.gt.u32 	%p1121, %r9477, %r9459;
	@%p1121 bra 	$L__BB1_2156;
	bra.uni 	$L__BB1_2169;
$L__BB1_2156:
	// begin inline asm
	sub.cc.u32 %r9712, %r9470, %r9452;
	subc.cc.u32 %r9713, %r9471, %r9453;
	subc.cc.u32 %r9714, %r9472, %r9454;
	subc.cc.u32 %r9715, %r9473, %r9455;
	subc.cc.u32 %r9716, %r9474, %r9456;
	subc.cc.u32 %r9717, %r9475, %r9457;
	subc.cc.u32 %r9718, %r9476, %r9458;
	subc.u32 %r9719, %r9477, %r9459;
	
	// end inline asm
	bra.uni 	$L__BB1_2171;
$L__BB1_2157:
	setp.gt.u32 	%p1123, %r9476, %r9458;
	@%p1123 bra 	$L__BB1_2156;
	setp.lt.u32 	%p1124, %r9476, %r9458;
	@%p1124 bra 	$L__BB1_2170;
	setp.gt.u32 	%p1125, %r9475, %r9457;
	@%p1125 bra 	$L__BB1_2156;
	setp.lt.u32 	%p1126, %r9475, %r9457;
	@%p1126 bra 	$L__BB1_2170;
	setp.gt.u32 	%p1127, %r9474, %r9456;
	@%p1127 bra 	$L__BB1_2156;
	setp.lt.u32 	%p1128, %r9474, %r9456;
	@%p1128 bra 	$L__BB1_2170;
	setp.gt.u32 	%p1129, %r9473, %r9455;
	@%p1129 bra 	$L__BB1_2156;
	setp.lt.u32 	%p1130, %r9473, %r9455;
	@%p1130 bra 	$L__BB1_2170;
	setp.gt.u32 	%p1131, %r9472, %r9454;
	@%p1131 bra 	$L__BB1_2156;
	setp.lt.u32 	%p1132, %r9472, %r9454;
	@%p1132 bra 	$L__BB1_2170;
	setp.gt.u32 	%p1133, %r9471, %r9453;
	@%p1133 bra 	$L__BB1_2156;
	setp.lt.u32 	%p1134, %r9471, %r9453;
	setp.lt.u32 	%p1135, %r9470, %r9452;
	or.pred  	%p1136, %p1134, %p1135;
	@%p1136 bra 	$L__BB1_2170;
	bra.uni 	$L__BB1_2156;
$L__BB1_2169:
	setp.ge.u32 	%p1122, %r9477, %r9459;
	@%p1122 bra 	$L__BB1_2157;
$L__BB1_2170:
	ld.const.u32 	%r5413, [const_p];
	ld.const.u32 	%r5414, [const_p+4];
	ld.const.u32 	%r5415, [const_p+8];
	ld.const.u32 	%r5416, [const_p+12];
	ld.const.u32 	%r5417, [const_p+16];
	ld.const.u32 	%r5418, [const_p+20];
	ld.const.u32 	%r5419, [const_p+24];
	// begin inline asm
	add.cc.u32 %r5397, %r9470, %r5413;
	addc.cc.u32 %r5398, %r9471, %r5414;
	addc.cc.u32 %r5399, %r9472, %r5415;
	addc.cc.u32 %r5400, %r9473, %r5416;
	addc.cc.u32 %r5401, %r9474, %r5417;
	addc.cc.u32 %r5402, %r9475, %r5418;
	addc.cc.u32 %r5403, %r9476, %r5419;
	addc.u32 %r5404, %r9477, %r3857;
	
	// end inline asm
	// begin inline asm
	sub.cc.u32 %r9712, %r5397, %r9452;
	subc.cc.u32 %r9713, %r5398, %r9453;
	subc.cc.u32 %r9714, %r5399, %r9454;
	subc.cc.u32 %r9715, %r5400, %r9455;
	subc.cc.u32 %r9716, %r5401, %r9456;
	subc.cc.u32 %r9717, %r5402, %r9457;
	subc.cc.u32 %r9718, %r5403, %r9458;
	subc.u32 %r9719, %r5404, %r9459;
	
	// end inline asm
$L__BB1_2171:
	mul.wide.u32 	%rd7301, %r9704, %r9704;
	shr.u64 	%rd7302, %rd7301, 32;
	mul.wide.u32 	%rd7303, %r9705, %r9704;
	add.s64 	%rd7304, %rd7302, %rd7303;
	shr.u64 	%rd7305, %rd7304, 32;
	mul.wide.u32 	%rd7306, %r9706, %r9704;
	add.s64 	%rd7307, %rd7305, %rd7306;
	shr.u64 	%rd7308, %rd7307, 32;
	mul.wide.u32 	%rd7309, %r9707, %r9704;
	add.s64 	%rd7310, %rd7308, %rd7309;
	shr.u64 	%rd7311, %rd7310, 32;
	mul.wide.u32 	%rd7312, %r9708, %r9704;
	add.s64 	%rd7313, %rd7311, %rd7312;
	shr.u64 	%rd7314, %rd7313, 32;
	mul.wide.u32 	%rd7315, %r9709, %r9704;
	add.s64 	%rd7316, %rd7314, %rd7315;
	shr.u64 	%rd7317, %rd7316, 32;
	mul.wide.u32 	%rd7318, %r9710, %r9704;
	add.s64 	%rd7319, %rd7317, %rd7318;
	shr.u64 	%rd7320, %rd7319, 32;
	mul.wide.u32 	%rd7321, %r9711, %r9704;
	add.s64 	%rd7322, %rd7320, %rd7321;
	shr.u64 	%rd7323, %rd7322, 32;
	and.b64  	%rd7324, %rd7304, 4294967295;
	add.s64 	%rd7325, %rd7303, %rd7324;
	shr.u64 	%rd7326, %rd7325, 32;
	and.b64  	%rd7327, %rd7307, 4294967295;
	mul.wide.u32 	%rd7328, %r9705, %r9705;
	add.s64 	%rd7329, %rd7326, %rd7327;
	add.s64 	%rd7330, %rd7329, %rd7328;
	shr.u64 	%rd7331, %rd7330, 32;
	and.b64  	%rd7332, %rd7310, 4294967295;
	mul.wide.u32 	%rd7333, %r9706, %r9705;
	add.s64 	%rd7334, %rd7331, %rd7332;
	add.s64 	%rd7335, %rd7334, %rd7333;
	shr.u64 	%rd7336, %rd7335, 32;
	and.b64  	%rd7337, %rd7313, 4294967295;
	mul.wide.u32 	%rd7338, %r9707, %r9705;
	add.s64 	%rd7339, %rd7336, %rd7337;
	add.s64 	%rd7340, %rd7339, %rd7338;
	shr.u64 	%rd7341, %rd7340, 32;
	and.b64  	%rd7342, %rd7316, 4294967295;
	mul.wide.u32 	%rd7343, %r9708, %r9705;
	add.s64 	%rd7344, %rd7341, %rd7342;
	add.s64 	%rd7345, %rd7344, %rd7343;
	shr.u64 	%rd7346, %rd7345, 32;
	and.b64  	%rd7347, %rd7319, 4294967295;
	mul.wide.u32 	%rd7348, %r9709, %r9705;
	add.s64 	%rd7349, %rd7346, %rd7347;
	add.s64 	%rd7350, %rd7349, %rd7348;
	shr.u64 	%rd7351, %rd7350, 32;
	and.b64  	%rd7352, %rd7322, 4294967295;
	mul.wide.u32 	%rd7353, %r9710, %r9705;
	add.s64 	%rd7354, %rd7351, %rd7352;
	add.s64 	%rd7355, %rd7354, %rd7353;
	shr.u64 	%rd7356, %rd7355, 32;
	mul.wide.u32 	%rd7357, %r9711, %r9705;
	add.s64 	%rd7358, %rd7356, %rd7323;
	add.s64 	%rd7359, %rd7358, %rd7357;
	shr.u64 	%rd7360, %rd7359, 32;
	and.b64  	%rd7361, %rd7330, 4294967295;
	add.s64 	%rd7362, %rd7306, %rd7361;
	shr.u64 	%rd7363, %rd7362, 32;
	and.b64  	%rd7364, %rd7335, 4294967295;
	add.s64 	%rd7365, %rd7363, %rd7364;
	add.s64 	%rd7366, %rd7365, %rd7333;
	shr.u64 	%rd7367, %rd7366, 32;
	and.b64  	%rd7368, %rd7340, 4294967295;
	mul.wide.u32 	%rd7369, %r9706, %r9706;
	add.s64 	%rd7370, %rd7367, %rd7368;
	add.s64 	%rd7371, %rd7370, %rd7369;
	shr.u64 	%rd7372, %rd7371, 32;
	and.b64  	%rd7373, %rd7345, 4294967295;
	mul.wide.u32 	%rd7374, %r9707, %r9706;
	add.s64 	%rd7375, %rd7372, %rd7373;
	add.s64 	%rd7376, %rd7375, %rd7374;
	shr.u64 	%rd7377, %rd7376, 32;
	and.b64  	%rd7378, %rd7350, 4294967295;
	mul.wide.u32 	%rd7379, %r9708, %r9706;
	add.s64 	%rd7380, %rd7377, %rd7378;
	add.s64 	%rd7381, %rd7380, %rd7379;
	shr.u64 	%rd7382, %rd7381, 32;
	and.b64  	%rd7383, %rd7355, 4294967295;
	mul.wide.u32 	%rd7384, %r9709, %r9706;
	add.s64 	%rd7385, %rd7382, %rd7383;
	add.s64 	%rd7386, %rd7385, %rd7384;
	shr.u64 	%rd7387, %rd7386, 32;
	and.b64  	%rd7388, %rd7359, 4294967295;
	mul.wide.u32 	%rd7389, %r9710, %r9706;
	add.s64 	%rd7390, %rd7387, %rd7388;
	add.s64 	%rd7391, %rd7390, %rd7389;
	shr.u64 	%rd7392, %rd7391, 32;
	mul.wide.u32 	%rd7393, %r9711, %r9706;
	add.s64 	%rd7394, %rd7392, %rd7360;
	add.s64 	%rd7395, %rd7394, %rd7393;
	shr.u64 	%rd7396, %rd7395, 32;
	and.b64  	%rd7397, %rd7366, 4294967295;
	add.s64 	%rd7398, %rd7309, %rd7397;
	shr.u64 	%rd7399, %rd7398, 32;
	and.b64  	%rd7400, %rd7371, 4294967295;
	add.s64 	%rd7401, %rd7399, %rd7400;
	add.s64 	%rd7402, %rd7401, %rd7338;
	shr.u64 	%rd7403, %rd7402, 32;
	and.b64  	%rd7404, %rd7376, 4294967295;
	add.s64 	%rd7405, %rd7403, %rd7404;
	add.s64 	%rd7406, %rd7405, %rd7374;
	shr.u64 	%rd7407, %rd7406, 32;
	and.b64  	%rd7408, %rd7381, 4294967295;
	mul.wide.u32 	%rd7409, %r9707, %r9707;
	add.s64 	%rd7410, %rd7407, %rd7408;
	add.s64 	%rd7411, %rd7410, %rd7409;
	shr.u64 	%rd7412, %rd7411, 32;
	and.b64  	%rd7413, %rd7386, 4294967295;
	mul.wide.u32 	%rd7414, %r9708, %r9707;
	add.s64 	%rd7415, %rd7412, %rd7413;
	add.s64 	%rd7416, %rd7415, %rd7414;
	shr.u64 	%rd7417, %rd7416, 32;
	and.b64  	%rd7418, %rd7391, 4294967295;
	mul.wide.u32 	%rd7419, %r9709, %r9707;
	add.s64 	%rd7420, %rd7417, %rd7418;
	add.s64 	%rd7421, %rd7420, %rd7419;
	shr.u64 	%rd7422, %rd7421, 32;
	and.b64  	%rd7423, %rd7395, 4294967295;
	mul.wide.u32 	%rd7424, %r9710, %r9707;
	add.s64 	%rd7425, %rd7422, %rd7423;
	add.s64 	%rd7426, %rd7425, %rd7424;
	shr.u64 	%rd7427, %rd7426, 32;
	mul.wide.u32 	%rd7428, %r9711, %r9707;
	add.s64 	%rd7429, %rd7427, %rd7396;
	add.s64 	%rd7430, %rd7429, %rd7428;
	shr.u64 	%rd7431, %rd7430, 32;
	and.b64  	%rd7432, %rd7402, 4294967295;
	add.s64 	%rd7433, %rd7312, %rd7432;
	shr.u64 	%rd7434, %rd7433, 32;
	and.b64  	%rd7435, %rd7406, 4294967295;
	add.s64 	%rd7436, %rd7434, %rd7435;
	add.s64 	%rd7437, %rd7436, %rd7343;
	shr.u64 	%rd7438, %rd7437, 32;
	and.b64  	%rd7439, %rd7411, 4294967295;
	add.s64 	%rd7440, %rd7438, %rd7439;
	add.s64 	%rd7441, %rd7440, %rd7379;
	shr.u64 	%rd7442, %rd7441, 32;
	and.b64  	%rd7443, %rd7416, 4294967295;
	add.s64 	%rd7444, %rd7442, %rd7443;
	add.s64 	%rd7445, %rd7444, %rd7414;
	shr.u64 	%rd7446, %rd7445, 32;
	and.b64  	%rd7447, %rd7421, 4294967295;
	mul.wide.u32 	%rd7448, %r9708, %r9708;
	add.s64 	%rd7449, %rd7446, %rd7447;
	add.s64 	%rd7450, %rd7449, %rd7448;
	shr.u64 	%rd7451, %rd7450, 32;
	and.b64  	%rd7452, %rd7426, 4294967295;
	mul.wide.u32 	%rd7453, %r9709, %r9708;
	add.s64 	%rd7454, %rd7451, %rd7452;
	add.s64 	%rd7455, %rd7454, %rd7453;
	shr.u64 	%rd7456, %rd7455, 32;
	and.b64  	%rd7457, %rd7430, 4294967295;
	mul.wide.u32 	%rd7458, %r9710, %r9708;
	add.s64 	%rd7459, %rd7456, %rd7457;
	add.s64 	%rd7460, %rd7459, %rd7458;
	shr.u64 	%rd7461, %rd7460, 32;
	mul.wide.u32 	%rd7462, %r9711, %r9708;
	add.s64 	%rd7463, %rd7461, %rd7431;
	add.s64 	%rd7464, %rd7463, %rd7462;
	shr.u64 	%rd7465, %rd7464, 32;
	and.b64  	%rd7466, %rd7437, 4294967295;
	add.s64 	%rd7467, %rd7315, %rd7466;
	shr.u64 	%rd7468, %rd7467, 32;
	and.b64  	%rd7469, %rd7441, 4294967295;
	add.s64 	%rd7470, %rd7468, %rd7469;
	add.s64 	%rd7471, %rd7470, %rd7348;
	shr.u64 	%rd7472, %rd7471, 32;
	and.b64  	%rd7473, %rd7445, 4294967295;
	add.s64 	%rd7474, %rd7472, %rd7473;
	add.s64 	%rd7475, %rd7474, %rd7384;
	shr.u64 	%rd7476, %rd7475, 32;
	and.b64  	%rd7477, %rd7450, 4294967295;
	add.s64 	%rd7478, %rd7476, %rd7477;
	add.s64 	%rd7479, %rd7478, %rd7419;
	shr.u64 	%rd7480, %rd7479, 32;
	and.b64  	%rd7481, %rd7455, 4294967295;
	add.s64 	%rd7482, %rd7480, %rd7481;
	add.s64 	%rd7483, %rd7482, %rd7453;
	shr.u64 	%rd7484, %rd7483, 32;
	and.b64  	%rd7485, %rd7460, 4294967295;
	mul.wide.u32 	%rd7486, %r9709, %r9709;
	add.s64 	%rd7487, %rd7484, %rd7485;
	add.s64 	%rd7488, %rd7487, %rd7486;
	shr.u64 	%rd7489, %rd7488, 32;
	and.b64  	%rd7490, %rd7464, 4294967295;
	mul.wide.u32 	%rd7491, %r9710, %r9709;
	add.s64 	%rd7492, %rd7489, %rd7490;
	add.s64 	%rd7493, %rd7492, %rd7491;
	shr.u64 	%rd7494, %rd7493, 32;
	mul.wide.u32 	%rd7495, %r9711, %r9709;
	add.s64 	%rd7496, %rd7494, %rd7465;
	add.s64 	%rd7497, %rd7496, %rd7495;
	shr.u64 	%rd7498, %rd7497, 32;
	and.b64  	%rd7499, %rd7471, 4294967295;
	add.s64 	%rd7500, %rd7318, %rd7499;
	shr.u64 	%rd7501, %rd7500, 32;
	and.b64  	%rd7502, %rd7475, 4294967295;
	add.s64 	%rd7503, %rd7501, %rd7502;
	add.s64 	%rd7504, %rd7503, %rd7353;
	shr.u64 	%rd7505, %rd7504, 32;
	and.b64  	%rd7506, %rd7479, 4294967295;
	add.s64 	%rd7507, %rd7505, %rd7506;
	add.s64 	%rd7508, %rd7507, %rd7389;
	shr.u64 	%rd7509, %rd7508, 32;
	and.b64  	%rd7510, %rd7483, 4294967295;
	add.s64 	%rd7511, %rd7509, %rd7510;
	add.s64 	%rd7512, %rd7511, %rd7424;
	shr.u64 	%rd7513, %rd7512, 32;
	and.b64  	%rd7514, %rd7488, 4294967295;
	add.s64 	%rd7515, %rd7513, %rd7514;
	add.s64 	%rd7516, %rd7515, %rd7458;
	shr.u64 	%rd7517, %rd7516, 32;
	and.b64  	%rd7518, %rd7493, 4294967295;
	add.s64 	%rd7519, %rd7517, %rd7518;
	add.s64 	%rd7520, %rd7519, %rd7491;
	shr.u64 	%rd7521, %rd7520, 32;
	and.b64  	%rd7522, %rd7497, 4294967295;
	mul.wide.u32 	%rd7523, %r9710, %r9710;
	add.s64 	%rd7524, %rd7521, %rd7522;
	add.s64 	%rd7525, %rd7524, %rd7523;
	shr.u64 	%rd7526, %rd7525, 32;
	mul.wide.u32 	%rd7527, %r9711, %r9710;
	add.s64 	%rd7528, %rd7526, %rd7498;
	add.s64 	%rd7529, %rd7528, %rd7527;
	shr.u64 	%rd7530, %rd7529, 32;
	and.b64  	%rd7531, %rd7504, 4294967295;
	add.s64 	%rd7532, %rd7321, %rd7531;
	shr.u64 	%rd7533, %rd7532, 32;
	and.b64  	%rd7534, %rd7508, 4294967295;
	add.s64 	%rd7535, %rd7533, %rd7534;
	add.s64 	%rd7536, %rd7535, %rd7357;
	shr.u64 	%rd7537, %rd7536, 32;
	and.b64  	%rd7538, %rd7512, 4294967295;
	add.s64 	%rd7539, %rd7537, %rd7538;
	add.s64 	%rd7540, %rd7539, %rd7393;
	shr.u64 	%rd7541, %rd7540, 32;
	and.b64  	%rd7542, %rd7516, 4294967295;
	add.s64 	%rd7543, %rd7541, %rd7542;
	add.s64 	%rd7544, %rd7543, %rd7428;
	shr.u64 	%rd7545, %rd7544, 32;
	and.b64  	%rd7546, %rd7520, 4294967295;
	add.s64 	%rd7547, %rd7545, %rd7546;
	add.s64 	%rd7548, %rd7547, %rd7462;
	shr.u64 	%rd7549, %rd7548, 32;
	and.b64  	%rd7550, %rd7525, 4294967295;
	add.s64 	%rd7551, %rd7549, %rd7550;
	add.s64 	%rd7552, %rd7551, %rd7495;
	shr.u64 	%rd7553, %rd7552, 32;
	and.b64  	%rd7554, %rd7529, 4294967295;
	add.s64 	%rd7555, %rd7553, %rd7554;
	add.s64 	%rd7556, %rd7555, %rd7527;
	shr.u64 	%rd7557, %rd7556, 32;
	mul.wide.u32 	%rd7558, %r9711, %r9711;
	add.s64 	%rd7559, %rd7557, %rd7530;
	add.s64 	%rd7560, %rd7559, %rd7558;
	shr.u64 	%rd7561, %rd7560, 32;
	{ .reg .b32 tmp; mov.b64 {tmp, %r5469}, %rd7560; }
	and.b64  	%rd7562, %rd7536, 4294967295;
	mul.lo.s64 	%rd7563, %rd7562, 977;
	and.b64  	%rd7564, %rd7301, 4294967293;
	and.b64  	%rd7565, %rd7563, 4294967295;
	add.s64 	%rd19725, %rd7565, %rd7564;
	shr.u64 	%rd7566, %rd7563, 32;
	shr.u64 	%rd7567, %rd19725, 32;
	add.s64 	%rd7568, %rd7567, %rd7566;
	and.b64  	%rd7569, %rd7540, 4294967295;
	mul.lo.s64 	%rd7570, %rd7569, 977;
	and.b64  	%rd7571, %rd7325, 4294967295;
	and.b64  	%rd7572, %rd7570, 4294967295;
	add.s64 	%rd7573, %rd7568, %rd7571;
	add.s64 	%rd7574, %rd7573, %rd7572;
	add.s64 	%rd19726, %rd7574, %rd7562;
	shr.u64 	%rd7575, %rd7570, 32;
	shr.u64 	%rd7576, %rd19726, 32;
	add.s64 	%rd7577, %rd7576, %rd7575;
	and.b64  	%rd7578, %rd7544, 4294967295;
	mul.lo.s64 	%rd7579, %rd7578, 977;
	and.b64  	%rd7580, %rd7362, 4294967295;
	and.b64  	%rd7581, %rd7579, 4294967295;
	add.s64 	%rd7582, %rd7577, %rd7580;
	add.s64 	%rd7583, %rd7582, %rd7581;
	add.s64 	%rd19727, %rd7583, %rd7569;
	shr.u64 	%rd7584, %rd7579, 32;
	shr.u64 	%rd7585, %rd19727, 32;
	add.s64 	%rd7586, %rd7585, %rd7584;
	and.b64  	%rd7587, %rd7548, 4294967295;
	mul.lo.s64 	%rd7588, %rd7587, 977;
	and.b64  	%rd7589, %rd7398, 4294967295;
	and.b64  	%rd7590, %rd7588, 4294967295;
	add.s64 	%rd7591, %rd7586, %rd7589;
	add.s64 	%rd7592, %rd7591, %rd7590;
	add.s64 	%rd19728, %rd7592, %rd7578;
	shr.u64 	%rd7593, %rd7588, 32;
	shr.u64 	%rd7594, %rd19728, 32;
	add.s64 	%rd7595, %rd7594, %rd7593;
	and.b64  	%rd7596, %rd7552, 4294967295;
	mul.lo.s64 	%rd7597, %rd7596, 977;
	and.b64  	%rd7598, %rd7433, 4294967295;
	and.b64  	%rd7599, %rd7597, 4294967295;
	add.s64 	%rd7600, %rd7595, %rd7598;
	add.s64 	%rd7601, %rd7600, %rd7599;
	add.s64 	%rd19729, %rd7601, %rd7587;
	shr.u64 	%rd7602, %rd7597, 32;
	shr.u64 	%rd7603, %rd19729, 32;
	add.s64 	%rd7604, %rd7603, %rd7602;
	and.b64  	%rd7605, %rd7556, 4294967295;
	mul.lo.s64 	%rd7606, %rd7605, 977;
	and.b64  	%rd7607, %rd7467, 4294967295;
	and.b64  	%rd7608, %rd7606, 4294967295;
	add.s64 	%rd7609, %rd7604, %rd7607;
	add.s64 	%rd7610, %rd7609, %rd7608;
	add.s64 	%rd19730, %rd7610, %rd7596;
	shr.u64 	%rd7611, %rd7606, 32;
	shr.u64 	%rd7612, %rd19730, 32;
	add.s64 	%rd7613, %rd7612, %rd7611;
	and.b64  	%rd7614, %rd7560, 4294967295;
	mul.lo.s64 	%rd7615, %rd7614, 977;
	and.b64  	%rd7616, %rd7500, 4294967295;
	and.b64  	%rd7617, %rd7615, 4294967295;
	add.s64 	%rd7618, %rd7613, %rd7616;
	add.s64 	%rd7619, %rd7618, %rd7617;
	add.s64 	%rd19731, %rd7619, %rd7605;
	shr.u64 	%rd7620, %rd7615, 32;
	shr.u64 	%rd7621, %rd19731, 32;
	add.s64 	%rd7622, %rd7621, %rd7620;
	mul.lo.s64 	%rd7623, %rd7561, 977;
	and.b64  	%rd7624, %rd7532, 4294967295;
	and.b64  	%rd7625, %rd7623, 4294967295;
	add.s64 	%rd7626, %rd7622, %rd7624;
	add.s64 	%rd7627, %rd7626, %rd7625;
	add.s64 	%rd19732, %rd7627, %rd7614;
	shr.u64 	%rd7628, %rd7623, 32;
	shr.u64 	%rd7629, %rd19732, 32;
	cvt.u32.u64 	%r5470, %rd7629;
	cvt.u32.u64 	%r5471, %rd7628;
	add.s32 	%r5472, %r5470, %r5471;
	add.s32 	%r3170, %r5472, %r5469;
	setp.eq.s32 	%p1138, %r3170, 0;
	mov.pred 	%p3178, -1;
	@%p1138 bra 	$L__BB1_2179;
	cvt.u64.u32 	%rd7630, %r3170;
	mul.wide.u32 	%rd7631, %r3170, 977;
	shr.u64 	%rd7632, %rd7631, 32;
	and.b64  	%rd7633, %rd19725, 4294967295;
	and.b64  	%rd7634, %rd7631, 4294967295;
	add.s64 	%rd19725, %rd7634, %rd7633;
	shr.u64 	%rd7635, %rd19725, 32;
	and.b64  	%rd7636, %rd19726, 4294967295;
	add.s64 	%rd7637, %rd7632, %rd7636;
	add.s64 	%rd7638, %rd7637, %rd7630;
	add.s64 	%rd19726, %rd7638, %rd7635;
	setp.lt.u64 	%p1140, %rd19726, 4294967296;
	@%p1140 bra 	$L__BB1_2179;
	shr.u64 	%rd7639, %rd19726, 32;
	and.b64  	%rd7640, %rd19727, 4294967295;
	add.s64 	%rd19727, %rd7639, %rd7640;
	setp.lt.u64 	%p1142, %rd19727, 4294967296;
	@%p1142 bra 	$L__BB1_2179;
	shr.u64 	%rd7641, %rd19727, 32;
	and.b64  	%rd7642, %rd19728, 4294967295;
	add.s64 	%rd19728, %rd7641, %rd7642;
	setp.lt.u64 	%p1144, %rd19728, 4294967296;
	@%p1144 bra 	$L__BB1_2179;
	shr.u64 	%rd7644, %rd19728, 32;
	and.b64  	%rd7645, %rd19729, 4294967295;
	add.s64 	%rd19729, %rd7644, %rd7645;
	setp.lt.u64 	%p1146, %rd19729, 4294967296;
	mov.b64 	%rd19728, 4294967296;
	@%p1146 bra 	$L__BB1_2179;
	shr.u64 	%rd7647, %rd19729, 32;
	and.b64  	%rd7648, %rd19730, 4294967295;
	add.s64 	%rd19730, %rd7647, %rd7648;
	setp.lt.u64 	%p1148, %rd19730, 4294967296;
	mov.b64 	%rd19728, 4294967296;
	mov.u64 	%rd19729, %rd19728;
	@%p1148 bra 	$L__BB1_2179;
	shr.u64 	%rd7650, %rd19730, 32;
	and.b64  	%rd7651, %rd19731, 4294967295;
	add.s64 	%rd19731, %rd7650, %rd7651;
	setp.lt.u64 	%p1150, %rd19731, 4294967296;
	mov.b64 	%rd19728, 4294967296;
	mov.u64 	%rd19730, %rd19728;
	@%p1150 bra 	$L__BB1_2179;
	shr.u64 	%rd7653, %rd19731, 32;
	and.b64  	%rd7654, %rd19732, 4294967295;
	add.s64 	%rd7655, %rd7653, %rd7654;
	setp.lt.u64 	%p3178, %rd7655, 4294967296;
	min.u64 	%rd19732, %rd7655, 4294967296;
	mov.b64 	%rd19728, 4294967296;
	mov.u64 	%rd19729, %rd19728;
	mov.u64 	%rd19731, %rd19728;
$L__BB1_2179:
	cvt.u32.u64 	%r9737, %rd19732;
	cvt.u32.u64 	%r9736, %rd19731;
	cvt.u32.u64 	%r9735, %rd19730;
	cvt.u32.u64 	%r9734, %rd19729;
	cvt.u32.u64 	%r9733, %rd19728;
	cvt.u32.u64 	%r9732, %rd19727;
	cvt.u32.u64 	%r9731, %rd19726;
	cvt.u32.u64 	%r9730, %rd19725;
	@%p3178 bra 	$L__BB1_2193;
$L__BB1_2180:
	ld.const.u32 	%r5491, [const_p];
	ld.const.u32 	%r5492, [const_p+4];
	ld.const.u32 	%r5493, [const_p+8];
	ld.const.u32 	%r5494, [const_p+12];
	ld.const.u32 	%r5495, [const_p+16];
	ld.const.u32 	%r5496, [const_p+20];
	ld.const.u32 	%r5497, [const_p+24];
	ld.const.u32 	%r9720, [const_p+28];
	// begin inline asm
	sub.cc.u32 %r9730, %r9730, %r5491;
	subc.cc.u32 %r9731, %r9731, %r5492;
	subc.cc.u32 %r9732, %r9732, %r5493;
	subc.cc.u32 %r9733, %r9733, %r5494;
	subc.cc.u32 %r9734, %r9734, %r5495;
	subc.cc.u32 %r9735, %r9735, %r5496;
	subc.cc.u32 %r9736, %r9736, %r5497;
	subc.u32 %r9737, %r9737, %r9720;
	
	// end inline asm
	bra.uni 	$L__BB1_2195;
$L__BB1_2181:
	ld.const.u32 	%r3179, [const_p+24];
	setp.lt.u32 	%p1153, %r3179, %r9736;
	@%p1153 bra 	$L__BB1_2180;
	setp.gt.u32 	%p1154, %r3179, %r9736;
	@%p1154 bra 	$L__BB1_2195;
	ld.const.u32 	%r3180, [const_p+20];
	setp.lt.u32 	%p1155, %r3180, %r9735;
	@%p1155 bra 	$L__BB1_2180;
	setp.gt.u32 	%p1156, %r3180, %r9735;
	@%p1156 bra 	$L__BB1_2195;
	ld.const.u32 	%r3181, [const_p+16];
	setp.lt.u32 	%p1157, %r3181, %r9734;
	@%p1157 bra 	$L__BB1_2180;
	setp.gt.u32 	%p1158, %r3181, %r9734;
	@%p1158 bra 	$L__BB1_2195;
	ld.const.u32 	%r3182, [const_p+12];
	setp.lt.u32 	%p1159, %r3182, %r9733;
	@%p1159 bra 	$L__BB1_2180;
	setp.gt.u32 	%p1160, %r3182, %r9733;
	@%p1160 bra 	$L__BB1_2195;
	ld.const.u32 	%r3183, [const_p+8];
	setp.lt.u32 	%p1161, %r3183, %r9732;
	@%p1161 bra 	$L__BB1_2180;
	setp.gt.u32 	%p1162, %r3183, %r9732;
	@%p1162 bra 	$L__BB1_2195;
	ld.const.u32 	%r3184, [const_p+4];
	setp.lt.u32 	%p1163, %r3184, %r9731;
	@%p1163 bra 	$L__BB1_2180;
	setp.gt.u32 	%p1164, %r3184, %r9731;
	ld.const.u32 	%r5473, [const_p];
	setp.gt.u32 	%p1165, %r5473, %r9730;
	or.pred  	%p1166, %p1164, %p1165;
	@%p1166 bra 	$L__BB1_2195;
	bra.uni 	$L__BB1_2180;
$L__BB1_2193:
	ld.const.u32 	%r9720, [const_p+28];
	setp.lt.u32 	%p1151, %r9720, %r9737;
	@%p1151 bra 	$L__BB1_2180;
	setp.gt.u32 	%p1152, %r9720, %r9737;
	@%p1152 bra 	$L__BB1_2195;
	bra.uni 	$L__BB1_2181;
$L__BB1_2195:
	setp.le.u32 	%p1167, %r9737, %r9720;
	@%p1167 bra 	$L__BB1_2196;
	bra.uni 	$L__BB1_2209;
$L__BB1_2196:
	setp.lt.u32 	%p1168, %r9737, %r9720;
	@%p1168 bra 	$L__BB1_2211;
	ld.const.u32 	%r9729, [const_p+24];
	setp.gt.u32 	%p1169, %r9736, %r9729;
	@%p1169 bra 	$L__BB1_2210;
	setp.lt.u32 	%p1170, %r9736, %r9729;
	@%p1170 bra 	$L__BB1_2211;
	ld.const.u32 	%r3196, [const_p+20];
	setp.gt.u32 	%p1171, %r9735, %r3196;
	@%p1171 bra 	$L__BB1_2210;
	setp.lt.u32 	%p1172, %r9735, %r3196;
	@%p1172 bra 	$L__BB1_2211;
	ld.const.u32 	%r3197, [const_p+16];
	setp.gt.u32 	%p1173, %r9734, %r3197;
	@%p1173 bra 	$L__BB1_2210;
	setp.lt.u32 	%p1174, %r9734, %r3197;
	@%p1174 bra 	$L__BB1_2211;
	ld.const.u32 	%r3198, [const_p+12];
	setp.gt.u32 	%p1175, %r9733, %r3198;
	@%p1175 bra 	$L__BB1_2210;
	setp.lt.u32 	%p1176, %r9733, %r3198;
	@%p1176 bra 	$L__BB1_2211;
	ld.const.u32 	%r3199, [const_p+8];
	setp.gt.u32 	%p1177, %r9732, %r3199;
	@%p1177 bra 	$L__BB1_2210;
	setp.lt.u32 	%p1178, %r9732, %r3199;
	@%p1178 bra 	$L__BB1_2211;
	ld.const.u32 	%r3200, [const_p+4];
	setp.gt.u32 	%p1179, %r9731, %r3200;
	@%p1179 bra 	$L__BB1_2210;
	setp.lt.u32 	%p1180, %r9731, %r3200;
	ld.const.u32 	%r5499, [const_p];
	setp.lt.u32 	%p1181, %r9730, %r5499;
	or.pred  	%p1182, %p1180, %p1181;
	@%p1182 bra 	$L__BB1_2211;
	bra.uni 	$L__BB1_2210;
$L__BB1_2209:
	ld.const.u32 	%r9729, [const_p+24];
$L__BB1_2210:
	ld.const.u32 	%r5517, [const_p];
	ld.const.u32 	%r5518, [const_p+4];
	ld.const.u32 	%r5519, [const_p+8];
	ld.const.u32 	%r5520, [const_p+12];
	ld.const.u32 	%r5521, [const_p+16];
	ld.const.u32 	%r5522, [const_p+20];
	// begin inline asm
	sub.cc.u32 %r9730, %r9730, %r5517;
	subc.cc.u32 %r9731, %r9731, %r5518;
	subc.cc.u32 %r9732, %r9732, %r5519;
	subc.cc.u32 %r9733, %r9733, %r5520;
	subc.cc.u32 %r9734, %r9734, %r5521;
	subc.cc.u32 %r9735, %r9735, %r5522;
	subc.cc.u32 %r9736, %r9736, %r9729;
	subc.u32 %r9737, %r9737, %r9720;
	
	// end inline asm
$L__BB1_2211:
	mul.wide.u32 	%rd7656, %r9704, %r9730;
	shr.u64 	%rd7657, %rd7656, 32;
	mul.wide.u32 	%rd7658, %r9705, %r9730;
	add.s64 	%rd7659, %rd7657, %rd7658;
	shr.u64 	%rd7660, %rd7659, 32;
	mul.wide.u32 	%rd7661, %r9706, %r9730;
	add.s64 	%rd7662, %rd7660, %rd7661;
	shr.u64 	%rd7663, %rd7662, 32;
	mul.wide.u32 	%rd7664, %r9707, %r9730;
	add.s64 	%rd7665, %rd7663, %rd7664;
	shr.u64 	%rd7666, %rd7665, 32;
	mul.wide.u32 	%rd7667, %r9708, %r9730;
	add.s64 	%rd7668, %rd7666, %rd7667;
	shr.u64 	%rd7669, %rd7668, 32;
	mul.wide.u32 	%rd7670, %r9709, %r9730;
	add.s64 	%rd7671, %rd7669, %rd7670;
	shr.u64 	%rd7672, %rd7671, 32;
	mul.wide.u32 	%rd7673, %r9710, %r9730;
	add.s64 	%rd7674, %rd7672, %rd7673;
	shr.u64 	%rd7675, %rd7674, 32;
	mul.wide.u32 	%rd7676, %r9711, %r9730;
	add.s64 	%rd7677, %rd7675, %rd7676;
	shr.u64 	%rd7678, %rd7677, 32;
	and.b64  	%rd7679, %rd7659, 4294967295;
	mul.wide.u32 	%rd7680, %r9704, %r9731;
	add.s64 	%rd7681, %rd7680, %rd7679;
	shr.u64 	%rd7682, %rd7681, 32;
	and.b64  	%rd7683, %rd7662, 4294967295;
	mul.wide.u32 	%rd7684, %r9705, %r9731;
	add.s64 	%rd7685, %rd7682, %rd7683;
	add.s64 	%rd7686, %rd7685, %rd7684;
	shr.u64 	%rd7687, %rd7686, 32;
	and.b64  	%rd7688, %rd7665, 4294967295;
	mul.wide.u32 	%rd7689, %r9706, %r9731;
	add.s64 	%rd7690, %rd7687, %rd7688;
	add.s64 	%rd7691, %rd7690, %rd7689;
	shr.u64 	%rd7692, %rd7691, 32;
	and.b64  	%rd7693, %rd7668, 4294967295;
	mul.wide.u32 	%rd7694, %r9707, %r9731;
	add.s64 	%rd7695, %rd7692, %rd7693;
	add.s64 	%rd7696, %rd7695, %rd7694;
	shr.u64 	%rd7697, %rd7696, 32;
	and.b64  	%rd7698, %rd7671, 4294967295;
	mul.wide.u32 	%rd7699, %r9708, %r9731;
	add.s64 	%rd7700, %rd7697, %rd7698;
	add.s64 	%rd7701, %rd7700, %rd7699;
	shr.u64 	%rd7702, %rd7701, 32;
	and.b64  	%rd7703, %rd7674, 4294967295;
	mul.wide.u32 	%rd7704, %r9709, %r9731;
	add.s64 	%rd7705, %rd7702, %rd7703;
	add.s64 	%rd7706, %rd7705, %rd7704;
	shr.u64 	%rd7707, %rd7706, 32;
	and.b64  	%rd7708, %rd7677, 4294967295;
	mul.wide.u32 	%rd7709, %r9710, %r9731;
	add.s64 	%rd7710, %rd7707, %rd7708;
	add.s64 	%rd7711, %rd7710, %rd7709;
	shr.u64 	%rd7712, %rd7711, 32;
	mul.wide.u32 	%rd7713, %r9711, %r9731;
	add.s64 	%rd7714, %rd7712, %rd7678;
	add.s64 	%rd7715, %rd7714, %rd7713;
	shr.u64 	%rd7716, %rd7715, 32;
	and.b64  	%rd7717, %rd7686, 4294967295;
	mul.wide.u32 	%rd7718, %r9704, %r9732;
	add.s64 	%rd7719, %rd7718, %rd7717;
	shr.u64 	%rd7720, %rd7719, 32;
	and.b64  	%rd7721, %rd7691, 4294967295;
	mul.wide.u32 	%rd7722, %r9705, %r9732;
	add.s64 	%rd7723, %rd7720, %rd7721;
	add.s64 	%rd7724, %rd7723, %rd7722;
	shr.u64 	%rd7725, %rd7724, 32;
	and.b64  	%rd7726, %rd7696, 4294967295;
	mul.wide.u32 	%rd7727, %r9706, %r9732;
	add.s64 	%rd7728, %rd7725, %rd7726;
	add.s64 	%rd7729, %rd7728, %rd7727;
	shr.u64 	%rd7730, %rd7729, 32;
	and.b64  	%rd7731, %rd7701, 4294967295;
	mul.wide.u32 	%rd7732, %r9707, %r9732;
	add.s64 	%rd7733, %rd7730, %rd7731;
	add.s64 	%rd7734, %rd7733, %rd7732;
	shr.u64 	%rd7735, %rd7734, 32;
	and.b64  	%rd7736, %rd7706, 4294967295;
	mul.wide.u32 	%rd7737, %r9708, %r9732;
	add.s64 	%rd7738, %rd7735, %rd7736;
	add.s64 	%rd7739, %rd7738, %rd7737;
	shr.u64 	%rd7740, %rd7739, 32;
	and.b64  	%rd7741, %rd7711, 4294967295;
	mul.wide.u32 	%rd7742, %r9709, %r9732;
	add.s64 	%rd7743, %rd7740, %rd7741;
	add.s64 	%rd7744, %rd7743, %rd7742;
	shr.u64 	%rd7745, %rd7744, 32;
	and.b64  	%rd7746, %rd7715, 4294967295;
	mul.wide.u32 	%rd7747, %r9710, %r9732;
	add.s64 	%rd7748, %rd7745, %rd7746;
	add.s64 	%rd7749, %rd7748, %rd7747;
	shr.u64 	%rd7750, %rd7749, 32;
	mul.wide.u32 	%rd7751, %r9711, %r9732;
	add.s64 	%rd7752, %rd7750, %rd7716;
	add.s64 	%rd7753, %rd7752, %rd7751;
	shr.u64 	%rd7754, %rd7753, 32;
	and.b64  	%rd7755, %rd7724, 4294967295;
	mul.wide.u32 	%rd7756, %r9704, %r9733;
	add.s64 	%rd7757, %rd7756, %rd7755;
	shr.u64 	%rd7758, %rd7757, 32;
	and.b64  	%rd7759, %rd7729, 4294967295;
	mul.wide.u32 	%rd7760, %r9705, %r9733;
	add.s64 	%rd7761, %rd7758, %rd7759;
	add.s64 	%rd7762, %rd7761, %rd7760;
	shr.u64 	%rd7763, %rd7762, 32;
	and.b64  	%rd7764, %rd7734, 4294967295;
	mul.wide.u32 	%rd7765, %r9706, %r9733;
	add.s64 	%rd7766, %rd7763, %rd7764;
	add.s64 	%rd7767, %rd7766, %rd7765;
	shr.u64 	%rd7768, %rd7767, 32;
	and.b64  	%rd7769, %rd7739, 4294967295;
	mul.wide.u32 	%rd7770, %r9707, %r9733;
	add.s64 	%rd7771, %rd7768, %rd7769;
	add.s64 	%rd7772, %rd7771, %rd7770;
	shr.u64 	%rd7773, %rd7772, 32;
	and.b64  	%rd7774, %rd7744, 4294967295;
	mul.wide.u32 	%rd7775, %r9708, %r9733;
	add.s64 	%rd7776, %rd7773, %rd7774;
	add.s64 	%rd7777, %rd7776, %rd7775;
	shr.u64 	%rd7778, %rd7777, 32;
	and.b64  	%rd7779, %rd7749, 4294967295;
	mul.wide.u32 	%rd7780, %r9709, %r9733;
	add.s64 	%rd7781, %rd7778, %rd7779;
	add.s64 	%rd7782, %rd7781, %rd7780;
	shr.u64 	%rd7783, %rd7782, 32;
	and.b64  	%rd7784, %rd7753, 4294967295;
	mul.wide.u32 	%rd7785, %r9710, %r9733;
	add.s64 	%rd7786, %rd7783, %rd7784;
	add.s64 	%rd7787, %rd7786, %rd7785;
	shr.u64 	%rd7788, %rd7787, 32;
	mul.wide.u32 	%rd7789, %r9711, %r9733;
	add.s64 	%rd7790, %rd7788, %rd7754;
	add.s64 	%rd7791, %rd7790, %rd7789;
	shr.u64 	%rd7792, %rd7791, 32;
	and.b64  	%rd7793, %rd7762, 4294967295;
	mul.wide.u32 	%rd7794, %r9704, %r9734;
	add.s64 	%rd7795, %rd7794, %rd7793;
	shr.u64 	%rd7796, %rd7795, 32;
	and.b64  	%rd7797, %rd7767, 4294967295;
	mul.wide.u32 	%rd7798, %r9705, %r9734;
	add.s64 	%rd7799, %rd7796, %rd7797;
	add.s64 	%rd7800, %rd7799, %rd7798;
	shr.u64 	%rd7801, %rd7800, 32;
	and.b64  	%rd7802, %rd7772, 4294967295;
	mul.wide.u32 	%rd7803, %r9706, %r9734;
	add.s64 	%rd7804, %rd7801, %rd7802;
	add.s64 	%rd7805, %rd7804, %rd7803;
	shr.u64 	%rd7806, %rd7805, 32;
	and.b64  	%rd7807, %rd7777, 4294967295;
	mul.wide.u32 	%rd7808, %r9707, %r9734;
	add.s64 	%rd7809, %rd7806, %rd7807;
	add.s64 	%rd7810, %rd7809, %rd7808;
	shr.u64 	%rd7811, %rd7810, 32;
	and.b64  	%rd7812, %rd7782, 4294967295;
	mul.wide.u32 	%rd7813, %r9708, %r9734;
	add.s64 	%rd7814, %rd7811, %rd7812;
	add.s64 	%rd7815, %rd7814, %rd7813;
	shr.u64 	%rd7816, %rd7815, 32;
	and.b64  	%rd7817, %rd7787, 4294967295;
	mul.wide.u32 	%rd7818, %r9709, %r9734;
	add.s64 	%rd7819, %rd7816, %rd7817;
	add.s64 	%rd7820, %rd7819, %rd7818;
	shr.u64 	%rd7821, %rd7820, 32;
	and.b64  	%rd7822, %rd7791, 4294967295;
	mul.wide.u32 	%rd7823, %r9710, %r9734;
	add.s64 	%rd7824, %rd7821, %rd7822;
	add.s64 	%rd7825, %rd7824, %rd7823;
	shr.u64 	%rd7826, %rd7825, 32;
	mul.wide.u32 	%rd7827, %r9711, %r9734;
	add.s64 	%rd7828, %rd7826, %rd7792;
	add.s64 	%rd7829, %rd7828, %rd7827;
	shr.u64 	%rd7830, %rd7829, 32;
	and.b64  	%rd7831, %rd7800, 4294967295;
	mul.wide.u32 	%rd7832, %r9704, %r9735;
	add.s64 	%rd7833, %rd7832, %rd7831;
	shr.u64 	%rd7834, %rd7833, 32;
	and.b64  	%rd7835, %rd7805, 4294967295;
	mul.wide.u32 	%rd7836, %r9705, %r9735;
	add.s64 	%rd7837, %rd7834, %rd7835;
	add.s64 	%rd7838, %rd7837, %rd7836;
	shr.u64 	%rd7839, %rd7838, 32;
	and.b64  	%rd7840, %rd7810, 4294967295;
	mul.wide.u32 	%rd7841, %r9706, %r9735;
	add.s64 	%rd7842, %rd7839, %rd7840;
	add.s64 	%rd7843, %rd7842, %rd7841;
	shr.u64 	%rd7844, %rd7843, 32;
	and.b64  	%rd7845, %rd7815, 4294967295;
	mul.wide.u32 	%rd7846, %r9707, %r9735;
	add.s64 	%rd7847, %rd7844, %rd7845;
	add.s64 	%rd7848, %rd7847, %rd7846;
	shr.u64 	%rd7849, %rd7848, 32;
	and.b64  	%rd7850, %rd7820, 4294967295;
	mul.wide.u32 	%rd7851, %r9708, %r9735;
	add.s64 	%rd7852, %rd7849, %rd7850;
	add.s64 	%rd7853, %rd7852, %rd7851;
	shr.u64 	%rd7854, %rd7853, 32;
	and.b64  	%rd7855, %rd7825, 4294967295;
	mul.wide.u32 	%rd7856, %r9709, %r9735;
	add.s64 	%rd7857, %rd7854, %rd7855;
	add.s64 	%rd7858, %rd7857, %rd7856;
	shr.u64 	%rd7859, %rd7858, 32;
	and.b64  	%rd7860, %rd7829, 4294967295;
	mul.wide.u32 	%rd7861, %r9710, %r9735;
	add.s64 	%rd7862, %rd7859, %rd7860;
	add.s64 	%rd7863, %rd7862, %rd7861;
	shr.u64 	%rd7864, %rd7863, 32;
	mul.wide.u32 	%rd7865, %r9711, %r9735;
	add.s64 	%rd7866, %rd7864, %rd7830;
	add.s64 	%rd7867, %rd7866, %rd7865;
	shr.u64 	%rd7868, %rd7867, 32;
	and.b64  	%rd7869, %rd7838, 4294967295;
	mul.wide.u32 	%rd7870, %r9704, %r9736;
	add.s64 	%rd7871, %rd7870, %rd7869;
	shr.u64 	%rd7872, %rd7871, 32;
	and.b64  	%rd7873, %rd7843, 4294967295;
	mul.wide.u32 	%rd7874, %r9705, %r9736;
	add.s64 	%rd7875, %rd7872, %rd7873;
	add.s64 	%rd7876, %rd7875, %rd7874;
	shr.u64 	%rd7877, %rd7876, 32;
	and.b64  	%rd7878, %rd7848, 4294967295;
	mul.wide.u32 	%rd7879, %r9706, %r9736;
	add.s64 	%rd7880, %rd7877, %rd7878;
	add.s64 	%rd7881, %rd7880, %rd7879;
	shr.u64 	%rd7882, %rd7881, 32;
	and.b64  	%rd7883, %rd7853, 4294967295;
	mul.wide.u32 	%rd7884, %r9707, %r9736;
	add.s64 	%rd7885, %rd7882, %rd7883;
	add.s64 	%rd7886, %rd7885, %rd7884;
	shr.u64 	%rd7887, %rd7886, 32;
	and.b64  	%rd7888, %rd7858, 4294967295;
	mul.wide.u32 	%rd7889, %r9708, %r9736;
	add.s64 	%rd7890, %rd7887, %rd7888;
	add.s64 	%rd7891, %rd7890, %rd7889;
	shr.u64 	%rd7892, %rd7891, 32;
	and.b64  	%rd7893, %rd7863, 4294967295;
	mul.wide.u32 	%rd7894, %r9709, %r9736;
	add.s64 	%rd7895, %rd7892, %rd7893;
	add.s64 	%rd7896, %rd7895, %rd7894;
	shr.u64 	%rd7897, %rd7896, 32;
	and.b64  	%rd7898, %rd7867, 4294967295;
	mul.wide.u32 	%rd7899, %r9710, %r9736;
	add.s64 	%rd7900, %rd7897, %rd7898;
	add.s64 	%rd7901, %rd7900, %rd7899;
	shr.u64 	%rd7902, %rd7901, 32;
	mul.wide.u32 	%rd7903, %r9711, %r9736;
	add.s64 	%rd7904, %rd7902, %rd7868;
	add.s64 	%rd7905, %rd7904, %rd7903;
	shr.u64 	%rd7906, %rd7905, 32;
	and.b64  	%rd7907, %rd7876, 4294967295;
	mul.wide.u32 	%rd7908, %r9704, %r9737;
	add.s64 	%rd7909, %rd7908, %rd7907;
	shr.u64 	%rd7910, %rd7909, 32;
	and.b64  	%rd7911, %rd7881, 4294967295;
	mul.wide.u32 	%rd7912, %r9705, %r9737;
	add.s64 	%rd7913, %rd7910, %rd7911;
	add.s64 	%rd7914, %rd7913, %rd7912;
	shr.u64 	%rd7915, %rd7914, 32;
	and.b64  	%rd7916, %rd7886, 4294967295;
	mul.wide.u32 	%rd7917, %r9706, %r9737;
	add.s64 	%rd7918, %rd7915, %rd7916;
	add.s64 	%rd7919, %rd7918, %rd7917;
	shr.u64 	%rd7920, %rd7919, 32;
	and.b64  	%rd7921, %rd7891, 4294967295;
	mul.wide.u32 	%rd7922, %r9707, %r9737;
	add.s64 	%rd7923, %rd7920, %rd7921;
	add.s64 	%rd7924, %rd7923, %rd7922;
	shr.u64 	%rd7925, %rd7924, 32;
	and.b64  	%rd7926, %rd7896, 4294967295;
	mul.wide.u32 	%rd7927, %r9708, %r9737;
	add.s64 	%rd7928, %rd7925, %rd7926;
	add.s64 	%rd7929, %rd7928, %rd7927;
	shr.u64 	%rd7930, %rd7929, 32;
	and.b64  	%rd7931, %rd7901, 4294967295;
	mul.wide.u32 	%rd7932, %r9709, %r9737;
	add.s64 	%rd7933, %rd7930, %rd7931;
	add.s64 	%rd7934, %rd7933, %rd7932;
	shr.u64 	%rd7935, %rd7934, 32;
	and.b64  	%rd7936, %rd7905, 4294967295;
	mul.wide.u32 	%rd7937, %r9710, %r9737;
	add.s64 	%rd7938, %rd7935, %rd7936;
	add.s64 	%rd7939, %rd7938, %rd7937;
	shr.u64 	%rd7940, %rd7939, 32;
	mul.wide.u32 	%rd7941, %r9711, %r9737;
	add.s64 	%rd7942, %rd7940, %rd7906;
	add.s64 	%rd7943, %rd7942, %rd7941;
	shr.u64 	%rd7944, %rd7943, 32;
	{ .reg .b32 tmp; mov.b64 {tmp, %r5525}, %rd7943; }
	and.b64  	%rd7945, %rd7914, 4294967295;
	mul.lo.s64 	%rd7946, %rd7945, 977;
	and.b64  	%rd7947, %rd7656, 4294967295;
	and.b64  	%rd7948, %rd7946, 4294967295;
	add.s64 	%rd19733, %rd7948, %rd7947;
	shr.u64 	%rd7949, %rd7946, 32;
	shr.u64 	%rd7950, %rd19733, 32;
	add.s64 	%rd7951, %rd7950, %rd7949;
	and.b64  	%rd7952, %rd7919, 4294967295;
	mul.lo.s64 	%rd7953, %rd7952, 977;
	and.b64  	%rd7954, %rd7681, 4294967295;
	and.b64  	%rd7955, %rd7953, 4294967295;
	add.s64 	%rd7956, %rd7951, %rd7954;
	add.s64 	%rd7957, %rd7956, %rd7955;
	add.s64 	%rd19734, %rd7957, %rd7945;
	shr.u64 	%rd7958, %rd7953, 32;
	shr.u64 	%rd7959, %rd19734, 32;
	add.s64 	%rd7960, %rd7959, %rd7958;
	and.b64  	%rd7961, %rd7924, 4294967295;
	mul.lo.s64 	%rd7962, %rd7961, 977;
	and.b64  	%rd7963, %rd7719, 4294967295;
	and.b64  	%rd7964, %rd7962, 4294967295;
	add.s64 	%rd7965, %rd7960, %rd7963;
	add.s64 	%rd7966, %rd7965, %rd7964;
	add.s64 	%rd19735, %rd7966, %rd7952;
	shr.u64 	%rd7967, %rd7962, 32;
	shr.u64 	%rd7968, %rd19735, 32;
	add.s64 	%rd7969, %rd7968, %rd7967;
	and.b64  	%rd7970, %rd7929, 4294967295;
	mul.lo.s64 	%rd7971, %rd7970, 977;
	and.b64  	%rd7972, %rd7757, 4294967295;
	and.b64  	%rd7973, %rd7971, 4294967295;
	add.s64 	%rd7974, %rd7969, %rd7972;
	add.s64 	%rd7975, %rd7974, %rd7973;
	add.s64 	%rd19736, %rd7975, %rd7961;
	shr.u64 	%rd7976, %rd7971, 32;
	shr.u64 	%rd7977, %rd19736, 32;
	add.s64 	%rd7978, %rd7977, %rd7976;
	and.b64  	%rd7979, %rd7934, 4294967295;
	mul.lo.s64 	%rd7980, %rd7979, 977;
	and.b64  	%rd7981, %rd7795, 4294967295;
	and.b64  	%rd7982, %rd7980, 4294967295;
	add.s64 	%rd7983, %rd7978, %rd7981;
	add.s64 	%rd7984, %rd7983, %rd7982;
	add.s64 	%rd19737, %rd7984, %rd7970;
	shr.u64 	%rd7985, %rd7980, 32;
	shr.u64 	%rd7986, %rd19737, 32;
	add.s64 	%rd7987, %rd7986, %rd7985;
	and.b64  	%rd7988, %rd7939, 4294967295;
	mul.lo.s64 	%rd7989, %rd7988, 977;
	and.b64  	%rd7990, %rd7833, 4294967295;
	and.b64  	%rd7991, %rd7989, 4294967295;
	add.s64 	%rd7992, %rd7987, %rd7990;
	add.s64 	%rd7993, %rd7992, %rd7991;
	add.s64 	%rd19738, %rd7993, %rd7979;
	shr.u64 	%rd7994, %rd7989, 32;
	shr.u64 	%rd7995, %rd19738, 32;
	add.s64 	%rd7996, %rd7995, %rd7994;
	and.b64  	%rd7997, %rd7943, 4294967295;
	mul.lo.s64 	%rd7998, %rd7997, 977;
	and.b64  	%rd7999, %rd7871, 4294967295;
	and.b64  	%rd8000, %rd7998, 4294967295;
	add.s64 	%rd8001, %rd7996, %rd7999;
	add.s64 	%rd8002, %rd8001, %rd8000;
	add.s64 	%rd19739, %rd8002, %rd7988;
	shr.u64 	%rd8003, %rd7998, 32;
	shr.u64 	%rd8004, %rd19739, 32;
	add.s64 	%rd8005, %rd8004, %rd8003;
	mul.lo.s64 	%rd8006, %rd7944, 977;
	and.b64  	%rd8007, %rd7909, 4294967295;
	and.b64  	%rd8008, %rd8006, 4294967295;
	add.s64 	%rd8009, %rd8005, %rd8007;
	add.s64 	%rd8010, %rd8009, %rd8008;
	add.s64 	%rd19740, %rd8010, %rd7997;
	shr.u64 	%rd8011, %rd8006, 32;
	shr.u64 	%rd8012, %rd19740, 32;
	cvt.u32.u64 	%r5526, %rd8012;
	cvt.u32.u64 	%r5527, %rd8011;
	add.s32 	%r5528, %r5526, %r5527;
	add.s32 	%r3228, %r5528, %r5525;
	setp.eq.s32 	%p1184, %r3228, 0;
	mov.pred 	%p3179, 0;
	@%p1184 bra 	$L__BB1_2219;
	cvt.u64.u32 	%rd8013, %r3228;
	mul.wide.u32 	%rd8014, %r3228, 977;
	shr.u64 	%rd8015, %rd8014, 32;
	and.b64  	%rd8016, %rd19733, 4294967295;
	and.b64  	%rd8017, %rd8014, 4294967295;
	add.s64 	%rd19733, %rd8017, %rd8016;
	shr.u64 	%rd8018, %rd19733, 32;
	and.b64  	%rd8019, %rd19734, 4294967295;
	add.s64 	%rd8020, %rd8015, %rd8019;
	add.s64 	%rd8021, %rd8020, %rd8013;
	add.s64 	%rd19734, %rd8021, %rd8018;
	setp.lt.u64 	%p1186, %rd19734, 4294967296;
	@%p1186 bra 	$L__BB1_2219;
	shr.u64 	%rd8022, %rd19734, 32;
	and.b64  	%rd8023, %rd19735, 4294967295;
	add.s64 	%rd19735, %rd8022, %rd8023;
	setp.lt.u64 	%p1188, %rd19735, 4294967296;
	@%p1188 bra 	$L__BB1_2219;
	shr.u64 	%rd8024, %rd19735, 32;
	and.b64  	%rd8025, %rd19736, 4294967295;
	add.s64 	%rd19736, %rd8024, %rd8025;
	setp.lt.u64 	%p1190, %rd19736, 4294967296;
	@%p1190 bra 	$L__BB1_2219;
	shr.u64 	%rd8027, %rd19736, 32;
	and.b64  	%rd8028, %rd19737, 4294967295;
	add.s64 	%rd19737, %rd8027, %rd8028;
	setp.lt.u64 	%p1192, %rd19737, 4294967296;
	mov.b64 	%rd19736, 4294967296;
	@%p1192 bra 	$L__BB1_2219;
	shr.u64 	%rd8030, %rd19737, 32;
	and.b64  	%rd8031, %rd19738, 4294967295;
	add.s64 	%rd19738, %rd8030, %rd8031;
	setp.lt.u64 	%p1194, %rd19738, 4294967296;
	mov.b64 	%rd19736, 4294967296;
	mov.u64 	%rd19737, %rd19736;
	@%p1194 bra 	$L__BB1_2219;
	shr.u64 	%rd8033, %rd19738, 32;
	and.b64  	%rd8034, %rd19739, 4294967295;
	add.s64 	%rd19739, %rd8033, %rd8034;
	setp.lt.u64 	%p1196, %rd19739, 4294967296;
	mov.b64 	%rd19736, 4294967296;
	mov.u64 	%rd19738, %rd19736;
	@%p1196 bra 	$L__BB1_2219;
	shr.u64 	%rd8036, %rd19739, 32;
	and.b64  	%rd8037, %rd19740, 4294967295;
	add.s64 	%rd8038, %rd8036, %rd8037;
	setp.gt.u64 	%p3179, %rd8038, 4294967295;
	min.u64 	%rd19740, %rd8038, 4294967296;
	mov.b64 	%rd19736, 4294967296;
	mov.u64 	%rd19737, %rd19736;
	mov.u64 	%rd19739, %rd19736;
$L__BB1_2219:
	cvt.u32.u64 	%r9755, %rd19740;
	cvt.u32.u64 	%r9754, %rd19739;
	cvt.u32.u64 	%r9753, %rd19738;
	cvt.u32.u64 	%r9752, %rd19737;
	cvt.u32.u64 	%r9751, %rd19736;
	cvt.u32.u64 	%r9750, %rd19735;
	cvt.u32.u64 	%r9749, %rd19734;
	cvt.u32.u64 	%r9748, %rd19733;
	setp.ge.u32 	%p1197, %r9720, %r9755;
	not.pred 	%p1198, %p3179;
	and.pred  	%p1199, %p1198, %p1197;
	@%p1199 bra 	$L__BB1_2221;
	ld.const.u32 	%r9738, [const_p+24];
	bra.uni 	$L__BB1_2234;
$L__BB1_2221:
	setp.gt.u32 	%p1200, %r9720, %r9755;
	@%p1200 bra 	$L__BB1_2235;
	ld.const.u32 	%r9738, [const_p+24];
	setp.lt.u32 	%p1201, %r9738, %r9754;
	@%p1201 bra 	$L__BB1_2234;
	setp.gt.u32 	%p1202, %r9738, %r9754;
	@%p1202 bra 	$L__BB1_2235;
	ld.const.u32 	%r3239, [const_p+20];
	setp.lt.u32 	%p1203, %r3239, %r9753;
	@%p1203 bra 	$L__BB1_2234;
	setp.gt.u32 	%p1204, %r3239, %r9753;
	@%p1204 bra 	$L__BB1_2235;
	ld.const.u32 	%r3240, [const_p+16];
	setp.lt.u32 	%p1205, %r3240, %r9752;
	@%p1205 bra 	$L__BB1_2234;
	setp.gt.u32 	%p1206, %r3240, %r9752;
	@%p1206 bra 	$L__BB1_2235;
	ld.const.u32 	%r3241, [const_p+12];
	setp.lt.u32 	%p1207, %r3241, %r9751;
	@%p1207 bra 	$L__BB1_2234;
	setp.gt.u32 	%p1208, %r3241, %r9751;
	@%p1208 bra 	$L__BB1_2235;
	ld.const.u32 	%r3242, [const_p+8];
	setp.lt.u32 	%p1209, %r3242, %r9750;
	@%p1209 bra 	$L__BB1_2234;
	setp.gt.u32 	%p1210, %r3242, %r9750;
	@%p1210 bra 	$L__BB1_2235;
	ld.const.u32 	%r3243, [const_p+4];
	setp.lt.u32 	%p1211, %r3243, %r9749;
	@%p1211 bra 	$L__BB1_2234;
	setp.gt.u32 	%p1212, %r3243, %r9749;
	ld.const.u32 	%r5529, [const_p];
	setp.gt.u32 	%p1213, %r5529, %r9748;
	or.pred  	%p1214, %p1212, %p1213;
	@%p1214 bra 	$L__BB1_2235;
$L__BB1_2234:
	ld.const.u32 	%r5547, [const_p];
	ld.const.u32 	%r5548, [const_p+4];
	ld.const.u32 	%r5549, [const_p+8];
	ld.const.u32 	%r5550, [const_p+12];
	ld.const.u32 	%r5551, [const_p+16];
	ld.const.u32 	%r5552, [const_p+20];
	// begin inline asm
	sub.cc.u32 %r9748, %r9748, %r5547;
	subc.cc.u32 %r9749, %r9749, %r5548;
	subc.cc.u32 %r9750, %r9750, %r5549;
	subc.cc.u32 %r9751, %r9751, %r5550;
	subc.cc.u32 %r9752, %r9752, %r5551;
	subc.cc.u32 %r9753, %r9753, %r5552;
	subc.cc.u32 %r9754, %r9754, %r9738;
	subc.u32 %r9755, %r9755, %r9720;
	
	// end inline asm
$L__BB1_2235:
	setp.le.u32 	%p1215, %r9755, %r9720;
	@%p1215 bra 	$L__BB1_2236;
	bra.uni 	$L__BB1_2249;
$L__BB1_2236:
	setp.lt.u32 	%p1216, %r9755, %r9720;
	@%p1216 bra 	$L__BB1_2251;
	ld.const.u32 	%r9747, [const_p+24];
	setp.gt.u32 	%p1217, %r9754, %r9747;
	@%p1217 bra 	$L__BB1_2250;
	setp.lt.u32 	%p1218, %r9754, %r9747;
	@%p1218 bra 	$L__BB1_2251;
	ld.const.u32 	%r3254, [const_p+20];
	setp.gt.u32 	%p1219, %r9753, %r3254;
	@%p1219 bra 	$L__BB1_2250;
	setp.lt.u32 	%p1220, %r9753, %r3254;
	@%p1220 bra 	$L__BB1_2251;
	ld.const.u32 	%r3255, [const_p+16];
	setp.gt.u32 	%p1221, %r9752, %r3255;
	@%p1221 bra 	$L__BB1_2250;
	setp.lt.u32 	%p1222, %r9752, %r3255;
	@%p1222 bra 	$L__BB1_2251;
	ld.const.u32 	%r3256, [const_p+12];
	setp.gt.u32 	%p1223, %r9751, %r3256;
	@%p1223 bra 	$L__BB1_2250;
	setp.lt.u32 	%p1224, %r9751, %r3256;
	@%p1224 bra 	$L__BB1_2251;
	ld.const.u32 	%r3257, [const_p+8];
	setp.gt.u32 	%p1225, %r9750, %r3257;
	@%p1225 bra 	$L__BB1_2250;
	setp.lt.u32 	%p1226, %r9750, %r3257;
	@%p1226 bra 	$L__BB1_2251;
	ld.const.u32 	%r3258, [const_p+4];
	setp.gt.u32 	%p1227, %r9749, %r3258;
	@%p1227 bra 	$L__BB1_2250;
	setp.lt.u32 	%p1228, %r9749, %r3258;
	ld.const.u32 	%r5555, [const_p];
	setp.lt.u32 	%p1229, %r9748, %r5555;
	or.pred  	%p1230, %p1228, %p1229;
	@%p1230 bra 	$L__BB1_2251;
	bra.uni 	$L__BB1_2250;
$L__BB1_2249:
	ld.const.u32 	%r9747, [const_p+24];
$L__BB1_2250:
	ld.const.u32 	%r5573, [const_p];
	ld.const.u32 	%r5574, [const_p+4];
	ld.const.u32 	%r5575, [const_p+8];
	ld.const.u32 	%r5576, [const_p+12];
	ld.const.u32 	%r5577, [const_p+16];
	ld.const.u32 	%r5578, [const_p+20];
	// begin inline asm
	sub.cc.u32 %r9748, %r9748, %r5573;
	subc.cc.u32 %r9749, %r9749, %r5574;
	subc.cc.u32 %r9750, %r9750, %r5575;
	subc.cc.u32 %r9751, %r9751, %r5576;
	subc.cc.u32 %r9752, %r9752, %r5577;
	subc.cc.u32 %r9753, %r9753, %r5578;
	subc.cc.u32 %r9754, %r9754, %r9747;
	subc.u32 %r9755, %r9755, %r9720;
	
	// end inline asm
$L__BB1_2251:
	mul.wide.u32 	%rd8039, %r9730, %r9380;
	shr.u64 	%rd8040, %rd8039, 32;
	mul.wide.u32 	%rd8041, %r9731, %r9380;
	add.s64 	%rd8042, %rd8040, %rd8041;
	shr.u64 	%rd8043, %rd8042, 32;
	mul.wide.u32 	%rd8044, %r9732, %r9380;
	add.s64 	%rd8045, %rd8043, %rd8044;
	shr.u64 	%rd8046, %rd8045, 32;
	mul.wide.u32 	%rd8047, %r9733, %r9380;
	add.s64 	%rd8048, %rd8046, %rd8047;
	shr.u64 	%rd8049, %rd8048, 32;
	mul.wide.u32 	%rd8050, %r9734, %r9380;
	add.s64 	%rd8051, %rd8049, %rd8050;
	shr.u64 	%rd8052, %rd8051, 32;
	mul.wide.u32 	%rd8053, %r9735, %r9380;
	add.s64 	%rd8054, %rd8052, %rd8053;
	shr.u64 	%rd8055, %rd8054, 32;
	mul.wide.u32 	%rd8056, %r9736, %r9380;
	add.s64 	%rd8057, %rd8055, %rd8056;
	shr.u64 	%rd8058, %rd8057, 32;
	mul.wide.u32 	%rd8059, %r9737, %r9380;
	add.s64 	%rd8060, %rd8058, %rd8059;
	shr.u64 	%rd8061, %rd8060, 32;
	and.b64  	%rd8062, %rd8042, 4294967295;
	mul.wide.u32 	%rd8063, %r9730, %r9381;
	add.s64 	%rd8064, %rd8063, %rd8062;
	shr.u64 	%rd8065, %rd8064, 32;
	and.b64  	%rd8066, %rd8045, 4294967295;
	mul.wide.u32 	%rd8067, %r9731, %r9381;
	add.s64 	%rd8068, %rd8065, %rd8066;
	add.s64 	%rd8069, %rd8068, %rd8067;
	shr.u64 	%rd8070, %rd8069, 32;
	and.b64  	%rd8071, %rd8048, 4294967295;
	mul.wide.u32 	%rd8072, %r9732, %r9381;
	add.s64 	%rd8073, %rd8070, %rd8071;
	add.s64 	%rd8074, %rd8073, %rd8072;
	shr.u64 	%rd8075, %rd8074, 32;
	and.b64  	%rd8076, %rd8051, 4294967295;
	mul.wide.u32 	%rd8077, %r9733, %r9381;
	add.s64 	%rd8078, %rd8075, %rd8076;
	add.s64 	%rd8079, %rd8078, %rd8077;
	shr.u64 	%rd8080, %rd8079, 32;
	and.b64  	%rd8081, %rd8054, 4294967295;
	mul.wide.u32 	%rd8082, %r9734, %r9381;
	add.s64 	%rd8083, %rd8080, %rd8081;
	add.s64 	%rd8084, %rd8083, %rd8082;
	shr.u64 	%rd8085, %rd8084, 32;
	and.b64  	%rd8086, %rd8057, 4294967295;
	mul.wide.u32 	%rd8087, %r9735, %r9381;
	add.s64 	%rd8088, %rd8085, %rd8086;
	add.s64 	%rd8089, %rd8088, %rd8087;
	shr.u64 	%rd8090, %rd8089, 32;
	and.b64  	%rd8091, %rd8060, 4294967295;
	mul.wide.u32 	%rd8092, %r9736, %r9381;
	add.s64 	%rd8093, %rd8090, %rd8091;
	add.s64 	%rd8094, %rd8093, %rd8092;
	shr.u64 	%rd8095, %rd8094, 32;
	mul.wide.u32 	%rd8096, %r9737, %r9381;
	add.s64 	%rd8097, %rd8095, %rd8061;
	add.s64 	%rd8098, %rd8097, %rd8096;
	shr.u64 	%rd8099, %rd8098, 32;
	and.b64  	%rd8100, %rd8069, 4294967295;
	mul.wide.u32 	%rd8101, %r9730, %r9382;
	add.s64 	%rd8102, %rd8101, %rd8100;
	shr.u64 	%rd8103, %rd8102, 32;
	and.b64  	%rd8104, %rd8074, 4294967295;
	mul.wide.u32 	%rd8105, %r9731, %r9382;
	add.s64 	%rd8106, %rd8103, %rd8104;
	add.s64 	%rd8107, %rd8106, %rd8105;
	shr.u64 	%rd8108, %rd8107, 32;
	and.b64  	%rd8109, %rd8079, 4294967295;
	mul.wide.u32 	%rd8110, %r9732, %r9382;
	add.s64 	%rd8111, %rd8108, %rd8109;
	add.s64 	%rd8112, %rd8111, %rd8110;
	shr.u64 	%rd8113, %rd8112, 32;
	and.b64  	%rd8114, %rd8084, 4294967295;
	mul.wide.u32 	%rd8115, %r9733, %r9382;
	add.s64 	%rd8116, %rd8113, %rd8114;
	add.s64 	%rd8117, %rd8116, %rd8115;
	shr.u64 	%rd8118, %rd8117, 32;
	and.b64  	%rd8119, %rd8089, 4294967295;
	mul.wide.u32 	%rd8120, %r9734, %r9382;
	add.s64 	%rd8121, %rd8118, %rd8119;
	add.s64 	%rd8122, %rd8121, %rd8120;
	shr.u64 	%rd8123, %rd8122, 32;
	and.b64  	%rd8124, %rd8094, 4294967295;
	mul.wide.u32 	%rd8125, %r9735, %r9382;
	add.s64 	%rd8126, %rd8123, %rd8124;
	add.s64 	%rd8127, %rd8126, %rd8125;
	shr.u64 	%rd8128, %rd8127, 32;
	and.b64  	%rd8129, %rd8098, 4294967295;
	mul.wide.u32 	%rd8130, %r9736, %r9382;
	add.s64 	%rd8131, %rd8128, %rd8129;
	add.s64 	%rd8132, %rd8131, %rd8130;
	shr.u64 	%rd8133, %rd8132, 32;
	mul.wide.u32 	%rd8134, %r9737, %r9382;
	add.s64 	%rd8135, %rd8133, %rd8099;
	add.s64 	%rd8136, %rd8135, %rd8134;
	shr.u64 	%rd8137, %rd8136, 32;
	and.b64  	%rd8138, %rd8107, 4294967295;
	mul.wide.u32 	%rd8139, %r9730, %r9383;
	add.s64 	%rd8140, %rd8139, %rd8138;
	shr.u64 	%rd8141, %rd8140, 32;
	and.b64  	%rd8142, %rd8112, 4294967295;
	mul.wide.u32 	%rd8143, %r9731, %r9383;
	add.s64 	%rd8144, %rd8141, %rd8142;
	add.s64 	%rd8145, %rd8144, %rd8143;
	shr.u64 	%rd8146, %rd8145, 32;
	and.b64  	%rd8147, %rd8117, 4294967295;
	mul.wide.u32 	%rd8148, %r9732, %r9383;
	add.s64 	%rd8149, %rd8146, %rd8147;
	add.s64 	%rd8150, %rd8149, %rd8148;
	shr.u64 	%rd8151, %rd8150, 32;
	and.b64  	%rd8152, %rd8122, 4294967295;
	mul.wide.u32 	%rd8153, %r9733, %r9383;
	add.s64 	%rd8154, %rd8151, %rd8152;
	add.s64 	%rd8155, %rd8154, %rd8153;
	shr.u64 	%rd8156, %rd8155, 32;
	and.b64  	%rd8157, %rd8127, 4294967295;
	mul.wide.u32 	%rd8158, %r9734, %r9383;
	add.s64 	%rd8159, %rd8156, %rd8157;
	add.s64 	%rd8160, %rd8159, %rd8158;
	shr.u64 	%rd8161, %rd8160, 32;
	and.b64  	%rd8162, %rd8132, 4294967295;
	mul.wide.u32 	%rd8163, %r9735, %r9383;
	add.s64 	%rd8164, %rd8161, %rd8162;
	add.s64 	%rd8165, %rd8164, %rd8163;
	shr.u64 	%rd8166, %rd8165, 32;
	and.b64  	%rd8167, %rd8136, 4294967295;
	mul.wide.u32 	%rd8168, %r9736, %r9383;
	add.s64 	%rd8169, %rd8166, %rd8167;
	add.s64 	%rd8170, %rd8169, %rd8168;
	shr.u64 	%rd8171, %rd8170, 32;
	mul.wide.u32 	%rd8172, %r9737, %r9383;
	add.s64 	%rd8173, %rd8171, %rd8137;
	add.s64 	%rd8174, %rd8173, %rd8172;
	shr.u64 	%rd8175, %rd8174, 32;
	and.b64  	%rd8176, %rd8145, 4294967295;
	mul.wide.u32 	%rd8177, %r9730, %r9384;
	add.s64 	%rd8178, %rd8177, %rd8176;
	shr.u64 	%rd8179, %rd8178, 32;
	and.b64  	%rd8180, %rd8150, 4294967295;
	mul.wide.u32 	%rd8181, %r9731, %r9384;
	add.s64 	%rd8182, %rd8179, %rd8180;
	add.s64 	%rd8183, %rd8182, %rd8181;
	shr.u64 	%rd8184, %rd8183, 32;
	and.b64  	%rd8185, %rd8155, 4294967295;
	mul.wide.u32 	%rd8186, %r9732, %r9384;
	add.s64 	%rd8187, %rd8184, %rd8185;
	add.s64 	%rd8188, %rd8187, %rd8186;
	shr.u64 	%rd8189, %rd8188, 32;
	and.b64  	%rd8190, %rd8160, 4294967295;
	mul.wide.u32 	%rd8191, %r9733, %r9384;
	add.s64 	%rd8192, %rd8189, %rd8190;
	add.s64 	%rd8193, %rd8192, %rd8191;
	shr.u64 	%rd8194, %rd8193, 32;
	and.b64  	%rd8195, %rd8165, 4294967295;
	mul.wide.u32 	%rd8196, %r9734, %r9384;
	add.s64 	%rd8197, %rd8194, %rd8195;
	add.s64 	%rd8198, %rd8197, %rd8196;
	shr.u64 	%rd8199, %rd8198, 32;
	and.b64  	%rd8200, %rd8170, 4294967295;
	mul.wide.u32 	%rd8201, %r9735, %r9384;
	add.s64 	%rd8202, %rd8199, %rd8200;
	add.s64 	%rd8203, %rd8202, %rd8201;
	shr.u64 	%rd8204, %rd8203, 32;
	and.b64  	%rd8205, %rd8174, 4294967295;
	mul.wide.u32 	%rd8206, %r9736, %r9384;
	add.s64 	%rd8207, %rd8204, %rd8205;
	add.s64 	%rd8208, %rd8207, %rd8206;
	shr.u64 	%rd8209, %rd8208, 32;
	mul.wide.u32 	%rd8210, %r9737, %r9384;
	add.s64 	%rd8211, %rd8209, %rd8175;
	add.s64 	%rd8212, %rd8211, %rd8210;
	shr.u64 	%rd8213, %rd8212, 32;
	and.b64  	%rd8214, %rd8183, 4294967295;
	mul.wide.u32 	%rd8215, %r9730, %r9385;
	add.s64 	%rd8216, %rd8215, %rd8214;
	shr.u64 	%rd8217, %rd8216, 32;
	and.b64  	%rd8218, %rd8188, 4294967295;
	mul.wide.u32 	%rd8219, %r9731, %r9385;
	add.s64 	%rd8220, %rd8217, %rd8218;
	add.s64 	%rd8221, %rd8220, %rd8219;
	shr.u64 	%rd8222, %rd8221, 32;
	and.b64  	%rd8223, %rd8193, 4294967295;
	mul.wide.u32 	%rd8224, %r9732, %r9385;
	add.s64 	%rd8225, %rd8222, %rd8223;
	add.s64 	%rd8226, %rd8225, %rd8224;
	shr.u64 	%rd8227, %rd8226, 32;
	and.b64  	%rd8228, %rd8198, 4294967295;
	mul.wide.u32 	%rd8229, %r9733, %r9385;
	add.s64 	%rd8230, %rd8227, %rd8228;
	add.s64 	%rd8231, %rd8230, %rd8229;
	shr.u64 	%rd8232, %rd8231, 32;
	and.b64  	%rd8233, %rd8203, 4294967295;
	mul.wide.u32 	%rd8234, %r9734, %r9385;
	add.s64 	%rd8235, %rd8232, %rd8233;
	add.s64 	%rd8236, %rd8235, %rd8234;
	shr.u64 	%rd8237, %rd8236, 32;
	and.b64  	%rd8238, %rd8208, 4294967295;
	mul.wide.u32 	%rd8239, %r9735, %r9385;
	add.s64 	%rd8240, %rd8237, %rd8238;
	add.s64 	%rd8241, %rd8240, %rd8239;
	shr.u64 	%rd8242, %rd8241, 32;
	and.b64  	%rd8243, %rd8212, 4294967295;
	mul.wide.u32 	%rd8244, %r9736, %r9385;
	add.s64 	%rd8245, %rd8242, %rd8243;
	add.s64 	%rd8246, %rd8245, %rd8244;
	shr.u64 	%rd8247, %rd8246, 32;
	mul.wide.u32 	%rd8248, %r9737, %r9385;
	add.s64 	%rd8249, %rd8247, %rd8213;
	add.s64 	%rd8250, %rd8249, %rd8248;
	shr.u64 	%rd8251, %rd8250, 32;
	and.b64  	%rd8252, %rd8221, 4294967295;
	mul.wide.u32 	%rd8253, %r9730, %r9386;
	add.s64 	%rd8254, %rd8253, %rd8252;
	shr.u64 	%rd8255, %rd8254, 32;
	and.b64  	%rd8256, %rd8226, 4294967295;
	mul.wide.u32 	%rd8257, %r9731, %r9386;
	add.s64 	%rd8258, %rd8255, %rd8256;
	add.s64 	%rd8259, %rd8258, %rd8257;
	shr.u64 	%rd8260, %rd8259, 32;
	and.b64  	%rd8261, %rd8231, 4294967295;
	mul.wide.u32 	%rd8262, %r9732, %r9386;
	add.s64 	%rd8263, %rd8260, %rd8261;
	add.s64 	%rd8264, %rd8263, %rd8262;
	shr.u64 	%rd8265, %rd8264, 32;
	and.b64  	%rd8266, %rd8236, 4294967295;
	mul.wide.u32 	%rd8267, %r9733, %r9386;
	add.s64 	%rd8268, %rd8265, %rd8266;
	add.s64 	%rd8269, %rd8268, %rd8267;
	shr.u64 	%rd8270, %rd8269, 32;
	and.b64  	%rd8271, %rd8241, 4294967295;
	mul.wide.u32 	%rd8272, %r9734, %r9386;
	add.s64 	%rd8273, %rd8270, %rd8271;
	add.s64 	%rd8274, %rd8273, %rd8272;
	shr.u64 	%rd8275, %rd8274, 32;
	and.b64  	%rd8276, %rd8246, 4294967295;
	mul.wide.u32 	%rd8277, %r9735, %r9386;
	add.s64 	%rd8278, %rd8275, %rd8276;
	add.s64 	%rd8279, %rd8278, %rd8277;
	shr.u64 	%rd8280, %rd8279, 32;
	and.b64  	%rd8281, %rd8250, 4294967295;
	mul.wide.u32 	%rd8282, %r9736, %r9386;
	add.s64 	%rd8283, %rd8280, %rd8281;
	add.s64 	%rd8284, %rd8283, %rd8282;
	shr.u64 	%rd8285, %rd8284, 32;
	mul.wide.u32 	%rd8286, %r9737, %r9386;
	add.s64 	%rd8287, %rd8285, %rd8251;
	add.s64 	%rd8288, %rd8287, %rd8286;
	shr.u64 	%rd8289, %rd8288, 32;
	and.b64  	%rd8290, %rd8259, 4294967295;
	mul.wide.u32 	%rd8291, %r9730, %r9387;
	add.s64 	%rd8292, %rd8291, %rd8290;
	shr.u64 	%rd8293, %rd8292, 32;
	and.b64  	%rd8294, %rd8264, 4294967295;
	mul.wide.u32 	%rd8295, %r9731, %r9387;
	add.s64 	%rd8296, %rd8293, %rd8294;
	add.s64 	%rd8297, %rd8296, %rd8295;
	shr.u64 	%rd8298, %rd8297, 32;
	and.b64  	%rd8299, %rd8269, 4294967295;
	mul.wide.u32 	%rd8300, %r9732, %r9387;
	add.s64 	%rd8301, %rd8298, %rd8299;
	add.s64 	%rd8302, %rd8301, %rd8300;
	shr.u64 	%rd8303, %rd8302, 32;
	and.b64  	%rd8304, %rd8274, 4294967295;
	mul.wide.u32 	%rd8305, %r9733, %r9387;
	add.s64 	%rd8306, %rd8303, %rd8304;
	add.s64 	%rd8307, %rd8306, %rd8305;
	shr.u64 	%rd8308, %rd8307, 32;
	and.b64  	%rd8309, %rd8279, 4294967295;
	mul.wide.u32 	%rd8310, %r9734, %r9387;
	add.s64 	%rd8311, %rd8308, %rd8309;
	add.s64 	%rd8312, %rd8311, %rd8310;
	shr.u64 	%rd8313, %rd8312, 32;
	and.b64  	%rd8314, %rd8284, 4294967295;
	mul.wide.u32 	%rd8315, %r9735, %r9387;
	add.s64 	%rd8316, %rd8313, %rd8314;
	add.s64 	%rd8317, %rd8316, %rd8315;
	shr.u64 	%rd8318, %rd8317, 32;
	and.b64  	%rd8319, %rd8288, 4294967295;
	mul.wide.u32 	%rd8320, %r9736, %r9387;
	add.s64 	%rd8321, %rd8318, %rd8319;
	add.s64 	%rd8322, %rd8321, %rd8320;
	shr.u64 	%rd8323, %rd8322, 32;
	mul.wide.u32 	%rd8324, %r9737, %r9387;
	add.s64 	%rd8325, %rd8323, %rd8289;
	add.s64 	%rd8326, %rd8325, %rd8324;
	shr.u64 	%rd8327, %rd8326, 32;
	{ .reg .b32 tmp; mov.b64 {tmp, %r5581}, %rd8326; }
	and.b64  	%rd8328, %rd8297, 4294967295;
	mul.lo.s64 	%rd8329, %rd8328, 977;
	and.b64  	%rd8330, %rd8039, 4294967295;
	and.b64  	%rd8331, %rd8329, 4294967295;
	add.s64 	%rd19741, %rd8331, %rd8330;
	shr.u64 	%rd8332, %rd8329, 32;
	shr.u64 	%rd8333, %rd19741, 32;
	add.s64 	%rd8334, %rd8333, %rd8332;
	and.b64  	%rd8335, %rd8302, 4294967295;
	mul.lo.s64 	%rd8336, %rd8335, 977;
	and.b64  	%rd8337, %rd8064, 4294967295;
	and.b64  	%rd8338, %rd8336, 4294967295;
	add.s64 	%rd8339, %rd8334, %rd8337;
	add.s64 	%rd8340, %rd8339, %rd8338;
	add.s64 	%rd19742, %rd8340, %rd8328;
	shr.u64 	%rd8341, %rd8336, 32;
	shr.u64 	%rd8342, %rd19742, 32;
	add.s64 	%rd8343, %rd8342, %rd8341;
	and.b64  	%rd8344, %rd8307, 4294967295;
	mul.lo.s64 	%rd8345, %rd8344, 977;
	and.b64  	%rd8346, %rd8102, 4294967295;
	and.b64  	%rd8347, %rd8345, 4294967295;
	add.s64 	%rd8348, %rd8343, %rd8346;
	add.s64 	%rd8349, %rd8348, %rd8347;
	add.s64 	%rd19743, %rd8349, %rd8335;
	shr.u64 	%rd8350, %rd8345, 32;
	shr.u64 	%rd8351, %rd19743, 32;
	add.s64 	%rd8352, %rd8351, %rd8350;
	and.b64  	%rd8353, %rd8312, 4294967295;
	mul.lo.s64 	%rd8354, %rd8353, 977;
	and.b64  	%rd8355, %rd8140, 4294967295;
	and.b64  	%rd8356, %rd8354, 4294967295;
	add.s64 	%rd8357, %rd8352, %rd8355;
	add.s64 	%rd8358, %rd8357, %rd8356;
	add.s64 	%rd19744, %rd8358, %rd8344;
	shr.u64 	%rd8359, %rd8354, 32;
	shr.u64 	%rd8360, %rd19744, 32;
	add.s64 	%rd8361, %rd8360, %rd8359;
	and.b64  	%rd8362, %rd8317, 4294967295;
	mul.lo.s64 	%rd8363, %rd8362, 977;
	and.b64  	%rd8364, %rd8178, 4294967295;
	and.b64  	%rd8365, %rd8363, 4294967295;
	add.s64 	%rd8366, %rd8361, %rd8364;
	add.s64 	%rd8367, %rd8366, %rd8365;
	add.s64 	%rd19745, %rd8367, %rd8353;
	shr.u64 	%rd8368, %rd8363, 32;
	shr.u64 	%rd8369, %rd19745, 32;
	add.s64 	%rd8370, %rd8369, %rd8368;
	and.b64  	%rd8371, %rd8322, 4294967295;
	mul.lo.s64 	%rd8372, %rd8371, 977;
	and.b64  	%rd8373, %rd8216, 4294967295;
	and.b64  	%rd8374, %rd8372, 4294967295;
	add.s64 	%rd8375, %rd8370, %rd8373;
	add.s64 	%rd8376, %rd8375, %rd8374;
	add.s64 	%rd19746, %rd8376, %rd8362;
	shr.u64 	%rd8377, %rd8372, 32;
	shr.u64 	%rd8378, %rd19746, 32;
	add.s64 	%rd8379, %rd8378, %rd8377;
	and.b64  	%rd8380, %rd8326, 4294967295;
	mul.lo.s64 	%rd8381, %rd8380, 977;
	and.b64  	%rd8382, %rd8254, 4294967295;
	and.b64  	%rd8383, %rd8381, 4294967295;
	add.s64 	%rd8384, %rd8379, %rd8382;
	add.s64 	%rd8385, %rd8384, %rd8383;
	add.s64 	%rd19747, %rd8385, %rd8371;
	shr.u64 	%rd8386, %rd8381, 32;
	shr.u64 	%rd8387, %rd19747, 32;
	add.s64 	%rd8388, %rd8387, %rd8386;
	mul.lo.s64 	%rd8389, %rd8327, 977;
	and.b64  	%rd8390, %rd8292, 4294967295;
	and.b64  	%rd8391, %rd8389, 4294967295;
	add.s64 	%rd8392, %rd8388, %rd8390;
	add.s64 	%rd8393, %rd8392, %rd8391;
	add.s64 	%rd19748, %rd8393, %rd8380;
	shr.u64 	%rd8394, %rd8389, 32;
	shr.u64 	%rd8395, %rd19748, 32;
	cvt.u32.u64 	%r5582, %rd8395;
	cvt.u32.u64 	%r5583, %rd8394;
	add.s32 	%r5584, %r5582, %r5583;
	add.s32 	%r3285, %r5584, %r5581;
	setp.eq.s32 	%p1232, %r3285, 0;
	mov.pred 	%p3180, 0;
	@%p1232 bra 	$L__BB1_2259;
	cvt.u64.u32 	%rd8396, %r3285;
	mul.wide.u32 	%rd8397, %r3285, 977;
	shr.u64 	%rd8398, %rd8397, 32;
	and.b64  	%rd8399, %rd19741, 4294967295;
	and.b64  	%rd8400, %rd8397, 4294967295;
	add.s64 	%rd19741, %rd8400, %rd8399;
	shr.u64 	%rd8401, %rd19741, 32;
	and.b64  	%rd8402, %rd19742, 4294967295;
	add.s64 	%rd8403, %rd8398, %rd8402;
	add.s64 	%rd8404, %rd8403, %rd8396;
	add.s64 	%rd19742, %rd8404, %rd8401;
	setp.lt.u64 	%p1234, %rd19742, 4294967296;
	@%p1234 bra 	$L__BB1_2259;
	shr.u64 	%rd8405, %rd19742, 32;
	and.b64  	%rd8406, %rd19743, 4294967295;
	add.s64 	%rd19743, %rd8405, %rd8406;
	setp.lt.u64 	%p1236, %rd19743, 4294967296;
	@%p1236 bra 	$L__BB1_2259;
	shr.u64 	%rd8407, %rd19743, 32;
	and.b64  	%rd8408, %rd19744, 4294967295;
	add.s64 	%rd19744, %rd8407, %rd8408;
	setp.lt.u64 	%p1238, %rd19744, 4294967296;
	@%p1238 bra 	$L__BB1_2259;
	shr.u64 	%rd8410, %rd19744, 32;
	and.b64  	%rd8411, %rd19745, 4294967295;
	add.s64 	%rd19745, %rd8410, %rd8411;
	setp.lt.u64 	%p1240, %rd19745, 4294967296;
	mov.b64 	%rd19744, 4294967296;
	@%p1240 bra 	$L__BB1_2259;
	shr.u64 	%rd8413, %rd19745, 32;
	and.b64  	%rd8414, %rd19746, 4294967295;
	add.s64 	%rd19746, %rd8413, %rd8414;
	setp.lt.u64 	%p1242, %rd19746, 4294967296;
	mov.b64 	%rd19744, 4294967296;
	mov.u64 	%rd19745, %rd19744;
	@%p1242 bra 	$L__BB1_2259;
	shr.u64 	%rd8416, %rd19746, 32;
	and.b64  	%rd8417, %rd19747, 4294967295;
	add.s64 	%rd19747, %rd8416, %rd8417;
	setp.lt.u64 	%p1244, %rd19747, 4294967296;
	mov.b64 	%rd19744, 4294967296;
	mov.u64 	%rd19746, %rd19744;
	@%p1244 bra 	$L__BB1_2259;
	shr.u64 	%rd8419, %rd19747, 32;
	and.b64  	%rd8420, %rd19748, 4294967295;
	add.s64 	%rd8421, %rd8419, %rd8420;
	setp.gt.u64 	%p3180, %rd8421, 4294967295;
	min.u64 	%rd19748, %rd8421, 4294967296;
	mov.b64 	%rd19744, 4294967296;
	mov.u64 	%rd19745, %rd19744;
	mov.u64 	%rd19747, %rd19744;
$L__BB1_2259:
	cvt.u32.u64 	%r9773, %rd19748;
	cvt.u32.u64 	%r9772, %rd19747;
	cvt.u32.u64 	%r9771, %rd19746;
	cvt.u32.u64 	%r9770, %rd19745;
	cvt.u32.u64 	%r9769, %rd19744;
	cvt.u32.u64 	%r9768, %rd19743;
	cvt.u32.u64 	%r9767, %rd19742;
	cvt.u32.u64 	%r9766, %rd19741;
	setp.ge.u32 	%p1245, %r9720, %r9773;
	not.pred 	%p1246, %p3180;
	and.pred  	%p1247, %p1246, %p1245;
	@%p1247 bra 	$L__BB1_2261;
	ld.const.u32 	%r9756, [const_p+24];
	bra.uni 	$L__BB1_2274;
$L__BB1_2261:
	setp.gt.u32 	%p1248, %r9720, %r9773;
	@%p1248 bra 	$L__BB1_2275;
	ld.const.u32 	%r9756, [const_p+24];
	setp.lt.u32 	%p1249, %r9756, %r9772;
	@%p1249 bra 	$L__BB1_2274;
	setp.gt.u32 	%p1250, %r9756, %r9772;
	@%p1250 bra 	$L__BB1_2275;
	ld.const.u32 	%r3296, [const_p+20];
	setp.lt.u32 	%p1251, %r3296, %r9771;
	@%p1251 bra 	$L__BB1_2274;
	setp.gt.u32 	%p1252, %r3296, %r9771;
	@%p1252 bra 	$L__BB1_2275;
	ld.const.u32 	%r3297, [const_p+16];
	setp.lt.u32 	%p1253, %r3297, %r9770;
	@%p1253 bra 	$L__BB1_2274;
	setp.gt.u32 	%p1254, %r3297, %r9770;
	@%p1254 bra 	$L__BB1_2275;
	ld.const.u32 	%r3298, [const_p+12];
	setp.lt.u32 	%p1255, %r3298, %r9769;
	@%p1255 bra 	$L__BB1_2274;
	setp.gt.u32 	%p1256, %r3298, %r9769;
	@%p1256 bra 	$L__BB1_2275;
	ld.const.u32 	%r3299, [const_p+8];
	setp.lt.u32 	%p1257, %r3299, %r9768;
	@%p1257 bra 	$L__BB1_2274;
	setp.gt.u32 	%p1258, %r3299, %r9768;
	@%p1258 bra 	$L__BB1_2275;
	ld.const.u32 	%r3300, [const_p+4];
	setp.lt.u32 	%p1259, %r3300, %r9767;
	@%p1259 bra 	$L__BB1_2274;
	setp.gt.u32 	%p1260, %r3300, %r9767;
	ld.const.u32 	%r5585, [const_p];
	setp.gt.u32 	%p1261, %r5585, %r9766;
	or.pred  	%p1262, %p1260, %p1261;
	@%p1262 bra 	$L__BB1_2275;
$L__BB1_2274:
	ld.const.u32 	%r5603, [const_p];
	ld.const.u32 	%r5604, [const_p+4];
	ld.const.u32 	%r5605, [const_p+8];
	ld.const.u32 	%r5606, [const_p+12];
	ld.const.u32 	%r5607, [const_p+16];
	ld.const.u32 	%r5608, [const_p+20];
	// begin inline asm
	sub.cc.u32 %r9766, %r9766, %r5603;
	subc.cc.u32 %r9767, %r9767, %r5604;
	subc.cc.u32 %r9768, %r9768, %r5605;
	subc.cc.u32 %r9769, %r9769, %r5606;
	subc.cc.u32 %r9770, %r9770, %r5607;
	subc.cc.u32 %r9771, %r9771, %r5608;
	subc.cc.u32 %r9772, %r9772, %r9756;
	subc.u32 %r9773, %r9773, %r9720;
	
	// end inline asm
$L__BB1_2275:
	setp.le.u32 	%p1263, %r9773, %r9720;
	@%p1263 bra 	$L__BB1_2276;
	bra.uni 	$L__BB1_2289;
$L__BB1_2276:
	setp.lt.u32 	%p1264, %r9773, %r9720;
	@%p1264 bra 	$L__BB1_2291;
	ld.const.u32 	%r9765, [const_p+24];
	setp.gt.u32 	%p1265, %r9772, %r9765;
	@%p1265 bra 	$L__BB1_2290;
	setp.lt.u32 	%p1266, %r9772, %r9765;
	@%p1266 bra 	$L__BB1_2291;
	ld.const.u32 	%r3311, [const_p+20];
	setp.gt.u32 	%p1267, %r9771, %r3311;
	@%p1267 bra 	$L__BB1_2290;
	setp.lt.u32 	%p1268, %r9771, %r3311;
	@%p1268 bra 	$L__BB1_2291;
	ld.const.u32 	%r3312, [const_p+16];
	setp.gt.u32 	%p1269, %r9770, %r3312;
	@%p1269 bra 	$L__BB1_2290;
	setp.lt.u32 	%p1270, %r9770, %r3312;
	@%p1270 bra 	$L__BB1_2291;
	ld.const.u32 	%r3313, [const_p+12];
	setp.gt.u32 	%p1271, %r9769, %r3313;
	@%p1271 bra 	$L__BB1_2290;
	setp.lt.u32 	%p1272, %r9769, %r3313;
	@%p1272 bra 	$L__BB1_2291;
	ld.const.u32 	%r3314, [const_p+8];
	setp.gt.u32 	%p1273, %r9768, %r3314;
	@%p1273 bra 	$L__BB1_2290;
	setp.lt.u32 	%p1274, %r9768, %r3314;
	@%p1274 bra 	$L__BB1_2291;
	ld.const.u32 	%r3315, [const_p+4];
	setp.gt.u32 	%p1275, %r9767, %r3315;
	@%p1275 bra 	$L__BB1_2290;
	setp.lt.u32 	%p1276, %r9767, %r3315;
	ld.const.u32 	%r5611, [const_p];
	setp.lt.u32 	%p1277, %r9766, %r5611;
	or.pred  	%p1278, %p1276, %p1277;
	@%p1278 bra 	$L__BB1_2291;
	bra.uni 	$L__BB1_2290;
$L__BB1_2289:
	ld.const.u32 	%r9765, [const_p+24];
$L__BB1_2290:
	ld.const.u32 	%r5629, [const_p];
	ld.const.u32 	%r5630, [const_p+4];
	ld.const.u32 	%r5631, [const_p+8];
	ld.const.u32 	%r5632, [const_p+12];
	ld.const.u32 	%r5633, [const_p+16];
	ld.const.u32 	%r5634, [const_p+20];
	// begin inline asm
	sub.cc.u32 %r9766, %r9766, %r5629;
	subc.cc.u32 %r9767, %r9767, %r5630;
	subc.cc.u32 %r9768, %r9768, %r5631;
	subc.cc.u32 %r9769, %r9769, %r5632;
	subc.cc.u32 %r9770, %r9770, %r5633;
	subc.cc.u32 %r9771, %r9771, %r5634;
	subc.cc.u32 %r9772, %r9772, %r9765;
	subc.u32 %r9773, %r9773, %r9720;
	
	// end inline asm
$L__BB1_2291:
	mul.wide.u32 	%rd8422, %r9712, %r9712;
	shr.u64 	%rd8423, %rd8422, 32;
	mul.wide.u32 	%rd8424, %r9713, %r9712;
	add.s64 	%rd8425, %rd8423, %rd8424;
	shr.u64 	%rd8426, %rd8425, 32;
	mul.wide.u32 	%rd8427, %r9714, %r9712;
	add.s64 	%rd8428, %rd8426, %rd8427;
	shr.u64 	%rd8429, %rd8428, 32;
	mul.wide.u32 	%rd8430, %r9715, %r9712;
	add.s64 	%rd8431, %rd8429, %rd8430;
	shr.u64 	%rd8432, %rd8431, 32;
	mul.wide.u32 	%rd8433, %r9716, %r9712;
	add.s64 	%rd8434, %rd8432, %rd8433;
	shr.u64 	%rd8435, %rd8434, 32;
	mul.wide.u32 	%rd8436, %r9717, %r9712;
	add.s64 	%rd8437, %rd8435, %rd8436;
	shr.u64 	%rd8438, %rd8437, 32;
	mul.wide.u32 	%rd8439, %r9718, %r9712;
	add.s64 	%rd8440, %rd8438, %rd8439;
	shr.u64 	%rd8441, %rd8440, 32;
	mul.wide.u32 	%rd8442, %r9719, %r9712;
	add.s64 	%rd8443, %rd8441, %rd8442;
	shr.u64 	%rd8444, %rd8443, 32;
	and.b64  	%rd8445, %rd8425, 4294967295;
	add.s64 	%rd8446, %rd8424, %rd8445;
	shr.u64 	%rd8447, %rd8446, 32;
	and.b64  	%rd8448, %rd8428, 4294967295;
	mul.wide.u32 	%rd8449, %r9713, %r9713;
	add.s64 	%rd8450, %rd8447, %rd8448;
	add.s64 	%rd8451, %rd8450, %rd8449;
	shr.u64 	%rd8452, %rd8451, 32;
	and.b64  	%rd8453, %rd8431, 4294967295;
	mul.wide.u32 	%rd8454, %r9714, %r9713;
	add.s64 	%rd8455, %rd8452, %rd8453;
	add.s64 	%rd8456, %rd8455, %rd8454;
	shr.u64 	%rd8457, %rd8456, 32;
	and.b64  	%rd8458, %rd8434, 4294967295;
	mul.wide.u32 	%rd8459, %r9715, %r9713;
	add.s64 	%rd8460, %rd8457, %rd8458;
	add.s64 	%rd8461, %rd8460, %rd8459;
	shr.u64 	%rd8462, %rd8461, 32;
	and.b64  	%rd8463, %rd8437, 4294967295;
	mul.wide.u32 	%rd8464, %r9716, %r9713;
	add.s64 	%rd8465, %rd8462, %rd8463;
	add.s64 	%rd8466, %rd8465, %rd8464;
	shr.u64 	%rd8467, %rd8466, 32;
	and.b64  	%rd8468, %rd8440, 4294967295;
	mul.wide.u32 	%rd8469, %r9717, %r9713;
	add.s64 	%rd8470, %rd8467, %rd8468;
	add.s64 	%rd8471, %rd8470, %rd8469;
	shr.u64 	%rd8472, %rd8471, 32;
	and.b64  	%rd8473, %rd8443, 4294967295;
	mul.wide.u32 	%rd8474, %r9718, %r9713;
	add.s64 	%rd8475, %rd8472, %rd8473;
	add.s64 	%rd8476, %rd8475, %rd8474;
	shr.u64 	%rd8477, %rd8476, 32;
	mul.wide.u32 	%rd8478, %r9719, %r9713;
	add.s64 	%rd8479, %rd8477, %rd8444;
	add.s64 	%rd8480, %rd8479, %rd8478;
	shr.u64 	%rd8481, %rd8480, 32;
	and.b64  	%rd8482, %rd8451, 4294967295;
	add.s64 	%rd8483, %rd8427, %rd8482;
	shr.u64 	%rd8484, %rd8483, 32;
	and.b64  	%rd8485, %rd8456, 4294967295;
	add.s64 	%rd8486, %rd8484, %rd8485;
	add.s64 	%rd8487, %rd8486, %rd8454;
	shr.u64 	%rd8488, %rd8487, 32;
	and.b64  	%rd8489, %rd8461, 4294967295;
	mul.wide.u32 	%rd8490, %r9714, %r9714;
	add.s64 	%rd8491, %rd8488, %rd8489;
	add.s64 	%rd8492, %rd8491, %rd8490;
	shr.u64 	%rd8493, %rd8492, 32;
	and.b64  	%rd8494, %rd8466, 4294967295;
	mul.wide.u32 	%rd8495, %r9715, %r9714;
	add.s64 	%rd8496, %rd8493, %rd8494;
	add.s64 	%rd8497, %rd8496, %rd8495;
	shr.u64 	%rd8498, %rd8497, 32;
	and.b64  	%rd8499, %rd8471, 4294967295;
	mul.wide.u32 	%rd8500, %r9716, %r9714;
	add.s64 	%rd8501, %rd8498, %rd8499;
	add.s64 	%rd8502, %rd8501, %rd8500;
	shr.u64 	%rd8503, %rd8502, 32;
	and.b64  	%rd8504, %rd8476, 4294967295;
	mul.wide.u32 	%rd8505, %r9717, %r9714;
	add.s64 	%rd8506, %rd8503, %rd8504;
	add.s64 	%rd8507, %rd8506, %rd8505;
	shr.u64 	%rd8508, %rd8507, 32;
	and.b64  	%rd8509, %rd8480, 4294967295;
	mul.wide.u32 	%rd8510, %r9718, %r9714;
	add.s64 	%rd8511, %rd8508, %rd8509;
	add.s64 	%rd8512, %rd8511, %rd8510;
	shr.u64 	%rd8513, %rd8512, 32;
	mul.wide.u32 	%rd8514, %r9719, %r9714;
	add.s64 	%rd8515, %rd8513, %rd8481;
	add.s64 	%rd8516, %rd8515, %rd8514;
	shr.u64 	%rd8517, %rd8516, 32;
	and.b64  	%rd8518, %rd8487, 4294967295;
	add.s64 	%rd8519, %rd8430, %rd8518;
	shr.u64 	%rd8520, %rd8519, 32;
	and.b64  	%rd8521, %rd8492, 4294967295;
	add.s64 	%rd8522, %rd8520, %rd8521;
	add.s64 	%rd8523, %rd8522, %rd8459;
	shr.u64 	%rd8524, %rd8523, 32;
	and.b64  	%rd8525, %rd8497, 4294967295;
	add.s64 	%rd8526, %rd8524, %rd8525;
	add.s64 	%rd8527, %rd8526, %rd8495;
	shr.u64 	%rd8528, %rd8527, 32;
	and.b64  	%rd8529, %rd8502, 4294967295;
	mul.wide.u32 	%rd8530, %r9715, %r9715;
	add.s64 	%rd8531, %rd8528, %rd8529;
	add.s64 	%rd8532, %rd8531, %rd8530;
	shr.u64 	%rd8533, %rd8532, 32;
	and.b64  	%rd8534, %rd8507, 4294967295;
	mul.wide.u32 	%rd8535, %r9716, %r9715;
	add.s64 	%rd8536, %rd8533, %rd8534;
	add.s64 	%rd8537, %rd8536, %rd8535;
	shr.u64 	%rd8538, %rd8537, 32;
	and.b64  	%rd8539, %rd8512, 4294967295;
	mul.wide.u32 	%rd8540, %r9717, %r9715;
	add.s64 	%rd8541, %rd8538, %rd8539;
	add.s64 	%rd8542, %rd8541, %rd8540;
	shr.u64 	%rd8543, %rd8542, 32;
	and.b64  	%rd8544, %rd8516, 4294967295;
	mul.wide.u32 	%rd8545, %r9718, %r9715;
	add.s64 	%rd8546, %rd8543, %rd8544;
	add.s64 	%rd8547, %rd8546, %rd8545;
	shr.u64 	%rd8548, %rd8547, 32;
	mul.wide.u32 	%rd8549, %r9719, %r9715;
	add.s64 	%rd8550, %rd8548, %rd8517;
	add.s64 	%rd8551, %rd8550, %rd8549;
	shr.u64 	%rd8552, %rd8551, 32;
	and.b64  	%rd8553, %rd8523, 4294967295;
	add.s64 	%rd8554, %rd8433, %rd8553;
	shr.u64 	%rd8555, %rd8554, 32;
	and.b64  	%rd8556, %rd8527, 4294967295;
	add.s64 	%rd8557, %rd8555, %rd8556;
	add.s64 	%rd8558, %rd8557, %rd8464;
	shr.u64 	%rd8559, %rd8558, 32;
	and.b64  	%rd8560, %rd8532, 4294967295;
	add.s64 	%rd8561, %rd8559, %rd8560;
	add.s64 	%rd8562, %rd8561, %rd8500;
	shr.u64 	%rd8563, %rd8562, 32;
	and.b64  	%rd8564, %rd8537, 4294967295;
	add.s64 	%rd8565, %rd8563, %rd8564;
	add.s64 	%rd8566, %rd8565, %rd8535;
	shr.u64 	%rd8567, %rd8566, 32;
	and.b64  	%rd8568, %rd8542, 4294967295;
	mul.wide.u32 	%rd8569, %r9716, %r9716;
	add.s64 	%rd8570, %rd8567, %rd8568;
	add.s64 	%rd8571, %rd8570, %rd8569;
	shr.u64 	%rd8572, %rd8571, 32;
	and.b64  	%rd8573, %rd8547, 4294967295;
	mul.wide.u32 	%rd8574, %r9717, %r9716;
	add.s64 	%rd8575, %rd8572, %rd8573;
	add.s64 	%rd8576, %rd8575, %rd8574;
	shr.u64 	%rd8577, %rd8576, 32;
	and.b64  	%rd8578, %rd8551, 4294967295;
	mul.wide.u32 	%rd8579, %r9718, %r9716;
	add.s64 	%rd8580, %rd8577, %rd8578;
	add.s64 	%rd8581, %rd8580, %rd8579;
	shr.u64 	%rd8582, %rd8581, 32;
	mul.wide.u32 	%rd8583, %r9719, %r9716;
	add.s64 	%rd8584, %rd8582, %rd8552;
	add.s64 	%rd8585, %rd8584, %rd8583;
	shr.u64 	%rd8586, %rd8585, 32;
	and.b64  	%rd8587, %rd8558, 4294967295;
	add.s64 	%rd8588, %rd8436, %rd8587;
	shr.u64 	%rd8589, %rd8588, 32;
	and.b64  	%rd8590, %rd8562, 4294967295;
	add.s64 	%rd8591, %rd8589, %rd8590;
	add.s64 	%rd8592, %rd8591, %rd8469;
	shr.u64 	%rd8593, %rd8592, 32;
	and.b64  	%rd8594, %rd8566, 4294967295;
	add.s64 	%rd8595, %rd8593, %rd8594;
	add.s64 	%rd8596, %rd8595, %rd8505;
	shr.u64 	%rd8597, %rd8596, 32;
	and.b64  	%rd8598, %rd8571, 4294967295;
	add.s64 	%rd8599, %rd8597, %rd8598;
	add.s64 	%rd8600, %rd8599, %rd8540;
	shr.u64 	%rd8601, %rd8600, 32;
	and.b64  	%rd8602, %rd8576, 4294967295;
	add.s64 	%rd8603, %rd8601, %rd8602;
	add.s64 	%rd8604, %rd8603, %rd8574;
	shr.u64 	%rd8605, %rd8604, 32;
	and.b64  	%rd8606, %rd8581, 4294967295;
	mul.wide.u32 	%rd8607, %r9717, %r9717;
	add.s64 	%rd8608, %rd8605, %rd8606;
	add.s64 	%rd8609, %rd8608, %rd8607;
	shr.u64 	%rd8610, %rd8609, 32;
	and.b64  	%rd8611, %rd8585, 4294967295;
	mul.wide.u32 	%rd8612, %r9718, %r9717;
	add.s64 	%rd8613, %rd8610, %rd8611;
	add.s64 	%rd8614, %rd8613, %rd8612;
	shr.u64 	%rd8615, %rd8614, 32;
	mul.wide.u32 	%rd8616, %r9719, %r9717;
	add.s64 	%rd8617, %rd8615, %rd8586;
	add.s64 	%rd8618, %rd8617, %rd8616;
	shr.u64 	%rd8619, %rd8618, 32;
	and.b64  	%rd8620, %rd8592, 4294967295;
	add.s64 	%rd8621, %rd8439, %rd8620;
	shr.u64 	%rd8622, %rd8621, 32;
	and.b64  	%rd8623, %rd8596, 4294967295;
	add.s64 	%rd8624, %rd8622, %rd8623;
	add.s64 	%rd8625, %rd8624, %rd8474;
	shr.u64 	%rd8626, %rd8625, 32;
	and.b64  	%rd8627, %rd8600, 4294967295;
	add.s64 	%rd8628, %rd8626, %rd8627;
	add.s64 	%rd8629, %rd8628, %rd8510;
	shr.u64 	%rd8630, %rd8629, 32;
	and.b64  	%rd8631, %rd8604, 4294967295;
	add.s64 	%rd8632, %rd8630, %rd8631;
	add.s64 	%rd8633, %rd8632, %rd8545;
	shr.u64 	%rd8634, %rd8633, 32;
	and.b64  	%rd8635, %rd8609, 4294967295;
	add.s64 	%rd8636, %rd8634, %rd8635;
	add.s64 	%rd8637, %rd8636, %rd8579;
	shr.u64 	%rd8638, %rd8637, 32;
	and.b64  	%rd8639, %rd8614, 4294967295;
	add.s64 	%rd8640, %rd8638, %rd8639;
	add.s64 	%rd8641, %rd8640, %rd8612;
	shr.u64 	%rd8642, %rd8641, 32;
	and.b64  	%rd8643, %rd8618, 4294967295;
	mul.wide.u32 	%rd8644, %r9718, %r9718;
	add.s64 	%rd8645, %rd8642, %rd8643;
	add.s64 	%rd8646, %rd8645, %rd8644;
	shr.u64 	%rd8647, %rd8646, 32;
	mul.wide.u32 	%rd8648, %r9719, %r9718;
	add.s64 	%rd8649, %rd8647, %rd8619;
	add.s64 	%rd8650, %rd8649, %rd8648;
	shr.u64 	%rd8651, %rd8650, 32;
	and.b64  	%rd8652, %rd8625, 4294967295;
	add.s64 	%rd8653, %rd8442, %rd8652;
	shr.u64 	%rd8654, %rd8653, 32;
	and.b64  	%rd8655, %rd8629, 4294967295;
	add.s64 	%rd8656, %rd8654, %rd8655;
	add.s64 	%rd8657, %rd8656, %rd8478;
	shr.u64 	%rd8658, %rd8657, 32;
	and.b64  	%rd8659, %rd8633, 4294967295;
	add.s64 	%rd8660, %rd8658, %rd8659;
	add.s64 	%rd8661, %rd8660, %rd8514;
	shr.u64 	%rd8662, %rd8661, 32;
	and.b64  	%rd8663, %rd8637, 4294967295;
	add.s64 	%rd8664, %rd8662, %rd8663;
	add.s64 	%rd8665, %rd8664, %rd8549;
	shr.u64 	%rd8666, %rd8665, 32;
	and.b64  	%rd8667, %rd8641, 4294967295;
	add.s64 	%rd8668, %rd8666, %rd8667;
	add.s64 	%rd8669, %rd8668, %rd8583;
	shr.u64 	%rd8670, %rd8669, 32;
	and.b64  	%rd8671, %rd8646, 4294967295;
	add.s64 	%rd8672, %rd8670, %rd8671;
	add.s64 	%rd8673, %rd8672, %rd8616;
	shr.u64 	%rd8674, %rd8673, 32;
	and.b64  	%rd8675, %rd8650, 4294967295;
	add.s64 	%rd8676, %rd8674, %rd8675;
	add.s64 	%rd8677, %rd8676, %rd8648;
	shr.u64 	%rd8678, %rd8677, 32;
	mul.wide.u32 	%rd8679, %r9719, %r9719;
	add.s64 	%rd8680, %rd8678, %rd8651;
	add.s64 	%rd8681, %rd8680, %rd8679;
	shr.u64 	%rd8682, %rd8681, 32;
	{ .reg .b32 tmp; mov.b64 {tmp, %r5637}, %rd8681; }
	and.b64  	%rd8683, %rd8657, 4294967295;
	mul.lo.s64 	%rd8684, %rd8683, 977;
	and.b64  	%rd8685, %rd8422, 4294967293;
	and.b64  	%rd8686, %rd8684, 4294967295;
	add.s64 	%rd19749, %rd8686, %rd8685;
	shr.u64 	%rd8687, %rd8684, 32;
	shr.u64 	%rd8688, %rd19749, 32;
	add.s64 	%rd8689, %rd8688, %rd8687;
	and.b64  	%rd8690, %rd8661, 4294967295;
	mul.lo.s64 	%rd8691, %rd8690, 977;
	and.b64  	%rd8692, %rd8446, 4294967295;
	and.b64  	%rd8693, %rd8691, 4294967295;
	add.s64 	%rd8694, %rd8689, %rd8692;
	add.s64 	%rd8695, %rd8694, %rd8693;
	add.s64 	%rd19750, %rd8695, %rd8683;
	shr.u64 	%rd8696, %rd8691, 32;
	shr.u64 	%rd8697, %rd19750, 32;
	add.s64 	%rd8698, %rd8697, %rd8696;
	and.b64  	%rd8699, %rd8665, 4294967295;
	mul.lo.s64 	%rd8700, %rd8699, 977;
	and.b64  	%rd8701, %rd8483, 4294967295;
	and.b64  	%rd8702, %rd8700, 4294967295;
	add.s64 	%rd8703, %rd8698, %rd8701;
	add.s64 	%rd8704, %rd8703, %rd8702;
	add.s64 	%rd19751, %rd8704, %rd8690;
	shr.u64 	%rd8705, %rd8700, 32;
	shr.u64 	%rd8706, %rd19751, 32;
	add.s64 	%rd8707, %rd8706, %rd8705;
	and.b64  	%rd8708, %rd8669, 4294967295;
	mul.lo.s64 	%rd8709, %rd8708, 977;
	and.b64  	%rd8710, %rd8519, 4294967295;
	and.b64  	%rd8711, %rd8709, 4294967295;
	add.s64 	%rd8712, %rd8707, %rd8710;
	add.s64 	%rd8713, %rd8712, %rd8711;
	add.s64 	%rd19752, %rd8713, %rd8699;
	shr.u64 	%rd8714, %rd8709, 32;
	shr.u64 	%rd8715, %rd19752, 32;
	add.s64 	%rd8716, %rd8715, %rd8714;
	and.b64  	%rd8717, %rd8673, 4294967295;
	mul.lo.s64 	%rd8718, %rd8717, 977;
	and.b64  	%rd8719, %rd8554, 4294967295;
	and.b64  	%rd8720, %rd8718, 4294967295;
	add.s64 	%rd8721, %rd8716, %rd8719;
	add.s64 	%rd8722, %rd8721, %rd8720;
	add.s64 	%rd19753, %rd8722, %rd8708;
	shr.u64 	%rd8723, %rd8718, 32;
	shr.u64 	%rd8724, %rd19753, 32;
	add.s64 	%rd8725, %rd8724, %rd8723;
	and.b64  	%rd8726, %rd8677, 4294967295;
	mul.lo.s64 	%rd8727, %rd8726, 977;
	and.b64  	%rd8728, %rd8588, 4294967295;
	and.b64  	%rd8729, %rd8727, 4294967295;
	add.s64 	%rd8730, %rd8725, %rd8728;
	add.s64 	%rd8731, %rd8730, %rd8729;
	add.s64 	%rd19754, %rd8731, %rd8717;
	shr.u64 	%rd8732, %rd8727, 32;
	shr.u64 	%rd8733, %rd19754, 32;
	add.s64 	%rd8734, %rd8733, %rd8732;
	and.b64  	%rd8735, %rd8681, 4294967295;
	mul.lo.s64 	%rd8736, %rd8735, 977;
	and.b64  	%rd8737, %rd8621, 4294967295;
	and.b64  	%rd8738, %rd8736, 4294967295;
	add.s64 	%rd8739, %rd8734, %rd8737;
	add.s64 	%rd8740, %rd8739, %rd8738;
	add.s64 	%rd19755, %rd8740, %rd8726;
	shr.u64 	%rd8741, %rd8736, 32;
	shr.u64 	%rd8742, %rd19755, 32;
	add.s64 	%rd8743, %rd8742, %rd8741;
	mul.lo.s64 	%rd8744, %rd8682, 977;
	and.b64  	%rd8745, %rd8653, 4294967295;
	and.b64  	%rd8746, %rd8744, 4294967295;
	add.s64 	%rd8747, %rd8743, %rd8745;
	add.s64 	%rd8748, %rd8747, %rd8746;
	add.s64 	%rd19756, %rd8748, %rd8735;
	shr.u64 	%rd8749, %rd8744, 32;
	shr.u64 	%rd8750, %rd19756, 32;
	cvt.u32.u64 	%r5638, %rd8750;
	cvt.u32.u64 	%r5639, %rd8749;
	add.s32 	%r5640, %r5638, %r5639;
	add.s32 	%r3342, %r5640, %r5637;
	setp.eq.s32 	%p1280, %r3342, 0;
	mov.pred 	%p3181, 0;
	@%p1280 bra 	$L__BB1_2299;
	cvt.u64.u32 	%rd8751, %r3342;
	mul.wide.u32 	%rd8752, %r3342, 977;
	shr.u64 	%rd8753, %rd8752, 32;
	and.b64  	%rd8754, %rd19749, 4294967295;
	and.b64  	%rd8755, %rd8752, 4294967295;
	add.s64 	%rd19749, %rd8755, %rd8754;
	shr.u64 	%rd8756, %rd19749, 32;
	and.b64  	%rd8757, %rd19750, 4294967295;
	add.s64 	%rd8758, %rd8753, %rd8757;
	add.s64 	%rd8759, %rd8758, %rd8751;
	add.s64 	%rd19750, %rd8759, %rd8756;
	setp.lt.u64 	%p1282, %rd19750, 4294967296;
	@%p1282 bra 	$L__BB1_2299;
	shr.u64 	%rd8760, %rd19750, 32;
	and.b64  	%rd8761, %rd19751, 4294967295;
	add.s64 	%rd19751, %rd8760, %rd8761;
	setp.lt.u64 	%p1284, %rd19751, 4294967296;
	@%p1284 bra 	$L__BB1_2299;
	shr.u64 	%rd8762, %rd19751, 32;
	and.b64  	%rd8763, %rd19752, 4294967295;
	add.s64 	%rd19752, %rd8762, %rd8763;
	setp.lt.u64 	%p1286, %rd19752, 4294967296;
	@%p1286 bra 	$L__BB1_2299;
	shr.u64 	%rd8765, %rd19752, 32;
	and.b64  	%rd8766, %rd19753, 4294967295;
	add.s64 	%rd19753, %rd8765, %rd8766;
	setp.lt.u64 	%p1288, %rd19753, 4294967296;
	mov.b64 	%rd19752, 4294967296;
	@%p1288 bra 	$L__BB1_2299;
	shr.u64 	%rd8768, %rd19753, 32;
	and.b64  	%rd8769, %rd19754, 4294967295;
	add.s64 	%rd19754, %rd8768, %rd8769;
	setp.lt.u64 	%p1290, %rd19754, 4294967296;
	mov.b64 	%rd19752, 4294967296;
	mov.u64 	%rd19753, %rd19752;
	@%p1290 bra 	$L__BB1_2299;
	shr.u64 	%rd8771, %rd19754, 32;
	and.b64  	%rd8772, %rd19755, 4294967295;
	add.s64 	%rd19755, %rd8771, %rd8772;
	setp.lt.u64 	%p1292, %rd19755, 4294967296;
	mov.b64 	%rd19752, 4294967296;
	mov.u64 	%rd19754, %rd19752;
	@%p1292 bra 	$L__BB1_2299;
	shr.u64 	%rd8774, %rd19755, 32;
	and.b64  	%rd8775, %rd19756, 4294967295;
	add.s64 	%rd8776, %rd8774, %rd8775;
	setp.gt.u64 	%p3181, %rd8776, 4294967295;
	min.u64 	%rd19756, %rd8776, 4294967296;
	mov.b64 	%rd19752, 4294967296;
	mov.u64 	%rd19753, %rd19752;
	mov.u64 	%rd19755, %rd19752;
$L__BB1_2299:
	cvt.u32.u64 	%r9791, %rd19756;
	cvt.u32.u64 	%r9790, %rd19755;
	cvt.u32.u64 	%r9789, %rd19754;
	cvt.u32.u64 	%r9788, %rd19753;
	cvt.u32.u64 	%r9787, %rd19752;
	cvt.u32.u64 	%r9786, %rd19751;
	cvt.u32.u64 	%r9785, %rd19750;
	cvt.u32.u64 	%r9784, %rd19749;
	setp.ge.u32 	%p1293, %r9720, %r9791;
	not.pred 	%p1294, %p3181;
	and.pred  	%p1295, %p1294, %p1293;
	@%p1295 bra 	$L__BB1_2301;
	ld.const.u32 	%r9774, [const_p+24];
	bra.uni 	$L__BB1_2314;
$L__BB1_2301:
	setp.gt.u32 	%p1296, %r9720, %r9791;
	@%p1296 bra 	$L__BB1_2315;
	ld.const.u32 	%r9774, [const_p+24];
	setp.lt.u32 	%p1297, %r9774, %r9790;
	@%p1297 bra 	$L__BB1_2314;
	setp.gt.u32 	%p1298, %r9774, %r9790;
	@%p1298 bra 	$L__BB1_2315;
	ld.const.u32 	%r3353, [const_p+20];
	setp.lt.u32 	%p1299, %r3353, %r9789;
	@%p1299 bra 	$L__BB1_2314;
	setp.gt.u32 	%p1300, %r3353, %r9789;
	@%p1300 bra 	$L__BB1_2315;
	ld.const.u32 	%r3354, [const_p+16];
	setp.lt.u32 	%p1301, %r3354, %r9788;
	@%p1301 bra 	$L__BB1_2314;
	setp.gt.u32 	%p1302, %r3354, %r9788;
	@%p1302 bra 	$L__BB1_2315;
	ld.const.u32 	%r3355, [const_p+12];
	setp.lt.u32 	%p1303, %r3355, %r9787;
	@%p1303 bra 	$L__BB1_2314;
	setp.gt.u32 	%p1304, %r3355, %r9787;
	@%p1304 bra 	$L__BB1_2315;
	ld.const.u32 	%r3356, [const_p+8];
	setp.lt.u32 	%p1305, %r3356, %r9786;
	@%p1305 bra 	$L__BB1_2314;
	setp.gt.u32 	%p1306, %r3356, %r9786;
	@%p1306 bra 	$L__BB1_2315;
	ld.const.u32 	%r3357, [const_p+4];
	setp.lt.u32 	%p1307, %r3357, %r9785;
	@%p1307 bra 	$L__BB1_2314;
	setp.gt.u32 	%p1308, %r3357, %r9785;
	ld.const.u32 	%r5641, [const_p];
	setp.gt.u32 	%p1309, %r5641, %r9784;
	or.pred  	%p1310, %p1308, %p1309;
	@%p1310 bra 	$L__BB1_2315;
$L__BB1_2314:
	ld.const.u32 	%r5659, [const_p];
	ld.const.u32 	%r5660, [const_p+4];
	ld.const.u32 	%r5661, [const_p+8];
	ld.const.u32 	%r5662, [const_p+12];
	ld.const.u32 	%r5663, [const_p+16];
	ld.const.u32 	%r5664, [const_p+20];
	// begin inline asm
	sub.cc.u32 %r9784, %r9784, %r5659;
	subc.cc.u32 %r9785, %r9785, %r5660;
	subc.cc.u32 %r9786, %r9786, %r5661;
	subc.cc.u32 %r9787, %r9787, %r5662;
	subc.cc.u32 %r9788, %r9788, %r5663;
	subc.cc.u32 %r9789, %r9789, %r5664;
	subc.cc.u32 %r9790, %r9790, %r9774;
	subc.u32 %r9791, %r9791, %r9720;
	
	// end inline asm
$L__BB1_2315:
	setp.le.u32 	%p1311, %r9791, %r9720;
	@%p1311 bra 	$L__BB1_2316;
	bra.uni 	$L__BB1_2329;
$L__BB1_2316:
	setp.lt.u32 	%p1312, %r9791, %r9720;
	@%p1312 bra 	$L__BB1_2331;
	ld.const.u32 	%r9783, [const_p+24];
	setp.gt.u32 	%p1313, %r9790, %r9783;
	@%p1313 bra 	$L__BB1_2330;
	setp.lt.u32 	%p1314, %r9790, %r9783;
	@%p1314 bra 	$L__BB1_2331;
	ld.const.u32 	%r3368, [const_p+20];
	setp.gt.u32 	%p1315, %r9789, %r3368;
	@%p1315 bra 	$L__BB1_2330;
	setp.lt.u32 	%p1316, %r9789, %r3368;
	@%p1316 bra 	$L__BB1_2331;
	ld.const.u32 	%r3369, [const_p+16];
	setp.gt.u32 	%p1317, %r9788, %r3369;
	@%p1317 bra 	$L__BB1_2330;
	setp.lt.u32 	%p1318, %r9788, %r3369;
	@%p1318 bra 	$L__BB1_2331;
	ld.const.u32 	%r3370, [const_p+12];
	setp.gt.u32 	%p1319, %r9787, %r3370;
	@%p1319 bra 	$L__BB1_2330;
	setp.lt.u32 	%p1320, %r9787, %r3370;
	@%p1320 bra 	$L__BB1_2331;
	ld.const.u32 	%r3371, [const_p+8];
	setp.gt.u32 	%p1321, %r9786, %r3371;
	@%p1321 bra 	$L__BB1_2330;
	setp.lt.u32 	%p1322, %r9786, %r3371;
	@%p1322 bra 	$L__BB1_2331;
	ld.const.u32 	%r3372, [const_p+4];
	setp.gt.u32 	%p1323, %r9785, %r3372;
	@%p1323 bra 	$L__BB1_2330;
	setp.lt.u32 	%p1324, %r9785, %r3372;
	ld.const.u32 	%r5667, [const_p];
	setp.lt.u32 	%p1325, %r9784, %r5667;
	or.pred  	%p1326, %p1324, %p1325;
	@%p1326 bra 	$L__BB1_2331;
	bra.uni 	$L__BB1_2330;
$L__BB1_2329:
	ld.const.u32 	%r9783, [const_p+24];
$L__BB1_2330:
	ld.const.u32 	%r5685, [const_p];
	ld.const.u32 	%r5686, [const_p+4];
	ld.const.u32 	%r5687, [const_p+8];
	ld.const.u32 	%r5688, [const_p+12];
	ld.const.u32 	%r5689, [const_p+16];
	ld.const.u32 	%r5690, [const_p+20];
	// begin inline asm
	sub.cc.u32 %r9784, %r9784, %r5685;
	subc.cc.u32 %r9785, %r9785, %r5686;
	subc.cc.u32 %r9786, %r9786, %r5687;
	subc.cc.u32 %r9787, %r9787, %r5688;
	subc.cc.u32 %r9788, %r9788, %r5689;
	subc.cc.u32 %r9789, %r9789, %r5690;
	subc.cc.u32 %r9790, %r9790, %r9783;
	subc.u32 %r9791, %r9791, %r9720;
	
	// end inline asm
$L__BB1_2331:
	shl.b32 	%r5693, %r9766, 1;
	shr.u32 	%r5694, %r9766, 31;
	cvt.u64.u32 	%rd8777, %r5694;
	mul.wide.u32 	%rd8778, %r9767, 2;
	or.b64  	%rd8779, %rd8778, %rd8777;
	shr.u64 	%rd8780, %rd8778, 32;
	mul.wide.u32 	%rd8781, %r9768, 2;
	or.b64  	%rd8782, %rd8781, %rd8780;
	shr.u64 	%rd8783, %rd8781, 32;
	mul.wide.u32 	%rd8784, %r9769, 2;
	or.b64  	%rd8785, %rd8784, %rd8783;
	shr.u64 	%rd8786, %rd8784, 32;
	mul.wide.u32 	%rd8787, %r9770, 2;
	add.s64 	%rd8788, %rd8787, %rd8786;
	shr.u64 	%rd8789, %rd8788, 32;
	mul.wide.u32 	%rd8790, %r9771, 2;
	add.s64 	%rd8791, %rd8790, %rd8789;
	shr.u64 	%rd8792, %rd8791, 32;
	mul.wide.u32 	%rd8793, %r9772, 2;
	add.s64 	%rd8794, %rd8793, %rd8792;
	shr.u64 	%rd8795, %rd8794, 32;
	mul.wide.u32 	%rd8796, %r9773, 2;
	add.s64 	%rd8797, %rd8796, %rd8795;
	shr.u64 	%rd8798, %rd8797, 32;
	cvt.u64.u32 	%rd8799, %r5693;
	mad.lo.s64 	%rd19757, %rd8798, 977, %rd8799;
	shr.u64 	%rd8800, %rd19757, 32;
	and.b64  	%rd8801, %rd8779, 4294967295;
	add.s64 	%rd8802, %rd8800, %rd8801;
	add.s64 	%rd19758, %rd8802, %rd8798;
	shr.u64 	%rd8803, %rd19758, 32;
	and.b64  	%rd8804, %rd8782, 4294967295;
	add.s64 	%rd19759, %rd8803, %rd8804;
	shr.u64 	%rd8805, %rd19759, 32;
	and.b64  	%rd8806, %rd8785, 4294967295;
	add.s64 	%rd19760, %rd8805, %rd8806;
	shr.u64 	%rd8807, %rd19760, 32;
	and.b64  	%rd8808, %rd8788, 4294967295;
	add.s64 	%rd19761, %rd8807, %rd8808;
	shr.u64 	%rd8809, %rd19761, 32;
	and.b64  	%rd8810, %rd8791, 4294967295;
	add.s64 	%rd19762, %rd8809, %rd8810;
	shr.u64 	%rd8811, %rd19762, 32;
	and.b64  	%rd8812, %rd8794, 4294967295;
	add.s64 	%rd19763, %rd8811, %rd8812;
	shr.u64 	%rd8813, %rd19763, 32;
	and.b64  	%rd8814, %rd8797, 4294967295;
	add.s64 	%rd19764, %rd8813, %rd8814;
	shr.u64 	%rd1299, %rd19764, 32;
	{ .reg .b32 tmp; mov.b64 {tmp, %r9792}, %rd19764; }
	setp.lt.u64 	%p1327, %rd19764, 4294967296;
	@%p1327 bra 	$L__BB1_2338;
	and.b64  	%rd8816, %rd19757, 4294967295;
	mad.lo.s64 	%rd19757, %rd1299, 977, %rd8816;
	shr.u64 	%rd8817, %rd19757, 32;
	and.b64  	%rd8818, %rd19758, 4294967295;
	add.s64 	%rd8819, %rd8818, %rd1299;
	add.s64 	%rd19758, %rd8819, %rd8817;
	setp.lt.u64 	%p1328, %rd19758, 4294967296;
	mov.b32 	%r9792, 0;
	mov.b64 	%rd19764, 4294967296;
	@%p1328 bra 	$L__BB1_2338;
	shr.u64 	%rd8821, %rd19758, 32;
	and.b64  	%rd8822, %rd19759, 4294967295;
	add.s64 	%rd19759, %rd8821, %rd8822;
	setp.lt.u64 	%p1329, %rd19759, 4294967296;
	@%p1329 bra 	$L__BB1_2338;
	shr.u64 	%rd8824, %rd19759, 32;
	and.b64  	%rd8825, %rd19760, 4294967295;
	add.s64 	%rd19760, %rd8824, %rd8825;
	setp.lt.u64 	%p1330, %rd19760, 4294967296;
	mov.b64 	%rd19759, 4294967296;
	mov.u64 	%rd19764, %rd19759;
	@%p1330 bra 	$L__BB1_2338;
	shr.u64 	%rd8827, %rd19760, 32;
	and.b64  	%rd8828, %rd19761, 4294967295;
	add.s64 	%rd19761, %rd8827, %rd8828;
	setp.lt.u64 	%p1331, %rd19761, 4294967296;
	mov.b64 	%rd19759, 4294967296;
	mov.u64 	%rd19760, %rd19759;
	@%p1331 bra 	$L__BB1_2338;
	shr.u64 	%rd8830, %rd19761, 32;
	and.b64  	%rd8831, %rd19762, 4294967295;
	add.s64 	%rd19762, %rd8830, %rd8831;
	setp.lt.u64 	%p1332, %rd19762, 4294967296;
	mov.b64 	%rd19759, 4294967296;
	mov.u64 	%rd19761, %rd19759;
	mov.u64 	%rd19764, %rd19759;
	@%p1332 bra 	$L__BB1_2338;
	shr.u64 	%rd8833, %rd19762, 32;
	and.b64  	%rd8834, %rd19763, 4294967295;
	add.s64 	%rd8835, %rd8833, %rd8834;
	setp.gt.u64 	%p1333, %rd8835, 4294967295;
	selp.b64 	%rd19763, 4294967296, %rd8835, %p1333;
	selp.b64 	%rd19764, 1, 4294967296, %p1333;
	mov.b64 	%rd19759, 4294967296;
	mov.u64 	%rd19760, %rd19759;
	mov.u64 	%rd19762, %rd19759;
$L__BB1_2338:
	cvt.u32.u64 	%r9810, %rd19764;
	cvt.u32.u64 	%r9809, %rd19763;
	cvt.u32.u64 	%r9808, %rd19762;
	cvt.u32.u64 	%r9807, %rd19761;
	cvt.u32.u64 	%r9806, %rd19760;
	cvt.u32.u64 	%r9805, %rd19759;
	cvt.u32.u64 	%r9804, %rd19758;
	cvt.u32.u64 	%r9803, %rd19757;
	setp.eq.s32 	%p1334, %r9792, 0;
	setp.ge.u32 	%p1335, %r9720, %r9810;
	and.pred  	%p1336, %p1334, %p1335;
	@%p1336 bra 	$L__BB1_2340;
	ld.const.u32 	%r9793, [const_p+24];
	bra.uni 	$L__BB1_2353;
$L__BB1_2340:
	setp.gt.u32 	%p1337, %r9720, %r9810;
	@%p1337 bra 	$L__BB1_2354;
	ld.const.u32 	%r9793, [const_p+24];
	setp.lt.u32 	%p1338, %r9793, %r9809;
	@%p1338 bra 	$L__BB1_2353;
	setp.gt.u32 	%p1339, %r9793, %r9809;
	@%p1339 bra 	$L__BB1_2354;
	ld.const.u32 	%r3411, [const_p+20];
	setp.lt.u32 	%p1340, %r3411, %r9808;
	@%p1340 bra 	$L__BB1_2353;
	setp.gt.u32 	%p1341, %r3411, %r9808;
	@%p1341 bra 	$L__BB1_2354;
	ld.const.u32 	%r3412, [const_p+16];
	setp.lt.u32 	%p1342, %r3412, %r9807;
	@%p1342 bra 	$L__BB1_2353;
	setp.gt.u32 	%p1343, %r3412, %r9807;
	@%p1343 bra 	$L__BB1_2354;
	ld.const.u32 	%r3413, [const_p+12];
	setp.lt.u32 	%p1344, %r3413, %r9806;
	@%p1344 bra 	$L__BB1_2353;
	setp.gt.u32 	%p1345, %r3413, %r9806;
	@%p1345 bra 	$L__BB1_2354;
	ld.const.u32 	%r3414, [const_p+8];
	setp.lt.u32 	%p1346, %r3414, %r9805;
	@%p1346 bra 	$L__BB1_2353;
	setp.gt.u32 	%p1347, %r3414, %r9805;
	@%p1347 bra 	$L__BB1_2354;
	ld.const.u32 	%r3415, [const_p+4];
	setp.lt.u32 	%p1348, %r3415, %r9804;
	@%p1348 bra 	$L__BB1_2353;
	setp.gt.u32 	%p1349, %r3415, %r9804;
	ld.const.u32 	%r5701, [const_p];
	setp.gt.u32 	%p1350, %r5701, %r9803;
	or.pred  	%p1351, %p1349, %p1350;
	@%p1351 bra 	$L__BB1_2354;
$L__BB1_2353:
	ld.const.u32 	%r5719, [const_p];
	ld.const.u32 	%r5720, [const_p+4];
	ld.const.u32 	%r5721, [const_p+8];
	ld.const.u32 	%r5722, [const_p+12];
	ld.const.u32 	%r5723, [const_p+16];
	ld.const.u32 	%r5724, [const_p+20];
	// begin inline asm
	sub.cc.u32 %r9803, %r9803, %r5719;
	subc.cc.u32 %r9804, %r9804, %r5720;
	subc.cc.u32 %r9805, %r9805, %r5721;
	subc.cc.u32 %r9806, %r9806, %r5722;
	subc.cc.u32 %r9807, %r9807, %r5723;
	subc.cc.u32 %r9808, %r9808, %r5724;
	subc.cc.u32 %r9809, %r9809, %r9793;
	subc.u32 %r9810, %r9810, %r9720;
	
	// end inline asm
$L__BB1_2354:
	setp.le.u32 	%p1352, %r9810, %r9720;
	@%p1352 bra 	$L__BB1_2355;
	bra.uni 	$L__BB1_2368;
$L__BB1_2355:
	setp.lt.u32 	%p1353, %r9810, %r9720;
	@%p1353 bra 	$L__BB1_2370;
	ld.const.u32 	%r9802, [const_p+24];
	setp.gt.u32 	%p1354, %r9809, %r9802;
	@%p1354 bra 	$L__BB1_2369;
	setp.lt.u32 	%p1355, %r9809, %r9802;
	@%p1355 bra 	$L__BB1_2370;
	ld.const.u32 	%r3426, [const_p+20];
	setp.gt.u32 	%p1356, %r9808, %r3426;
	@%p1356 bra 	$L__BB1_2369;
	setp.lt.u32 	%p1357, %r9808, %r3426;
	@%p1357 bra 	$L__BB1_2370;
	ld.const.u32 	%r3427, [const_p+16];
	setp.gt.u32 	%p1358, %r9807, %r3427;
	@%p1358 bra 	$L__BB1_2369;
	setp.lt.u32 	%p1359, %r9807, %r3427;
	@%p1359 bra 	$L__BB1_2370;
	ld.const.u32 	%r3428, [const_p+12];
	setp.gt.u32 	%p1360, %r9806, %r3428;
	@%p1360 bra 	$L__BB1_2369;
	setp.lt.u32 	%p1361, %r9806, %r3428;
	@%p1361 bra 	$L__BB1_2370;
	ld.const.u32 	%r3429, [const_p+8];
	setp.gt.u32 	%p1362, %r9805, %r3429;
	@%p1362 bra 	$L__BB1_2369;
	setp.lt.u32 	%p1363, %r9805, %r3429;
	@%p1363 bra 	$L__BB1_2370;
	ld.const.u32 	%r3430, [const_p+4];
	setp.gt.u32 	%p1364, %r9804, %r3430;
	@%p1364 bra 	$L__BB1_2369;
	setp.lt.u32 	%p1365, %r9804, %r3430;
	ld.const.u32 	%r5727, [const_p];
	setp.lt.u32 	%p1366, %r9803, %r5727;
	or.pred  	%p1367, %p1365, %p1366;
	@%p1367 bra 	$L__BB1_2370;
	bra.uni 	$L__BB1_2369;
$L__BB1_2368:
	ld.const.u32 	%r9802, [const_p+24];
$L__BB1_2369:
	ld.const.u32 	%r5745, [const_p];
	ld.const.u32 	%r5746, [const_p+4];
	ld.const.u32 	%r5747, [const_p+8];
	ld.const.u32 	%r5748, [const_p+12];
	ld.const.u32 	%r5749, [const_p+16];
	ld.const.u32 	%r5750, [const_p+20];
	// begin inline asm
	sub.cc.u32 %r9803, %r9803, %r5745;
	subc.cc.u32 %r9804, %r9804, %r5746;
	subc.cc.u32 %r9805, %r9805, %r5747;
	subc.cc.u32 %r9806, %r9806, %r5748;
	subc.cc.u32 %r9807, %r9807, %r5749;
	subc.cc.u32 %r9808, %r9808, %r5750;
	subc.cc.u32 %r9809, %r9809, %r9802;
	subc.u32 %r9810, %r9810, %r9720;
	
	// end inline asm
$L__BB1_2370:
	setp.gt.u32 	%p1368, %r9791, %r9755;
	@%p1368 bra 	$L__BB1_2371;
	bra.uni 	$L__BB1_2384;
$L__BB1_2371:
	// begin inline asm
	sub.cc.u32 %r9811, %r9784, %r9748;
	subc.cc.u32 %r9812, %r9785, %r9749;
	subc.cc.u32 %r9813, %r9786, %r9750;
	subc.cc.u32 %r9814, %r9787, %r9751;
	subc.cc.u32 %r9815, %r9788, %r9752;
	subc.cc.u32 %r9816, %r9789, %r9753;
	subc.cc.u32 %r9817, %r9790, %r9754;
	subc.u32 %r9818, %r9791, %r9755;
	
	// end inline asm
	bra.uni 	$L__BB1_2386;
$L__BB1_2372:
	setp.gt.u32 	%p1370, %r9790, %r9754;
	@%p1370 bra 	$L__BB1_2371;
	setp.lt.u32 	%p1371, %r9790, %r9754;
	@%p1371 bra 	$L__BB1_2385;
	setp.gt.u32 	%p1372, %r9789, %r9753;
	@%p1372 bra 	$L__BB1_2371;
	setp.lt.u32 	%p1373, %r9789, %r9753;
	@%p1373 bra 	$L__BB1_2385;
	setp.gt.u32 	%p1374, %r9788, %r9752;
	@%p1374 bra 	$L__BB1_2371;
	setp.lt.u32 	%p1375, %r9788, %r9752;
	@%p1375 bra 	$L__BB1_2385;
	setp.gt.u32 	%p1376, %r9787, %r9751;
	@%p1376 bra 	$L__BB1_2371;
	setp.lt.u32 	%p1377, %r9787, %r9751;
	@%p1377 bra 	$L__BB1_2385;
	setp.gt.u32 	%p1378, %r9786, %r9750;
	@%p1378 bra 	$L__BB1_2371;
	setp.lt.u32 	%p1379, %r9786, %r9750;
	@%p1379 bra 	$L__BB1_2385;
	setp.gt.u32 	%p1380, %r9785, %r9749;
	@%p1380 bra 	$L__BB1_2371;
	setp.lt.u32 	%p1381, %r9785, %r9749;
	setp.lt.u32 	%p1382, %r9784, %r9748;
	or.pred  	%p1383, %p1381, %p1382;
	@%p1383 bra 	$L__BB1_2385;
	bra.uni 	$L__BB1_2371;
$L__BB1_2384:
	setp.ge.u32 	%p1369, %r9791, %r9755;
	@%p1369 bra 	$L__BB1_2372;
$L__BB1_2385:
	ld.const.u32 	%r5769, [const_p];
	ld.const.u32 	%r5770, [const_p+4];
	ld.const.u32 	%r5771, [const_p+8];
	ld.const.u32 	%r5772, [const_p+12];
	ld.const.u32 	%r5773, [const_p+16];
	ld.const.u32 	%r5774, [const_p+20];
	ld.const.u32 	%r5775, [const_p+24];
	// begin inline asm
	add.cc.u32 %r5753, %r9784, %r5769;
	addc.cc.u32 %r5754, %r9785, %r5770;
	addc.cc.u32 %r5755, %r9786, %r5771;
	addc.cc.u32 %r5756, %r9787, %r5772;
	addc.cc.u32 %r5757, %r9788, %r5773;
	addc.cc.u32 %r5758, %r9789, %r5774;
	addc.cc.u32 %r5759, %r9790, %r5775;
	addc.u32 %r5760, %r9791, %r9720;
	
	// end inline asm
	// begin inline asm
	sub.cc.u32 %r9811, %r5753, %r9748;
	subc.cc.u32 %r9812, %r5754, %r9749;
	subc.cc.u32 %r9813, %r5755, %r9750;
	subc.cc.u32 %r9814, %r5756, %r9751;
	subc.cc.u32 %r9815, %r5757, %r9752;
	subc.cc.u32 %r9816, %r5758, %r9753;
	subc.cc.u32 %r9817, %r5759, %r9754;
	subc.u32 %r9818, %r5760, %r9755;
	
	// end inline asm
$L__BB1_2386:
	setp.gt.u32 	%p1384, %r9818, %r9810;
	@%p1384 bra 	$L__BB1_2387;
	bra.uni 	$L__BB1_2400;
$L__BB1_2387:
	// begin inline asm
	sub.cc.u32 %r9819, %r9811, %r9803;
	subc.cc.u32 %r9820, %r9812, %r9804;
	subc.cc.u32 %r9821, %r9813, %r9805;
	subc.cc.u32 %r9822, %r9814, %r9806;
	subc.cc.u32 %r9823, %r9815, %r9807;
	subc.cc.u32 %r9824, %r9816, %r9808;
	subc.cc.u32 %r9825, %r9817, %r9809;
	subc.u32 %r9826, %r9818, %r9810;
	
	// end inline asm
	bra.uni 	$L__BB1_2402;
$L__BB1_2388:
	setp.gt.u32 	%p1386, %r9817, %r9809;
	@%p1386 bra 	$L__BB1_2387;
	setp.lt.u32 	%p1387, %r9817, %r9809;
	@%p1387 bra 	$L__BB1_2401;
	setp.gt.u32 	%p1388, %r9816, %r9808;
	@%p1388 bra 	$L__BB1_2387;
	setp.lt.u32 	%p1389, %r9816, %r9808;
	@%p1389 bra 	$L__BB1_2401;
	setp.gt.u32 	%p1390, %r9815, %r9807;
	@%p1390 bra 	$L__BB1_2387;
	setp.lt.u32 	%p1391, %r9815, %r9807;
	@%p1391 bra 	$L__BB1_2401;
	setp.gt.u32 	%p1392, %r9814, %r9806;
	@%p1392 bra 	$L__BB1_2387;
	setp.lt.u32 	%p1393, %r9814, %r9806;
	@%p1393 bra 	$L__BB1_2401;
	setp.gt.u32 	%p1394, %r9813, %r9805;
	@%p1394 bra 	$L__BB1_2387;
	setp.lt.u32 	%p1395, %r9813, %r9805;
	@%p1395 bra 	$L__BB1_2401;
	setp.gt.u32 	%p1396, %r9812, %r9804;
	@%p1396 bra 	$L__BB1_2387;
	setp.lt.u32 	%p1397, %r9812, %r9804;
	setp.lt.u32 	%p1398, %r9811, %r9803;
	or.pred  	%p1399, %p1397, %p1398;
	@%p1399 bra 	$L__BB1_2401;
	bra.uni 	$L__BB1_2387;
$L__BB1_2400:
	setp.ge.u32 	%p1385, %r9818, %r9810;
	@%p1385 bra 	$L__BB1_2388;
$L__BB1_2401:
	ld.const.u32 	%r5841, [const_p];
	ld.const.u32 	%r5842, [const_p+4];
	ld.const.u32 	%r5843, [const_p+8];
	ld.const.u32 	%r5844, [const_p+12];
	ld.const.u32 	%r5845, [const_p+16];
	ld.const.u32 	%r5846, [const_p+20];
	ld.const.u32 	%r5847, [const_p+24];
	// begin inline asm
	add.cc.u32 %r5825, %r9811, %r5841;
	addc.cc.u32 %r5826, %r9812, %r5842;
	addc.cc.u32 %r5827, %r9813, %r5843;
	addc.cc.u32 %r5828, %r9814, %r5844;
	addc.cc.u32 %r5829, %r9815, %r5845;
	addc.cc.u32 %r5830, %r9816, %r5846;
	addc.cc.u32 %r5831, %r9817, %r5847;
	addc.u32 %r5832, %r9818, %r9720;
	
	// end inline asm
	// begin inline asm
	sub.cc.u32 %r9819, %r5825, %r9803;
	subc.cc.u32 %r9820, %r5826, %r9804;
	subc.cc.u32 %r9821, %r5827, %r9805;
	subc.cc.u32 %r9822, %r5828, %r9806;
	subc.cc.u32 %r9823, %r5829, %r9807;
	subc.cc.u32 %r9824, %r5830, %r9808;
	subc.cc.u32 %r9825, %r5831, %r9809;
	subc.u32 %r9826, %r5832, %r9810;
	
	// end inline asm
$L__BB1_2402:
	setp.gt.u32 	%p1400, %r9773, %r9826;
	@%p1400 bra 	$L__BB1_2403;
	bra.uni 	$L__BB1_2416;
$L__BB1_2403:
	// begin inline asm
	sub.cc.u32 %r9827, %r9766, %r9819;
	subc.cc.u32 %r9828, %r9767, %r9820;
	subc.cc.u32 %r9829, %r9768, %r9821;
	subc.cc.u32 %r9830, %r9769, %r9822;
	subc.cc.u32 %r9831, %r9770, %r9823;
	subc.cc.u32 %r9832, %r9771, %r9824;
	subc.cc.u32 %r9833, %r9772, %r9825;
	subc.u32 %r9834, %r9773, %r9826;
	
	// end inline asm
	bra.uni 	$L__BB1_2418;
$L__BB1_2404:
	setp.gt.u32 	%p1402, %r9772, %r9825;
	@%p1402 bra 	$L__BB1_2403;
	setp.lt.u32 	%p1403, %r9772, %r9825;
	@%p1403 bra 	$L__BB1_2417;
	setp.gt.u32 	%p1404, %r9771, %r9824;
	@%p1404 bra 	$L__BB1_2403;
	setp.lt.u32 	%p1405, %r9771, %r9824;
	@%p1405 bra 	$L__BB1_2417;
	setp.gt.u32 	%p1406, %r9770, %r9823;
	@%p1406 bra 	$L__BB1_2403;
	setp.lt.u32 	%p1407, %r9770, %r9823;
	@%p1407 bra 	$L__BB1_2417;
	setp.gt.u32 	%p1408, %r9769, %r9822;
	@%p1408 bra 	$L__BB1_2403;
	setp.lt.u32 	%p1409, %r9769, %r9822;
	@%p1409 bra 	$L__BB1_2417;
	setp.gt.u32 	%p1410, %r9768, %r9821;
	@%p1410 bra 	$L__BB1_2403;
	setp.lt.u32 	%p1411, %r9768, %r9821;
	@%p1411 bra 	$L__BB1_2417;
	setp.gt.u32 	%p1412, %r9767, %r9820;
	@%p1412 bra 	$L__BB1_2403;
	setp.lt.u32 	%p1413, %r9767, %r9820;
	setp.lt.u32 	%p1414, %r9766, %r9819;
	or.pred  	%p1415, %p1413, %p1414;
	@%p1415 bra 	$L__BB1_2417;
	bra.uni 	$L__BB1_2403;
$L__BB1_2416:
	setp.ge.u32 	%p1401, %r9773, %r9826;
	@%p1401 bra 	$L__BB1_2404;
$L__BB1_2417:
	ld.const.u32 	%r5913, [const_p];
	ld.const.u32 	%r5914, [const_p+4];
	ld.const.u32 	%r5915, [const_p+8];
	ld.const.u32 	%r5916, [const_p+12];
	ld.const.u32 	%r5917, [const_p+16];
	ld.const.u32 	%r5918, [const_p+20];
	ld.const.u32 	%r5919, [const_p+24];
	// begin inline asm
	add.cc.u32 %r5897, %r9766, %r5913;
	addc.cc.u32 %r5898, %r9767, %r5914;
	addc.cc.u32 %r5899, %r9768, %r5915;
	addc.cc.u32 %r5900, %r9769, %r5916;
	addc.cc.u32 %r5901, %r9770, %r5917;
	addc.cc.u32 %r5902, %r9771, %r5918;
	addc.cc.u32 %r5903, %r9772, %r5919;
	addc.u32 %r5904, %r9773, %r9720;
	
	// end inline asm
	// begin inline asm
	sub.cc.u32 %r9827, %r5897, %r9819;
	subc.cc.u32 %r9828, %r5898, %r9820;
	subc.cc.u32 %r9829, %r5899, %r9821;
	subc.cc.u32 %r9830, %r5900, %r9822;
	subc.cc.u32 %r9831, %r5901, %r9823;
	subc.cc.u32 %r9832, %r5902, %r9824;
	subc.cc.u32 %r9833, %r5903, %r9825;
	subc.u32 %r9834, %r5904, %r9826;
	
	// end inline asm
$L__BB1_2418:
	mul.wide.u32 	%rd8836, %r9827, %r9712;
	shr.u64 	%rd8837, %rd8836, 32;
	mul.wide.u32 	%rd8838, %r9828, %r9712;
	add.s64 	%rd8839, %rd8837, %rd8838;
	shr.u64 	%rd8840, %rd8839, 32;
	mul.wide.u32 	%rd8841, %r9829, %r9712;
	add.s64 	%rd8842, %rd8840, %rd8841;
	shr.u64 	%rd8843, %rd8842, 32;
	mul.wide.u32 	%rd8844, %r9830, %r9712;
	add.s64 	%rd8845, %rd8843, %rd8844;
	shr.u64 	%rd8846, %rd8845, 32;
	mul.wide.u32 	%rd8847, %r9831, %r9712;
	add.s64 	%rd8848, %rd8846, %rd8847;
	shr.u64 	%rd8849, %rd8848, 32;
	mul.wide.u32 	%rd8850, %r9832, %r9712;
	add.s64 	%rd8851, %rd8849, %rd8850;
	shr.u64 	%rd8852, %rd8851, 32;
	mul.wide.u32 	%rd8853, %r9833, %r9712;
	add.s64 	%rd8854, %rd8852, %rd8853;
	shr.u64 	%rd8855, %rd8854, 32;
	mul.wide.u32 	%rd8856, %r9834, %r9712;
	add.s64 	%rd8857, %rd8855, %rd8856;
	shr.u64 	%rd8858, %rd8857, 32;
	and.b64  	%rd8859, %rd8839, 4294967295;
	mul.wide.u32 	%rd8860, %r9827, %r9713;
	add.s64 	%rd8861, %rd8860, %rd8859;
	shr.u64 	%rd8862, %rd8861, 32;
	and.b64  	%rd8863, %rd8842, 4294967295;
	mul.wide.u32 	%rd8864, %r9828, %r9713;
	add.s64 	%rd8865, %rd8862, %rd8863;
	add.s64 	%rd8866, %rd8865, %rd8864;
	shr.u64 	%rd8867, %rd8866, 32;
	and.b64  	%rd8868, %rd8845, 4294967295;
	mul.wide.u32 	%rd8869, %r9829, %r9713;
	add.s64 	%rd8870, %rd8867, %rd8868;
	add.s64 	%rd8871, %rd8870, %rd8869;
	shr.u64 	%rd8872, %rd8871, 32;
	and.b64  	%rd8873, %rd8848, 4294967295;
	mul.wide.u32 	%rd8874, %r9830, %r9713;
	add.s64 	%rd8875, %rd8872, %rd8873;
	add.s64 	%rd8876, %rd8875, %rd8874;
	shr.u64 	%rd8877, %rd8876, 32;
	and.b64  	%rd8878, %rd8851, 4294967295;
	mul.wide.u32 	%rd8879, %r9831, %r9713;
	add.s64 	%rd8880, %rd8877, %rd8878;
	add.s64 	%rd8881, %rd8880, %rd8879;
	shr.u64 	%rd8882, %rd8881, 32;
	and.b64  	%rd8883, %rd8854, 4294967295;
	mul.wide.u32 	%rd8884, %r9832, %r9713;
	add.s64 	%rd8885, %rd8882, %rd8883;
	add.s64 	%rd8886, %rd8885, %rd8884;
	shr.u64 	%rd8887, %rd8886, 32;
	and.b64  	%rd8888, %rd8857, 4294967295;
	mul.wide.u32 	%rd8889, %r9833, %r9713;
	add.s64 	%rd8890, %rd8887, %rd8888;
	add.s64 	%rd8891, %rd8890, %rd8889;
	shr.u64 	%rd8892, %rd8891, 32;
	mul.wide.u32 	%rd8893, %r9834, %r9713;
	add.s64 	%rd8894, %rd8892, %rd8858;
	add.s64 	%rd8895, %rd8894, %rd8893;
	shr.u64 	%rd8896, %rd8895, 32;
	and.b64  	%rd8897, %rd8866, 4294967295;
	mul.wide.u32 	%rd8898, %r9827, %r9714;
	add.s64 	%rd8899, %rd8898, %rd8897;
	shr.u64 	%rd8900, %rd8899, 32;
	and.b64  	%rd8901, %rd8871, 4294967295;
	mul.wide.u32 	%rd8902, %r9828, %r9714;
	add.s64 	%rd8903, %rd8900, %rd8901;
	add.s64 	%rd8904, %rd8903, %rd8902;
	shr.u64 	%rd8905, %rd8904, 32;
	and.b64  	%rd8906, %rd8876, 4294967295;
	mul.wide.u32 	%rd8907, %r9829, %r9714;
	add.s64 	%rd8908, %rd8905, %rd8906;
	add.s64 	%rd8909, %rd8908, %rd8907;
	shr.u64 	%rd8910, %rd8909, 32;
	and.b64  	%rd8911, %rd8881, 4294967295;
	mul.wide.u32 	%rd8912, %r9830, %r9714;
	add.s64 	%rd8913, %rd8910, %rd8911;
	add.s64 	%rd8914, %rd8913, %rd8912;
	shr.u64 	%rd8915, %rd8914, 32;
	and.b64  	%rd8916, %rd8886, 4294967295;
	mul.wide.u32 	%rd8917, %r9831, %r9714;
	add.s64 	%rd8918, %rd8915, %rd8916;
	add.s64 	%rd8919, %rd8918, %rd8917;
	shr.u64 	%rd8920, %rd8919, 32;
	and.b64  	%rd8921, %rd8891, 4294967295;
	mul.wide.u32 	%rd8922, %r9832, %r9714;
	add.s64 	%rd8923, %rd8920, %rd8921;
	add.s64 	%rd8924, %rd8923, %rd8922;
	shr.u64 	%rd8925, %rd8924, 32;
	and.b64  	%rd8926, %rd8895, 4294967295;
	mul.wide.u32 	%rd8927, %r9833, %r9714;
	add.s64 	%rd8928, %rd8925, %rd8926;
	add.s64 	%rd8929, %rd8928, %rd8927;
	shr.u64 	%rd8930, %rd8929, 32;
	mul.wide.u32 	%rd8931, %r9834, %r9714;
	add.s64 	%rd8932, %rd8930, %rd8896;
	add.s64 	%rd8933, %rd8932, %rd8931;
	shr.u64 	%rd8934, %rd8933, 32;
	and.b64  	%rd8935, %rd8904, 4294967295;
	mul.wide.u32 	%rd8936, %r9827, %r9715;
	add.s64 	%rd8937, %rd8936, %rd8935;
	shr.u64 	%rd8938, %rd8937, 32;
	and.b64  	%rd8939, %rd8909, 4294967295;
	mul.wide.u32 	%rd8940, %r9828, %r9715;
	add.s64 	%rd8941, %rd8938, %rd8939;
	add.s64 	%rd8942, %rd8941, %rd8940;
	shr.u64 	%rd8943, %rd8942, 32;
	and.b64  	%rd8944, %rd8914, 4294967295;
	mul.wide.u32 	%rd8945, %r9829, %r9715;
	add.s64 	%rd8946, %rd8943, %rd8944;
	add.s64 	%rd8947, %rd8946, %rd8945;
	shr.u64 	%rd8948, %rd8947, 32;
	and.b64  	%rd8949, %rd8919, 4294967295;
	mul.wide.u32 	%rd8950, %r9830, %r9715;
	add.s64 	%rd8951, %rd8948, %rd8949;
	add.s64 	%rd8952, %rd8951, %rd8950;
	shr.u64 	%rd8953, %rd8952, 32;
	and.b64  	%rd8954, %rd8924, 4294967295;
	mul.wide.u32 	%rd8955, %r9831, %r9715;
	add.s64 	%rd8956, %rd8953, %rd8954;
	add.s64 	%rd8957, %rd8956, %rd8955;
	shr.u64 	%rd8958, %rd8957, 32;
	and.b64  	%rd8959, %rd8929, 4294967295;
	mul.wide.u32 	%rd8960, %r9832, %r9715;
	add.s64 	%rd8961, %rd8958, %rd8959;
	add.s64 	%rd8962, %rd8961, %rd8960;
	shr.u64 	%rd8963, %rd8962, 32;
	and.b64  	%rd8964, %rd8933, 4294967295;
	mul.wide.u32 	%rd8965, %r9833, %r9715;
	add.s64 	%rd8966, %rd8963, %rd8964;
	add.s64 	%rd8967, %rd8966, %rd8965;
	shr.u64 	%rd8968, %rd8967, 32;
	mul.wide.u32 	%rd8969, %r9834, %r9715;
	add.s64 	%rd8970, %rd8968, %rd8934;
	add.s64 	%rd8971, %rd8970, %rd8969;
	shr.u64 	%rd8972, %rd8971, 32;
	and.b64  	%rd8973, %rd8942, 4294967295;
	mul.wide.u32 	%rd8974, %r9827, %r9716;
	add.s64 	%rd8975, %rd8974, %rd8973;
	shr.u64 	%rd8976, %rd8975, 32;
	and.b64  	%rd8977, %rd8947, 4294967295;
	mul.wide.u32 	%rd8978, %r9828, %r9716;
	add.s64 	%rd8979, %rd8976, %rd8977;
	add.s64 	%rd8980, %rd8979, %rd8978;
	shr.u64 	%rd8981, %rd8980, 32;
	and.b64  	%rd8982, %rd8952, 4294967295;
	mul.wide.u32 	%rd8983, %r9829, %r9716;
	add.s64 	%rd8984, %rd8981, %rd8982;
	add.s64 	%rd8985, %rd8984, %rd8983;
	shr.u64 	%rd8986, %rd8985, 32;
	and.b64  	%rd8987, %rd8957, 4294967295;
	mul.wide.u32 	%rd8988, %r9830, %r9716;
	add.s64 	%rd8989, %rd8986, %rd8987;
	add.s64 	%rd8990, %rd8989, %rd8988;
	shr.u64 	%rd8991, %rd8990, 32;
	and.b64  	%rd8992, %rd8962, 4294967295;
	mul.wide.u32 	%rd8993, %r9831, %r9716;
	add.s64 	%rd8994, %rd8991, %rd8992;
	add.s64 	%rd8995, %rd8994, %rd8993;
	shr.u64 	%rd8996, %rd8995, 32;
	and.b64  	%rd8997, %rd8967, 4294967295;
	mul.wide.u32 	%rd8998, %r9832, %r9716;
	add.s64 	%rd8999, %rd8996, %rd8997;
	add.s64 	%rd9000, %rd8999, %rd8998;
	shr.u64 	%rd9001, %rd9000, 32;
	and.b64  	%rd9002, %rd8971, 4294967295;
	mul.wide.u32 	%rd9003, %r9833, %r9716;
	add.s64 	%rd9004, %rd9001, %rd9002;
	add.s64 	%rd9005, %rd9004, %rd9003;
	shr.u64 	%rd9006, %rd9005, 32;
	mul.wide.u32 	%rd9007, %r9834, %r9716;
	add.s64 	%rd9008, %rd9006, %rd8972;
	add.s64 	%rd9009, %rd9008, %rd9007;
	shr.u64 	%rd9010, %rd9009, 32;
	and.b64  	%rd9011, %rd8980, 4294967295;
	mul.wide.u32 	%rd9012, %r9827, %r9717;
	add.s64 	%rd9013, %rd9012, %rd9011;
	shr.u64 	%rd9014, %rd9013, 32;
	and.b64  	%rd9015, %rd8985, 4294967295;
	mul.wide.u32 	%rd9016, %r9828, %r9717;
	add.s64 	%rd9017, %rd9014, %rd9015;
	add.s64 	%rd9018, %rd9017, %rd9016;
	shr.u64 	%rd9019, %rd9018, 32;
	and.b64  	%rd9020, %rd8990, 4294967295;
	mul.wide.u32 	%rd9021, %r9829, %r9717;
	add.s64 	%rd9022, %rd9019, %rd9020;
	add.s64 	%rd9023, %rd9022, %rd9021;
	shr.u64 	%rd9024, %rd9023, 32;
	and.b64  	%rd9025, %rd8995, 4294967295;
	mul.wide.u32 	%rd9026, %r9830, %r9717;
	add.s64 	%rd9027, %rd9024, %rd9025;
	add.s64 	%rd9028, %rd9027, %rd9026;
	shr.u64 	%rd9029, %rd9028, 32;
	and.b64  	%rd9030, %rd9000, 4294967295;
	mul.wide.u32 	%rd9031, %r9831, %r9717;
	add.s64 	%rd9032, %rd9029, %rd9030;
	add.s64 	%rd9033, %rd9032, %rd9031;
	shr.u64 	%rd9034, %rd9033, 32;
	and.b64  	%rd9035, %rd9005, 4294967295;
	mul.wide.u32 	%rd9036, %r9832, %r9717;
	add.s64 	%rd9037, %rd9034, %rd9035;
	add.s64 	%rd9038, %rd9037, %rd9036;
	shr.u64 	%rd9039, %rd9038, 32;
	and.b64  	%rd9040, %rd9009, 4294967295;
	mul.wide.u32 	%rd9041, %r9833, %r9717;
	add.s64 	%rd9042, %rd9039, %rd9040;
	add.s64 	%rd9043, %rd9042, %rd9041;
	shr.u64 	%rd9044, %rd9043, 32;
	mul.wide.u32 	%rd9045, %r9834, %r9717;
	add.s64 	%rd9046, %rd9044, %rd9010;
	add.s64 	%rd9047, %rd9046, %rd9045;
	shr.u64 	%rd9048, %rd9047, 32;
	and.b64  	%rd9049, %rd9018, 4294967295;
	mul.wide.u32 	%rd9050, %r9827, %r9718;
	add.s64 	%rd9051, %rd9050, %rd9049;
	shr.u64 	%rd9052, %rd9051, 32;
	and.b64  	%rd9053, %rd9023, 4294967295;
	mul.wide.u32 	%rd9054, %r9828, %r9718;
	add.s64 	%rd9055, %rd9052, %rd9053;
	add.s64 	%rd9056, %rd9055, %rd9054;
	shr.u64 	%rd9057, %rd9056, 32;
	and.b64  	%rd9058, %rd9028, 4294967295;
	mul.wide.u32 	%rd9059, %r9829, %r9718;
	add.s64 	%rd9060, %rd9057, %rd9058;
	add.s64 	%rd9061, %rd9060, %rd9059;
	shr.u64 	%rd9062, %rd9061, 32;
	and.b64  	%rd9063, %rd9033, 4294967295;
	mul.wide.u32 	%rd9064, %r9830, %r9718;
	add.s64 	%rd9065, %rd9062, %rd9063;
	add.s64 	%rd9066, %rd9065, %rd9064;
	shr.u64 	%rd9067, %rd9066, 32;
	and.b64  	%rd9068, %rd9038, 4294967295;
	mul.wide.u32 	%rd9069, %r9831, %r9718;
	add.s64 	%rd9070, %rd9067, %rd9068;
	add.s64 	%rd9071, %rd9070, %rd9069;
	shr.u64 	%rd9072, %rd9071, 32;
	and.b64  	%rd9073, %rd9043, 4294967295;
	mul.wide.u32 	%rd9074, %r9832, %r9718;
	add.s64 	%rd9075, %rd9072, %rd9073;
	add.s64 	%rd9076, %rd9075, %rd9074;
	shr.u64 	%rd9077, %rd9076, 32;
	and.b64  	%rd9078, %rd9047, 4294967295;
	mul.wide.u32 	%rd9079, %r9833, %r9718;
	add.s64 	%rd9080, %rd9077, %rd9078;
	add.s64 	%rd9081, %rd9080, %rd9079;
	shr.u64 	%rd9082, %rd9081, 32;
	mul.wide.u32 	%rd9083, %r9834, %r9718;
	add.s64 	%rd9084, %rd9082, %rd9048;
	add.s64 	%rd9085, %rd9084, %rd9083;
	shr.u64 	%rd9086, %rd9085, 32;
	and.b64  	%rd9087, %rd9056, 4294967295;
	mul.wide.u32 	%rd9088, %r9827, %r9719;
	add.s64 	%rd9089, %rd9088, %rd9087;
	shr.u64 	%rd9090, %rd9089, 32;
	and.b64  	%rd9091, %rd9061, 4294967295;
	mul.wide.u32 	%rd9092, %r9828, %r9719;
	add.s64 	%rd9093, %rd9090, %rd9091;
	add.s64 	%rd9094, %rd9093, %rd9092;
	shr.u64 	%rd9095, %rd9094, 32;
	and.b64  	%rd9096, %rd9066, 4294967295;
	mul.wide.u32 	%rd9097, %r9829, %r9719;
	add.s64 	%rd9098, %rd9095, %rd9096;
	add.s64 	%rd9099, %rd9098, %rd9097;
	shr.u64 	%rd9100, %rd9099, 32;
	and.b64  	%rd9101, %rd9071, 4294967295;
	mul.wide.u32 	%rd9102, %r9830, %r9719;
	add.s64 	%rd9103, %rd9100, %rd9101;
	add.s64 	%rd9104, %rd9103, %rd9102;
	shr.u64 	%rd9105, %rd9104, 32;
	and.b64  	%rd9106, %rd9076, 4294967295;
	mul.wide.u32 	%rd9107, %r9831, %r9719;
	add.s64 	%rd9108, %rd9105, %rd9106;
	add.s64 	%rd9109, %rd9108, %rd9107;
	shr.u64 	%rd9110, %rd9109, 32;
	and.b64  	%rd9111, %rd9081, 4294967295;
	mul.wide.u32 	%rd9112, %r9832, %r9719;
	add.s64 	%rd9113, %rd9110, %rd9111;
	add.s64 	%rd9114, %rd9113, %rd9112;
	shr.u64 	%rd9115, %rd9114, 32;
	and.b64  	%rd9116, %rd9085, 4294967295;
	mul.wide.u32 	%rd9117, %r9833, %r9719;
	add.s64 	%rd9118, %rd9115, %rd9116;
	add.s64 	%rd9119, %rd9118, %rd9117;
	shr.u64 	%rd9120, %rd9119, 32;
	mul.wide.u32 	%rd9121, %r9834, %r9719;
	add.s64 	%rd9122, %rd9120, %rd9086;
	add.s64 	%rd9123, %rd9122, %rd9121;
	shr.u64 	%rd9124, %rd9123, 32;
	{ .reg .b32 tmp; mov.b64 {tmp, %r5969}, %rd9123; }
	and.b64  	%rd9125, %rd9094, 4294967295;
	mul.lo.s64 	%rd9126, %rd9125, 977;
	and.b64  	%rd9127, %rd8836, 4294967295;
	and.b64  	%rd9128, %rd9126, 4294967295;
	add.s64 	%rd19765, %rd9128, %rd9127;
	shr.u64 	%rd9129, %rd9126, 32;
	shr.u64 	%rd9130, %rd19765, 32;
	add.s64 	%rd9131, %rd9130, %rd9129;
	and.b64  	%rd9132, %rd9099, 4294967295;
	mul.lo.s64 	%rd9133, %rd9132, 977;
	and.b64  	%rd9134, %rd8861, 4294967295;
	and.b64  	%rd9135, %rd9133, 4294967295;
	add.s64 	%rd9136, %rd9131, %rd9134;
	add.s64 	%rd9137, %rd9136, %rd9135;
	add.s64 	%rd19766, %rd9137, %rd9125;
	shr.u64 	%rd9138, %rd9133, 32;
	shr.u64 	%rd9139, %rd19766, 32;
	add.s64 	%rd9140, %rd9139, %rd9138;
	and.b64  	%rd9141, %rd9104, 4294967295;
	mul.lo.s64 	%rd9142, %rd9141, 977;
	and.b64  	%rd9143, %rd8899, 4294967295;
	and.b64  	%rd9144, %rd9142, 4294967295;
	add.s64 	%rd9145, %rd9140, %rd9143;
	add.s64 	%rd9146, %rd9145, %rd9144;
	add.s64 	%rd19767, %rd9146, %rd9132;
	shr.u64 	%rd9147, %rd9142, 32;
	shr.u64 	%rd9148, %rd19767, 32;
	add.s64 	%rd9149, %rd9148, %rd9147;
	and.b64  	%rd9150, %rd9109, 4294967295;
	mul.lo.s64 	%rd9151, %rd9150, 977;
	and.b64  	%rd9152, %rd8937, 4294967295;
	and.b64  	%rd9153, %rd9151, 4294967295;
	add.s64 	%rd9154, %rd9149, %rd9152;
	add.s64 	%rd9155, %rd9154, %rd9153;
	add.s64 	%rd19768, %rd9155, %rd9141;
	shr.u64 	%rd9156, %rd9151, 32;
	shr.u64 	%rd9157, %rd19768, 32;
	add.s64 	%rd9158, %rd9157, %rd9156;
	and.b64  	%rd9159, %rd9114, 4294967295;
	mul.lo.s64 	%rd9160, %rd9159, 977;
	and.b64  	%rd9161, %rd8975, 4294967295;
	and.b64  	%rd9162, %rd9160, 4294967295;
	add.s64 	%rd9163, %rd9158, %rd9161;
	add.s64 	%rd9164, %rd9163, %rd9162;
	add.s64 	%rd19769, %rd9164, %rd9150;
	shr.u64 	%rd9165, %rd9160, 32;
	shr.u64 	%rd9166, %rd19769, 32;
	add.s64 	%rd9167, %rd9166, %rd9165;
	and.b64  	%rd9168, %rd9119, 4294967295;
	mul.lo.s64 	%rd9169, %rd9168, 977;
	and.b64  	%rd9170, %rd9013, 4294967295;
	and.b64  	%rd9171, %rd9169, 4294967295;
	add.s64 	%rd9172, %rd9167, %rd9170;
	add.s64 	%rd9173, %rd9172, %rd9171;
	add.s64 	%rd19770, %rd9173, %rd9159;
	shr.u64 	%rd9174, %rd9169, 32;
	shr.u64 	%rd9175, %rd19770, 32;
	add.s64 	%rd9176, %rd9175, %rd9174;
	and.b64  	%rd9177, %rd9123, 4294967295;
	mul.lo.s64 	%rd9178, %rd9177, 977;
	and.b64  	%rd9179, %rd9051, 4294967295;
	and.b64  	%rd9180, %rd9178, 4294967295;
	add.s64 	%rd9181, %rd9176, %rd9179;
	add.s64 	%rd9182, %rd9181, %rd9180;
	add.s64 	%rd19771, %rd9182, %rd9168;
	shr.u64 	%rd9183, %rd9178, 32;
	shr.u64 	%rd9184, %rd19771, 32;
	add.s64 	%rd9185, %rd9184, %rd9183;
	mul.lo.s64 	%rd9186, %rd9124, 977;
	and.b64  	%rd9187, %rd9089, 4294967295;
	and.b64  	%rd9188, %rd9186, 4294967295;
	add.s64 	%rd9189, %rd9185, %rd9187;
	add.s64 	%rd9190, %rd9189, %rd9188;
	add.s64 	%rd19772, %rd9190, %rd9177;
	shr.u64 	%rd9191, %rd9186, 32;
	shr.u64 	%rd9192, %rd19772, 32;
	cvt.u32.u64 	%r5970, %rd9192;
	cvt.u32.u64 	%r5971, %rd9191;
	add.s32 	%r5972, %r5970, %r5971;
	add.s32 	%r3545, %r5972, %r5969;
	setp.eq.s32 	%p1417, %r3545, 0;
	mov.pred 	%p3182, 0;
	@%p1417 bra 	$L__BB1_2426;
	cvt.u64.u32 	%rd9193, %r3545;
	mul.wide.u32 	%rd9194, %r3545, 977;
	shr.u64 	%rd9195, %rd9194, 32;
	and.b64  	%rd9196, %rd19765, 4294967295;
	and.b64  	%rd9197, %rd9194, 4294967295;
	add.s64 	%rd19765, %rd9197, %rd9196;
	shr.u64 	%rd9198, %rd19765, 32;
	and.b64  	%rd9199, %rd19766, 4294967295;
	add.s64 	%rd9200, %rd9195, %rd9199;
	add.s64 	%rd9201, %rd9200, %rd9193;
	add.s64 	%rd19766, %rd9201, %rd9198;
	setp.lt.u64 	%p1419, %rd19766, 4294967296;
	@%p1419 bra 	$L__BB1_2426;
	shr.u64 	%rd9202, %rd19766, 32;
	and.b64  	%rd9203, %rd19767, 4294967295;
	add.s64 	%rd19767, %rd9202, %rd9203;
	setp.lt.u64 	%p1421, %rd19767, 4294967296;
	@%p1421 bra 	$L__BB1_2426;
	shr.u64 	%rd9204, %rd19767, 32;
	and.b64  	%rd9205, %rd19768, 4294967295;
	add.s64 	%rd19768, %rd9204, %rd9205;
	setp.lt.u64 	%p1423, %rd19768, 4294967296;
	@%p1423 bra 	$L__BB1_2426;
	shr.u64 	%rd9207, %rd19768, 32;
	and.b64  	%rd9208, %rd19769, 4294967295;
	add.s64 	%rd19769, %rd9207, %rd9208;
	setp.lt.u64 	%p1425, %rd19769, 4294967296;
	mov.b64 	%rd19768, 4294967296;
	@%p1425 bra 	$L__BB1_2426;
	shr.u64 	%rd9210, %rd19769, 32;
	and.b64  	%rd9211, %rd19770, 4294967295;
	add.s64 	%rd19770, %rd9210, %rd9211;
	setp.lt.u64 	%p1427, %rd19770, 4294967296;
	mov.b64 	%rd19768, 4294967296;
	mov.u64 	%rd19769, %rd19768;
	@%p1427 bra 	$L__BB1_2426;
	shr.u64 	%rd9213, %rd19770, 32;
	and.b64  	%rd9214, %rd19771, 4294967295;
	add.s64 	%rd19771, %rd9213, %rd9214;
	setp.lt.u64 	%p1429, %rd19771, 4294967296;
	mov.b64 	%rd19768, 4294967296;
	mov.u64 	%rd19770, %rd19768;
	@%p1429 bra 	$L__BB1_2426;
	shr.u64 	%rd9216, %rd19771, 32;
	and.b64  	%rd9217, %rd19772, 4294967295;
	add.s64 	%rd9218, %rd9216, %rd9217;
	setp.gt.u64 	%p3182, %rd9218, 4294967295;
	min.u64 	%rd19772, %rd9218, 4294967296;
	mov.b64 	%rd19768, 4294967296;
	mov.u64 	%rd19769, %rd19768;
	mov.u64 	%rd19771, %rd19768;
$L__BB1_2426:
	cvt.u32.u64 	%r9851, %rd19772;
	cvt.u32.u64 	%r9850, %rd19771;
	cvt.u32.u64 	%r9849, %rd19770;
	cvt.u32.u64 	%r9848, %rd19769;
	cvt.u32.u64 	%r9847, %rd19768;
	cvt.u32.u64 	%r9846, %rd19767;
	cvt.u32.u64 	%r9845, %rd19766;
	cvt.u32.u64 	%r9844, %rd19765;
	setp.lt.u32 	%p1430, %r9720, %r9851;
	or.pred  	%p1431, %p3182, %p1430;
	@%p1431 bra 	$L__BB1_2440;
	setp.gt.u32 	%p1432, %r9720, %r9851;
	@%p1432 bra 	$L__BB1_2441;
	ld.const.u32 	%r3554, [const_p+24];
	setp.lt.u32 	%p1433, %r3554, %r9850;
	@%p1433 bra 	$L__BB1_2440;
	setp.gt.u32 	%p1434, %r3554, %r9850;
	@%p1434 bra 	$L__BB1_2441;
	ld.const.u32 	%r3555, [const_p+20];
	setp.lt.u32 	%p1435, %r3555, %r9849;
	@%p1435 bra 	$L__BB1_2440;
	setp.gt.u32 	%p1436, %r3555, %r9849;
	@%p1436 bra 	$L__BB1_2441;
	ld.const.u32 	%r3556, [const_p+16];
	setp.lt.u32 	%p1437, %r3556, %r9848;
	@%p1437 bra 	$L__BB1_2440;
	setp.gt.u32 	%p1438, %r3556, %r9848;
	@%p1438 bra 	$L__BB1_2441;
	ld.const.u32 	%r3557, [const_p+12];
	setp.lt.u32 	%p1439, %r3557, %r9847;
	@%p1439 bra 	$L__BB1_2440;
	setp.gt.u32 	%p1440, %r3557, %r9847;
	@%p1440 bra 	$L__BB1_2441;
	ld.const.u32 	%r3558, [const_p+8];
	setp.lt.u32 	%p1441, %r3558, %r9846;
	@%p1441 bra 	$L__BB1_2440;
	setp.gt.u32 	%p1442, %r3558, %r9846;
	@%p1442 bra 	$L__BB1_2441;
	ld.const.u32 	%r3559, [const_p+4];
	setp.lt.u32 	%p1443, %r3559, %r9845;
	@%p1443 bra 	$L__BB1_2440;
	setp.gt.u32 	%p1444, %r3559, %r9845;
	ld.const.u32 	%r5973, [const_p];
	setp.gt.u32 	%p1445, %r5973, %r9844;
	or.pred  	%p1446, %p1444, %p1445;
	@%p1446 bra 	$L__BB1_2441;
$L__BB1_2440:
	ld.const.u32 	%r5991, [const_p];
	ld.const.u32 	%r5992, [const_p+4];
	ld.const.u32 	%r5993, [const_p+8];
	ld.const.u32 	%r5994, [const_p+12];
	ld.const.u32 	%r5995, [const_p+16];
	ld.const.u32 	%r5996, [const_p+20];
	ld.const.u32 	%r5997, [const_p+24];
	// begin inline asm
	sub.cc.u32 %r9844, %r9844, %r5991;
	subc.cc.u32 %r9845, %r9845, %r5992;
	subc.cc.u32 %r9846, %r9846, %r5993;
	subc.cc.u32 %r9847, %r9847, %r5994;
	subc.cc.u32 %r9848, %r9848, %r5995;
	subc.cc.u32 %r9849, %r9849, %r5996;
	subc.cc.u32 %r9850, %r9850, %r5997;
	subc.u32 %r9851, %r9851, %r9720;
	
	// end inline asm
$L__BB1_2441:
	setp.le.u32 	%p1447, %r9851, %r9720;
	@%p1447 bra 	$L__BB1_2442;
	bra.uni 	$L__BB1_2455;
$L__BB1_2442:
	setp.lt.u32 	%p1448, %r9851, %r9720;
	@%p1448 bra 	$L__BB1_2457;
	ld.const.u32 	%r9843, [const_p+24];
	setp.gt.u32 	%p1449, %r9850, %r9843;
	@%p1449 bra 	$L__BB1_2456;
	setp.lt.u32 	%p1450, %r9850, %r9843;
	@%p1450 bra 	$L__BB1_2457;
	ld.const.u32 	%r3569, [const_p+20];
	setp.gt.u32 	%p1451, %r9849, %r3569;
	@%p1451 bra 	$L__BB1_2456;
	setp.lt.u32 	%p1452, %r9849, %r3569;
	@%p1452 bra 	$L__BB1_2457;
	ld.const.u32 	%r3570, [const_p+16];
	setp.gt.u32 	%p1453, %r9848, %r3570;
	@%p1453 bra 	$L__BB1_2456;
	setp.lt.u32 	%p1454, %r9848, %r3570;
	@%p1454 bra 	$L__BB1_2457;
	ld.const.u32 	%r3571, [const_p+12];
	setp.gt.u32 	%p1455, %r9847, %r3571;
	@%p1455 bra 	$L__BB1_2456;
	setp.lt.u32 	%p1456, %r9847, %r3571;
	@%p1456 bra 	$L__BB1_2457;
	ld.const.u32 	%r3572, [const_p+8];
	setp.gt.u32 	%p1457, %r9846, %r3572;
	@%p1457 bra 	$L__BB1_2456;
	setp.lt.u32 	%p1458, %r9846, %r3572;
	@%p1458 bra 	$L__BB1_2457;
	ld.const.u32 	%r3573, [const_p+4];
	setp.gt.u32 	%p1459, %r9845, %r3573;
	@%p1459 bra 	$L__BB1_2456;
	setp.lt.u32 	%p1460, %r9845, %r3573;
	ld.const.u32 	%r5999, [const_p];
	setp.lt.u32 	%p1461, %r9844, %r5999;
	or.pred  	%p1462, %p1460, %p1461;
	@%p1462 bra 	$L__BB1_2457;
	bra.uni 	$L__BB1_2456;
$L__BB1_2455:
	ld.const.u32 	%r9843, [const_p+24];
$L__BB1_2456:
	ld.const.u32 	%r6017, [const_p];
	ld.const.u32 	%r6018, [const_p+4];
	ld.const.u32 	%r6019, [const_p+8];
	ld.const.u32 	%r6020, [const_p+12];
	ld.const.u32 	%r6021, [const_p+16];
	ld.const.u32 	%r6022, [const_p+20];
	// begin inline asm
	sub.cc.u32 %r9844, %r9844, %r6017;
	subc.cc.u32 %r9845, %r9845, %r6018;
	subc.cc.u32 %r9846, %r9846, %r6019;
	subc.cc.u32 %r9847, %r9847, %r6020;
	subc.cc.u32 %r9848, %r9848, %r6021;
	subc.cc.u32 %r9849, %r9849, %r6022;
	subc.cc.u32 %r9850, %r9850, %r9843;
	subc.u32 %r9851, %r9851, %r9720;
	
	// end inline asm
$L__BB1_2457:
	mul.wide.u32 	%rd9219, %r9748, %r9452;
	shr.u64 	%rd9220, %rd9219, 32;
	mul.wide.u32 	%rd9221, %r9749, %r9452;
	add.s64 	%rd9222, %rd9220, %rd9221;
	shr.u64 	%rd9223, %rd9222, 32;
	mul.wide.u32 	%rd9224, %r9750, %r9452;
	add.s64 	%rd9225, %rd9223, %rd9224;
	shr.u64 	%rd9226, %rd9225, 32;
	mul.wide.u32 	%rd9227, %r9751, %r9452;
	add.s64 	%rd9228, %rd9226, %rd9227;
	shr.u64 	%rd9229, %rd9228, 32;
	mul.wide.u32 	%rd9230, %r9752, %r9452;
	add.s64 	%rd9231, %rd9229, %rd9230;
	shr.u64 	%rd9232, %rd9231, 32;
	mul.wide.u32 	%rd9233, %r9753, %r9452;
	add.s64 	%rd9234, %rd9232, %rd9233;
	shr.u64 	%rd9235, %rd9234, 32;
	mul.wide.u32 	%rd9236, %r9754, %r9452;
	add.s64 	%rd9237, %rd9235, %rd9236;
	shr.u64 	%rd9238, %rd9237, 32;
	mul.wide.u32 	%rd9239, %r9755, %r9452;
	add.s64 	%rd9240, %rd9238, %rd9239;
	shr.u64 	%rd9241, %rd9240, 32;
	and.b64  	%rd9242, %rd9222, 4294967295;
	mul.wide.u32 	%rd9243, %r9748, %r9453;
	add.s64 	%rd9244, %rd9243, %rd9242;
	shr.u64 	%rd9245, %rd9244, 32;
	and.b64  	%rd9246, %rd9225, 4294967295;
	mul.wide.u32 	%rd9247, %r9749, %r9453;
	add.s64 	%rd9248, %rd9245, %rd9246;
	add.s64 	%rd9249, %rd9248, %rd9247;
	shr.u64 	%rd9250, %rd9249, 32;
	and.b64  	%rd9251, %rd9228, 4294967295;
	mul.wide.u32 	%rd9252, %r9750, %r9453;
	add.s64 	%rd9253, %rd9250, %rd9251;
	add.s64 	%rd9254, %rd9253, %rd9252;
	shr.u64 	%rd9255, %rd9254, 32;
	and.b64  	%rd9256, %rd9231, 4294967295;
	mul.wide.u32 	%rd9257, %r9751, %r9453;
	add.s64 	%rd9258, %rd9255, %rd9256;
	add.s64 	%rd9259, %rd9258, %rd9257;
	shr.u64 	%rd9260, %rd9259, 32;
	and.b64  	%rd9261, %rd9234, 4294967295;
	mul.wide.u32 	%rd9262, %r9752, %r9453;
	add.s64 	%rd9263, %rd9260, %rd9261;
	add.s64 	%rd9264, %rd9263, %rd9262;
	shr.u64 	%rd9265, %rd9264, 32;
	and.b64  	%rd9266, %rd9237, 4294967295;
	mul.wide.u32 	%rd9267, %r9753, %r9453;
	add.s64 	%rd9268, %rd9265, %rd9266;
	add.s64 	%rd9269, %rd9268, %rd9267;
	shr.u64 	%rd9270, %rd9269, 32;
	and.b64  	%rd9271, %rd9240, 4294967295;
	mul.wide.u32 	%rd9272, %r9754, %r9453;
	add.s64 	%rd9273, %rd9270, %rd9271;
	add.s64 	%rd9274, %rd9273, %rd9272;
	shr.u64 	%rd9275, %rd9274, 32;
	mul.wide.u32 	%rd9276, %r9755, %r9453;
	add.s64 	%rd9277, %rd9275, %rd9241;
	add.s64 	%rd9278, %rd9277, %rd9276;
	shr.u64 	%rd9279, %rd9278, 32;
	and.b64  	%rd9280, %rd9249, 4294967295;
	mul.wide.u32 	%rd9281, %r9748, %r9454;
	add.s64 	%rd9282, %rd9281, %rd9280;
	shr.u64 	%rd9283, %rd9282, 32;
	and.b64  	%rd9284, %rd9254, 4294967295;
	mul.wide.u32 	%rd9285, %r9749, %r9454;
	add.s64 	%rd9286, %rd9283, %rd9284;
	add.s64 	%rd9287, %rd9286, %rd9285;
	shr.u64 	%rd9288, %rd9287, 32;
	and.b64  	%rd9289, %rd9259, 4294967295;
	mul.wide.u32 	%rd9290, %r9750, %r9454;
	add.s64 	%rd9291, %rd9288, %rd9289;
	add.s64 	%rd9292, %rd9291, %rd9290;
	shr.u64 	%rd9293, %rd9292, 32;
	and.b64  	%rd9294, %rd9264, 4294967295;
	mul.wide.u32 	%rd9295, %r9751, %r9454;
	add.s64 	%rd9296, %rd9293, %rd9294;
	add.s64 	%rd9297, %rd9296, %rd9295;
	shr.u64 	%rd9298, %rd9297, 32;
	and.b64  	%rd9299, %rd9269, 4294967295;
	mul.wide.u32 	%rd9300, %r9752, %r9454;
	add.s64 	%rd9301, %rd9298, %rd9299;
	add.s64 	%rd9302, %rd9301, %rd9300;
	shr.u64 	%rd9303, %rd9302, 32;
	and.b64  	%rd9304, %rd9274, 4294967295;
	mul.wide.u32 	%rd9305, %r9753, %r9454;
	add.s64 	%rd9306, %rd9303, %rd9304;
	add.s64 	%rd9307, %rd9306, %rd9305;
	shr.u64 	%rd9308, %rd9307, 32;
	and.b64  	%rd9309, %rd9278, 4294967295;
	mul.wide.u32 	%rd9310, %r9754, %r9454;
	add.s64 	%rd9311, %rd9308, %rd9309;
	add.s64 	%rd9312, %rd9311, %rd9310;
	shr.u64 	%rd9313, %rd9312, 32;
	mul.wide.u32 	%rd9314, %r9755, %r9454;
	add.s64 	%rd9315, %rd9313, %rd9279;
	add.s64 	%rd9316, %rd9315, %rd9314;
	shr.u64 	%rd9317, %rd9316, 32;
	and.b64  	%rd9318, %rd9287, 4294967295;
	mul.wide.u32 	%rd9319, %r9748, %r9455;
	add.s64 	%rd9320, %rd9319, %rd9318;
	shr.u64 	%rd9321, %rd9320, 32;
	and.b64  	%rd9322, %rd9292, 4294967295;
	mul.wide.u32 	%rd9323, %r9749, %r9455;
	add.s64 	%rd9324, %rd9321, %rd9322;
	add.s64 	%rd9325, %rd9324, %rd9323;
	shr.u64 	%rd9326, %rd9325, 32;
	and.b64  	%rd9327, %rd9297, 4294967295;
	mul.wide.u32 	%rd9328, %r9750, %r9455;
	add.s64 	%rd9329, %rd9326, %rd9327;
	add.s64 	%rd9330, %rd9329, %rd9328;
	shr.u64 	%rd9331, %rd9330, 32;
	and.b64  	%rd9332, %rd9302, 4294967295;
	mul.wide.u32 	%rd9333, %r9751, %r9455;
	add.s64 	%rd9334, %rd9331, %rd9332;
	add.s64 	%rd9335, %rd9334, %rd9333;
	shr.u64 	%rd9336, %rd9335, 32;
	and.b64  	%rd9337, %rd9307, 4294967295;
	mul.wide.u32 	%rd9338, %r9752, %r9455;
	add.s64 	%rd9339, %rd9336, %rd9337;
	add.s64 	%rd9340, %rd9339, %rd9338;
	shr.u64 	%rd9341, %rd9340, 32;
	and.b64  	%rd9342, %rd9312, 4294967295;
	mul.wide.u32 	%rd9343, %r9753, %r9455;
	add.s64 	%rd9344, %rd9341, %rd9342;
	add.s64 	%rd9345, %rd9344, %rd9343;
	shr.u64 	%rd9346, %rd9345, 32;
	and.b64  	%rd9347, %rd9316, 4294967295;
	mul.wide.u32 	%rd9348, %r9754, %r9455;
	add.s64 	%rd9349, %rd9346, %rd9347;
	add.s64 	%rd9350, %rd9349, %rd9348;
	shr.u64 	%rd9351, %rd9350, 32;
	mul.wide.u32 	%rd9352, %r9755, %r9455;
	add.s64 	%rd9353, %rd9351, %rd9317;
	add.s64 	%rd9354, %rd9353, %rd9352;
	shr.u64 	%rd9355, %rd9354, 32;
	and.b64  	%rd9356, %rd9325, 4294967295;
	mul.wide.u32 	%rd9357, %r9748, %r9456;
	add.s64 	%rd9358, %rd9357, %rd9356;
	shr.u64 	%rd9359, %rd9358, 32;
	and.b64  	%rd9360, %rd9330, 4294967295;
	mul.wide.u32 	%rd9361, %r9749, %r9456;
	add.s64 	%rd9362, %rd9359, %rd9360;
	add.s64 	%rd9363, %rd9362, %rd9361;
	shr.u64 	%rd9364, %rd9363, 32;
	and.b64  	%rd9365, %rd9335, 4294967295;
	mul.wide.u32 	%rd9366, %r9750, %r9456;
	add.s64 	%rd9367, %rd9364, %rd9365;
	add.s64 	%rd9368, %rd9367, %rd9366;
	shr.u64 	%rd9369, %rd9368, 32;
	and.b64  	%rd9370, %rd9340, 4294967295;
	mul.wide.u32 	%rd9371, %r9751, %r9456;
	add.s64 	%rd9372, %rd9369, %rd9370;
	add.s64 	%rd9373, %rd9372, %rd9371;
	shr.u64 	%rd9374, %rd9373, 32;
	and.b64  	%rd9375, %rd9345, 4294967295;
	mul.wide.u32 	%rd9376, %r9752, %r9456;
	add.s64 	%rd9377, %rd9374, %rd9375;
	add.s64 	%rd9378, %rd9377, %rd9376;
	shr.u64 	%rd9379, %rd9378, 32;
	and.b64  	%rd9380, %rd9350, 4294967295;
	mul.wide.u32 	%rd9381, %r9753, %r9456;
	add.s64 	%rd9382, %rd9379, %rd9380;
	add.s64 	%rd9383, %rd9382, %rd9381;
	shr.u64 	%rd9384, %rd9383, 32;
	and.b64  	%rd9385, %rd9354, 4294967295;
	mul.wide.u32 	%rd9386, %r9754, %r9456;
	add.s64 	%rd9387, %rd9384, %rd9385;
	add.s64 	%rd9388, %rd9387, %rd9386;
	shr.u64 	%rd9389, %rd9388, 32;
	mul.wide.u32 	%rd9390, %r9755, %r9456;
	add.s64 	%rd9391, %rd9389, %rd9355;
	add.s64 	%rd9392, %rd9391, %rd9390;
	shr.u64 	%rd9393, %rd9392, 32;
	and.b64  	%rd9394, %rd9363, 4294967295;
	mul.wide.u32 	%rd9395, %r9748, %r9457;
	add.s64 	%rd9396, %rd9395, %rd9394;
	shr.u64 	%rd9397, %rd9396, 32;
	and.b64  	%rd9398, %rd9368, 4294967295;
	mul.wide.u32 	%rd9399, %r9749, %r9457;
	add.s64 	%rd9400, %rd9397, %rd9398;
	add.s64 	%rd9401, %rd9400, %rd9399;
	shr.u64 	%rd9402, %rd9401, 32;
	and.b64  	%rd9403, %rd9373, 4294967295;
	mul.wide.u32 	%rd9404, %r9750, %r9457;
	add.s64 	%rd9405, %rd9402, %rd9403;
	add.s64 	%rd9406, %rd9405, %rd9404;
	shr.u64 	%rd9407, %rd9406, 32;
	and.b64  	%rd9408, %rd9378, 4294967295;
	mul.wide.u32 	%rd9409, %r9751, %r9457;
	add.s64 	%rd9410, %rd9407, %rd9408;
	add.s64 	%rd9411, %rd9410, %rd9409;
	shr.u64 	%rd9412, %rd9411, 32;
	and.b64  	%rd9413, %rd9383, 4294967295;
	mul.wide.u32 	%rd9414, %r9752, %r9457;
	add.s64 	%rd9415, %rd9412, %rd9413;
	add.s64 	%rd9416, %rd9415, %rd9414;
	shr.u64 	%rd9417, %rd9416, 32;
	and.b64  	%rd9418, %rd9388, 4294967295;
	mul.wide.u32 	%rd9419, %r9753, %r9457;
	add.s64 	%rd9420, %rd9417, %rd9418;
	add.s64 	%rd9421, %rd9420, %rd9419;
	shr.u64 	%rd9422, %rd9421, 32;
	and.b64  	%rd9423, %rd9392, 4294967295;
	mul.wide.u32 	%rd9424, %r9754, %r9457;
	add.s64 	%rd9425, %rd9422, %rd9423;
	add.s64 	%rd9426, %rd9425, %rd9424;
	shr.u64 	%rd9427, %rd9426, 32;
	mul.wide.u32 	%rd9428, %r9755, %r9457;
	add.s64 	%rd9429, %rd9427, %rd9393;
	add.s64 	%rd9430, %rd9429, %rd9428;
	shr.u64 	%rd9431, %rd9430, 32;
	and.b64  	%rd9432, %rd9401, 4294967295;
	mul.wide.u32 	%rd9433, %r9748, %r9458;
	add.s64 	%rd9434, %rd9433, %rd9432;
	shr.u64 	%rd9435, %rd9434, 32;
	and.b64  	%rd9436, %rd9406, 4294967295;
	mul.wide.u32 	%rd9437, %r9749, %r9458;
	add.s64 	%rd9438, %rd9435, %rd9436;
	add.s64 	%rd9439, %rd9438, %rd9437;
	shr.u64 	%rd9440, %rd9439, 32;
	and.b64  	%rd9441, %rd9411, 4294967295;
	mul.wide.u32 	%rd9442, %r9750, %r9458;
	add.s64 	%rd9443, %rd9440, %rd9441;
	add.s64 	%rd9444, %rd9443, %rd9442;
	shr.u64 	%rd9445, %rd9444, 32;
	and.b64  	%rd9446, %rd9416, 4294967295;
	mul.wide.u32 	%rd9447, %r9751, %r9458;
	add.s64 	%rd9448, %rd9445, %rd9446;
	add.s64 	%rd9449, %rd9448, %rd9447;
	shr.u64 	%rd9450, %rd9449, 32;
	and.b64  	%rd9451, %rd9421, 4294967295;
	mul.wide.u32 	%rd9452, %r9752, %r9458;
	add.s64 	%rd9453, %rd9450, %rd9451;
	add.s64 	%rd9454, %rd9453, %rd9452;
	shr.u64 	%rd9455, %rd9454, 32;
	and.b64  	%rd9456, %rd9426, 4294967295;
	mul.wide.u32 	%rd9457, %r9753, %r9458;
	add.s64 	%rd9458, %rd9455, %rd9456;
	add.s64 	%rd9459, %rd9458, %rd9457;
	shr.u64 	%rd9460, %rd9459, 32;
	and.b64  	%rd9461, %rd9430, 4294967295;
	mul.wide.u32 	%rd9462, %r9754, %r9458;
	add.s64 	%rd9463, %rd9460, %rd9461;
	add.s64 	%rd9464, %rd9463, %rd9462;
	shr.u64 	%rd9465, %rd9464, 32;
	mul.wide.u32 	%rd9466, %r9755, %r9458;
	add.s64 	%rd9467, %rd9465, %rd9431;
	add.s64 	%rd9468, %rd9467, %rd9466;
	shr.u64 	%rd9469, %rd9468, 32;
	and.b64  	%rd9470, %rd9439, 4294967295;
	mul.wide.u32 	%rd9471, %r9748, %r9459;
	add.s64 	%rd9472, %rd9471, %rd9470;
	shr.u64 	%rd9473, %rd9472, 32;
	and.b64  	%rd9474, %rd9444, 4294967295;
	mul.wide.u32 	%rd9475, %r9749, %r9459;
	add.s64 	%rd9476, %rd9473, %rd9474;
	add.s64 	%rd9477, %rd9476, %rd9475;
	shr.u64 	%rd9478, %rd9477, 32;
	and.b64  	%rd9479, %rd9449, 4294967295;
	mul.wide.u32 	%rd9480, %r9750, %r9459;
	add.s64 	%rd9481, %rd9478, %rd9479;
	add.s64 	%rd9482, %rd9481, %rd9480;
	shr.u64 	%rd9483, %rd9482, 32;
	and.b64  	%rd9484, %rd9454, 4294967295;
	mul.wide.u32 	%rd9485, %r9751, %r9459;
	add.s64 	%rd9486, %rd9483, %rd9484;
	add.s64 	%rd9487, %rd9486, %rd9485;
	shr.u64 	%rd9488, %rd9487, 32;
	and.b64  	%rd9489, %rd9459, 4294967295;
	mul.wide.u32 	%rd9490, %r9752, %r9459;
	add.s64 	%rd9491, %rd9488, %rd9489;
	add.s64 	%rd9492, %rd9491, %rd9490;
	shr.u64 	%rd9493, %rd9492, 32;
	and.b64  	%rd9494, %rd9464, 4294967295;
	mul.wide.u32 	%rd9495, %r9753, %r9459;
	add.s64 	%rd9496, %rd9493, %rd9494;
	add.s64 	%rd9497, %rd9496, %rd9495;
	shr.u64 	%rd9498, %rd9497, 32;
	and.b64  	%rd9499, %rd9468, 4294967295;
	mul.wide.u32 	%rd9500, %r9754, %r9459;
	add.s64 	%rd9501, %rd9498, %rd9499;
	add.s64 	%rd9502, %rd9501, %rd9500;
	shr.u64 	%rd9503, %rd9502, 32;
	mul.wide.u32 	%rd9504, %r9755, %r9459;
	add.s64 	%rd9505, %rd9503, %rd9469;
	add.s64 	%rd9506, %rd9505, %rd9504;
	shr.u64 	%rd9507, %rd9506, 32;
	{ .reg .b32 tmp; mov.b64 {tmp, %r6025}, %rd9506; }
	and.b64  	%rd9508, %rd9477, 4294967295;
	mul.lo.s64 	%rd9509, %rd9508, 977;
	and.b64  	%rd9510, %rd9219, 4294967295;
	and.b64  	%rd9511, %rd9509, 4294967295;
	add.s64 	%rd19773, %rd9511, %rd9510;
	shr.u64 	%rd9512, %rd9509, 32;
	shr.u64 	%rd9513, %rd19773, 32;
	add.s64 	%rd9514, %rd9513, %rd9512;
	and.b64  	%rd9515, %rd9482, 4294967295;
	mul.lo.s64 	%rd9516, %rd9515, 977;
	and.b64  	%rd9517, %rd9244, 4294967295;
	and.b64  	%rd9518, %rd9516, 4294967295;
	add.s64 	%rd9519, %rd9514, %rd9517;
	add.s64 	%rd9520, %rd9519, %rd9518;
	add.s64 	%rd19774, %rd9520, %rd9508;
	shr.u64 	%rd9521, %rd9516, 32;
	shr.u64 	%rd9522, %rd19774, 32;
	add.s64 	%rd9523, %rd9522, %rd9521;
	and.b64  	%rd9524, %rd9487, 4294967295;
	mul.lo.s64 	%rd9525, %rd9524, 977;
	and.b64  	%rd9526, %rd9282, 4294967295;
	and.b64  	%rd9527, %rd9525, 4294967295;
	add.s64 	%rd9528, %rd9523, %rd9526;
	add.s64 	%rd9529, %rd9528, %rd9527;
	add.s64 	%rd19775, %rd9529, %rd9515;
	shr.u64 	%rd9530, %rd9525, 32;
	shr.u64 	%rd9531, %rd19775, 32;
	add.s64 	%rd9532, %rd9531, %rd9530;
	and.b64  	%rd9533, %rd9492, 4294967295;
	mul.lo.s64 	%rd9534, %rd9533, 977;
	and.b64  	%rd9535, %rd9320, 4294967295;
	and.b64  	%rd9536, %rd9534, 4294967295;
	add.s64 	%rd9537, %rd9532, %rd9535;
	add.s64 	%rd9538, %rd9537, %rd9536;
	add.s64 	%rd19776, %rd9538, %rd9524;
	shr.u64 	%rd9539, %rd9534, 32;
	shr.u64 	%rd9540, %rd19776, 32;
	add.s64 	%rd9541, %rd9540, %rd9539;
	and.b64  	%rd9542, %rd9497, 4294967295;
	mul.lo.s64 	%rd9543, %rd9542, 977;
	and.b64  	%rd9544, %rd9358, 4294967295;
	and.b64  	%rd9545, %rd9543, 4294967295;
	add.s64 	%rd9546, %rd9541, %rd9544;
	add.s64 	%rd9547, %rd9546, %rd9545;
	add.s64 	%rd19777, %rd9547, %rd9533;
	shr.u64 	%rd9548, %rd9543, 32;
	shr.u64 	%rd9549, %rd19777, 32;
	add.s64 	%rd9550, %rd9549, %rd9548;
	and.b64  	%rd9551, %rd9502, 4294967295;
	mul.lo.s64 	%rd9552, %rd9551, 977;
	and.b64  	%rd9553, %rd9396, 4294967295;
	and.b64  	%rd9554, %rd9552, 4294967295;
	add.s64 	%rd9555, %rd9550, %rd9553;
	add.s64 	%rd9556, %rd9555, %rd9554;
	add.s64 	%rd19778, %rd9556, %rd9542;
	shr.u64 	%rd9557, %rd9552, 32;
	shr.u64 	%rd9558, %rd19778, 32;
	add.s64 	%rd9559, %rd9558, %rd9557;
	and.b64  	%rd9560, %rd9506, 4294967295;
	mul.lo.s64 	%rd9561, %rd9560, 977;
	and.b64  	%rd9562, %rd9434, 4294967295;
	and.b64  	%rd9563, %rd9561, 4294967295;
	add.s64 	%rd9564, %rd9559, %rd9562;
	add.s64 	%rd9565, %rd9564, %rd9563;
	add.s64 	%rd19779, %rd9565, %rd9551;
	shr.u64 	%rd9566, %rd9561, 32;
	shr.u64 	%rd9567, %rd19779, 32;
	add.s64 	%rd9568, %rd9567, %rd9566;
	mul.lo.s64 	%rd9569, %rd9507, 977;
	and.b64  	%rd9570, %rd9472, 4294967295;
	and.b64  	%rd9571, %rd9569, 4294967295;
	add.s64 	%rd9572, %rd9568, %rd9570;
	add.s64 	%rd9573, %rd9572, %rd9571;
	add.s64 	%rd19780, %rd9573, %rd9560;
	shr.u64 	%rd9574, %rd9569, 32;
	shr.u64 	%rd9575, %rd19780, 32;
	cvt.u32.u64 	%r6026, %rd9575;
	cvt.u32.u64 	%r6027, %rd9574;
	add.s32 	%r6028, %r6026, %r6027;
	add.s32 	%r3600, %r6028, %r6025;
	setp.eq.s32 	%p1464, %r3600, 0;
	mov.pred 	%p3183, 0;
	@%p1464 bra 	$L__BB1_2465;
	cvt.u64.u32 	%rd9576, %r3600;
	mul.wide.u32 	%rd9577, %r3600, 977;
	shr.u64 	%rd9578, %rd9577, 32;
	and.b64  	%rd9579, %rd19773, 4294967295;
	and.b64  	%rd9580, %rd9577, 4294967295;
	add.s64 	%rd19773, %rd9580, %rd9579;
	shr.u64 	%rd9581, %rd19773, 32;
	and.b64  	%rd9582, %rd19774, 4294967295;
	add.s64 	%rd9583, %rd9578, %rd9582;
	add.s64 	%rd9584, %rd9583, %rd9576;
	add.s64 	%rd19774, %rd9584, %rd9581;
	setp.lt.u64 	%p1466, %rd19774, 4294967296;
	@%p1466 bra 	$L__BB1_2465;
	shr.u64 	%rd9585, %rd19774, 32;
	and.b64  	%rd9586, %rd19775, 4294967295;
	add.s64 	%rd19775, %rd9585, %rd9586;
	setp.lt.u64 	%p1468, %rd19775, 4294967296;
	@%p1468 bra 	$L__BB1_2465;
	shr.u64 	%rd9587, %rd19775, 32;
	and.b64  	%rd9588, %rd19776, 4294967295;
	add.s64 	%rd19776, %rd9587, %rd9588;
	setp.lt.u64 	%p1470, %rd19776, 4294967296;
	@%p1470 bra 	$L__BB1_2465;
	shr.u64 	%rd9590, %rd19776, 32;
	and.b64  	%rd9591, %rd19777, 4294967295;
	add.s64 	%rd19777, %rd9590, %rd9591;
	setp.lt.u64 	%p1472, %rd19777, 4294967296;
	mov.b64 	%rd19776, 4294967296;
	@%p1472 bra 	$L__BB1_2465;
	shr.u64 	%rd9593, %rd19777, 32;
	and.b64  	%rd9594, %rd19778, 4294967295;
	add.s64 	%rd19778, %rd9593, %rd9594;
	setp.lt.u64 	%p1474, %rd19778, 4294967296;
	mov.b64 	%rd19776, 4294967296;
	mov.u64 	%rd19777, %rd19776;
	@%p1474 bra 	$L__BB1_2465;
	shr.u64 	%rd9596, %rd19778, 32;
	and.b64  	%rd9597, %rd19779, 4294967295;
	add.s64 	%rd19779, %rd9596, %rd9597;
	setp.lt.u64 	%p1476, %rd19779, 4294967296;
	mov.b64 	%rd19776, 4294967296;
	mov.u64 	%rd19778, %rd19776;
	@%p1476 bra 	$L__BB1_2465;
	shr.u64 	%rd9599, %rd19779, 32;
	and.b64  	%rd9600, %rd19780, 4294967295;
	add.s64 	%rd9601, %rd9599, %rd9600;
	setp.gt.u64 	%p3183, %rd9601, 4294967295;
	min.u64 	%rd19780, %rd9601, 4294967296;
	mov.b64 	%rd19776, 4294967296;
	mov.u64 	%rd19777, %rd19776;
	mov.u64 	%rd19779, %rd19776;
$L__BB1_2465:
	cvt.u32.u64 	%r9867, %rd19780;
	cvt.u32.u64 	%r9866, %rd19779;
	cvt.u32.u64 	%r9865, %rd19778;
	cvt.u32.u64 	%r9864, %rd19777;
	cvt.u32.u64 	%r9863, %rd19776;
	cvt.u32.u64 	%r9862, %rd19775;
	cvt.u32.u64 	%r9861, %rd19774;
	cvt.u32.u64 	%r9860, %rd19773;
	setp.lt.u32 	%p1477, %r9720, %r9867;
	or.pred  	%p1478, %p3183, %p1477;
	@%p1478 bra 	$L__BB1_2479;
	setp.gt.u32 	%p1479, %r9720, %r9867;
	@%p1479 bra 	$L__BB1_2480;
	ld.const.u32 	%r3609, [const_p+24];
	setp.lt.u32 	%p1480, %r3609, %r9866;
	@%p1480 bra 	$L__BB1_2479;
	setp.gt.u32 	%p1481, %r3609, %r9866;
	@%p1481 bra 	$L__BB1_2480;
	ld.const.u32 	%r3610, [const_p+20];
	setp.lt.u32 	%p1482, %r3610, %r9865;
	@%p1482 bra 	$L__BB1_2479;
	setp.gt.u32 	%p1483, %r3610, %r9865;
	@%p1483 bra 	$L__BB1_2480;
	ld.const.u32 	%r3611, [const_p+16];
	setp.lt.u32 	%p1484, %r3611, %r9864;
	@%p1484 bra 	$L__BB1_2479;
	setp.gt.u32 	%p1485, %r3611, %r9864;
	@%p1485 bra 	$L__BB1_2480;
	ld.const.u32 	%r3612, [const_p+12];
	setp.lt.u32 	%p1486, %r3612, %r9863;
	@%p1486 bra 	$L__BB1_2479;
	setp.gt.u32 	%p1487, %r3612, %r9863;
	@%p1487 bra 	$L__BB1_2480;
	ld.const.u32 	%r3613, [const_p+8];
	setp.lt.u32 	%p1488, %r3613, %r9862;
	@%p1488 bra 	$L__BB1_2479;
	setp.gt.u32 	%p1489, %r3613, %r9862;
	@%p1489 bra 	$L__BB1_2480;
	ld.const.u32 	%r3614, [const_p+4];
	setp.lt.u32 	%p1490, %r3614, %r9861;
	@%p1490 bra 	$L__BB1_2479;
	setp.gt.u32 	%p1491, %r3614, %r9861;
	ld.const.u32 	%r6029, [const_p];
	setp.gt.u32 	%p1492, %r6029, %r9860;
	or.pred  	%p1493, %p1491, %p1492;
	@%p1493 bra 	$L__BB1_2480;
$L__BB1_2479:
	ld.const.u32 	%r6047, [const_p];
	ld.const.u32 	%r6048, [const_p+4];
	ld.const.u32 	%r6049, [const_p+8];
	ld.const.u32 	%r6050, [const_p+12];
	ld.const.u32 	%r6051, [const_p+16];
	ld.const.u32 	%r6052, [const_p+20];
	ld.const.u32 	%r6053, [const_p+24];
	// begin inline asm
	sub.cc.u32 %r9860, %r9860, %r6047;
	subc.cc.u32 %r9861, %r9861, %r6048;
	subc.cc.u32 %r9862, %r9862, %r6049;
	subc.cc.u32 %r9863, %r9863, %r6050;
	subc.cc.u32 %r9864, %r9864, %r6051;
	subc.cc.u32 %r9865, %r9865, %r6052;
	subc.cc.u32 %r9866, %r9866, %r6053;
	subc.u32 %r9867, %r9867, %r9720;
	
	// end inline asm
$L__BB1_2480:
	setp.gt.u32 	%p1494, %r9867, %r9720;
	@%p1494 bra 	$L__BB1_2493;
	bra.uni 	$L__BB1_2494;
$L__BB1_2481:
	ld.const.u32 	%r3623, [const_p+24];
	setp.gt.u32 	%p1496, %r9866, %r3623;
	@%p1496 bra 	$L__BB1_2493;
	setp.lt.u32 	%p1497, %r9866, %r3623;
	@%p1497 bra 	$L__BB1_2495;
	ld.const.u32 	%r3624, [const_p+20];
	setp.gt.u32 	%p1498, %r9865, %r3624;
	@%p1498 bra 	$L__BB1_2493;
	setp.lt.u32 	%p1499, %r9865, %r3624;
	@%p1499 bra 	$L__BB1_2495;
	ld.const.u32 	%r3625, [const_p+16];
	setp.gt.u32 	%p1500, %r9864, %r3625;
	@%p1500 bra 	$L__BB1_2493;
	setp.lt.u32 	%p1501, %r9864, %r3625;
	@%p1501 bra 	$L__BB1_2495;
	ld.const.u32 	%r3626, [const_p+12];
	setp.gt.u32 	%p1502, %r9863, %r3626;
	@%p1502 bra 	$L__BB1_2493;
	setp.lt.u32 	%p1503, %r9863, %r3626;
	@%p1503 bra 	$L__BB1_2495;
	ld.const.u32 	%r3627, [const_p+8];
	setp.gt.u32 	%p1504, %r9862, %r3627;
	@%p1504 bra 	$L__BB1_2493;
	setp.lt.u32 	%p1505, %r9862, %r3627;
	@%p1505 bra 	$L__BB1_2495;
	ld.const.u32 	%r3628, [const_p+4];
	setp.gt.u32 	%p1506, %r9861, %r3628;
	@%p1506 bra 	$L__BB1_2493;
	setp.lt.u32 	%p1507, %r9861, %r3628;
	ld.const.u32 	%r6055, [const_p];
	setp.lt.u32 	%p1508, %r9860, %r6055;
	or.pred  	%p1509, %p1507, %p1508;
	@%p1509 bra 	$L__BB1_2495;
$L__BB1_2493:
	ld.const.u32 	%r6073, [const_p];
	ld.const.u32 	%r6074, [const_p+4];
	ld.const.u32 	%r6075, [const_p+8];
	ld.const.u32 	%r6076, [const_p+12];
	ld.const.u32 	%r6077, [const_p+16];
	ld.const.u32 	%r6078, [const_p+20];
	ld.const.u32 	%r6079, [const_p+24];
	// begin inline asm
	sub.cc.u32 %r9860, %r9860, %r6073;
	subc.cc.u32 %r9861, %r9861, %r6074;
	subc.cc.u32 %r9862, %r9862, %r6075;
	subc.cc.u32 %r9863, %r9863, %r6076;
	subc.cc.u32 %r9864, %r9864, %r6077;
	subc.cc.u32 %r9865, %r9865, %r6078;
	subc.cc.u32 %r9866, %r9866, %r6079;
	subc.u32 %r9867, %r9867, %r9720;
	
	// end inline asm
	bra.uni 	$L__BB1_2495;
$L__BB1_2494:
	setp.lt.u32 	%p1495, %r9867, %r9720;
	@%p1495 bra 	$L__BB1_2495;
	bra.uni 	$L__BB1_2481;
$L__BB1_2495:
	setp.gt.u32 	%p1510, %r9851, %r9867;
	@%p1510 bra 	$L__BB1_2496;
	bra.uni 	$L__BB1_2509;
$L__BB1_2496:
	// begin inline asm
	sub.cc.u32 %r9868, %r9844, %r9860;
	subc.cc.u32 %r9869, %r9845, %r9861;
	subc.cc.u32 %r9870, %r9846, %r9862;
	subc.cc.u32 %r9871, %r9847, %r9863;
	subc.cc.u32 %r9872, %r9848, %r9864;
	subc.cc.u32 %r9873, %r9849, %r9865;
	subc.cc.u32 %r9874, %r9850, %r9866;
	subc.u32 %r9875, %r9851, %r9867;
	
	// end inline asm
	bra.uni 	$L__BB1_2511;
$L__BB1_2497:
	setp.gt.u32 	%p1512, %r9850, %r9866;
	@%p1512 bra 	$L__BB1_2496;
	setp.lt.u32 	%p1513, %r9850, %r9866;
	@%p1513 bra 	$L__BB1_2510;
	setp.gt.u32 	%p1514, %r9849, %r9865;
	@%p1514 bra 	$L__BB1_2496;
	setp.lt.u32 	%p1515, %r9849, %r9865;
	@%p1515 bra 	$L__BB1_2510;
	setp.gt.u32 	%p1516, %r9848, %r9864;
	@%p1516 bra 	$L__BB1_2496;
	setp.lt.u32 	%p1517, %r9848, %r9864;
	@%p1517 bra 	$L__BB1_2510;
	setp.gt.u32 	%p1518, %r9847, %r9863;
	@%p1518 bra 	$L__BB1_2496;
	setp.lt.u32 	%p1519, %r9847, %r9863;
	@%p1519 bra 	$L__BB1_2510;
	setp.gt.u32 	%p1520, %r9846, %r9862;
	@%p1520 bra 	$L__BB1_2496;
	setp.lt.u32 	%p1521, %r9846, %r9862;
	@%p1521 bra 	$L__BB1_2510;
	setp.gt.u32 	%p1522, %r9845, %r9861;
	@%p1522 bra 	$L__BB1_2496;
	setp.lt.u32 	%p1523, %r9845, %r9861;
	setp.lt.u32 	%p1524, %r9844, %r9860;
	or.pred  	%p1525, %p1523, %p1524;
	@%p1525 bra 	$L__BB1_2510;
	bra.uni 	$L__BB1_2496;
$L__BB1_2509:
	setp.ge.u32 	%p1511, %r9851, %r9867;
	@%p1511 bra 	$L__BB1_2497;
$L__BB1_2510:
	ld.const.u32 	%r6097, [const_p];
	ld.const.u32 	%r6098, [const_p+4];
	ld.const.u32 	%r6099, [const_p+8];
	ld.const.u32 	%r6100, [const_p+12];
	ld.const.u32 	%r6101, [const_p+16];
	ld.const.u32 	%r6102, [const_p+20];
	ld.const.u32 	%r6103, [const_p+24];
	// begin inline asm
	add.cc.u32 %r6081, %r9844, %r6097;
	addc.cc.u32 %r6082, %r9845, %r6098;
	addc.cc.u32 %r6083, %r9846, %r6099;
	addc.cc.u32 %r6084, %r9847, %r6100;
	addc.cc.u32 %r6085, %r9848, %r6101;
	addc.cc.u32 %r6086, %r9849, %r6102;
	addc.cc.u32 %r6087, %r9850, %r6103;
	addc.u32 %r6088, %r9851, %r9720;
	
	// end inline asm
	// begin inline asm
	sub.cc.u32 %r9868, %r6081, %r9860;
	subc.cc.u32 %r9869, %r6082, %r9861;
	subc.cc.u32 %r9870, %r6083, %r9862;
	subc.cc.u32 %r9871, %r6084, %r9863;
	subc.cc.u32 %r9872, %r6085, %r9864;
	subc.cc.u32 %r9873, %r6086, %r9865;
	subc.cc.u32 %r9874, %r6087, %r9866;
	subc.u32 %r9875, %r6088, %r9867;
	
	// end inline asm
$L__BB1_2511:
	ld.global.u32 	%r6153, [%rd708+64];
	ld.const.u32 	%r6154, [const_G_jacobian+64];
	mul.wide.u32 	%rd9602, %r6154, %r6153;
	shr.u64 	%rd9603, %rd9602, 32;
	ld.const.u32 	%r6155, [const_G_jacobian+68];
	mul.wide.u32 	%rd9604, %r6155, %r6153;
	add.s64 	%rd9605, %rd9603, %rd9604;
	shr.u64 	%rd9606, %rd9605, 32;
	ld.const.u32 	%r6156, [const_G_jacobian+72];
	mul.wide.u32 	%rd9607, %r6156, %r6153;
	add.s64 	%rd9608, %rd9606, %rd9607;
	shr.u64 	%rd9609, %rd9608, 32;
	ld.const.u32 	%r6157, [const_G_jacobian+76];
	mul.wide.u32 	%rd9610, %r6157, %r6153;
	add.s64 	%rd9611, %rd9609, %rd9610;
	shr.u64 	%rd9612, %rd9611, 32;
	ld.const.u32 	%r6158, [const_G_jacobian+80];
	mul.wide.u32 	%rd9613, %r6158, %r6153;
	add.s64 	%rd9614, %rd9612, %rd9613;
	shr.u64 	%rd9615, %rd9614, 32;
	ld.const.u32 	%r6159, [const_G_jacobian+84];
	mul.wide.u32 	%rd9616, %r6159, %r6153;
	add.s64 	%rd9617, %rd9615, %rd9616;
	shr.u64 	%rd9618, %rd9617, 32;
	ld.const.u32 	%r6160, [const_G_jacobian+88];
	mul.wide.u32 	%rd9619, %r6160, %r6153;
	add.s64 	%rd9620, %rd9618, %rd9619;
	shr.u64 	%rd9621, %rd9620, 32;
	ld.const.u32 	%r6161, [const_G_jacobian+92];
	mul.wide.u32 	%rd9622, %r6161, %r6153;
	add.s64 	%rd9623, %rd9621, %rd9622;
	shr.u64 	%rd9624, %rd9623, 32;
	ld.global.u32 	%r6162, [%rd708+68];
	and.b64  	%rd9625, %rd9605, 4294967295;
	mul.wide.u32 	%rd9626, %r6154, %r6162;
	add.s64 	%rd9627, %rd9626, %rd9625;
	shr.u64 	%rd9628, %rd9627, 32;
	and.b64  	%rd9629, %rd9608, 4294967295;
	mul.wide.u32 	%rd9630, %r6155, %r6162;
	add.s64 	%rd9631, %rd9628, %rd9629;
	add.s64 	%rd9632, %rd9631, %rd9630;
	shr.u64 	%rd9633, %rd9632, 32;
	and.b64  	%rd9634, %rd9611, 4294967295;
	mul.wide.u32 	%rd9635, %r6156, %r6162;
	add.s64 	%rd9636, %rd9633, %rd9634;
	add.s64 	%rd9637, %rd9636, %rd9635;
	shr.u64 	%rd9638, %rd9637, 32;
	and.b64  	%rd9639, %rd9614, 4294967295;
	mul.wide.u32 	%rd9640, %r6157, %r6162;
	add.s64 	%rd9641, %rd9638, %rd9639;
	add.s64 	%rd9642, %rd9641, %rd9640;
	shr.u64 	%rd9643, %rd9642, 32;
	and.b64  	%rd9644, %rd9617, 4294967295;
	mul.wide.u32 	%rd9645, %r6158, %r6162;
	add.s64 	%rd9646, %rd9643, %rd9644;
	add.s64 	%rd9647, %rd9646, %rd9645;
	shr.u64 	%rd9648, %rd9647, 32;
	and.b64  	%rd9649, %rd9620, 4294967295;
	mul.wide.u32 	%rd9650, %r6159, %r6162;
	add.s64 	%rd9651, %rd9648, %rd9649;
	add.s64 	%rd9652, %rd9651, %rd9650;
	shr.u64 	%rd9653, %rd9652, 32;
	and.b64  	%rd9654, %rd9623, 4294967295;
	mul.wide.u32 	%rd9655, %r6160, %r6162;
	add.s64 	%rd9656, %rd9653, %rd9654;
	add.s64 	%rd9657, %rd9656, %rd9655;
	shr.u64 	%rd9658, %rd9657, 32;
	mul.wide.u32 	%rd9659, %r6161, %r6162;
	add.s64 	%rd9660, %rd9658, %rd9624;
	add.s64 	%rd9661, %rd9660, %rd9659;
	shr.u64 	%rd9662, %rd9661, 32;
	ld.global.u32 	%r6163, [%rd708+72];
	and.b64  	%rd9663, %rd9632, 4294967295;
	mul.wide.u32 	%rd9664, %r6154, %r6163;
	add.s64 	%rd9665, %rd9664, %rd9663;
	shr.u64 	%rd9666, %rd9665, 32;
	and.b64  	%rd9667, %rd9637, 4294967295;
	mul.wide.u32 	%rd9668, %r6155, %r6163;
	add.s64 	%rd9669, %rd9666, %rd9667;
	add.s64 	%rd9670, %rd9669, %rd9668;
	shr.u64 	%rd9671, %rd9670, 32;
	and.b64  	%rd9672, %rd9642, 4294967295;
	mul.wide.u32 	%rd9673, %r6156, %r6163;
	add.s64 	%rd9674, %rd9671, %rd9672;
	add.s64 	%rd9675, %rd9674, %rd9673;
	shr.u64 	%rd9676, %rd9675, 32;
	and.b64  	%rd9677, %rd9647, 4294967295;
	mul.wide.u32 	%rd9678, %r6157, %r6163;
	add.s64 	%rd9679, %rd9676, %rd9677;
	add.s64 	%rd9680, %rd9679, %rd9678;
	shr.u64 	%rd9681, %rd9680, 32;
	and.b64  	%rd9682, %rd9652, 4294967295;
	mul.wide.u32 	%rd9683, %r6158, %r6163;
	add.s64 	%rd9684, %rd9681, %rd9682;
	add.s64 	%rd9685, %rd9684, %rd9683;
	shr.u64 	%rd9686, %rd9685, 32;
	and.b64  	%rd9687, %rd9657, 4294967295;
	mul.wide.u32 	%rd9688, %r6159, %r6163;
	add.s64 	%rd9689, %rd9686, %rd9687;
	add.s64 	%rd9690, %rd9689, %rd9688;
	shr.u64 	%rd9691, %rd9690, 32;
	and.b64  	%rd9692, %rd9661, 4294967295;
	mul.wide.u32 	%rd9693, %r6160, %r6163;
	add.s64 	%rd9694, %rd9691, %rd9692;
	add.s64 	%rd9695, %rd9694, %rd9693;
	shr.u64 	%rd9696, %rd9695, 32;
	mul.wide.u32 	%rd9697, %r6161, %r6163;
	add.s64 	%rd9698, %rd9696, %rd9662;
	add.s64 	%rd9699, %rd9698, %rd9697;
	shr.u64 	%rd9700, %rd9699, 32;
	ld.global.u32 	%r6164, [%rd708+76];
	and.b64  	%rd9701, %rd9670, 4294967295;
	mul.wide.u32 	%rd9702, %r6154, %r6164;
	add.s64 	%rd9703, %rd9702, %rd9701;
	shr.u64 	%rd9704, %rd9703, 32;
	and.b64  	%rd9705, %rd9675, 4294967295;
	mul.wide.u32 	%rd9706, %r6155, %r6164;
	add.s64 	%rd9707, %rd9704, %rd9705;
	add.s64 	%rd9708, %rd9707, %rd9706;
	shr.u64 	%rd9709, %rd9708, 32;
	and.b64  	%rd9710, %rd9680, 4294967295;
	mul.wide.u32 	%rd9711, %r6156, %r6164;
	add.s64 	%rd9712, %rd9709, %rd9710;
	add.s64 	%rd9713, %rd9712, %rd9711;
	shr.u64 	%rd9714, %rd9713, 32;
	and.b64  	%rd9715, %rd9685, 4294967295;
	mul.wide.u32 	%rd9716, %r6157, %r6164;
	add.s64 	%rd9717, %rd9714, %rd9715;
	add.s64 	%rd9718, %rd9717, %rd9716;
	shr.u64 	%rd9719, %rd9718, 32;
	and.b64  	%rd9720, %rd9690, 4294967295;
	mul.wide.u32 	%rd9721, %r6158, %r6164;
	add.s64 	%rd9722, %rd9719, %rd9720;
	add.s64 	%rd9723, %rd9722, %rd9721;
	shr.u64 	%rd9724, %rd9723, 32;
	and.b64  	%rd9725, %rd9695, 4294967295;
	mul.wide.u32 	%rd9726, %r6159, %r6164;
	add.s64 	%rd9727, %rd9724, %rd9725;
	add.s64 	%rd9728, %rd9727, %rd9726;
	shr.u64 	%rd9729, %rd9728, 32;
	and.b64  	%rd9730, %rd9699, 4294967295;
	mul.wide.u32 	%rd9731, %r6160, %r6164;
	add.s64 	%rd9732, %rd9729, %rd9730;
	add.s64 	%rd9733, %rd9732, %rd9731;
	shr.u64 	%rd9734, %rd9733, 32;
	mul.wide.u32 	%rd9735, %r6161, %r6164;
	add.s64 	%rd9736, %rd9734, %rd9700;
	add.s64 	%rd9737, %rd9736, %rd9735;
	shr.u64 	%rd9738, %rd9737, 32;
	ld.global.u32 	%r6165, [%rd708+80];
	and.b64  	%rd9739, %rd9708, 4294967295;
	mul.wide.u32 	%rd9740, %r6154, %r6165;
	add.s64 	%rd9741, %rd9740, %rd9739;
	shr.u64 	%rd9742, %rd9741, 32;
	and.b64  	%rd9743, %rd9713, 4294967295;
	mul.wide.u32 	%rd9744, %r6155, %r6165;
	add.s64 	%rd9745, %rd9742, %rd9743;
	add.s64 	%rd9746, %rd9745, %rd9744;
	shr.u64 	%rd9747, %rd9746, 32;
	and.b64  	%rd9748, %rd9718, 4294967295;
	mul.wide.u32 	%rd9749, %r6156, %r6165;
	add.s64 	%rd9750, %rd9747, %rd9748;
	add.s64 	%rd9751, %rd9750, %rd9749;
	shr.u64 	%rd9752, %rd9751, 32;
	and.b64  	%rd9753, %rd9723, 4294967295;
	mul.wide.u32 	%rd9754, %r6157, %r6165;
	add.s64 	%rd9755, %rd9752, %rd9753;
	add.s64 	%rd9756, %rd9755, %rd9754;
	shr.u64 	%rd9757, %rd9756, 32;
	and.b64  	%rd9758, %rd9728, 4294967295;
	mul.wide.u32 	%rd9759, %r6158, %r6165;
	add.s64 	%rd9760, %rd9757, %rd9758;
	add.s64 	%rd9761, %rd9760, %rd9759;
	shr.u64 	%rd9762, %rd9761, 32;
	and.b64  	%rd9763, %rd9733, 4294967295;
	mul.wide.u32 	%rd9764, %r6159, %r6165;
	add.s64 	%rd9765, %rd9762, %rd9763;
	add.s64 	%rd9766, %rd9765, %rd9764;
	shr.u64 	%rd9767, %rd9766, 32;
	and.b64  	%rd9768, %rd9737, 4294967295;
	mul.wide.u32 	%rd9769, %r6160, %r6165;
	add.s64 	%rd9770, %rd9767, %rd9768;
	add.s64 	%rd9771, %rd9770, %rd9769;
	shr.u64 	%rd9772, %rd9771, 32;
	mul.wide.u32 	%rd9773, %r6161, %r6165;
	add.s64 	%rd9774, %rd9772, %rd9738;
	add.s64 	%rd9775, %rd9774, %rd9773;
	shr.u64 	%rd9776, %rd9775, 32;
	ld.global.u32 	%r6166, [%rd708+84];
	and.b64  	%rd9777, %rd9746, 4294967295;
	mul.wide.u32 	%rd9778, %r6154, %r6166;
	add.s64 	%rd9779, %rd9778, %rd9777;
	shr.u64 	%rd9780, %rd9779, 32;
	and.b64  	%rd9781, %rd9751, 4294967295;
	mul.wide.u32 	%rd9782, %r6155, %r6166;
	add.s64 	%rd9783, %rd9780, %rd9781;
	add.s64 	%rd9784, %rd9783, %rd9782;
	shr.u64 	%rd9785, %rd9784, 32;
	and.b64  	%rd9786, %rd9756, 4294967295;
	mul.wide.u32 	%rd9787, %r6156, %r6166;
	add.s64 	%rd9788, %rd9785, %rd9786;
	add.s64 	%rd9789, %rd9788, %rd9787;
	shr.u64 	%rd9790, %rd9789, 32;
	and.b64  	%rd9791, %rd9761, 4294967295;
	mul.wide.u32 	%rd9792, %r6157, %r6166;
	add.s64 	%rd9793, %rd9790, %rd9791;
	add.s64 	%rd9794, %rd9793, %rd9792;
	shr.u64 	%rd9795, %rd9794, 32;
	and.b64  	%rd9796, %rd9766, 4294967295;
	mul.wide.u32 	%rd9797, %r6158, %r6166;
	add.s64 	%rd9798, %rd9795, %rd9796;
	add.s64 	%rd9799, %rd9798, %rd9797;
	shr.u64 	%rd9800, %rd9799, 32;
	and.b64  	%rd9801, %rd9771, 4294967295;
	mul.wide.u32 	%rd9802, %r6159, %r6166;
	add.s64 	%rd9803, %rd9800, %rd9801;
	add.s64 	%rd9804, %rd9803, %rd9802;
	shr.u64 	%rd9805, %rd9804, 32;
	and.b64  	%rd9806, %rd9775, 4294967295;
	mul.wide.u32 	%rd9807, %r6160, %r6166;
	add.s64 	%rd9808, %rd9805, %rd9806;
	add.s64 	%rd9809, %rd9808, %rd9807;
	shr.u64 	%rd9810, %rd9809, 32;
	mul.wide.u32 	%rd9811, %r6161, %r6166;
	add.s64 	%rd9812, %rd9810, %rd9776;
	add.s64 	%rd9813, %rd9812, %rd9811;
	shr.u64 	%rd9814, %rd9813, 32;
	ld.global.u32 	%r6167, [%rd708+88];
	and.b64  	%rd9815, %rd9784, 4294967295;
	mul.wide.u32 	%rd9816, %r6154, %r6167;
	add.s64 	%rd9817, %rd9816, %rd9815;
	shr.u64 	%rd9818, %rd9817, 32;
	and.b64  	%rd9819, %rd9789, 4294967295;
	mul.wide.u32 	%rd9820, %r6155, %r6167;
	add.s64 	%rd9821, %rd9818, %rd9819;
	add.s64 	%rd9822, %rd9821, %rd9820;
	shr.u64 	%rd9823, %rd9822, 32;
	and.b64  	%rd9824, %rd9794, 4294967295;
	mul.wide.u32 	%rd9825, %r6156, %r6167;
	add.s64 	%rd9826, %rd9823, %rd9824;
	add.s64 	%rd9827, %rd9826, %rd9825;
	shr.u64 	%rd9828, %rd9827, 32;
	and.b64  	%rd9829, %rd9799, 4294967295;
	mul.wide.u32 	%rd9830, %r6157, %r6167;
	add.s64 	%rd9831, %rd9828, %rd9829;
	add.s64 	%rd9832, %rd9831, %rd9830;
	shr.u64 	%rd9833, %rd9832, 32;
	and.b64  	%rd9834, %rd9804, 4294967295;
	mul.wide.u32 	%rd9835, %r6158, %r6167;
	add.s64 	%rd9836, %rd9833, %rd9834;
	add.s64 	%rd9837, %rd9836, %rd9835;
	shr.u64 	%rd9838, %rd9837, 32;
	and.b64  	%rd9839, %rd9809, 4294967295;
	mul.wide.u32 	%rd9840, %r6159, %r6167;
	add.s64 	%rd9841, %rd9838, %rd9839;
	add.s64 	%rd9842, %rd9841, %rd9840;
	shr.u64 	%rd9843, %rd9842, 32;
	and.b64  	%rd9844, %rd9813, 4294967295;
	mul.wide.u32 	%rd9845, %r6160, %r6167;
	add.s64 	%rd9846, %rd9843, %rd9844;
	add.s64 	%rd9847, %rd9846, %rd9845;
	shr.u64 	%rd9848, %rd9847, 32;
	mul.wide.u32 	%rd9849, %r6161, %r6167;
	add.s64 	%rd9850, %rd9848, %rd9814;
	add.s64 	%rd9851, %rd9850, %rd9849;
	shr.u64 	%rd9852, %rd9851, 32;
	ld.global.u32 	%r6168, [%rd708+92];
	and.b64  	%rd9853, %rd9822, 4294967295;
	mul.wide.u32 	%rd9854, %r6154, %r6168;
	add.s64 	%rd9855, %rd9854, %rd9853;
	shr.u64 	%rd9856, %rd9855, 32;
	and.b64  	%rd9857, %rd9827, 4294967295;
	mul.wide.u32 	%rd9858, %r6155, %r6168;
	add.s64 	%rd9859, %rd9856, %rd9857;
	add.s64 	%rd9860, %rd9859, %rd9858;
	shr.u64 	%rd9861, %rd9860, 32;
	and.b64  	%rd9862, %rd9832, 4294967295;
	mul.wide.u32 	%rd9863, %r6156, %r6168;
	add.s64 	%rd9864, %rd9861, %rd9862;
	add.s64 	%rd9865, %rd9864, %rd9863;
	shr.u64 	%rd9866, %rd9865, 32;
	and.b64  	%rd9867, %rd9837, 4294967295;
	mul.wide.u32 	%rd9868, %r6157, %r6168;
	add.s64 	%rd9869, %rd9866, %rd9867;
	add.s64 	%rd9870, %rd9869, %rd9868;
	shr.u64 	%rd9871, %rd9870, 32;
	and.b64  	%rd9872, %rd9842, 4294967295;
	mul.wide.u32 	%rd9873, %r6158, %r6168;
	add.s64 	%rd9874, %rd9871, %rd9872;
	add.s64 	%rd9875, %rd9874, %rd9873;
	shr.u64 	%rd9876, %rd9875, 32;
	and.b64  	%rd9877, %rd9847, 4294967295;
	mul.wide.u32 	%rd9878, %r6159, %r6168;
	add.s64 	%rd9879, %rd9876, %rd9877;
	add.s64 	%rd9880, %rd9879, %rd9878;
	shr.u64 	%rd9881, %rd9880, 32;
	and.b64  	%rd9882, %rd9851, 4294967295;
	mul.wide.u32 	%rd9883, %r6160, %r6168;
	add.s64 	%rd9884, %rd9881, %rd9882;
	add.s64 	%rd9885, %rd9884, %rd9883;
	shr.u64 	%rd9886, %rd9885, 32;
	mul.wide.u32 	%rd9887, %r6161, %r6168;
	add.s64 	%rd9888, %rd9886, %rd9852;
	add.s64 	%rd9889, %rd9888, %rd9887;
	shr.u64 	%rd9890, %rd9889, 32;
	{ .reg .b32 tmp; mov.b64 {tmp, %r6169}, %rd9889; }
	and.b64  	%rd9891, %rd9860, 4294967295;
	mul.lo.s64 	%rd9892, %rd9891, 977;
	and.b64  	%rd9893, %rd9602, 4294967295;
	and.b64  	%rd9894, %rd9892, 4294967295;
	add.s64 	%rd19781, %rd9894, %rd9893;
	shr.u64 	%rd9895, %rd9892, 32;
	shr.u64 	%rd9896, %rd19781, 32;
	add.s64 	%rd9897, %rd9896, %rd9895;
	and.b64  	%rd9898, %rd9865, 4294967295;
	mul.lo.s64 	%rd9899, %rd9898, 977;
	and.b64  	%rd9900, %rd9627, 4294967295;
	and.b64  	%rd9901, %rd9899, 4294967295;
	add.s64 	%rd9902, %rd9897, %rd9900;
	add.s64 	%rd9903, %rd9902, %rd9901;
	add.s64 	%rd19782, %rd9903, %rd9891;
	shr.u64 	%rd9904, %rd9899, 32;
	shr.u64 	%rd9905, %rd19782, 32;
	add.s64 	%rd9906, %rd9905, %rd9904;
	and.b64  	%rd9907, %rd9870, 4294967295;
	mul.lo.s64 	%rd9908, %rd9907, 977;
	and.b64  	%rd9909, %rd9665, 4294967295;
	and.b64  	%rd9910, %rd9908, 4294967295;
	add.s64 	%rd9911, %rd9906, %rd9909;
	add.s64 	%rd9912, %rd9911, %rd9910;
	add.s64 	%rd19783, %rd9912, %rd9898;
	shr.u64 	%rd9913, %rd9908, 32;
	shr.u64 	%rd9914, %rd19783, 32;
	add.s64 	%rd9915, %rd9914, %rd9913;
	and.b64  	%rd9916, %rd9875, 4294967295;
	mul.lo.s64 	%rd9917, %rd9916, 977;
	and.b64  	%rd9918, %rd9703, 4294967295;
	and.b64  	%rd9919, %rd9917, 4294967295;
	add.s64 	%rd9920, %rd9915, %rd9918;
	add.s64 	%rd9921, %rd9920, %rd9919;
	add.s64 	%rd19784, %rd9921, %rd9907;
	shr.u64 	%rd9922, %rd9917, 32;
	shr.u64 	%rd9923, %rd19784, 32;
	add.s64 	%rd9924, %rd9923, %rd9922;
	and.b64  	%rd9925, %rd9880, 4294967295;
	mul.lo.s64 	%rd9926, %rd9925, 977;
	and.b64  	%rd9927, %rd9741, 4294967295;
	and.b64  	%rd9928, %rd9926, 4294967295;
	add.s64 	%rd9929, %rd9924, %rd9927;
	add.s64 	%rd9930, %rd9929, %rd9928;
	add.s64 	%rd19785, %rd9930, %rd9916;
	shr.u64 	%rd9931, %rd9926, 32;
	shr.u64 	%rd9932, %rd19785, 32;
	add.s64 	%rd9933, %rd9932, %rd9931;
	and.b64  	%rd9934, %rd9885, 4294967295;
	mul.lo.s64 	%rd9935, %rd9934, 977;
	and.b64  	%rd9936, %rd9779, 4294967295;
	and.b64  	%rd9937, %rd9935, 4294967295;
	add.s64 	%rd9938, %rd9933, %rd9936;
	add.s64 	%rd9939, %rd9938, %rd9937;
	add.s64 	%rd19786, %rd9939, %rd9925;
	shr.u64 	%rd9940, %rd9935, 32;
	shr.u64 	%rd9941, %rd19786, 32;
	add.s64 	%rd9942, %rd9941, %rd9940;
	and.b64  	%rd9943, %rd9889, 4294967295;
	mul.lo.s64 	%rd9944, %rd9943, 977;
	and.b64  	%rd9945, %rd9817, 4294967295;
	and.b64  	%rd9946, %rd9944, 4294967295;
	add.s64 	%rd9947, %rd9942, %rd9945;
	add.s64 	%rd9948, %rd9947, %rd9946;
	add.s64 	%rd19787, %rd9948, %rd9934;
	shr.u64 	%rd9949, %rd9944, 32;
	shr.u64 	%rd9950, %rd19787, 32;
	add.s64 	%rd9951, %rd9950, %rd9949;
	mul.lo.s64 	%rd9952, %rd9890, 977;
	and.b64  	%rd9953, %rd9855, 4294967295;
	and.b64  	%rd9954, %rd9952, 4294967295;
	add.s64 	%rd9955, %rd9951, %rd9953;
	add.s64 	%rd9956, %rd9955, %rd9954;
	add.s64 	%rd19788, %rd9956, %rd9943;
	shr.u64 	%rd9957, %rd9952, 32;
	shr.u64 	%rd9958, %rd19788, 32;
	cvt.u32.u64 	%r6170, %rd9958;
	cvt.u32.u64 	%r6171, %rd9957;
	add.s32 	%r6172, %r6170, %r6171;
	add.s32 	%r3685, %r6172, %r6169;
	setp.eq.s32 	%p1527, %r3685, 0;
	mov.pred 	%p3184, 0;
	@%p1527 bra 	$L__BB1_2519;
	cvt.u64.u32 	%rd9959, %r3685;
	mul.wide.u32 	%rd9960, %r3685, 977;
	shr.u64 	%rd9961, %rd9960, 32;
	and.b64  	%rd9962, %rd19781, 4294967295;
	and.b64  	%rd9963, %rd9960, 4294967295;
	add.s64 	%rd19781, %rd9963, %rd9962;
	shr.u64 	%rd9964, %rd19781, 32;
	and.b64  	%rd9965, %rd19782, 4294967295;
	add.s64 	%rd9966, %rd9961, %rd9965;
	add.s64 	%rd9967, %rd9966, %rd9959;
	add.s64 	%rd19782, %rd9967, %rd9964;
	setp.lt.u64 	%p1529, %rd19782, 4294967296;
	@%p1529 bra 	$L__BB1_2519;
	shr.u64 	%rd9968, %rd19782, 32;
	and.b64  	%rd9969, %rd19783, 4294967295;
	add.s64 	%rd19783, %rd9968, %rd9969;
	setp.lt.u64 	%p1531, %rd19783, 4294967296;
	@%p1531 bra 	$L__BB1_2519;
	shr.u64 	%rd9970, %rd19783, 32;
	and.b64  	%rd9971, %rd19784, 4294967295;
	add.s64 	%rd19784, %rd9970, %rd9971;
	setp.lt.u64 	%p1533, %rd19784, 4294967296;
	@%p1533 bra 	$L__BB1_2519;
	shr.u64 	%rd9973, %rd19784, 32;
	and.b64  	%rd9974, %rd19785, 4294967295;
	add.s64 	%rd19785, %rd9973, %rd9974;
	setp.lt.u64 	%p1535, %rd19785, 4294967296;
	mov.b64 	%rd19784, 4294967296;
	@%p1535 bra 	$L__BB1_2519;
	shr.u64 	%rd9976, %rd19785, 32;
	and.b64  	%rd9977, %rd19786, 4294967295;
	add.s64 	%rd19786, %rd9976, %rd9977;
	setp.lt.u64 	%p1537, %rd19786, 4294967296;
	mov.b64 	%rd19784, 4294967296;
	mov.u64 	%rd19785, %rd19784;
	@%p1537 bra 	$L__BB1_2519;
	shr.u64 	%rd9979, %rd19786, 32;
	and.b64  	%rd9980, %rd19787, 4294967295;
	add.s64 	%rd19787, %rd9979, %rd9980;
	setp.lt.u64 	%p1539, %rd19787, 4294967296;
	mov.b64 	%rd19784, 4294967296;
	mov.u64 	%rd19786, %rd19784;
	@%p1539 bra 	$L__BB1_2519;
	shr.u64 	%rd9982, %rd19787, 32;
	and.b64  	%rd9983, %rd19788, 4294967295;
	add.s64 	%rd9984, %rd9982, %rd9983;
	setp.gt.u64 	%p3184, %rd9984, 4294967295;
	min.u64 	%rd19788, %rd9984, 4294967296;
	mov.b64 	%rd19784, 4294967296;
	mov.u64 	%rd19785, %rd19784;
	mov.u64 	%rd19787, %rd19784;
$L__BB1_2519:
	cvt.u32.u64 	%r9891, %rd19788;
	cvt.u32.u64 	%r9890, %rd19787;
	cvt.u32.u64 	%r9889, %rd19786;
	cvt.u32.u64 	%r9888, %rd19785;
	cvt.u32.u64 	%r9887, %rd19784;
	cvt.u32.u64 	%r9886, %rd19783;
	cvt.u32.u64 	%r9885, %rd19782;
	cvt.u32.u64 	%r9884, %rd19781;
	setp.lt.u32 	%p1540, %r9720, %r9891;
	or.pred  	%p1541, %p3184, %p1540;
	@%p1541 bra 	$L__BB1_2533;
	setp.gt.u32 	%p1542, %r9720, %r9891;
	@%p1542 bra 	$L__BB1_2534;
	ld.const.u32 	%r3694, [const_p+24];
	setp.lt.u32 	%p1543, %r3694, %r9890;
	@%p1543 bra 	$L__BB1_2533;
	setp.gt.u32 	%p1544, %r3694, %r9890;
	@%p1544 bra 	$L__BB1_2534;
	ld.const.u32 	%r3695, [const_p+20];
	setp.lt.u32 	%p1545, %r3695, %r9889;
	@%p1545 bra 	$L__BB1_2533;
	setp.gt.u32 	%p1546, %r3695, %r9889;
	@%p1546 bra 	$L__BB1_2534;
	ld.const.u32 	%r3696, [const_p+16];
	setp.lt.u32 	%p1547, %r3696, %r9888;
	@%p1547 bra 	$L__BB1_2533;
	setp.gt.u32 	%p1548, %r3696, %r9888;
	@%p1548 bra 	$L__BB1_2534;
	ld.const.u32 	%r3697, [const_p+12];
	setp.lt.u32 	%p1549, %r3697, %r9887;
	@%p1549 bra 	$L__BB1_2533;
	setp.gt.u32 	%p1550, %r3697, %r9887;
	@%p1550 bra 	$L__BB1_2534;
	ld.const.u32 	%r3698, [const_p+8];
	setp.lt.u32 	%p1551, %r3698, %r9886;
	@%p1551 bra 	$L__BB1_2533;
	setp.gt.u32 	%p1552, %r3698, %r9886;
	@%p1552 bra 	$L__BB1_2534;
	ld.const.u32 	%r3699, [const_p+4];
	setp.lt.u32 	%p1553, %r3699, %r9885;
	@%p1553 bra 	$L__BB1_2533;
	setp.gt.u32 	%p1554, %r3699, %r9885;
	ld.const.u32 	%r6173, [const_p];
	setp.gt.u32 	%p1555, %r6173, %r9884;
	or.pred  	%p1556, %p1554, %p1555;
	@%p1556 bra 	$L__BB1_2534;
$L__BB1_2533:
	ld.const.u32 	%r6191, [const_p];
	ld.const.u32 	%r6192, [const_p+4];
	ld.const.u32 	%r6193, [const_p+8];
	ld.const.u32 	%r6194, [const_p+12];
	ld.const.u32 	%r6195, [const_p+16];
	ld.const.u32 	%r6196, [const_p+20];
	ld.const.u32 	%r6197, [const_p+24];
	// begin inline asm
	sub.cc.u32 %r9884, %r9884, %r6191;
	subc.cc.u32 %r9885, %r9885, %r6192;
	subc.cc.u32 %r9886, %r9886, %r6193;
	subc.cc.u32 %r9887, %r9887, %r6194;
	subc.cc.u32 %r9888, %r9888, %r6195;
	subc.cc.u32 %r9889, %r9889, %r6196;
	subc.cc.u32 %r9890, %r9890, %r6197;
	subc.u32 %r9891, %r9891, %r9720;
	
	// end inline asm
$L__BB1_2534:
	setp.gt.u32 	%p1557, %r9891, %r9720;
	@%p1557 bra 	$L__BB1_2547;
	bra.uni 	$L__BB1_2548;
$L__BB1_2535:
	ld.const.u32 	%r3708, [const_p+24];
	setp.gt.u32 	%p1559, %r9890, %r3708;
	@%p1559 bra 	$L__BB1_2547;
	setp.lt.u32 	%p1560, %r9890, %r3708;
	@%p1560 bra 	$L__BB1_2549;
	ld.const.u32 	%r3709, [const_p+20];
	setp.gt.u32 	%p1561, %r9889, %r3709;
	@%p1561 bra 	$L__BB1_2547;
	setp.lt.u32 	%p1562, %r9889, %r3709;
	@%p1562 bra 	$L__BB1_2549;
	ld.const.u32 	%r3710, [const_p+16];
	setp.gt.u32 	%p1563, %r9888, %r3710;
	@%p1563 bra 	$L__BB1_2547;
	setp.lt.u32 	%p1564, %r9888, %r3710;
	@%p1564 bra 	$L__BB1_2549;
	ld.const.u32 	%r3711, [const_p+12];
	setp.gt.u32 	%p1565, %r9887, %r3711;
	@%p1565 bra 	$L__BB1_2547;
	setp.lt.u32 	%p1566, %r9887, %r3711;
	@%p1566 bra 	$L__BB1_2549;
	ld.const.u32 	%r3712, [const_p+8];
	setp.gt.u32 	%p1567, %r9886, %r3712;
	@%p1567 bra 	$L__BB1_2547;
	setp.lt.u32 	%p1568, %r9886, %r3712;
	@%p1568 bra 	$L__BB1_2549;
	ld.const.u32 	%r3713, [const_p+4];
	setp.gt.u32 	%p1569, %r9885, %r3713;
	@%p1569 bra 	$L__BB1_2547;
	setp.lt.u32 	%p1570, %r9885, %r3713;
	ld.const.u32 	%r6199, [const_p];
	setp.lt.u32 	%p1571, %r9884, %r6199;
	or.pred  	%p1572, %p1570, %p1571;
	@%p1572 bra 	$L__BB1_2549;
$L__BB1_2547:
	ld.const.u32 	%r6217, [const_p];
	ld.const.u32 	%r6218, [const_p+4];
	ld.const.u32 	%r6219, [const_p+8];
	ld.const.u32 	%r6220, [const_p+12];
	ld.const.u32 	%r6221, [const_p+16];
	ld.const.u32 	%r6222, [const_p+20];
	ld.const.u32 	%r6223, [const_p+24];
	// begin inline asm
	sub.cc.u32 %r9884, %r9884, %r6217;
	subc.cc.u32 %r9885, %r9885, %r6218;
	subc.cc.u32 %r9886, %r9886, %r6219;
	subc.cc.u32 %r9887, %r9887, %r6220;
	subc.cc.u32 %r9888, %r9888, %r6221;
	subc.cc.u32 %r9889, %r9889, %r6222;
	subc.cc.u32 %r9890, %r9890, %r6223;
	subc.u32 %r9891, %r9891, %r9720;
	
	// end inline asm
	bra.uni 	$L__BB1_2549;
$L__BB1_2548:
	setp.lt.u32 	%p1558, %r9891, %r9720;
	@%p1558 bra 	$L__BB1_2549;
	bra.uni 	$L__BB1_2535;
$L__BB1_2549:
	mul.wide.u32 	%rd9985, %r9704, %r9884;
	shr.u64 	%rd9986, %rd9985, 32;
	mul.wide.u32 	%rd9987, %r9705, %r9884;
	add.s64 	%rd9988, %rd9986, %rd9987;
	shr.u64 	%rd9989, %rd9988, 32;
	mul.wide.u32 	%rd9990, %r9706, %r9884;
	add.s64 	%rd9991, %rd9989, %rd9990;
	shr.u64 	%rd9992, %rd9991, 32;
	mul.wide.u32 	%rd9993, %r9707, %r9884;
	add.s64 	%rd9994, %rd9992, %rd9993;
	shr.u64 	%rd9995, %rd9994, 32;
	mul.wide.u32 	%rd9996, %r9708, %r9884;
	add.s64 	%rd9997, %rd9995, %rd9996;
	shr.u64 	%rd9998, %rd9997, 32;
	mul.wide.u32 	%rd9999, %r9709, %r9884;
	add.s64 	%rd10000, %rd9998, %rd9999;
	shr.u64 	%rd10001, %rd10000, 32;
	mul.wide.u32 	%rd10002, %r9710, %r9884;
	add.s64 	%rd10003, %rd10001, %rd10002;
	shr.u64 	%rd10004, %rd10003, 32;
	mul.wide.u32 	%rd10005, %r9711, %r9884;
	add.s64 	%rd10006, %rd10004, %rd10005;
	shr.u64 	%rd10007, %rd10006, 32;
	and.b64  	%rd10008, %rd9988, 4294967295;
	mul.wide.u32 	%rd10009, %r9704, %r9885;
	add.s64 	%rd10010, %rd10009, %rd10008;
	shr.u64 	%rd10011, %rd10010, 32;
	and.b64  	%rd10012, %rd9991, 4294967295;
	mul.wide.u32 	%rd10013, %r9705, %r9885;
	add.s64 	%rd10014, %rd10011, %rd10012;
	add.s64 	%rd10015, %rd10014, %rd10013;
	shr.u64 	%rd10016, %rd10015, 32;
	and.b64  	%rd10017, %rd9994, 4294967295;
	mul.wide.u32 	%rd10018, %r9706, %r9885;
	add.s64 	%rd10019, %rd10016, %rd10017;
	add.s64 	%rd10020, %rd10019, %rd10018;
	shr.u64 	%rd10021, %rd10020, 32;
	and.b64  	%rd10022, %rd9997, 4294967295;
	mul.wide.u32 	%rd10023, %r9707, %r9885;
	add.s64 	%rd10024, %rd10021, %rd10022;
	add.s64 	%rd10025, %rd10024, %rd10023;
	shr.u64 	%rd10026, %rd10025, 32;
	and.b64  	%rd10027, %rd10000, 4294967295;
	mul.wide.u32 	%rd10028, %r9708, %r9885;
	add.s64 	%rd10029, %rd10026, %rd10027;
	add.s64 	%rd10030, %rd10029, %rd10028;
	shr.u64 	%rd10031, %rd10030, 32;
	and.b64  	%rd10032, %rd10003, 4294967295;
	mul.wide.u32 	%rd10033, %r9709, %r9885;
	add.s64 	%rd10034, %rd10031, %rd10032;
	add.s64 	%rd10035, %rd10034, %rd10033;
	shr.u64 	%rd10036, %rd10035, 32;
	and.b64  	%rd10037, %rd10006, 4294967295;
	mul.wide.u32 	%rd10038, %r9710, %r9885;
	add.s64 	%rd10039, %rd10036, %rd10037;
	add.s64 	%rd10040, %rd10039, %rd10038;
	shr.u64 	%rd10041, %rd10040, 32;
	mul.wide.u32 	%rd10042, %r9711, %r9885;
	add.s64 	%rd10043, %rd10041, %rd10007;
	add.s64 	%rd10044, %rd10043, %rd10042;
	shr.u64 	%rd10045, %rd10044, 32;
	and.b64  	%rd10046, %rd10015, 4294967295;
	mul.wide.u32 	%rd10047, %r9704, %r9886;
	add.s64 	%rd10048, %rd10047, %rd10046;
	shr.u64 	%rd10049, %rd10048, 32;
	and.b64  	%rd10050, %rd10020, 4294967295;
	mul.wide.u32 	%rd10051, %r9705, %r9886;
	add.s64 	%rd10052, %rd10049, %rd10050;
	add.s64 	%rd10053, %rd10052, %rd10051;
	shr.u64 	%rd10054, %rd10053, 32;
	and.b64  	%rd10055, %rd10025, 4294967295;
	mul.wide.u32 	%rd10056, %r9706, %r9886;
	add.s64 	%rd10057, %rd10054, %rd10055;
	add.s64 	%rd10058, %rd10057, %rd10056;
	shr.u64 	%rd10059, %rd10058, 32;
	and.b64  	%rd10060, %rd10030, 4294967295;
	mul.wide.u32 	%rd10061, %r9707, %r9886;
	add.s64 	%rd10062, %rd10059, %rd10060;
	add.s64 	%rd10063, %rd10062, %rd10061;
	shr.u64 	%rd10064, %rd10063, 32;
	and.b64  	%rd10065, %rd10035, 4294967295;
	mul.wide.u32 	%rd10066, %r9708, %r9886;
	add.s64 	%rd10067, %rd10064, %rd10065;
	add.s64 	%rd10068, %rd10067, %rd10066;
	shr.u64 	%rd10069, %rd10068, 32;
	and.b64  	%rd10070, %rd10040, 4294967295;
	mul.wide.u32 	%rd10071, %r9709, %r9886;
	add.s64 	%rd10072, %rd10069, %rd10070;
	add.s64 	%rd10073, %rd10072, %rd10071;
	shr.u64 	%rd10074, %rd10073, 32;
	and.b64  	%rd10075, %rd10044, 4294967295;
	mul.wide.u32 	%rd10076, %r9710, %r9886;
	add.s64 	%rd10077, %rd10074, %rd10075;
	add.s64 	%rd10078, %rd10077, %rd10076;
	shr.u64 	%rd10079, %rd10078, 32;
	mul.wide.u32 	%rd10080, %r9711, %r9886;
	add.s64 	%rd10081, %rd10079, %rd10045;
	add.s64 	%rd10082, %rd10081, %rd10080;
	shr.u64 	%rd10083, %rd10082, 32;
	and.b64  	%rd10084, %rd10053, 4294967295;
	mul.wide.u32 	%rd10085, %r9704, %r9887;
	add.s64 	%rd10086, %rd10085, %rd10084;
	shr.u64 	%rd10087, %rd10086, 32;
	and.b64  	%rd10088, %rd10058, 4294967295;
	mul.wide.u32 	%rd10089, %r9705, %r9887;
	add.s64 	%rd10090, %rd10087, %rd10088;
	add.s64 	%rd10091, %rd10090, %rd10089;
	shr.u64 	%rd10092, %rd10091, 32;
	and.b64  	%rd10093, %rd10063, 4294967295;
	mul.wide.u32 	%rd10094, %r9706, %r9887;
	add.s64 	%rd10095, %rd10092, %rd10093;
	add.s64 	%rd10096, %rd10095, %rd10094;
	shr.u64 	%rd10097, %rd10096, 32;
	and.b64  	%rd10098, %rd10068, 4294967295;
	mul.wide.u32 	%rd10099, %r9707, %r9887;
	add.s64 	%rd10100, %rd10097, %rd10098;
	add.s64 	%rd10101, %rd10100, %rd10099;
	shr.u64 	%rd10102, %rd10101, 32;
	and.b64  	%rd10103, %rd10073, 4294967295;
	mul.wide.u32 	%rd10104, %r9708, %r9887;
	add.s64 	%rd10105, %rd10102, %rd10103;
	add.s64 	%rd10106, %rd10105, %rd10104;
	shr.u64 	%rd10107, %rd10106, 32;
	and.b64  	%rd10108, %rd10078, 4294967295;
	mul.wide.u32 	%rd10109, %r9709, %r9887;
	add.s64 	%rd10110, %rd10107, %rd10108;
	add.s64 	%rd10111, %rd10110, %rd10109;
	shr.u64 	%rd10112, %rd10111, 32;
	and.b64  	%rd10113, %rd10082, 4294967295;
	mul.wide.u32 	%rd10114, %r9710, %r9887;
	add.s64 	%rd10115, %rd10112, %rd10113;
	add.s64 	%rd10116, %rd10115, %rd10114;
	shr.u64 	%rd10117, %rd10116, 32;
	mul.wide.u32 	%rd10118, %r9711, %r9887;
	add.s64 	%rd10119, %rd10117, %rd10083;
	add.s64 	%rd10120, %rd10119, %rd10118;
	shr.u64 	%rd10121, %rd10120, 32;
	and.b64  	%rd10122, %rd10091, 4294967295;
	mul.wide.u32 	%rd10123, %r9704, %r9888;
	add.s64 	%rd10124, %rd10123, %rd10122;
	shr.u64 	%rd10125, %rd10124, 32;
	and.b64  	%rd10126, %rd10096, 4294967295;
	mul.wide.u32 	%rd10127, %r9705, %r9888;
	add.s64 	%rd10128, %rd10125, %rd10126;
	add.s64 	%rd10129, %rd10128, %rd10127;
	shr.u64 	%rd10130, %rd10129, 32;
	and.b64  	%rd10131, %rd10101, 4294967295;
	mul.wide.u32 	%rd10132, %r9706, %r9888;
	add.s64 	%rd10133, %rd10130, %rd10131;
	add.s64 	%rd10134, %rd10133, %rd10132;
	shr.u64 	%rd10135, %rd10134, 32;
	and.b64  	%rd10136, %rd10106, 4294967295;
	mul.wide.u32 	%rd10137, %r9707, %r9888;
	add.s64 	%rd10138, %rd10135, %rd10136;
	add.s64 	%rd10139, %rd10138, %rd10137;
	shr.u64 	%rd10140, %rd10139, 32;
	and.b64  	%rd10141, %rd10111, 4294967295;
	mul.wide.u32 	%rd10142, %r9708, %r9888;
	add.s64 	%rd10143, %rd10140, %rd10141;
	add.s64 	%rd10144, %rd10143, %rd10142;
	shr.u64 	%rd10145, %rd10144, 32;
	and.b64  	%rd10146, %rd10116, 4294967295;
	mul.wide.u32 	%rd10147, %r9709, %r9888;
	add.s64 	%rd10148, %rd10145, %rd10146;
	add.s64 	%rd10149, %rd10148, %rd10147;
	shr.u64 	%rd10150, %rd10149, 32;
	and.b64  	%rd10151, %rd10120, 4294967295;
	mul.wide.u32 	%rd10152, %r9710, %r9888;
	add.s64 	%rd10153, %rd10150, %rd10151;
	add.s64 	%rd10154, %rd10153, %rd10152;
	shr.u64 	%rd10155, %rd10154, 32;
	mul.wide.u32 	%rd10156, %r9711, %r9888;
	add.s64 	%rd10157, %rd10155, %rd10121;
	add.s64 	%rd10158, %rd10157, %rd10156;
	shr.u64 	%rd10159, %rd10158, 32;
	and.b64  	%rd10160, %rd10129, 4294967295;
	mul.wide.u32 	%rd10161, %r9704, %r9889;
	add.s64 	%rd10162, %rd10161, %rd10160;
	shr.u64 	%rd10163, %rd10162, 32;
	and.b64  	%rd10164, %rd10134, 4294967295;
	mul.wide.u32 	%rd10165, %r9705, %r9889;
	add.s64 	%rd10166, %rd10163, %rd10164;
	add.s64 	%rd10167, %rd10166, %rd10165;
	shr.u64 	%rd10168, %rd10167, 32;
	and.b64  	%rd10169, %rd10139, 4294967295;
	mul.wide.u32 	%rd10170, %r9706, %r9889;
	add.s64 	%rd10171, %rd10168, %rd10169;
	add.s64 	%rd10172, %rd10171, %rd10170;
	shr.u64 	%rd10173, %rd10172, 32;
	and.b64  	%rd10174, %rd10144, 4294967295;
	mul.wide.u32 	%rd10175, %r9707, %r9889;
	add.s64 	%rd10176, %rd10173, %rd10174;
	add.s64 	%rd10177, %rd10176, %rd10175;
	shr.u64 	%rd10178, %rd10177, 32;
	and.b64  	%rd10179, %rd10149, 4294967295;
	mul.wide.u32 	%rd10180, %r9708, %r9889;
	add.s64 	%rd10181, %rd10178, %rd10179;
	add.s64 	%rd10182, %rd10181, %rd10180;
	shr.u64 	%rd10183, %rd10182, 32;
	and.b64  	%rd10184, %rd10154, 4294967295;
	mul.wide.u32 	%rd10185, %r9709, %r9889;
	add.s64 	%rd10186, %rd10183, %rd10184;
	add.s64 	%rd10187, %rd10186, %rd10185;
	shr.u64 	%rd10188, %rd10187, 32;
	and.b64  	%rd10189, %rd10158, 4294967295;
	mul.wide.u32 	%rd10190, %r9710, %r9889;
	add.s64 	%rd10191, %rd10188, %rd10189;
	add.s64 	%rd10192, %rd10191, %rd10190;
	shr.u64 	%rd10193, %rd10192, 32;
	mul.wide.u32 	%rd10194, %r9711, %r9889;
	add.s64 	%rd10195, %rd10193, %rd10159;
	add.s64 	%rd10196, %rd10195, %rd10194;
	shr.u64 	%rd10197, %rd10196, 32;
	and.b64  	%rd10198, %rd10167, 4294967295;
	mul.wide.u32 	%rd10199, %r9704, %r9890;
	add.s64 	%rd10200, %rd10199, %rd10198;
	shr.u64 	%rd10201, %rd10200, 32;
	and.b64  	%rd10202, %rd10172, 4294967295;
	mul.wide.u32 	%rd10203, %r9705, %r9890;
	add.s64 	%rd10204, %rd10201, %rd10202;
	add.s64 	%rd10205, %rd10204, %rd10203;
	shr.u64 	%rd10206, %rd10205, 32;
	and.b64  	%rd10207, %rd10177, 4294967295;
	mul.wide.u32 	%rd10208, %r9706, %r9890;
	add.s64 	%rd10209, %rd10206, %rd10207;
	add.s64 	%rd10210, %rd10209, %rd10208;
	shr.u64 	%rd10211, %rd10210, 32;
	and.b64  	%rd10212, %rd10182, 4294967295;
	mul.wide.u32 	%rd10213, %r9707, %r9890;
	add.s64 	%rd10214, %rd10211, %rd10212;
	add.s64 	%rd10215, %rd10214, %rd10213;
	shr.u64 	%rd10216, %rd10215, 32;
	and.b64  	%rd10217, %rd10187, 4294967295;
	mul.wide.u32 	%rd10218, %r9708, %r9890;
	add.s64 	%rd10219, %rd10216, %rd10217;
	add.s64 	%rd10220, %rd10219, %rd10218;
	shr.u64 	%rd10221, %rd10220, 32;
	and.b64  	%rd10222, %rd10192, 4294967295;
	mul.wide.u32 	%rd10223, %r9709, %r9890;
	add.s64 	%rd10224, %rd10221, %rd10222;
	add.s64 	%rd10225, %rd10224, %rd10223;
	shr.u64 	%rd10226, %rd10225, 32;
	and.b64  	%rd10227, %rd10196, 4294967295;
	mul.wide.u32 	%rd10228, %r9710, %r9890;
	add.s64 	%rd10229, %rd10226, %rd10227;
	add.s64 	%rd10230, %rd10229, %rd10228;
	shr.u64 	%rd10231, %rd10230, 32;
	mul.wide.u32 	%rd10232, %r9711, %r9890;
	add.s64 	%rd10233, %rd10231, %rd10197;
	add.s64 	%rd10234, %rd10233, %rd10232;
	shr.u64 	%rd10235, %rd10234, 32;
	and.b64  	%rd10236, %rd10205, 4294967295;
	mul.wide.u32 	%rd10237, %r9704, %r9891;
	add.s64 	%rd10238, %rd10237, %rd10236;
	shr.u64 	%rd10239, %rd10238, 32;
	and.b64  	%rd10240, %rd10210, 4294967295;
	mul.wide.u32 	%rd10241, %r9705, %r9891;
	add.s64 	%rd10242, %rd10239, %rd10240;
	add.s64 	%rd10243, %rd10242, %rd10241;
	shr.u64 	%rd10244, %rd10243, 32;
	and.b64  	%rd10245, %rd10215, 4294967295;
	mul.wide.u32 	%rd10246, %r9706, %r9891;
	add.s64 	%rd10247, %rd10244, %rd10245;
	add.s64 	%rd10248, %rd10247, %rd10246;
	shr.u64 	%rd10249, %rd10248, 32;
	and.b64  	%rd10250, %rd10220, 4294967295;
	mul.wide.u32 	%rd10251, %r9707, %r9891;
	add.s64 	%rd10252, %rd10249, %rd10250;
	add.s64 	%rd10253, %rd10252, %rd10251;
	shr.u64 	%rd10254, %rd10253, 32;
	and.b64  	%rd10255, %rd10225, 4294967295;
	mul.wide.u32 	%rd10256, %r9708, %r9891;
	add.s64 	%rd10257, %rd10254, %rd10255;
	add.s64 	%rd10258, %rd10257, %rd10256;
	shr.u64 	%rd10259, %rd10258, 32;
	and.b64  	%rd10260, %rd10230, 4294967295;
	mul.wide.u32 	%rd10261, %r9709, %r9891;
	add.s64 	%rd10262, %rd10259, %rd10260;
	add.s64 	%rd10263, %rd10262, %rd10261;
	shr.u64 	%rd10264, %rd10263, 32;
	and.b64  	%rd10265, %rd10234, 4294967295;
	mul.wide.u32 	%rd10266, %r9710, %r9891;
	add.s64 	%rd10267, %rd10264, %rd10265;
	add.s64 	%rd10268, %rd10267, %rd10266;
	shr.u64 	%rd10269, %rd10268, 32;
	mul.wide.u32 	%rd10270, %r9711, %r9891;
	add.s64 	%rd10271, %rd10269, %rd10235;
	add.s64 	%rd10272, %rd10271, %rd10270;
	shr.u64 	%rd10273, %rd10272, 32;
	{ .reg .b32 tmp; mov.b64 {tmp, %r6225}, %rd10272; }
	and.b64  	%rd10274, %rd10243, 4294967295;
	mul.lo.s64 	%rd10275, %rd10274, 977;
	and.b64  	%rd10276, %rd9985, 4294967295;
	and.b64  	%rd10277, %rd10275, 4294967295;
	add.s64 	%rd19789, %rd10277, %rd10276;
	shr.u64 	%rd10278, %rd10275, 32;
	shr.u64 	%rd10279, %rd19789, 32;
	add.s64 	%rd10280, %rd10279, %rd10278;
	and.b64  	%rd10281, %rd10248, 4294967295;
	mul.lo.s64 	%rd10282, %rd10281, 977;
	and.b64  	%rd10283, %rd10010, 4294967295;
	and.b64  	%rd10284, %rd10282, 4294967295;
	add.s64 	%rd10285, %rd10280, %rd10283;
	add.s64 	%rd10286, %rd10285, %rd10284;
	add.s64 	%rd19790, %rd10286, %rd10274;
	shr.u64 	%rd10287, %rd10282, 32;
	shr.u64 	%rd10288, %rd19790, 32;
	add.s64 	%rd10289, %rd10288, %rd10287;
	and.b64  	%rd10290, %rd10253, 4294967295;
	mul.lo.s64 	%rd10291, %rd10290, 977;
	and.b64  	%rd10292, %rd10048, 4294967295;
	and.b64  	%rd10293, %rd10291, 4294967295;
	add.s64 	%rd10294, %rd10289, %rd10292;
	add.s64 	%rd10295, %rd10294, %rd10293;
	add.s64 	%rd19791, %rd10295, %rd10281;
	shr.u64 	%rd10296, %rd10291, 32;
	shr.u64 	%rd10297, %rd19791, 32;
	add.s64 	%rd10298, %rd10297, %rd10296;
	and.b64  	%rd10299, %rd10258, 4294967295;
	mul.lo.s64 	%rd10300, %rd10299, 977;
	and.b64  	%rd10301, %rd10086, 4294967295;
	and.b64  	%rd10302, %rd10300, 4294967295;
	add.s64 	%rd10303, %rd10298, %rd10301;
	add.s64 	%rd10304, %rd10303, %rd10302;
	add.s64 	%rd19792, %rd10304, %rd10290;
	shr.u64 	%rd10305, %rd10300, 32;
	shr.u64 	%rd10306, %rd19792, 32;
	add.s64 	%rd10307, %rd10306, %rd10305;
	and.b64  	%rd10308, %rd10263, 4294967295;
	mul.lo.s64 	%rd10309, %rd10308, 977;
	and.b64  	%rd10310, %rd10124, 4294967295;
	and.b64  	%rd10311, %rd10309, 4294967295;
	add.s64 	%rd10312, %rd10307, %rd10310;
	add.s64 	%rd10313, %rd10312, %rd10311;
	add.s64 	%rd19793, %rd10313, %rd10299;
	shr.u64 	%rd10314, %rd10309, 32;
	shr.u64 	%rd10315, %rd19793, 32;
	add.s64 	%rd10316, %rd10315, %rd10314;
	and.b64  	%rd10317, %rd10268, 4294967295;
	mul.lo.s64 	%rd10318, %rd10317, 977;
	and.b64  	%rd10319, %rd10162, 4294967295;
	and.b64  	%rd10320, %rd10318, 4294967295;
	add.s64 	%rd10321, %rd10316, %rd10319;
	add.s64 	%rd10322, %rd10321, %rd10320;
	add.s64 	%rd19794, %rd10322, %rd10308;
	shr.u64 	%rd10323, %rd10318, 32;
	shr.u64 	%rd10324, %rd19794, 32;
	add.s64 	%rd10325, %rd10324, %rd10323;
	and.b64  	%rd10326, %rd10272, 4294967295;
	mul.lo.s64 	%rd10327, %rd10326, 977;
	and.b64  	%rd10328, %rd10200, 4294967295;
	and.b64  	%rd10329, %rd10327, 4294967295;
	add.s64 	%rd10330, %rd10325, %rd10328;
	add.s64 	%rd10331, %rd10330, %rd10329;
	add.s64 	%rd19795, %rd10331, %rd10317;
	shr.u64 	%rd10332, %rd10327, 32;
	shr.u64 	%rd10333, %rd19795, 32;
	add.s64 	%rd10334, %rd10333, %rd10332;
	mul.lo.s64 	%rd10335, %rd10273, 977;
	and.b64  	%rd10336, %rd10238, 4294967295;
	and.b64  	%rd10337, %rd10335, 4294967295;
	add.s64 	%rd10338, %rd10334, %rd10336;
	add.s64 	%rd10339, %rd10338, %rd10337;
	add.s64 	%rd19796, %rd10339, %rd10326;
	shr.u64 	%rd10340, %rd10335, 32;
	shr.u64 	%rd10341, %rd19796, 32;
	cvt.u32.u64 	%r6226, %rd10341;
	cvt.u32.u64 	%r6227, %rd10340;
	add.s32 	%r6228, %r6226, %r6227;
	add.s32 	%r3738, %r6228, %r6225;
	setp.eq.s32 	%p1574, %r3738, 0;
	mov.pred 	%p3185, -1;
	@%p1574 bra 	$L__BB1_2557;
	cvt.u64.u32 	%rd10342, %r3738;
	mul.wide.u32 	%rd10343, %r3738, 977;
	shr.u64 	%rd10344, %rd10343, 32;
	and.b64  	%rd10345, %rd19789, 4294967295;
	and.b64  	%rd10346, %rd10343, 4294967295;
	add.s64 	%rd19789, %rd10346, %rd10345;
	shr.u64 	%rd10347, %rd19789, 32;
	and.b64  	%rd10348, %rd19790, 4294967295;
	add.s64 	%rd10349, %rd10344, %rd10348;
	add.s64 	%rd10350, %rd10349, %rd10342;
	add.s64 	%rd19790, %rd10350, %rd10347;
	setp.lt.u64 	%p1576, %rd19790, 4294967296;
	@%p1576 bra 	$L__BB1_2557;
	shr.u64 	%rd10351, %rd19790, 32;
	and.b64  	%rd10352, %rd19791, 4294967295;
	add.s64 	%rd19791, %rd10351, %rd10352;
	setp.lt.u64 	%p1578, %rd19791, 4294967296;
	@%p1578 bra 	$L__BB1_2557;
	shr.u64 	%rd10353, %rd19791, 32;
	and.b64  	%rd10354, %rd19792, 4294967295;
	add.s64 	%rd19792, %rd10353, %rd10354;
	setp.lt.u64 	%p1580, %rd19792, 4294967296;
	@%p1580 bra 	$L__BB1_2557;
	shr.u64 	%rd10356, %rd19792, 32;
	and.b64  	%rd10357, %rd19793, 4294967295;
	add.s64 	%rd19793, %rd10356, %rd10357;
	setp.lt.u64 	%p1582, %rd19793, 4294967296;
	mov.b64 	%rd19792, 4294967296;
	@%p1582 bra 	$L__BB1_2557;
	shr.u64 	%rd10359, %rd19793, 32;
	and.b64  	%rd10360, %rd19794, 4294967295;
	add.s64 	%rd19794, %rd10359, %rd10360;
	setp.lt.u64 	%p1584, %rd19794, 4294967296;
	mov.b64 	%rd19792, 4294967296;
	mov.u64 	%rd19793, %rd19792;
	@%p1584 bra 	$L__BB1_2557;
	shr.u64 	%rd10362, %rd19794, 32;
	and.b64  	%rd10363, %rd19795, 4294967295;
	add.s64 	%rd19795, %rd10362, %rd10363;
	setp.lt.u64 	%p1586, %rd19795, 4294967296;
	mov.b64 	%rd19792, 4294967296;
	mov.u64 	%rd19794, %rd19792;
	@%p1586 bra 	$L__BB1_2557;
	shr.u64 	%rd10365, %rd19795, 32;
	and.b64  	%rd10366, %rd19796, 4294967295;
	add.s64 	%rd10367, %rd10365, %rd10366;
	setp.lt.u64 	%p3185, %rd10367, 4294967296;
	min.u64 	%rd19796, %rd10367, 4294967296;
	mov.b64 	%rd19792, 4294967296;
	mov.u64 	%rd19793, %rd19792;
	mov.u64 	%rd19795, %rd19792;
$L__BB1_2557:
	cvt.u32.u64 	%r9907, %rd19796;
	cvt.u32.u64 	%r9906, %rd19795;
	cvt.u32.u64 	%r9905, %rd19794;
	cvt.u32.u64 	%r9904, %rd19793;
	cvt.u32.u64 	%r9903, %rd19792;
	cvt.u32.u64 	%r9902, %rd19791;
	cvt.u32.u64 	%r9901, %rd19790;
	cvt.u32.u64 	%r9900, %rd19789;
	@%p3185 bra 	$L__BB1_2571;
$L__BB1_2558:
	ld.const.u32 	%r6247, [const_p];
	ld.const.u32 	%r6248, [const_p+4];
	ld.const.u32 	%r6249, [const_p+8];
	ld.const.u32 	%r6250, [const_p+12];
	ld.const.u32 	%r6251, [const_p+16];
	ld.const.u32 	%r6252, [const_p+20];
	ld.const.u32 	%r6253, [const_p+24];
	// begin inline asm
	sub.cc.u32 %r9900, %r9900, %r6247;
	subc.cc.u32 %r9901, %r9901, %r6248;
	subc.cc.u32 %r9902, %r9902, %r6249;
	subc.cc.u32 %r9903, %r9903, %r6250;
	subc.cc.u32 %r9904, %r9904, %r6251;
	subc.cc.u32 %r9905, %r9905, %r6252;
	subc.cc.u32 %r9906, %r9906, %r6253;
	subc.u32 %r9907, %r9907, %r9720;
	
	// end inline asm
	bra.uni 	$L__BB1_2573;
$L__BB1_2559:
	ld.const.u32 	%r3747, [const_p+24];
	setp.lt.u32 	%p1589, %r3747, %r9906;
	@%p1589 bra 	$L__BB1_2558;
	setp.gt.u32 	%p1590, %r3747, %r9906;
	@%p1590 bra 	$L__BB1_2573;
	ld.const.u32 	%r3748, [const_p+20];
	setp.lt.u32 	%p1591, %r3748, %r9905;
	@%p1591 bra 	$L__BB1_2558;
	setp.gt.u32 	%p1592, %r3748, %r9905;
	@%p1592 bra 	$L__BB1_2573;
	ld.const.u32 	%r3749, [const_p+16];
	setp.lt.u32 	%p1593, %r3749, %r9904;
	@%p1593 bra 	$L__BB1_2558;
	setp.gt.u32 	%p1594, %r3749, %r9904;
	@%p1594 bra 	$L__BB1_2573;
	ld.const.u32 	%r3750, [const_p+12];
	setp.lt.u32 	%p1595, %r3750, %r9903;
	@%p1595 bra 	$L__BB1_2558;
	setp.gt.u32 	%p1596, %r3750, %r9903;
	@%p1596 bra 	$L__BB1_2573;
	ld.const.u32 	%r3751, [const_p+8];
	setp.lt.u32 	%p1597, %r3751, %r9902;
	@%p1597 bra 	$L__BB1_2558;
	setp.gt.u32 	%p1598, %r3751, %r9902;
	@%p1598 bra 	$L__BB1_2573;
	ld.const.u32 	%r3752, [const_p+4];
	setp.lt.u32 	%p1599, %r3752, %r9901;
	@%p1599 bra 	$L__BB1_2558;
	setp.gt.u32 	%p1600, %r3752, %r9901;
	ld.const.u32 	%r6229, [const_p];
	setp.gt.u32 	%p1601, %r6229, %r9900;
	or.pred  	%p1602, %p1600, %p1601;
	@%p1602 bra 	$L__BB1_2573;
	bra.uni 	$L__BB1_2558;
$L__BB1_2571:
	setp.lt.u32 	%p1587, %r9720, %r9907;
	@%p1587 bra 	$L__BB1_2558;
	setp.gt.u32 	%p1588, %r9720, %r9907;
	@%p1588 bra 	$L__BB1_2573;
	bra.uni 	$L__BB1_2559;
$L__BB1_2573:
	setp.gt.u32 	%p1603, %r9907, %r9720;
	@%p1603 bra 	$L__BB1_2586;
	bra.uni 	$L__BB1_2587;
$L__BB1_2574:
	ld.const.u32 	%r3761, [const_p+24];
	setp.gt.u32 	%p1605, %r9906, %r3761;
	@%p1605 bra 	$L__BB1_2586;
	setp.lt.u32 	%p1606, %r9906, %r3761;
	@%p1606 bra 	$L__BB1_2588;
	ld.const.u32 	%r3762, [const_p+20];
	setp.gt.u32 	%p1607, %r9905, %r3762;
	@%p1607 bra 	$L__BB1_2586;
	setp.lt.u32 	%p1608, %r9905, %r3762;
	@%p1608 bra 	$L__BB1_2588;
	ld.const.u32 	%r3763, [const_p+16];
	setp.gt.u32 	%p1609, %r9904, %r3763;
	@%p1609 bra 	$L__BB1_2586;
	setp.lt.u32 	%p1610, %r9904, %r3763;
	@%p1610 bra 	$L__BB1_2588;
	ld.const.u32 	%r3764, [const_p+12];
	setp.gt.u32 	%p1611, %r9903, %r3764;
	@%p1611 bra 	$L__BB1_2586;
	setp.lt.u32 	%p1612, %r9903, %r3764;
	@%p1612 bra 	$L__BB1_2588;
	ld.const.u32 	%r3765, [const_p+8];
	setp.gt.u32 	%p1613, %r9902, %r3765;
	@%p1613 bra 	$L__BB1_2586;
	setp.lt.u32 	%p1614, %r9902, %r3765;
	@%p1614 bra 	$L__BB1_2588;
	ld.const.u32 	%r3766, [const_p+4];
	setp.gt.u32 	%p1615, %r9901, %r3766;
	@%p1615 bra 	$L__BB1_2586;
	setp.lt.u32 	%p1616, %r9901, %r3766;
	ld.const.u32 	%r6255, [const_p];
	setp.lt.u32 	%p1617, %r9900, %r6255;
	or.pred  	%p1618, %p1616, %p1617;
	@%p1618 bra 	$L__BB1_2588;
$L__BB1_2586:
	ld.const.u32 	%r6273, [const_p];
	ld.const.u32 	%r6274, [const_p+4];
	ld.const.u32 	%r6275, [const_p+8];
	ld.const.u32 	%r6276, [const_p+12];
	ld.const.u32 	%r6277, [const_p+16];
	ld.const.u32 	%r6278, [const_p+20];
	ld.const.u32 	%r6279, [const_p+24];
	// begin inline asm
	sub.cc.u32 %r9900, %r9900, %r6273;
	subc.cc.u32 %r9901, %r9901, %r6274;
	subc.cc.u32 %r9902, %r9902, %r6275;
	subc.cc.u32 %r9903, %r9903, %r6276;
	subc.cc.u32 %r9904, %r9904, %r6277;
	subc.cc.u32 %r9905, %r9905, %r6278;
	subc.cc.u32 %r9906, %r9906, %r6279;
	subc.u32 %r9907, %r9907, %r9720;
	
	// end inline asm
	bra.uni 	$L__BB1_2588;
$L__BB1_2587:
	setp.lt.u32 	%p1604, %r9907, %r9720;
	@%p1604 bra 	$L__BB1_2588;
	bra.uni 	$L__BB1_2574;
$L__BB1_2588:
	ld.param.u64 	%rd19325, [_Z21compute_batch_precompP10ECPointJacii_param_0];
	cvta.to.global.u64 	%rd10368, %rd19325;
	mov.u32 	%r6281, %ctaid.x;
	mov.u32 	%r6282, %ntid.x;
	mov.u32 	%r6283, %tid.x;
	mad.lo.s32 	%r6284, %r6281, %r6282, %r6283;
	mul.wide.u32 	%rd10369, %r6284, 100;
	add.s64 	%rd10370, %rd10368, %rd10369;
	st.global.u32 	[%rd10370], %r9819;
	st.global.u32 	[%rd10370+4], %r9820;
	st.global.u32 	[%rd10370+8], %r9821;
	st.global.u32 	[%rd10370+12], %r9822;
	st.global.u32 	[%rd10370+16], %r9823;
	st.global.u32 	[%rd10370+20], %r9824;
	st.global.u32 	[%rd10370+24], %r9825;
	st.global.u32 	[%rd10370+28], %r9826;
	st.global.u32 	[%rd10370+32], %r9868;
	st.global.u32 	[%rd10370+36], %r9869;
	st.global.u32 	[%rd10370+40], %r9870;
	st.global.u32 	[%rd10370+44], %r9871;
	st.global.u32 	[%rd10370+48], %r9872;
	st.global.u32 	[%rd10370+52], %r9873;
	st.global.u32 	[%rd10370+56], %r9874;
	st.global.u32 	[%rd10370+60], %r9875;
	st.global.u32 	[%rd10370+64], %r9900;
	st.global.u32 	[%rd10370+68], %r9901;
	st.global.u32 	[%rd10370+72], %r9902;
	st.global.u32 	[%rd10370+76], %r9903;
	st.global.u32 	[%rd10370+80], %r9904;
	st.global.u32 	[%rd10370+84], %r9905;
	st.global.u32 	[%rd10370+88], %r9906;
	st.global.u32 	[%rd10370+92], %r9907;
	mov.b16 	%rs9, 0;
	st.global.u8 	[%rd10370+96], %rs9;
$L__BB1_2589:
	ret;

}
	// .globl	_Z35compute_batch_precomp_kernel_robustP10ECPointJacii
.visible .entry _Z35compute_batch_precomp_kernel_robustP10ECPointJacii(
	.param .u64 .ptr .align 1 _Z35compute_batch_precomp_kernel_robustP10ECPointJacii_param_0,
	.param .u32 _Z35compute_batch_precomp_kernel_robustP10ECPointJacii_param_1,
	.param .u32 _Z35compute_batch_precomp_kernel_robustP10ECPointJacii_param_2
)
{
	.reg .pred 	%p<1586>;
	.reg .b16 	%rs<10>;
	.reg .b32 	%r<4413>;
	.reg .b64 	%rd<9910>;

	ld.param.u32 	%r3868, [_Z35compute_batch_precomp_kernel_robustP10ECPointJacii_param_1];
	ld.param.u32 	%r1515, [_Z35compute_batch_precomp_kernel_robustP10ECPointJacii_param_2];
	setp.ge.s32 	%p47, %r3868, %r1515;
	@%p47 bra 	$L__BB2_1265;
	ld.const.u32 	%r1, [const_p+20];
	ld.const.u32 	%r2, [const_p+28];
	ld.const.u32 	%r1516, [const_G_jacobian+64];
	ld.const.u32 	%r1517, [const_G_jacobian+68];
	ld.const.u32 	%r1518, [const_G_jacobian+72];
	ld.const.u32 	%r1519, [const_G_jacobian+76];
	ld.const.u32 	%r1520, [const_G_jacobian+80];
	ld.const.u32 	%r1521, [const_G_jacobian+84];
	ld.const.u32 	%r1522, [const_G_jacobian+88];
	ld.const.u32 	%r1523, [const_G_jacobian+92];
	mul.wide.u32 	%rd707, %r1516, %r1516;
	shr.u64 	%rd708, %rd707, 32;
	mul.wide.u32 	%rd709, %r1517, %r1516;
	add.s64 	%rd710, %rd708, %rd709;
	shr.u64 	%rd711, %rd710, 32;
	mul.wide.u32 	%rd712, %r1518, %r1516;
	add.s64 	%rd713, %rd711, %rd712;
	shr.u64 	%rd714, %rd713, 32;
	mul.wide.u32 	%rd715, %r1519, %r1516;
	add.s64 	%rd716, %rd714, %rd715;
	shr.u64 	%rd717, %rd716, 32;
	mul.wide.u32 	%rd718, %r1520, %r1516;
	add.s64 	%rd719, %rd717, %rd718;
	shr.u64 	%rd720, %rd719, 32;
	mul.wide.u32 	%rd721, %r1521, %r1516;
	add.s64 	%rd722, %rd720, %rd721;
	shr.u64 	%rd723, %rd722, 32;
	mul.wide.u32 	%rd724, %r1522, %r1516;
	add.s64 	%rd725, %rd723, %rd724;
	shr.u64 	%rd726, %rd725, 32;
	mul.wide.u32 	%rd727, %r1523, %r1516;
	add.s64 	%rd728, %rd726, %rd727;
	shr.u64 	%rd729, %rd728, 32;
	and.b64  	%rd730, %rd710, 4294967295;
	add.s64 	%rd731, %rd709, %rd730;
	shr.u64 	%rd732, %rd731, 32;
	and.b64  	%rd733, %rd713, 4294967295;
	mul.wide.u32 	%rd734, %r1517, %r1517;
	add.s64 	%rd735, %rd732, %rd733;
	add.s64 	%rd736, %rd735, %rd734;
	shr.u64 	%rd737, %rd736, 32;
	and.b64  	%rd738, %rd716, 4294967295;
	mul.wide.u32 	%rd739, %r1518, %r1517;
	add.s64 	%rd740, %rd737, %rd738;
	add.s64 	%rd741, %rd740, %rd739;
	shr.u64 	%rd742, %rd741, 32;
	and.b64  	%rd743, %rd719, 4294967295;
	mul.wide.u32 	%rd744, %r1519, %r1517;
	add.s64 	%rd745, %rd742, %rd743;
	add.s64 	%rd746, %rd745, %rd744;
	shr.u64 	%rd747, %rd746, 32;
	and.b64  	%rd748, %rd722, 4294967295;
	mul.wide.u32 	%rd749, %r1520, %r1517;
	add.s64 	%rd750, %rd747, %rd748;
	add.s64 	%rd751, %rd750, %rd749;
	shr.u64 	%rd752, %rd751, 32;
	and.b64  	%rd753, %rd725, 4294967295;
	mul.wide.u32 	%rd754, %r1521, %r1517;
	add.s64 	%rd755, %rd752, %rd753;
	add.s64 	%rd756, %rd755, %rd754;
	shr.u64 	%rd757, %rd756, 32;
	and.b64  	%rd758, %rd728, 4294967295;
	mul.wide.u32 	%rd759, %r1522, %r1517;
	add.s64 	%rd760, %rd757, %rd758;
	add.s64 	%rd761, %rd760, %rd759;
	shr.u64 	%rd762, %rd761, 32;
	mul.wide.u32 	%rd763, %r1523, %r1517;
	add.s64 	%rd764, %rd762, %rd729;
	add.s64 	%rd765, %rd764, %rd763;
	shr.u64 	%rd766, %rd765, 32;
	and.b64  	%rd767, %rd736, 4294967295;
	add.s64 	%rd768, %rd712, %rd767;
	shr.u64 	%rd769, %rd768, 32;
	and.b64  	%rd770, %rd741, 4294967295;
	add.s64 	%rd771, %rd769, %rd770;
	add.s64 	%rd772, %rd771, %rd739;
	shr.u64 	%rd773, %rd772, 32;
	and.b64  	%rd774, %rd746, 4294967295;
	mul.wide.u32 	%rd775, %r1518, %r1518;
	add.s64 	%rd776, %rd773, %rd774;
	add.s64 	%rd777, %rd776, %rd775;
	shr.u64 	%rd778, %rd777, 32;
	and.b64  	%rd779, %rd751, 4294967295;
	mul.wide.u32 	%rd780, %r1519, %r1518;
	add.s64 	%rd781, %rd778, %rd779;
	add.s64 	%rd782, %rd781, %rd780;
	shr.u64 	%rd783, %rd782, 32;
	and.b64  	%rd784, %rd756, 4294967295;
	mul.wide.u32 	%rd785, %r1520, %r1518;
	add.s64 	%rd786, %rd783, %rd784;
	add.s64 	%rd787, %rd786, %rd785;
	shr.u64 	%rd788, %rd787, 32;
	and.b64  	%rd789, %rd761, 4294967295;
	mul.wide.u32 	%rd790, %r1521, %r1518;
	add.s64 	%rd791, %rd788, %rd789;
	add.s64 	%rd792, %rd791, %rd790;
	shr.u64 	%rd793, %rd792, 32;
	and.b64  	%rd794, %rd765, 4294967295;
	mul.wide.u32 	%rd795, %r1522, %r1518;
	add.s64 	%rd796, %rd793, %rd794;
	add.s64 	%rd797, %rd796, %rd795;
	shr.u64 	%rd798, %rd797, 32;
	mul.wide.u32 	%rd799, %r1523, %r1518;
	add.s64 	%rd800, %rd798, %rd766;
	add.s64 	%rd801, %rd800, %rd799;
	shr.u64 	%rd802, %rd801, 32;
	and.b64  	%rd803, %rd772, 4294967295;
	add.s64 	%rd804, %rd715, %rd803;
	shr.u64 	%rd805, %rd804, 32;
	and.b64  	%rd806, %rd777, 4294967295;
	add.s64 	%rd807, %rd805, %rd806;
	add.s64 	%rd808, %rd807, %rd744;
	shr.u64 	%rd809, %rd808, 32;
	and.b64  	%rd810, %rd782, 4294967295;
	add.s64 	%rd811, %rd809, %rd810;
	add.s64 	%rd812, %rd811, %rd780;
	shr.u64 	%rd813, %rd812, 32;
	and.b64  	%rd814, %rd787, 4294967295;
	mul.wide.u32 	%rd815, %r1519, %r1519;
	add.s64 	%rd816, %rd813, %rd814;
	add.s64 	%rd817, %rd816, %rd815;
	shr.u64 	%rd818, %rd817, 32;
	and.b64  	%rd819, %rd792, 4294967295;
	mul.wide.u32 	%rd820, %r1520, %r1519;
	add.s64 	%rd821, %rd818, %rd819;
	add.s64 	%rd822, %rd821, %rd820;
	shr.u64 	%rd823, %rd822, 32;
	and.b64  	%rd824, %rd797, 4294967295;
	mul.wide.u32 	%rd825, %r1521, %r1519;
	add.s64 	%rd826, %rd823, %rd824;
	add.s64 	%rd827, %rd826, %rd825;
	shr.u64 	%rd828, %rd827, 32;
	and.b64  	%rd829, %rd801, 4294967295;
	mul.wide.u32 	%rd830, %r1522, %r1519;
	add.s64 	%rd831, %rd828, %rd829;
	add.s64 	%rd832, %rd831, %rd830;
	shr.u64 	%rd833, %rd832, 32;
	mul.wide.u32 	%rd834, %r1523, %r1519;
	add.s64 	%rd835, %rd833, %rd802;
	add.s64 	%rd836, %rd835, %rd834;
	shr.u64 	%rd837, %rd836, 32;
	and.b64  	%rd838, %rd808, 4294967295;
	add.s64 	%rd839, %rd718, %rd838;
	shr.u64 	%rd840, %rd839, 32;
	and.b64  	%rd841, %rd812, 4294967295;
	add.s64 	%rd842, %rd840, %rd841;
	add.s64 	%rd843, %rd842, %rd749;
	shr.u64 	%rd844, %rd843, 32;
	and.b64  	%rd845, %rd817, 4294967295;
	add.s64 	%rd846, %rd844, %rd845;
	add.s64 	%rd847, %rd846, %rd785;
	shr.u64 	%rd848, %rd847, 32;
	and.b64  	%rd849, %rd822, 4294967295;
	add.s64 	%rd850, %rd848, %rd849;
	add.s64 	%rd851, %rd850, %rd820;
	shr.u64 	%rd852, %rd851, 32;
	and.b64  	%rd853, %rd827, 4294967295;
	mul.wide.u32 	%rd854, %r1520, %r1520;
	add.s64 	%rd855, %rd852, %rd853;
	add.s64 	%rd856, %rd855, %rd854;
	shr.u64 	%rd857, %rd856, 32;
	and.b64  	%rd858, %rd832, 4294967295;
	mul.wide.u32 	%rd859, %r1521, %r1520;
	add.s64 	%rd860, %rd857, %rd858;
	add.s64 	%rd861, %rd860, %rd859;
	shr.u64 	%rd862, %rd861, 32;
	and.b64  	%rd863, %rd836, 4294967295;
	mul.wide.u32 	%rd864, %r1522, %r1520;
	add.s64 	%rd865, %rd862, %rd863;
	add.s64 	%rd866, %rd865, %rd864;
	shr.u64 	%rd867, %rd866, 32;
	mul.wide.u32 	%rd868, %r1523, %r1520;
	add.s64 	%rd869, %rd867, %rd837;
	add.s64 	%rd870, %rd869, %rd868;
	shr.u64 	%rd871, %rd870, 32;
	and.b64  	%rd872, %rd843, 4294967295;
	add.s64 	%rd873, %rd721, %rd872;
	shr.u64 	%rd874, %rd873, 32;
	and.b64  	%rd875, %rd847, 4294967295;
	add.s64 	%rd876, %rd874, %rd875;
	add.s64 	%rd877, %rd876, %rd754;
	shr.u64 	%rd878, %rd877, 32;
	and.b64  	%rd879, %rd851, 4294967295;
	add.s64 	%rd880, %rd878, %rd879;
	add.s64 	%rd881, %rd880, %rd790;
	shr.u64 	%rd882, %rd881, 32;
	and.b64  	%rd883, %rd856, 4294967295;
	add.s64 	%rd884, %rd882, %rd883;
	add.s64 	%rd885, %rd884, %rd825;
	shr.u64 	%rd886, %rd885, 32;
	and.b64  	%rd887, %rd861, 4294967295;
	add.s64 	%rd888, %rd886, %rd887;
	add.s64 	%rd889, %rd888, %rd859;
	shr.u64 	%rd890, %rd889, 32;
	and.b64  	%rd891, %rd866, 4294967295;
	mul.wide.u32 	%rd892, %r1521, %r1521;
	add.s64 	%rd893, %rd890, %rd891;
	add.s64 	%rd894, %rd893, %rd892;
	shr.u64 	%rd895, %rd894, 32;
	and.b64  	%rd896, %rd870, 4294967295;
	mul.wide.u32 	%rd897, %r1522, %r1521;
	add.s64 	%rd898, %rd895, %rd896;
	add.s64 	%rd899, %rd898, %rd897;
	shr.u64 	%rd900, %rd899, 32;
	mul.wide.u32 	%rd901, %r1523, %r1521;
	add.s64 	%rd902, %rd900, %rd871;
	add.s64 	%rd903, %rd902, %rd901;
	shr.u64 	%rd904, %rd903, 32;
	and.b64  	%rd905, %rd877, 4294967295;
	add.s64 	%rd906, %rd724, %rd905;
	shr.u64 	%rd907, %rd906, 32;
	and.b64  	%rd908, %rd881, 4294967295;
	add.s64 	%rd909, %rd907, %rd908;
	add.s64 	%rd910, %rd909, %rd759;
	shr.u64 	%rd911, %rd910, 32;
	and.b64  	%rd912, %rd885, 4294967295;
	add.s64 	%rd913, %rd911, %rd912;
	add.s64 	%rd914, %rd913, %rd795;
	shr.u64 	%rd915, %rd914, 32;
	and.b64  	%rd916, %rd889, 4294967295;
	add.s64 	%rd917, %rd915, %rd916;
	add.s64 	%rd918, %rd917, %rd830;
	shr.u64 	%rd919, %rd918, 32;
	and.b64  	%rd920, %rd894, 4294967295;
	add.s64 	%rd921, %rd919, %rd920;
	add.s64 	%rd922, %rd921, %rd864;
	shr.u64 	%rd923, %rd922, 32;
	and.b64  	%rd924, %rd899, 4294967295;
	add.s64 	%rd925, %rd923, %rd924;
	add.s64 	%rd926, %rd925, %rd897;
	shr.u64 	%rd927, %rd926, 32;
	and.b64  	%rd928, %rd903, 4294967295;
	mul.wide.u32 	%rd929, %r1522, %r1522;
	add.s64 	%rd930, %rd927, %rd928;
	add.s64 	%rd931, %rd930, %rd929;
	shr.u64 	%rd932, %rd931, 32;
	mul.wide.u32 	%rd933, %r1523, %r1522;
	add.s64 	%rd934, %rd932, %rd904;
	add.s64 	%rd935, %rd934, %rd933;
	shr.u64 	%rd936, %rd935, 32;
	and.b64  	%rd937, %rd910, 4294967295;
	add.s64 	%rd938, %rd727, %rd937;
	shr.u64 	%rd939, %rd938, 32;
	and.b64  	%rd940, %rd914, 4294967295;
	add.s64 	%rd941, %rd939, %rd940;
	add.s64 	%rd942, %rd941, %rd763;
	shr.u64 	%rd943, %rd942, 32;
	and.b64  	%rd944, %rd918, 4294967295;
	add.s64 	%rd945, %rd943, %rd944;
	add.s64 	%rd946, %rd945, %rd799;
	shr.u64 	%rd947, %rd946, 32;
	and.b64  	%rd948, %rd922, 4294967295;
	add.s64 	%rd949, %rd947, %rd948;
	add.s64 	%rd950, %rd949, %rd834;
	shr.u64 	%rd951, %rd950, 32;
	and.b64  	%rd952, %rd926, 4294967295;
	add.s64 	%rd953, %rd951, %rd952;
	add.s64 	%rd954, %rd953, %rd868;
	shr.u64 	%rd955, %rd954, 32;
	and.b64  	%rd956, %rd931, 4294967295;
	add.s64 	%rd957, %rd955, %rd956;
	add.s64 	%rd958, %rd957, %rd901;
	shr.u64 	%rd959, %rd958, 32;
	and.b64  	%rd960, %rd935, 4294967295;
	add.s64 	%rd961, %rd959, %rd960;
	add.s64 	%rd962, %rd961, %rd933;
	shr.u64 	%rd963, %rd962, 32;
	mul.wide.u32 	%rd964, %r1523, %r1523;
	add.s64 	%rd965, %rd963, %rd936;
	add.s64 	%rd966, %rd965, %rd964;
	shr.u64 	%rd967, %rd966, 32;
	{ .reg .b32 tmp; mov.b64 {tmp, %r1524}, %rd966; }
	and.b64  	%rd968, %rd942, 4294967295;
	mul.lo.s64 	%rd969, %rd968, 977;
	and.b64  	%rd970, %rd707, 4294967295;
	and.b64  	%rd971, %rd969, 4294967295;
	add.s64 	%rd1, %rd971, %rd970;
	shr.u64 	%rd972, %rd969, 32;
	shr.u64 	%rd973, %rd1, 32;
	add.s64 	%rd974, %rd973, %rd972;
	and.b64  	%rd975, %rd946, 4294967295;
	mul.lo.s64 	%rd976, %rd975, 977;
	and.b64  	%rd977, %rd731, 4294967295;
	and.b64  	%rd978, %rd976, 4294967295;
	add.s64 	%rd979, %rd974, %rd977;
	add.s64 	%rd980, %rd979, %rd978;
	add.s64 	%rd2, %rd980, %rd968;
	shr.u64 	%rd981, %rd976, 32;
	shr.u64 	%rd982, %rd2, 32;
	add.s64 	%rd983, %rd982, %rd981;
	and.b64  	%rd984, %rd950, 4294967295;
	mul.lo.s64 	%rd985, %rd984, 977;
	and.b64  	%rd986, %rd768, 4294967295;
	and.b64  	%rd987, %rd985, 4294967295;
	add.s64 	%rd988, %rd983, %rd986;
	add.s64 	%rd989, %rd988, %rd987;
	add.s64 	%rd3, %rd989, %rd975;
	shr.u64 	%rd990, %rd985, 32;
	shr.u64 	%rd991, %rd3, 32;
	add.s64 	%rd992, %rd991, %rd990;
	and.b64  	%rd993, %rd954, 4294967295;
	mul.lo.s64 	%rd994, %rd993, 977;
	and.b64  	%rd995, %rd804, 4294967295;
	and.b64  	%rd996, %rd994, 4294967295;
	add.s64 	%rd997, %rd992, %rd995;
	add.s64 	%rd998, %rd997, %rd996;
	add.s64 	%rd4, %rd998, %rd984;
	shr.u64 	%rd999, %rd994, 32;
	shr.u64 	%rd1000, %rd4, 32;
	add.s64 	%rd1001, %rd1000, %rd999;
	and.b64  	%rd1002, %rd958, 4294967295;
	mul.lo.s64 	%rd1003, %rd1002, 977;
	and.b64  	%rd1004, %rd839, 4294967295;
	and.b64  	%rd1005, %rd1003, 4294967295;
	add.s64 	%rd1006, %rd1001, %rd1004;
	add.s64 	%rd1007, %rd1006, %rd1005;
	add.s64 	%rd5, %rd1007, %rd993;
	shr.u64 	%rd1008, %rd1003, 32;
	shr.u64 	%rd1009, %rd5, 32;
	add.s64 	%rd1010, %rd1009, %rd1008;
	and.b64  	%rd1011, %rd962, 4294967295;
	mul.lo.s64 	%rd1012, %rd1011, 977;
	and.b64  	%rd1013, %rd873, 4294967295;
	and.b64  	%rd1014, %rd1012, 4294967295;
	add.s64 	%rd1015, %rd1010, %rd1013;
	add.s64 	%rd1016, %rd1015, %rd1014;
	add.s64 	%rd6, %rd1016, %rd1002;
	shr.u64 	%rd1017, %rd1012, 32;
	shr.u64 	%rd1018, %rd6, 32;
	add.s64 	%rd1019, %rd1018, %rd1017;
	and.b64  	%rd1020, %rd966, 4294967295;
	mul.lo.s64 	%rd1021, %rd1020, 977;
	and.b64  	%rd1022, %rd906, 4294967295;
	and.b64  	%rd1023, %rd1021, 4294967295;
	add.s64 	%rd1024, %rd1019, %rd1022;
	add.s64 	%rd1025, %rd1024, %rd1023;
	add.s64 	%rd7, %rd1025, %rd1011;
	shr.u64 	%rd1026, %rd1021, 32;
	shr.u64 	%rd1027, %rd7, 32;
	add.s64 	%rd1028, %rd1027, %rd1026;
	mul.lo.s64 	%rd1029, %rd967, 977;
	and.b64  	%rd1030, %rd938, 4294967295;
	and.b64  	%rd1031, %rd1029, 4294967295;
	add.s64 	%rd1032, %rd1028, %rd1030;
	add.s64 	%rd1033, %rd1032, %rd1031;
	add.s64 	%rd8, %rd1033, %rd1020;
	shr.u64 	%rd1034, %rd1029, 32;
	shr.u64 	%rd1035, %rd8, 32;
	cvt.u32.u64 	%r1525, %rd1035;
	cvt.u32.u64 	%r1526, %rd1034;
	add.s32 	%r1527, %r1525, %r1526;
	add.s32 	%r3, %r1527, %r1524;
	ld.const.u8 	%rs1, [const_G_jacobian+96];
$L__BB2_2:
	ld.param.u32 	%r3865, [_Z35compute_batch_precomp_kernel_robustP10ECPointJacii_param_2];
	add.s32 	%r6, %r3868, 64;
	min.s32 	%r7, %r6, %r3865;
$L__BB2_3:
	ld.param.u64 	%rd9675, [_Z35compute_batch_precomp_kernel_robustP10ECPointJacii_param_0];
	cvta.to.global.u64 	%rd1036, %rd9675;
	mul.wide.s32 	%rd1037, %r3868, 100;
	add.s64 	%rd9, %rd1036, %rd1037;
	ld.global.u8 	%rs2, [%rd9+-4];
	setp.eq.s16 	%p48, %rs2, 0;
	@%p48 bra 	$L__BB2_5;
	ld.const.u32 	%r1528, [const_G_jacobian];
	st.global.u32 	[%rd9], %r1528;
	ld.const.u32 	%r1529, [const_G_jacobian+4];
	st.global.u32 	[%rd9+4], %r1529;
	ld.const.u32 	%r1530, [const_G_jacobian+8];
	st.global.u32 	[%rd9+8], %r1530;
	ld.const.u32 	%r1531, [const_G_jacobian+12];
	st.global.u32 	[%rd9+12], %r1531;
	ld.const.u32 	%r1532, [const_G_jacobian+16];
	st.global.u32 	[%rd9+16], %r1532;
	ld.const.u32 	%r1533, [const_G_jacobian+20];
	st.global.u32 	[%rd9+20], %r1533;
	ld.const.u32 	%r1534, [const_G_jacobian+24];
	st.global.u32 	[%rd9+24], %r1534;
	ld.const.u32 	%r1535, [const_G_jacobian+28];
	st.global.u32 	[%rd9+28], %r1535;
	ld.const.u32 	%r1536, [const_G_jacobian+32];
	st.global.u32 	[%rd9+32], %r1536;
	ld.const.u32 	%r1537, [const_G_jacobian+36];
	st.global.u32 	[%rd9+36], %r1537;
	ld.const.u32 	%r1538, [const_G_jacobian+40];
	st.global.u32 	[%rd9+40], %r1538;
	ld.const.u32 	%r1539, [const_G_jacobian+44];
	st.global.u32 	[%rd9+44], %r1539;
	ld.const.u32 	%r1540, [const_G_jacobian+48];
	st.global.u32 	[%rd9+48], %r1540;
	ld.const.u32 	%r1541, [const_G_jacobian+52];
	st.global.u32 	[%rd9+52], %r1541;
	ld.const.u32 	%r1542, [const_G_jacobian+56];
	st.global.u32 	[%rd9+56], %r1542;
	ld.const.u32 	%r1543, [const_G_jacobian+60];
	st.global.u32 	[%rd9+60], %r1543;
	st.global.u32 	[%rd9+64], %r1516;
	st.global.u32 	[%rd9+68], %r1517;
	ld.const.u32 	%r1544, [const_G_jacobian+72];
	st.global.u32 	[%rd9+72], %r1544;
	ld.const.u32 	%r1545, [const_G_jacobian+76];
	st.global.u32 	[%rd9+76], %r1545;
	ld.const.u32 	%r1546, [const_G_jacobian+80];
	st.global.u32 	[%rd9+80], %r1546;
	ld.const.u32 	%r1547, [const_G_jacobian+84];
	st.global.u32 	[%rd9+84], %r1547;
	ld.const.u32 	%r1548, [const_G_jacobian+88];
	st.global.u32 	[%rd9+88], %r1548;
	ld.const.u32 	%r1549, [const_G_jacobian+92];
	st.global.u32 	[%rd9+92], %r1549;
	st.global.u8 	[%rd9+96], %rs1;
	bra.uni 	$L__BB2_1263;
$L__BB2_5:
	setp.eq.s16 	%p49, %rs1, 0;
	@%p49 bra 	$L__BB2_7;
	ld.global.u32 	%r1550, [%rd9+-100];
	st.global.u32 	[%rd9], %r1550;
	ld.global.u32 	%r1551, [%rd9+-96];
	st.global.u32 	[%rd9+4], %r1551;
	ld.global.u32 	%r1552, [%rd9+-92];
	st.global.u32 	[%rd9+8], %r1552;
	ld.global.u32 	%r1553, [%rd9+-88];
	st.global.u32 	[%rd9+12], %r1553;
	ld.global.u32 	%r1554, [%rd9+-84];
	st.global.u32 	[%rd9+16], %r1554;
	ld.global.u32 	%r1555, [%rd9+-80];
	st.global.u32 	[%rd9+20], %r1555;
	ld.global.u32 	%r1556, [%rd9+-76];
	st.global.u32 	[%rd9+24], %r1556;
	ld.global.u32 	%r1557, [%rd9+-72];
	st.global.u32 	[%rd9+28], %r1557;
	ld.global.u32 	%r1558, [%rd9+-68];
	st.global.u32 	[%rd9+32], %r1558;
	ld.global.u32 	%r1559, [%rd9+-64];
	st.global.u32 	[%rd9+36], %r1559;
	ld.global.u32 	%r1560, [%rd9+-60];
	st.global.u32 	[%rd9+40], %r1560;
	ld.global.u32 	%r1561, [%rd9+-56];
	st.global.u32 	[%rd9+44], %r1561;
	ld.global.u32 	%r1562, [%rd9+-52];
	st.global.u32 	[%rd9+48], %r1562;
	ld.global.u32 	%r1563, [%rd9+-48];
	st.global.u32 	[%rd9+52], %r1563;
	ld.global.u32 	%r1564, [%rd9+-44];
	st.global.u32 	[%rd9+56], %r1564;
	ld.global.u32 	%r1565, [%rd9+-40];
	st.global.u32 	[%rd9+60], %r1565;
	ld.global.u32 	%r1566, [%rd9+-36];
	st.global.u32 	[%rd9+64], %r1566;
	ld.global.u32 	%r1567, [%rd9+-32];
	st.global.u32 	[%rd9+68], %r1567;
	ld.global.u32 	%r1568, [%rd9+-28];
	st.global.u32 	[%rd9+72], %r1568;
	ld.global.u32 	%r1569, [%rd9+-24];
	st.global.u32 	[%rd9+76], %r1569;
	ld.global.u32 	%r1570, [%rd9+-20];
	st.global.u32 	[%rd9+80], %r1570;
	ld.global.u32 	%r1571, [%rd9+-16];
	st.global.u32 	[%rd9+84], %r1571;
	ld.global.u32 	%r1572, [%rd9+-12];
	st.global.u32 	[%rd9+88], %r1572;
	ld.global.u32 	%r1573, [%rd9+-8];
	st.global.u32 	[%rd9+92], %r1573;
	mov.b16 	%rs4, 0;
	st.global.u8 	[%rd9+96], %rs4;
	bra.uni 	$L__BB2_1263;
$L__BB2_7:
	ld.global.u32 	%r1574, [%rd9+-36];
	mul.wide.u32 	%rd1038, %r1574, %r1574;
	shr.u64 	%rd1039, %rd1038, 32;
	ld.global.u32 	%r1575, [%rd9+-32];
	mul.wide.u32 	%rd1040, %r1575, %r1574;
	add.s64 	%rd1041, %rd1039, %rd1040;
	shr.u64 	%rd1042, %rd1041, 32;
	ld.global.u32 	%r1576, [%rd9+-28];
	mul.wide.u32 	%rd1043, %r1576, %r1574;
	add.s64 	%rd1044, %rd1042, %rd1043;
	shr.u64 	%rd1045, %rd1044, 32;
	ld.global.u32 	%r1577, [%rd9+-24];
	mul.wide.u32 	%rd1046, %r1577, %r1574;
	add.s64 	%rd1047, %rd1045, %rd1046;
	shr.u64 	%rd1048, %rd1047, 32;
	ld.global.u32 	%r1578, [%rd9+-20];
	mul.wide.u32 	%rd1049, %r1578, %r1574;
	add.s64 	%rd1050, %rd1048, %rd1049;
	shr.u64 	%rd1051, %rd1050, 32;
	ld.global.u32 	%r1579, [%rd9+-16];
	mul.wide.u32 	%rd1052, %r1579, %r1574;
	add.s64 	%rd1053, %rd1051, %rd1052;
	shr.u64 	%rd1054, %rd1053, 32;
	ld.global.u32 	%r1580, [%rd9+-12];
	mul.wide.u32 	%rd1055, %r1580, %r1574;
	add.s64 	%rd1056, %rd1054, %rd1055;
	shr.u64 	%rd1057, %rd1056, 32;
	ld.global.u32 	%r1581, [%rd9+-8];
	mul.wide.u32 	%rd1058, %r1581, %r1574;
	add.s64 	%rd1059, %rd1057, %rd1058;
	shr.u64 	%rd1060, %rd1059, 32;
	and.b64  	%rd1061, %rd1041, 4294967295;
	add.s64 	%rd1062, %rd1040, %rd1061;
	shr.u64 	%rd1063, %rd1062, 32;
	and.b64  	%rd1064, %rd1044, 4294967295;
	mul.wide.u32 	%rd1065, %r1575, %r1575;
	add.s64 	%rd1066, %rd1063, %rd1064;
	add.s64 	%rd1067, %rd1066, %rd1065;
	shr.u64 	%rd1068, %rd1067, 32;
	and.b64  	%rd1069, %rd1047, 4294967295;
	mul.wide.u32 	%rd1070, %r1576, %r1575;
	add.s64 	%rd1071, %rd1068, %rd1069;
	add.s64 	%rd1072, %rd1071, %rd1070;
	shr.u64 	%rd1073, %rd1072, 32;
	and.b64  	%rd1074, %rd1050, 4294967295;
	mul.wide.u32 	%rd1075, %r1577, %r1575;
	add.s64 	%rd1076, %rd1073, %rd1074;
	add.s64 	%rd1077, %rd1076, %rd1075;
	shr.u64 	%rd1078, %rd1077, 32;
	and.b64  	%rd1079, %rd1053, 4294967295;
	mul.wide.u32 	%rd1080, %r1578, %r1575;
	add.s64 	%rd1081, %rd1078, %rd1079;
	add.s64 	%rd1082, %rd1081, %rd1080;
	shr.u64 	%rd1083, %rd1082, 32;
	and.b64  	%rd1084, %rd1056, 4294967295;
	mul.wide.u32 	%rd1085, %r1579, %r1575;
	add.s64 	%rd1086, %rd1083, %rd1084;
	add.s64 	%rd1087, %rd1086, %rd1085;
	shr.u64 	%rd1088, %rd1087, 32;
	and.b64  	%rd1089, %rd1059, 4294967295;
	mul.wide.u32 	%rd1090, %r1580, %r1575;
	add.s64 	%rd1091, %rd1088, %rd1089;
	add.s64 	%rd1092, %rd1091, %rd1090;
	shr.u64 	%rd1093, %rd1092, 32;
	mul.wide.u32 	%rd1094, %r1581, %r1575;
	add.s64 	%rd1095, %rd1093, %rd1060;
	add.s64 	%rd1096, %rd1095, %rd1094;
	shr.u64 	%rd1097, %rd1096, 32;
	and.b64  	%rd1098, %rd1067, 4294967295;
	add.s64 	%rd1099, %rd1043, %rd1098;
	shr.u64 	%rd1100, %rd1099, 32;
	and.b64  	%rd1101, %rd1072, 4294967295;
	add.s64 	%rd1102, %rd1100, %rd1101;
	add.s64 	%rd1103, %rd1102, %rd1070;
	shr.u64 	%rd1104, %rd1103, 32;
	and.b64  	%rd1105, %rd1077, 4294967295;
	mul.wide.u32 	%rd1106, %r1576, %r1576;
	add.s64 	%rd1107, %rd1104, %rd1105;
	add.s64 	%rd1108, %rd1107, %rd1106;
	shr.u64 	%rd1109, %rd1108, 32;
	and.b64  	%rd1110, %rd1082, 4294967295;
	mul.wide.u32 	%rd1111, %r1577, %r1576;
	add.s64 	%rd1112, %rd1109, %rd1110;
	add.s64 	%rd1113, %rd1112, %rd1111;
	shr.u64 	%rd1114, %rd1113, 32;
	and.b64  	%rd1115, %rd1087, 4294967295;
	mul.wide.u32 	%rd1116, %r1578, %r1576;
	add.s64 	%rd1117, %rd1114, %rd1115;
	add.s64 	%rd1118, %rd1117, %rd1116;
	shr.u64 	%rd1119, %rd1118, 32;
	and.b64  	%rd1120, %rd1092, 4294967295;
	mul.wide.u32 	%rd1121, %r1579, %r1576;
	add.s64 	%rd1122, %rd1119, %rd1120;
	add.s64 	%rd1123, %rd1122, %rd1121;
	shr.u64 	%rd1124, %rd1123, 32;
	and.b64  	%rd1125, %rd1096, 4294967295;
	mul.wide.u32 	%rd1126, %r1580, %r1576;
	add.s64 	%rd1127, %rd1124, %rd1125;
	add.s64 	%rd1128, %rd1127, %rd1126;
	shr.u64 	%rd1129, %rd1128, 32;
	mul.wide.u32 	%rd1130, %r1581, %r1576;
	add.s64 	%rd1131, %rd1129, %rd1097;
	add.s64 	%rd1132, %rd1131, %rd1130;
	shr.u64 	%rd1133, %rd1132, 32;
	and.b64  	%rd1134, %rd1103, 4294967295;
	add.s64 	%rd1135, %rd1046, %rd1134;
	shr.u64 	%rd1136, %rd1135, 32;
	and.b64  	%rd1137, %rd1108, 4294967295;
	add.s64 	%rd1138, %rd1136, %rd1137;
	add.s64 	%rd1139, %rd1138, %rd1075;
	shr.u64 	%rd1140, %rd1139, 32;
	and.b64  	%rd1141, %rd1113, 4294967295;
	add.s64 	%rd1142, %rd1140, %rd1141;
	add.s64 	%rd1143, %rd1142, %rd1111;
	shr.u64 	%rd1144, %rd1143, 32;
	and.b64  	%rd1145, %rd1118, 4294967295;
	mul.wide.u32 	%rd1146, %r1577, %r1577;
	add.s64 	%rd1147, %rd1144, %rd1145;
	add.s64 	%rd1148, %rd1147, %rd1146;
	shr.u64 	%rd1149, %rd1148, 32;
	and.b64  	%rd1150, %rd1123, 4294967295;
	mul.wide.u32 	%rd1151, %r1578, %r1577;
	add.s64 	%rd1152, %rd1149, %rd1150;
	add.s64 	%rd1153, %rd1152, %rd1151;
	shr.u64 	%rd1154, %rd1153, 32;
	and.b64  	%rd1155, %rd1128, 4294967295;
	mul.wide.u32 	%rd1156, %r1579, %r1577;
	add.s64 	%rd1157, %rd1154, %rd1155;
	add.s64 	%rd1158, %rd1157, %rd1156;
	shr.u64 	%rd1159, %rd1158, 32;
	and.b64  	%rd1160, %rd1132, 4294967295;
	mul.wide.u32 	%rd1161, %r1580, %r1577;
	add.s64 	%rd1162, %rd1159, %rd1160;
	add.s64 	%rd1163, %rd1162, %rd1161;
	shr.u64 	%rd1164, %rd1163, 32;
	mul.wide.u32 	%rd1165, %r1581, %r1577;
	add.s64 	%rd1166, %rd1164, %rd1133;
	add.s64 	%rd1167, %rd1166, %rd1165;
	shr.u64 	%rd1168, %rd1167, 32;
	and.b64  	%rd1169, %rd1139, 4294967295;
	add.s64 	%rd1170, %rd1049, %rd1169;
	shr.u64 	%rd1171, %rd1170, 32;
	and.b64  	%rd1172, %rd1143, 4294967295;
	add.s64 	%rd1173, %rd1171, %rd1172;
	add.s64 	%rd1174, %rd1173, %rd1080;
	shr.u64 	%rd1175, %rd1174, 32;
	and.b64  	%rd1176, %rd1148, 4294967295;
	add.s64 	%rd1177, %rd1175, %rd1176;
	add.s64 	%rd1178, %rd1177, %rd1116;
	shr.u64 	%rd1179, %rd1178, 32;
	and.b64  	%rd1180, %rd1153, 4294967295;
	add.s64 	%rd1181, %rd1179, %rd1180;
	add.s64 	%rd1182, %rd1181, %rd1151;
	shr.u64 	%rd1183, %rd1182, 32;
	and.b64  	%rd1184, %rd1158, 4294967295;
	mul.wide.u32 	%rd1185, %r1578, %r1578;
	add.s64 	%rd1186, %rd1183, %rd1184;
	add.s64 	%rd1187, %rd1186, %rd1185;
	shr.u64 	%rd1188, %rd1187, 32;
	and.b64  	%rd1189, %rd1163, 4294967295;
	mul.wide.u32 	%rd1190, %r1579, %r1578;
	add.s64 	%rd1191, %rd1188, %rd1189;
	add.s64 	%rd1192, %rd1191, %rd1190;
	shr.u64 	%rd1193, %rd1192, 32;
	and.b64  	%rd1194, %rd1167, 4294967295;
	mul.wide.u32 	%rd1195, %r1580, %r1578;
	add.s64 	%rd1196, %rd1193, %rd1194;
	add.s64 	%rd1197, %rd1196, %rd1195;
	shr.u64 	%rd1198, %rd1197, 32;
	mul.wide.u32 	%rd1199, %r1581, %r1578;
	add.s64 	%rd1200, %rd1198, %rd1168;
	add.s64 	%rd1201, %rd1200, %rd1199;
	shr.u64 	%rd1202, %rd1201, 32;
	and.b64  	%rd1203, %rd1174, 4294967295;
	add.s64 	%rd1204, %rd1052, %rd1203;
	shr.u64 	%rd1205, %rd1204, 32;
	and.b64  	%rd1206, %rd1178, 4294967295;
	add.s64 	%rd1207, %rd1205, %rd1206;
	add.s64 	%rd1208, %rd1207, %rd1085;
	shr.u64 	%rd1209, %rd1208, 32;
	and.b64  	%rd1210, %rd1182, 4294967295;
	add.s64 	%rd1211, %rd1209, %rd1210;
	add.s64 	%rd1212, %rd1211, %rd1121;
	shr.u64 	%rd1213, %rd1212, 32;
	and.b64  	%rd1214, %rd1187, 4294967295;
	add.s64 	%rd1215, %rd1213, %rd1214;
	add.s64 	%rd1216, %rd1215, %rd1156;
	shr.u64 	%rd1217, %rd1216, 32;
	and.b64  	%rd1218, %rd1192, 4294967295;
	add.s64 	%rd1219, %rd1217, %rd1218;
	add.s64 	%rd1220, %rd1219, %rd1190;
	shr.u64 	%rd1221, %rd1220, 32;
	and.b64  	%rd1222, %rd1197, 4294967295;
	mul.wide.u32 	%rd1223, %r1579, %r1579;
	add.s64 	%rd1224, %rd1221, %rd1222;
	add.s64 	%rd1225, %rd1224, %rd1223;
	shr.u64 	%rd1226, %rd1225, 32;
	and.b64  	%rd1227, %rd1201, 4294967295;
	mul.wide.u32 	%rd1228, %r1580, %r1579;
	add.s64 	%rd1229, %rd1226, %rd1227;
	add.s64 	%rd1230, %rd1229, %rd1228;
	shr.u64 	%rd1231, %rd1230, 32;
	mul.wide.u32 	%rd1232, %r1581, %r1579;
	add.s64 	%rd1233, %rd1231, %rd1202;
	add.s64 	%rd1234, %rd1233, %rd1232;
	shr.u64 	%rd1235, %rd1234, 32;
	and.b64  	%rd1236, %rd1208, 4294967295;
	add.s64 	%rd1237, %rd1055, %rd1236;
	shr.u64 	%rd1238, %rd1237, 32;
	and.b64  	%rd1239, %rd1212, 4294967295;
	add.s64 	%rd1240, %rd1238, %rd1239;
	add.s64 	%rd1241, %rd1240, %rd1090;
	shr.u64 	%rd1242, %rd1241, 32;
	and.b64  	%rd1243, %rd1216, 4294967295;
	add.s64 	%rd1244, %rd1242, %rd1243;
	add.s64 	%rd1245, %rd1244, %rd1126;
	shr.u64 	%rd1246, %rd1245, 32;
	and.b64  	%rd1247, %rd1220, 4294967295;
	add.s64 	%rd1248, %rd1246, %rd1247;
	add.s64 	%rd1249, %rd1248, %rd1161;
	shr.u64 	%rd1250, %rd1249, 32;
	and.b64  	%rd1251, %rd1225, 4294967295;
	add.s64 	%rd1252, %rd1250, %rd1251;
	add.s64 	%rd1253, %rd1252, %rd1195;
	shr.u64 	%rd1254, %rd1253, 32;
	and.b64  	%rd1255, %rd1230, 4294967295;
	add.s64 	%rd1256, %rd1254, %rd1255;
	add.s64 	%rd1257, %rd1256, %rd1228;
	shr.u64 	%rd1258, %rd1257, 32;
	and.b64  	%rd1259, %rd1234, 4294967295;
	mul.wide.u32 	%rd1260, %r1580, %r1580;
	add.s64 	%rd1261, %rd1258, %rd1259;
	add.s64 	%rd1262, %rd1261, %rd1260;
	shr.u64 	%rd1263, %rd1262, 32;
	mul.wide.u32 	%rd1264, %r1581, %r1580;
	add.s64 	%rd1265, %rd1263, %rd1235;
	add.s64 	%rd1266, %rd1265, %rd1264;
	shr.u64 	%rd1267, %rd1266, 32;
	and.b64  	%rd1268, %rd1241, 4294967295;
	add.s64 	%rd1269, %rd1058, %rd1268;
	shr.u64 	%rd1270, %rd1269, 32;
	and.b64  	%rd1271, %rd1245, 4294967295;
	add.s64 	%rd1272, %rd1270, %rd1271;
	add.s64 	%rd1273, %rd1272, %rd1094;
	shr.u64 	%rd1274, %rd1273, 32;
	and.b64  	%rd1275, %rd1249, 4294967295;
	add.s64 	%rd1276, %rd1274, %rd1275;
	add.s64 	%rd1277, %rd1276, %rd1130;
	shr.u64 	%rd1278, %rd1277, 32;
	and.b64  	%rd1279, %rd1253, 4294967295;
	add.s64 	%rd1280, %rd1278, %rd1279;
	add.s64 	%rd1281, %rd1280, %rd1165;
	shr.u64 	%rd1282, %rd1281, 32;
	and.b64  	%rd1283, %rd1257, 4294967295;
	add.s64 	%rd1284, %rd1282, %rd1283;
	add.s64 	%rd1285, %rd1284, %rd1199;
	shr.u64 	%rd1286, %rd1285, 32;
	and.b64  	%rd1287, %rd1262, 4294967295;
	add.s64 	%rd1288, %rd1286, %rd1287;
	add.s64 	%rd1289, %rd1288, %rd1232;
	shr.u64 	%rd1290, %rd1289, 32;
	and.b64  	%rd1291, %rd1266, 4294967295;
	add.s64 	%rd1292, %rd1290, %rd1291;
	add.s64 	%rd1293, %rd1292, %rd1264;
	shr.u64 	%rd1294, %rd1293, 32;
	mul.wide.u32 	%rd1295, %r1581, %r1581;
	add.s64 	%rd1296, %rd1294, %rd1267;
	add.s64 	%rd1297, %rd1296, %rd1295;
	shr.u64 	%rd1298, %rd1297, 32;
	{ .reg .b32 tmp; mov.b64 {tmp, %r1582}, %rd1297; }
	and.b64  	%rd1299, %rd1273, 4294967295;
	mul.lo.s64 	%rd1300, %rd1299, 977;
	and.b64  	%rd1301, %rd1038, 4294967295;
	and.b64  	%rd1302, %rd1300, 4294967295;
	add.s64 	%rd9685, %rd1302, %rd1301;
	shr.u64 	%rd1303, %rd1300, 32;
	shr.u64 	%rd1304, %rd9685, 32;
	add.s64 	%rd1305, %rd1304, %rd1303;
	and.b64  	%rd1306, %rd1277, 4294967295;
	mul.lo.s64 	%rd1307, %rd1306, 977;
	and.b64  	%rd1308, %rd1062, 4294967295;
	and.b64  	%rd1309, %rd1307, 4294967295;
	add.s64 	%rd1310, %rd1305, %rd1308;
	add.s64 	%rd1311, %rd1310, %rd1309;
	add.s64 	%rd9684, %rd1311, %rd1299;
	shr.u64 	%rd1312, %rd1307, 32;
	shr.u64 	%rd1313, %rd9684, 32;
	add.s64 	%rd1314, %rd1313, %rd1312;
	and.b64  	%rd1315, %rd1281, 4294967295;
	mul.lo.s64 	%rd1316, %rd1315, 977;
	and.b64  	%rd1317, %rd1099, 4294967295;
	and.b64  	%rd1318, %rd1316, 4294967295;
	add.s64 	%rd1319, %rd1314, %rd1317;
	add.s64 	%rd1320, %rd1319, %rd1318;
	add.s64 	%rd9683, %rd1320, %rd1306;
	shr.u64 	%rd1321, %rd1316, 32;
	shr.u64 	%rd1322, %rd9683, 32;
	add.s64 	%rd1323, %rd1322, %rd1321;
	and.b64  	%rd1324, %rd1285, 4294967295;
	mul.lo.s64 	%rd1325, %rd1324, 977;
	and.b64  	%rd1326, %rd1135, 4294967295;
	and.b64  	%rd1327, %rd1325, 4294967295;
	add.s64 	%rd1328, %rd1323, %rd1326;
	add.s64 	%rd1329, %rd1328, %rd1327;
	add.s64 	%rd9682, %rd1329, %rd1315;
	shr.u64 	%rd1330, %rd1325, 32;
	shr.u64 	%rd1331, %rd9682, 32;
	add.s64 	%rd1332, %rd1331, %rd1330;
	and.b64  	%rd1333, %rd1289, 4294967295;
	mul.lo.s64 	%rd1334, %rd1333, 977;
	and.b64  	%rd1335, %rd1170, 4294967295;
	and.b64  	%rd1336, %rd1334, 4294967295;
	add.s64 	%rd1337, %rd1332, %rd1335;
	add.s64 	%rd1338, %rd1337, %rd1336;
	add.s64 	%rd9681, %rd1338, %rd1324;
	shr.u64 	%rd1339, %rd1334, 32;
	shr.u64 	%rd1340, %rd9681, 32;
	add.s64 	%rd1341, %rd1340, %rd1339;
	and.b64  	%rd1342, %rd1293, 4294967295;
	mul.lo.s64 	%rd1343, %rd1342, 977;
	and.b64  	%rd1344, %rd1204, 4294967295;
	and.b64  	%rd1345, %rd1343, 4294967295;
	add.s64 	%rd1346, %rd1341, %rd1344;
	add.s64 	%rd1347, %rd1346, %rd1345;
	add.s64 	%rd9680, %rd1347, %rd1333;
	shr.u64 	%rd1348, %rd1343, 32;
	shr.u64 	%rd1349, %rd9680, 32;
	add.s64 	%rd1350, %rd1349, %rd1348;
	and.b64  	%rd1351, %rd1297, 4294967295;
	mul.lo.s64 	%rd1352, %rd1351, 977;
	and.b64  	%rd1353, %rd1237, 4294967295;
	and.b64  	%rd1354, %rd1352, 4294967295;
	add.s64 	%rd1355, %rd1350, %rd1353;
	add.s64 	%rd1356, %rd1355, %rd1354;
	add.s64 	%rd9679, %rd1356, %rd1342;
	shr.u64 	%rd1357, %rd1352, 32;
	shr.u64 	%rd1358, %rd9679, 32;
	add.s64 	%rd1359, %rd1358, %rd1357;
	mul.lo.s64 	%rd1360, %rd1298, 977;
	and.b64  	%rd1361, %rd1269, 4294967295;
	and.b64  	%rd1362, %rd1360, 4294967295;
	add.s64 	%rd1363, %rd1359, %rd1361;
	add.s64 	%rd1364, %rd1363, %rd1362;
	add.s64 	%rd9678, %rd1364, %rd1351;
	shr.u64 	%rd1365, %rd1360, 32;
	shr.u64 	%rd1366, %rd9678, 32;
	cvt.u32.u64 	%r1583, %rd1366;
	cvt.u32.u64 	%r1584, %rd1365;
	add.s32 	%r1585, %r1583, %r1584;
	add.s32 	%r12, %r1585, %r1582;
	setp.eq.s32 	%p51, %r12, 0;
	mov.pred 	%p1563, 0;
	@%p51 bra 	$L__BB2_15;
	cvt.u64.u32 	%rd1367, %r12;
	mul.wide.u32 	%rd1368, %r12, 977;
	shr.u64 	%rd1369, %rd1368, 32;
	and.b64  	%rd1370, %rd9685, 4294967295;
	and.b64  	%rd1371, %rd1368, 4294967295;
	add.s64 	%rd9685, %rd1371, %rd1370;
	shr.u64 	%rd1372, %rd9685, 32;
	and.b64  	%rd1373, %rd9684, 4294967295;
	add.s64 	%rd1374, %rd1369, %rd1373;
	add.s64 	%rd1375, %rd1374, %rd1367;
	add.s64 	%rd9684, %rd1375, %rd1372;
	setp.lt.u64 	%p53, %rd9684, 4294967296;
	@%p53 bra 	$L__BB2_15;
	shr.u64 	%rd1376, %rd9684, 32;
	and.b64  	%rd1377, %rd9683, 4294967295;
	add.s64 	%rd9683, %rd1376, %rd1377;
	setp.lt.u64 	%p55, %rd9683, 4294967296;
	@%p55 bra 	$L__BB2_15;
	shr.u64 	%rd1378, %rd9683, 32;
	and.b64  	%rd1379, %rd9682, 4294967295;
	add.s64 	%rd9682, %rd1378, %rd1379;
	setp.lt.u64 	%p57, %rd9682, 4294967296;
	@%p57 bra 	$L__BB2_15;
	shr.u64 	%rd1381, %rd9682, 32;
	and.b64  	%rd1382, %rd9681, 4294967295;
	add.s64 	%rd9681, %rd1381, %rd1382;
	setp.lt.u64 	%p59, %rd9681, 4294967296;
	mov.b64 	%rd9682, 4294967296;
	@%p59 bra 	$L__BB2_15;
	shr.u64 	%rd1384, %rd9681, 32;
	and.b64  	%rd1385, %rd9680, 4294967295;
	add.s64 	%rd9680, %rd1384, %rd1385;
	setp.lt.u64 	%p61, %rd9680, 4294967296;
	mov.b64 	%rd9681, 4294967296;
	mov.u64 	%rd9682, %rd9681;
	@%p61 bra 	$L__BB2_15;
	shr.u64 	%rd1387, %rd9680, 32;
	and.b64  	%rd1388, %rd9679, 4294967295;
	add.s64 	%rd9679, %rd1387, %rd1388;
	setp.lt.u64 	%p63, %rd9679, 4294967296;
	mov.b64 	%rd9680, 4294967296;
	mov.u64 	%rd9681, %rd9680;
	mov.u64 	%rd9682, %rd9680;
	@%p63 bra 	$L__BB2_15;
	shr.u64 	%rd1390, %rd9679, 32;
	and.b64  	%rd1391, %rd9678, 4294967295;
	add.s64 	%rd1392, %rd1390, %rd1391;
	setp.gt.u64 	%p1563, %rd1392, 4294967295;
	min.u64 	%rd9678, %rd1392, 4294967296;
	mov.b64 	%rd9679, 4294967296;
	mov.u64 	%rd9680, %rd9679;
	mov.u64 	%rd9681, %rd9679;
	mov.u64 	%rd9682, %rd9679;
$L__BB2_15:
	ld.const.u32 	%r13, [const_p+16];
	ld.const.u32 	%r14, [const_p+8];
	ld.const.u32 	%r15, [const_p+12];
	ld.const.u32 	%r16, [const_p+4];
	ld.const.u32 	%r17, [const_p+24];
	ld.const.u32 	%r18, [const_p];
	cvt.u32.u64 	%r3884, %rd9685;
	cvt.u32.u64 	%r3883, %rd9684;
	cvt.u32.u64 	%r3882, %rd9683;
	cvt.u32.u64 	%r3881, %rd9682;
	cvt.u32.u64 	%r3880, %rd9681;
	cvt.u32.u64 	%r3879, %rd9680;
	cvt.u32.u64 	%r3878, %rd9679;
	cvt.u32.u64 	%r3877, %rd9678;
	setp.lt.u32 	%p64, %r2, %r3877;
	or.pred  	%p65, %p1563, %p64;
	@%p65 bra 	$L__BB2_29;
	setp.gt.u32 	%p66, %r2, %r3877;
	@%p66 bra 	$L__BB2_30;
	setp.lt.u32 	%p67, %r17, %r3878;
	@%p67 bra 	$L__BB2_29;
	setp.gt.u32 	%p68, %r17, %r3878;
	@%p68 bra 	$L__BB2_30;
	setp.lt.u32 	%p69, %r1, %r3879;
	@%p69 bra 	$L__BB2_29;
	setp.gt.u32 	%p70, %r1, %r3879;
	@%p70 bra 	$L__BB2_30;
	setp.lt.u32 	%p71, %r13, %r3880;
	@%p71 bra 	$L__BB2_29;
	setp.gt.u32 	%p72, %r13, %r3880;
	@%p72 bra 	$L__BB2_30;
	setp.lt.u32 	%p73, %r15, %r3881;
	@%p73 bra 	$L__BB2_29;
	setp.gt.u32 	%p74, %r15, %r3881;
	@%p74 bra 	$L__BB2_30;
	setp.lt.u32 	%p75, %r14, %r3882;
	@%p75 bra 	$L__BB2_29;
	setp.gt.u32 	%p76, %r14, %r3882;
	@%p76 bra 	$L__BB2_30;
	setp.lt.u32 	%p77, %r16, %r3883;
	@%p77 bra 	$L__BB2_29;
	setp.gt.u32 	%p78, %r16, %r3883;
	setp.gt.u32 	%p79, %r18, %r3884;
	or.pred  	%p80, %p78, %p79;
	@%p80 bra 	$L__BB2_30;
$L__BB2_29:
	// begin inline asm
	sub.cc.u32 %r3884, %r3884, %r18;
	subc.cc.u32 %r3883, %r3883, %r16;
	subc.cc.u32 %r3882, %r3882, %r14;
	subc.cc.u32 %r3881, %r3881, %r15;
	subc.cc.u32 %r3880, %r3880, %r13;
	subc.cc.u32 %r3879, %r3879, %r1;
	subc.cc.u32 %r3878, %r3878, %r17;
	subc.u32 %r3877, %r3877, %r2;
	
	// end inline asm
$L__BB2_30:
	setp.gt.u32 	%p81, %r3877, %r2;
	@%p81 bra 	$L__BB2_43;
	bra.uni 	$L__BB2_44;
$L__BB2_31:
	setp.gt.u32 	%p83, %r3878, %r17;
	@%p83 bra 	$L__BB2_43;
	setp.lt.u32 	%p84, %r3878, %r17;
	@%p84 bra 	$L__BB2_45;
	setp.gt.u32 	%p85, %r3879, %r1;
	@%p85 bra 	$L__BB2_43;
	setp.lt.u32 	%p86, %r3879, %r1;
	@%p86 bra 	$L__BB2_45;
	setp.gt.u32 	%p87, %r3880, %r13;
	@%p87 bra 	$L__BB2_43;
	setp.lt.u32 	%p88, %r3880, %r13;
	@%p88 bra 	$L__BB2_45;
	setp.gt.u32 	%p89, %r3881, %r15;
	@%p89 bra 	$L__BB2_43;
	setp.lt.u32 	%p90, %r3881, %r15;
	@%p90 bra 	$L__BB2_45;
	setp.gt.u32 	%p91, %r3882, %r14;
	@%p91 bra 	$L__BB2_43;
	setp.lt.u32 	%p92, %r3882, %r14;
	@%p92 bra 	$L__BB2_45;
	setp.gt.u32 	%p93, %r3883, %r16;
	@%p93 bra 	$L__BB2_43;
	setp.lt.u32 	%p94, %r3883, %r16;
	setp.lt.u32 	%p95, %r3884, %r18;
	or.pred  	%p96, %p94, %p95;
	@%p96 bra 	$L__BB2_45;
$L__BB2_43:
	// begin inline asm
	sub.cc.u32 %r3884, %r3884, %r18;
	subc.cc.u32 %r3883, %r3883, %r16;
	subc.cc.u32 %r3882, %r3882, %r14;
	subc.cc.u32 %r3881, %r3881, %r15;
	subc.cc.u32 %r3880, %r3880, %r13;
	subc.cc.u32 %r3879, %r3879, %r1;
	subc.cc.u32 %r3878, %r3878, %r17;
	subc.u32 %r3877, %r3877, %r2;
	
	// end inline asm
	bra.uni 	$L__BB2_45;
$L__BB2_44:
	setp.lt.u32 	%p82, %r3877, %r2;
	@%p82 bra 	$L__BB2_45;
	bra.uni 	$L__BB2_31;
$L__BB2_45:
	setp.eq.s32 	%p98, %r3, 0;
	mov.pred 	%p1564, 0;
	mov.u64 	%rd9686, %rd8;
	mov.u64 	%rd9687, %rd7;
	mov.u64 	%rd9688, %rd6;
	mov.u64 	%rd9689, %rd5;
	mov.u64 	%rd9690, %rd4;
	mov.u64 	%rd9691, %rd3;
	mov.u64 	%rd9692, %rd2;
	mov.u64 	%rd9693, %rd1;
	@%p98 bra 	$L__BB2_52;
	cvt.u64.u32 	%rd1394, %r3;
	mul.wide.u32 	%rd1395, %r3, 977;
	and.b64  	%rd1396, %rd1395, 4294967295;
	and.b64  	%rd1397, %rd1, 4294967295;
	add.s64 	%rd9693, %rd1396, %rd1397;
	shr.u64 	%rd1398, %rd1395, 32;
	and.b64  	%rd1399, %rd2, 4294967295;
	add.s64 	%rd1400, %rd1398, %rd1399;
	add.s64 	%rd1401, %rd1400, %rd1394;
	shr.u64 	%rd1402, %rd9693, 32;
	add.s64 	%rd9692, %rd1401, %rd1402;
	setp.lt.u64 	%p100, %rd9692, 4294967296;
	mov.u64 	%rd9686, %rd8;
	mov.u64 	%rd9687, %rd7;
	mov.u64 	%rd9688, %rd6;
	mov.u64 	%rd9689, %rd5;
	mov.u64 	%rd9690, %rd4;
	mov.u64 	%rd9691, %rd3;
	@%p100 bra 	$L__BB2_52;
	shr.u64 	%rd1403, %rd9692, 32;
	and.b64  	%rd1404, %rd3, 4294967295;
	add.s64 	%rd9691, %rd1403, %rd1404;
	setp.lt.u64 	%p102, %rd9691, 4294967296;
	mov.u64 	%rd9686, %rd8;
	mov.u64 	%rd9687, %rd7;
	mov.u64 	%rd9688, %rd6;
	mov.u64 	%rd9689, %rd5;
	mov.u64 	%rd9690, %rd4;
	@%p102 bra 	$L__BB2_52;
	shr.u64 	%rd1405, %rd9691, 32;
	and.b64  	%rd1406, %rd4, 4294967295;
	add.s64 	%rd9690, %rd1405, %rd1406;
	setp.lt.u64 	%p104, %rd9690, 4294967296;
	mov.u64 	%rd9686, %rd8;
	mov.u64 	%rd9687, %rd7;
	mov.u64 	%rd9688, %rd6;
	mov.u64 	%rd9689, %rd5;
	@%p104 bra 	$L__BB2_52;
	shr.u64 	%rd1407, %rd9690, 32;
	and.b64  	%rd1408, %rd5, 4294967295;
	add.s64 	%rd9689, %rd1407, %rd1408;
	setp.lt.u64 	%p106, %rd9689, 4294967296;
	mov.u64 	%rd9686, %rd8;
	mov.u64 	%rd9687, %rd7;
	mov.u64 	%rd9688, %rd6;
	@%p106 bra 	$L__BB2_52;
	shr.u64 	%rd1409, %rd9689, 32;
	and.b64  	%rd1410, %rd6, 4294967295;
	add.s64 	%rd9688, %rd1409, %rd1410;
	setp.lt.u64 	%p108, %rd9688, 4294967296;
	mov.u64 	%rd9686, %rd8;
	mov.u64 	%rd9687, %rd7;
	@%p108 bra 	$L__BB2_52;
	shr.u64 	%rd1411, %rd9688, 32;
	and.b64  	%rd1412, %rd7, 4294967295;
	add.s64 	%rd9687, %rd1411, %rd1412;
	shr.u64 	%rd1413, %rd9687, 32;
	and.b64  	%rd1414, %rd8, 4294967295;
	add.s64 	%rd1415, %rd1413, %rd1414;
	setp.gt.u64 	%p109, %rd1415, 4294967295;
	setp.gt.u64 	%p110, %rd9687, 4294967295;
	and.pred  	%p1564, %p110, %p109;
	selp.b64 	%rd9686, %rd1415, %rd8, %p110;
$L__BB2_52:
	cvt.u32.u64 	%r3900, %rd9693;
	cvt.u32.u64 	%r3899, %rd9692;
	cvt.u32.u64 	%r3898, %rd9691;
	cvt.u32.u64 	%r3897, %rd9690;
	cvt.u32.u64 	%r3896, %rd9689;
	cvt.u32.u64 	%r3895, %rd9688;
	cvt.u32.u64 	%r3894, %rd9687;
	cvt.u32.u64 	%r3893, %rd9686;
	setp.lt.u32 	%p111, %r2, %r3893;
	or.pred  	%p112, %p1564, %p111;
	@%p112 bra 	$L__BB2_66;
	setp.gt.u32 	%p113, %r2, %r3893;
	@%p113 bra 	$L__BB2_67;
	setp.lt.u32 	%p114, %r17, %r3894;
	@%p114 bra 	$L__BB2_66;
	setp.gt.u32 	%p115, %r17, %r3894;
	@%p115 bra 	$L__BB2_67;
	setp.lt.u32 	%p116, %r1, %r3895;
	@%p116 bra 	$L__BB2_66;
	setp.gt.u32 	%p117, %r1, %r3895;
	@%p117 bra 	$L__BB2_67;
	setp.lt.u32 	%p118, %r13, %r3896;
	@%p118 bra 	$L__BB2_66;
	setp.gt.u32 	%p119, %r13, %r3896;
	@%p119 bra 	$L__BB2_67;
	setp.lt.u32 	%p120, %r15, %r3897;
	@%p120 bra 	$L__BB2_66;
	setp.gt.u32 	%p121, %r15, %r3897;
	@%p121 bra 	$L__BB2_67;
	setp.lt.u32 	%p122, %r14, %r3898;
	@%p122 bra 	$L__BB2_66;
	setp.gt.u32 	%p123, %r14, %r3898;
	@%p123 bra 	$L__BB2_67;
	setp.lt.u32 	%p124, %r16, %r3899;
	@%p124 bra 	$L__BB2_66;
	setp.gt.u32 	%p125, %r16, %r3899;
	setp.gt.u32 	%p126, %r18, %r3900;
	or.pred  	%p127, %p125, %p126;
	@%p127 bra 	$L__BB2_67;
$L__BB2_66:
	// begin inline asm
	sub.cc.u32 %r3900, %r3900, %r18;
	subc.cc.u32 %r3899, %r3899, %r16;
	subc.cc.u32 %r3898, %r3898, %r14;
	subc.cc.u32 %r3897, %r3897, %r15;
	subc.cc.u32 %r3896, %r3896, %r13;
	subc.cc.u32 %r3895, %r3895, %r1;
	subc.cc.u32 %r3894, %r3894, %r17;
	subc.u32 %r3893, %r3893, %r2;
	
	// end inline asm
$L__BB2_67:
	setp.gt.u32 	%p128, %r3893, %r2;
	@%p128 bra 	$L__BB2_80;
	bra.uni 	$L__BB2_81;
$L__BB2_68:
	setp.gt.u32 	%p130, %r3894, %r17;
	@%p130 bra 	$L__BB2_80;
	setp.lt.u32 	%p131, %r3894, %r17;
	@%p131 bra 	$L__BB2_82;
	setp.gt.u32 	%p132, %r3895, %r1;
	@%p132 bra 	$L__BB2_80;
	setp.lt.u32 	%p133, %r3895, %r1;
	@%p133 bra 	$L__BB2_82;
	setp.gt.u32 	%p134, %r3896, %r13;
	@%p134 bra 	$L__BB2_80;
	setp.lt.u32 	%p135, %r3896, %r13;
	@%p135 bra 	$L__BB2_82;
	setp.gt.u32 	%p136, %r3897, %r15;
	@%p136 bra 	$L__BB2_80;
	setp.lt.u32 	%p137, %r3897, %r15;
	@%p137 bra 	$L__BB2_82;
	setp.gt.u32 	%p138, %r3898, %r14;
	@%p138 bra 	$L__BB2_80;
	setp.lt.u32 	%p139, %r3898, %r14;
	@%p139 bra 	$L__BB2_82;
	setp.gt.u32 	%p140, %r3899, %r16;
	@%p140 bra 	$L__BB2_80;
	setp.lt.u32 	%p141, %r3899, %r16;
	setp.lt.u32 	%p142, %r3900, %r18;
	or.pred  	%p143, %p141, %p142;
	@%p143 bra 	$L__BB2_82;
$L__BB2_80:
	// begin inline asm
	sub.cc.u32 %r3900, %r3900, %r18;
	subc.cc.u32 %r3899, %r3899, %r16;
	subc.cc.u32 %r3898, %r3898, %r14;
	subc.cc.u32 %r3897, %r3897, %r15;
	subc.cc.u32 %r3896, %r3896, %r13;
	subc.cc.u32 %r3895, %r3895, %r1;
	subc.cc.u32 %r3894, %r3894, %r17;
	subc.u32 %r3893, %r3893, %r2;
	
	// end inline asm
	bra.uni 	$L__BB2_82;
$L__BB2_81:
	setp.lt.u32 	%p129, %r3893, %r2;
	@%p129 bra 	$L__BB2_82;
	bra.uni 	$L__BB2_68;
$L__BB2_82:
	ld.global.u32 	%r1682, [%rd9+-100];
	mul.wide.u32 	%rd1417, %r3900, %r1682;
	shr.u64 	%rd1418, %rd1417, 32;
	mul.wide.u32 	%rd1419, %r3899, %r1682;
	add.s64 	%rd1420, %rd1418, %rd1419;
	shr.u64 	%rd1421, %rd1420, 32;
	mul.wide.u32 	%rd1422, %r3898, %r1682;
	add.s64 	%rd1423, %rd1421, %rd1422;
	shr.u64 	%rd1424, %rd1423, 32;
	mul.wide.u32 	%rd1425, %r3897, %r1682;
	add.s64 	%rd1426, %rd1424, %rd1425;
	shr.u64 	%rd1427, %rd1426, 32;
	mul.wide.u32 	%rd1428, %r3896, %r1682;
	add.s64 	%rd1429, %rd1427, %rd1428;
	shr.u64 	%rd1430, %rd1429, 32;
	mul.wide.u32 	%rd1431, %r3895, %r1682;
	add.s64 	%rd1432, %rd1430, %rd1431;
	shr.u64 	%rd1433, %rd1432, 32;
	mul.wide.u32 	%rd1434, %r3894, %r1682;
	add.s64 	%rd1435, %rd1433, %rd1434;
	shr.u64 	%rd1436, %rd1435, 32;
	mul.wide.u32 	%rd1437, %r3893, %r1682;
	add.s64 	%rd1438, %rd1436, %rd1437;
	shr.u64 	%rd1439, %rd1438, 32;
	ld.global.u32 	%r1683, [%rd9+-96];
	and.b64  	%rd1440, %rd1420, 4294967295;
	mul.wide.u32 	%rd1441, %r3900, %r1683;
	add.s64 	%rd1442, %rd1441, %rd1440;
	shr.u64 	%rd1443, %rd1442, 32;
	and.b64  	%rd1444, %rd1423, 4294967295;
	mul.wide.u32 	%rd1445, %r3899, %r1683;
	add.s64 	%rd1446, %rd1443, %rd1444;
	add.s64 	%rd1447, %rd1446, %rd1445;
	shr.u64 	%rd1448, %rd1447, 32;
	and.b64  	%rd1449, %rd1426, 4294967295;
	mul.wide.u32 	%rd1450, %r3898, %r1683;
	add.s64 	%rd1451, %rd1448, %rd1449;
	add.s64 	%rd1452, %rd1451, %rd1450;
	shr.u64 	%rd1453, %rd1452, 32;
	and.b64  	%rd1454, %rd1429, 4294967295;
	mul.wide.u32 	%rd1455, %r3897, %r1683;
	add.s64 	%rd1456, %rd1453, %rd1454;
	add.s64 	%rd1457, %rd1456, %rd1455;
	shr.u64 	%rd1458, %rd1457, 32;
	and.b64  	%rd1459, %rd1432, 4294967295;
	mul.wide.u32 	%rd1460, %r3896, %r1683;
	add.s64 	%rd1461, %rd1458, %rd1459;
	add.s64 	%rd1462, %rd1461, %rd1460;
	shr.u64 	%rd1463, %rd1462, 32;
	and.b64  	%rd1464, %rd1435, 4294967295;
	mul.wide.u32 	%rd1465, %r3895, %r1683;
	add.s64 	%rd1466, %rd1463, %rd1464;
	add.s64 	%rd1467, %rd1466, %rd1465;
	shr.u64 	%rd1468, %rd1467, 32;
	and.b64  	%rd1469, %rd1438, 4294967295;
	mul.wide.u32 	%rd1470, %r3894, %r1683;
	add.s64 	%rd1471, %rd1468, %rd1469;
	add.s64 	%rd1472, %rd1471, %rd1470;
	shr.u64 	%rd1473, %rd1472, 32;
	mul.wide.u32 	%rd1474, %r3893, %r1683;
	add.s64 	%rd1475, %rd1473, %rd1439;
	add.s64 	%rd1476, %rd1475, %rd1474;
	shr.u64 	%rd1477, %rd1476, 32;
	ld.global.u32 	%r1684, [%rd9+-92];
	and.b64  	%rd1478, %rd1447, 4294967295;
	mul.wide.u32 	%rd1479, %r3900, %r1684;
	add.s64 	%rd1480, %rd1479, %rd1478;
	shr.u64 	%rd1481, %rd1480, 32;
	and.b64  	%rd1482, %rd1452, 4294967295;
	mul.wide.u32 	%rd1483, %r3899, %r1684;
	add.s64 	%rd1484, %rd1481, %rd1482;
	add.s64 	%rd1485, %rd1484, %rd1483;
	shr.u64 	%rd1486, %rd1485, 32;
	and.b64  	%rd1487, %rd1457, 4294967295;
	mul.wide.u32 	%rd1488, %r3898, %r1684;
	add.s64 	%rd1489, %rd1486, %rd1487;
	add.s64 	%rd1490, %rd1489, %rd1488;
	shr.u64 	%rd1491, %rd1490, 32;
	and.b64  	%rd1492, %rd1462, 4294967295;
	mul.wide.u32 	%rd1493, %r3897, %r1684;
	add.s64 	%rd1494, %rd1491, %rd1492;
	add.s64 	%rd1495, %rd1494, %rd1493;
	shr.u64 	%rd1496, %rd1495, 32;
	and.b64  	%rd1497, %rd1467, 4294967295;
	mul.wide.u32 	%rd1498, %r3896, %r1684;
	add.s64 	%rd1499, %rd1496, %rd1497;
	add.s64 	%rd1500, %rd1499, %rd1498;
	shr.u64 	%rd1501, %rd1500, 32;
	and.b64  	%rd1502, %rd1472, 4294967295;
	mul.wide.u32 	%rd1503, %r3895, %r1684;
	add.s64 	%rd1504, %rd1501, %rd1502;
	add.s64 	%rd1505, %rd1504, %rd1503;
	shr.u64 	%rd1506, %rd1505, 32;
	and.b64  	%rd1507, %rd1476, 4294967295;
	mul.wide.u32 	%rd1508, %r3894, %r1684;
	add.s64 	%rd1509, %rd1506, %rd1507;
	add.s64 	%rd1510, %rd1509, %rd1508;
	shr.u64 	%rd1511, %rd1510, 32;
	mul.wide.u32 	%rd1512, %r3893, %r1684;
	add.s64 	%rd1513, %rd1511, %rd1477;
	add.s64 	%rd1514, %rd1513, %rd1512;
	shr.u64 	%rd1515, %rd1514, 32;
	ld.global.u32 	%r1685, [%rd9+-88];
	and.b64  	%rd1516, %rd1485, 4294967295;
	mul.wide.u32 	%rd1517, %r3900, %r1685;
	add.s64 	%rd1518, %rd1517, %rd1516;
	shr.u64 	%rd1519, %rd1518, 32;
	and.b64  	%rd1520, %rd1490, 4294967295;
	mul.wide.u32 	%rd1521, %r3899, %r1685;
	add.s64 	%rd1522, %rd1519, %rd1520;
	add.s64 	%rd1523, %rd1522, %rd1521;
	shr.u64 	%rd1524, %rd1523, 32;
	and.b64  	%rd1525, %rd1495, 4294967295;
	mul.wide.u32 	%rd1526, %r3898, %r1685;
	add.s64 	%rd1527, %rd1524, %rd1525;
	add.s64 	%rd1528, %rd1527, %rd1526;
	shr.u64 	%rd1529, %rd1528, 32;
	and.b64  	%rd1530, %rd1500, 4294967295;
	mul.wide.u32 	%rd1531, %r3897, %r1685;
	add.s64 	%rd1532, %rd1529, %rd1530;
	add.s64 	%rd1533, %rd1532, %rd1531;
	shr.u64 	%rd1534, %rd1533, 32;
	and.b64  	%rd1535, %rd1505, 4294967295;
	mul.wide.u32 	%rd1536, %r3896, %r1685;
	add.s64 	%rd1537, %rd1534, %rd1535;
	add.s64 	%rd1538, %rd1537, %rd1536;
	shr.u64 	%rd1539, %rd1538, 32;
	and.b64  	%rd1540, %rd1510, 4294967295;
	mul.wide.u32 	%rd1541, %r3895, %r1685;
	add.s64 	%rd1542, %rd1539, %rd1540;
	add.s64 	%rd1543, %rd1542, %rd1541;
	shr.u64 	%rd1544, %rd1543, 32;
	and.b64  	%rd1545, %rd1514, 4294967295;
	mul.wide.u32 	%rd1546, %r3894, %r1685;
	add.s64 	%rd1547, %rd1544, %rd1545;
	add.s64 	%rd1548, %rd1547, %rd1546;
	shr.u64 	%rd1549, %rd1548, 32;
	mul.wide.u32 	%rd1550, %r3893, %r1685;
	add.s64 	%rd1551, %rd1549, %rd1515;
	add.s64 	%rd1552, %rd1551, %rd1550;
	shr.u64 	%rd1553, %rd1552, 32;
	ld.global.u32 	%r1686, [%rd9+-84];
	and.b64  	%rd1554, %rd1523, 4294967295;
	mul.wide.u32 	%rd1555, %r3900, %r1686;
	add.s64 	%rd1556, %rd1555, %rd1554;
	shr.u64 	%rd1557, %rd1556, 32;
	and.b64  	%rd1558, %rd1528, 4294967295;
	mul.wide.u32 	%rd1559, %r3899, %r1686;
	add.s64 	%rd1560, %rd1557, %rd1558;
	add.s64 	%rd1561, %rd1560, %rd1559;
	shr.u64 	%rd1562, %rd1561, 32;
	and.b64  	%rd1563, %rd1533, 4294967295;
	mul.wide.u32 	%rd1564, %r3898, %r1686;
	add.s64 	%rd1565, %rd1562, %rd1563;
	add.s64 	%rd1566, %rd1565, %rd1564;
	shr.u64 	%rd1567, %rd1566, 32;
	and.b64  	%rd1568, %rd1538, 4294967295;
	mul.wide.u32 	%rd1569, %r3897, %r1686;
	add.s64 	%rd1570, %rd1567, %rd1568;
	add.s64 	%rd1571, %rd1570, %rd1569;
	shr.u64 	%rd1572, %rd1571, 32;
	and.b64  	%rd1573, %rd1543, 4294967295;
	mul.wide.u32 	%rd1574, %r3896, %r1686;
	add.s64 	%rd1575, %rd1572, %rd1573;
	add.s64 	%rd1576, %rd1575, %rd1574;
	shr.u64 	%rd1577, %rd1576, 32;
	and.b64  	%rd1578, %rd1548, 4294967295;
	mul.wide.u32 	%rd1579, %r3895, %r1686;
	add.s64 	%rd1580, %rd1577, %rd1578;
	add.s64 	%rd1581, %rd1580, %rd1579;
	shr.u64 	%rd1582, %rd1581, 32;
	and.b64  	%rd1583, %rd1552, 4294967295;
	mul.wide.u32 	%rd1584, %r3894, %r1686;
	add.s64 	%rd1585, %rd1582, %rd1583;
	add.s64 	%rd1586, %rd1585, %rd1584;
	shr.u64 	%rd1587, %rd1586, 32;
	mul.wide.u32 	%rd1588, %r3893, %r1686;
	add.s64 	%rd1589, %rd1587, %rd1553;
	add.s64 	%rd1590, %rd1589, %rd1588;
	shr.u64 	%rd1591, %rd1590, 32;
	ld.global.u32 	%r1687, [%rd9+-80];
	and.b64  	%rd1592, %rd1561, 4294967295;
	mul.wide.u32 	%rd1593, %r3900, %r1687;
	add.s64 	%rd1594, %rd1593, %rd1592;
	shr.u64 	%rd1595, %rd1594, 32;
	and.b64  	%rd1596, %rd1566, 4294967295;
	mul.wide.u32 	%rd1597, %r3899, %r1687;
	add.s64 	%rd1598, %rd1595, %rd1596;
	add.s64 	%rd1599, %rd1598, %rd1597;
	shr.u64 	%rd1600, %rd1599, 32;
	and.b64  	%rd1601, %rd1571, 4294967295;
	mul.wide.u32 	%rd1602, %r3898, %r1687;
	add.s64 	%rd1603, %rd1600, %rd1601;
	add.s64 	%rd1604, %rd1603, %rd1602;
	shr.u64 	%rd1605, %rd1604, 32;
	and.b64  	%rd1606, %rd1576, 4294967295;
	mul.wide.u32 	%rd1607, %r3897, %r1687;
	add.s64 	%rd1608, %rd1605, %rd1606;
	add.s64 	%rd1609, %rd1608, %rd1607;
	shr.u64 	%rd1610, %rd1609, 32;
	and.b64  	%rd1611, %rd1581, 4294967295;
	mul.wide.u32 	%rd1612, %r3896, %r1687;
	add.s64 	%rd1613, %rd1610, %rd1611;
	add.s64 	%rd1614, %rd1613, %rd1612;
	shr.u64 	%rd1615, %rd1614, 32;
	and.b64  	%rd1616, %rd1586, 4294967295;
	mul.wide.u32 	%rd1617, %r3895, %r1687;
	add.s64 	%rd1618, %rd1615, %rd1616;
	add.s64 	%rd1619, %rd1618, %rd1617;
	shr.u64 	%rd1620, %rd1619, 32;
	and.b64  	%rd1621, %rd1590, 4294967295;
	mul.wide.u32 	%rd1622, %r3894, %r1687;
	add.s64 	%rd1623, %rd1620, %rd1621;
	add.s64 	%rd1624, %rd1623, %rd1622;
	shr.u64 	%rd1625, %rd1624, 32;
	mul.wide.u32 	%rd1626, %r3893, %r1687;
	add.s64 	%rd1627, %rd1625, %rd1591;
	add.s64 	%rd1628, %rd1627, %rd1626;
	shr.u64 	%rd1629, %rd1628, 32;
	ld.global.u32 	%r1688, [%rd9+-76];
	and.b64  	%rd1630, %rd1599, 4294967295;
	mul.wide.u32 	%rd1631, %r3900, %r1688;
	add.s64 	%rd1632, %rd1631, %rd1630;
	shr.u64 	%rd1633, %rd1632, 32;
	and.b64  	%rd1634, %rd1604, 4294967295;
	mul.wide.u32 	%rd1635, %r3899, %r1688;
	add.s64 	%rd1636, %rd1633, %rd1634;
	add.s64 	%rd1637, %rd1636, %rd1635;
	shr.u64 	%rd1638, %rd1637, 32;
	and.b64  	%rd1639, %rd1609, 4294967295;
	mul.wide.u32 	%rd1640, %r3898, %r1688;
	add.s64 	%rd1641, %rd1638, %rd1639;
	add.s64 	%rd1642, %rd1641, %rd1640;
	shr.u64 	%rd1643, %rd1642, 32;
	and.b64  	%rd1644, %rd1614, 4294967295;
	mul.wide.u32 	%rd1645, %r3897, %r1688;
	add.s64 	%rd1646, %rd1643, %rd1644;
	add.s64 	%rd1647, %rd1646, %rd1645;
	shr.u64 	%rd1648, %rd1647, 32;
	and.b64  	%rd1649, %rd1619, 4294967295;
	mul.wide.u32 	%rd1650, %r3896, %r1688;
	add.s64 	%rd1651, %rd1648, %rd1649;
	add.s64 	%rd1652, %rd1651, %rd1650;
	shr.u64 	%rd1653, %rd1652, 32;
	and.b64  	%rd1654, %rd1624, 4294967295;
	mul.wide.u32 	%rd1655, %r3895, %r1688;
	add.s64 	%rd1656, %rd1653, %rd1654;
	add.s64 	%rd1657, %rd1656, %rd1655;
	shr.u64 	%rd1658, %rd1657, 32;
	and.b64  	%rd1659, %rd1628, 4294967295;
	mul.wide.u32 	%rd1660, %r3894, %r1688;
	add.s64 	%rd1661, %rd1658, %rd1659;
	add.s64 	%rd1662, %rd1661, %rd1660;
	shr.u64 	%rd1663, %rd1662, 32;
	mul.wide.u32 	%rd1664, %r3893, %r1688;
	add.s64 	%rd1665, %rd1663, %rd1629;
	add.s64 	%rd1666, %rd1665, %rd1664;
	shr.u64 	%rd1667, %rd1666, 32;
	ld.global.u32 	%r1689, [%rd9+-72];
	and.b64  	%rd1668, %rd1637, 4294967295;
	mul.wide.u32 	%rd1669, %r3900, %r1689;
	add.s64 	%rd1670, %rd1669, %rd1668;
	shr.u64 	%rd1671, %rd1670, 32;
	and.b64  	%rd1672, %rd1642, 4294967295;
	mul.wide.u32 	%rd1673, %r3899, %r1689;
	add.s64 	%rd1674, %rd1671, %rd1672;
	add.s64 	%rd1675, %rd1674, %rd1673;
	shr.u64 	%rd1676, %rd1675, 32;
	and.b64  	%rd1677, %rd1647, 4294967295;
	mul.wide.u32 	%rd1678, %r3898, %r1689;
	add.s64 	%rd1679, %rd1676, %rd1677;
	add.s64 	%rd1680, %rd1679, %rd1678;
	shr.u64 	%rd1681, %rd1680, 32;
	and.b64  	%rd1682, %rd1652, 4294967295;
	mul.wide.u32 	%rd1683, %r3897, %r1689;
	add.s64 	%rd1684, %rd1681, %rd1682;
	add.s64 	%rd1685, %rd1684, %rd1683;
	shr.u64 	%rd1686, %rd1685, 32;
	and.b64  	%rd1687, %rd1657, 4294967295;
	mul.wide.u32 	%rd1688, %r3896, %r1689;
	add.s64 	%rd1689, %rd1686, %rd1687;
	add.s64 	%rd1690, %rd1689, %rd1688;
	shr.u64 	%rd1691, %rd1690, 32;
	and.b64  	%rd1692, %rd1662, 4294967295;
	mul.wide.u32 	%rd1693, %r3895, %r1689;
	add.s64 	%rd1694, %rd1691, %rd1692;
	add.s64 	%rd1695, %rd1694, %rd1693;
	shr.u64 	%rd1696, %rd1695, 32;
	and.b64  	%rd1697, %rd1666, 4294967295;
	mul.wide.u32 	%rd1698, %r3894, %r1689;
	add.s64 	%rd1699, %rd1696, %rd1697;
	add.s64 	%rd1700, %rd1699, %rd1698;
	shr.u64 	%rd1701, %rd1700, 32;
	mul.wide.u32 	%rd1702, %r3893, %r1689;
	add.s64 	%rd1703, %rd1701, %rd1667;
	add.s64 	%rd1704, %rd1703, %rd1702;
	shr.u64 	%rd1705, %rd1704, 32;
	{ .reg .b32 tmp; mov.b64 {tmp, %r1690}, %rd1704; }
	and.b64  	%rd1706, %rd1675, 4294967295;
	mul.lo.s64 	%rd1707, %rd1706, 977;
	and.b64  	%rd1708, %rd1417, 4294967295;
	and.b64  	%rd1709, %rd1707, 4294967295;
	add.s64 	%rd9701, %rd1709, %rd1708;
	shr.u64 	%rd1710, %rd1707, 32;
	shr.u64 	%rd1711, %rd9701, 32;
	add.s64 	%rd1712, %rd1711, %rd1710;
	and.b64  	%rd1713, %rd1680, 4294967295;
	mul.lo.s64 	%rd1714, %rd1713, 977;
	and.b64  	%rd1715, %rd1442, 4294967295;
	and.b64  	%rd1716, %rd1714, 4294967295;
	add.s64 	%rd1717, %rd1712, %rd1715;
	add.s64 	%rd1718, %rd1717, %rd1716;
	add.s64 	%rd9700, %rd1718, %rd1706;
	shr.u64 	%rd1719, %rd1714, 32;
	shr.u64 	%rd1720, %rd9700, 32;
	add.s64 	%rd1721, %rd1720, %rd1719;
	and.b64  	%rd1722, %rd1685, 4294967295;
	mul.lo.s64 	%rd1723, %rd1722, 977;
	and.b64  	%rd1724, %rd1480, 4294967295;
	and.b64  	%rd1725, %rd1723, 4294967295;
	add.s64 	%rd1726, %rd1721, %rd1724;
	add.s64 	%rd1727, %rd1726, %rd1725;
	add.s64 	%rd9699, %rd1727, %rd1713;
	shr.u64 	%rd1728, %rd1723, 32;
	shr.u64 	%rd1729, %rd9699, 32;
	add.s64 	%rd1730, %rd1729, %rd1728;
	and.b64  	%rd1731, %rd1690, 4294967295;
	mul.lo.s64 	%rd1732, %rd1731, 977;
	and.b64  	%rd1733, %rd1518, 4294967295;
	and.b64  	%rd1734, %rd1732, 4294967295;
	add.s64 	%rd1735, %rd1730, %rd1733;
	add.s64 	%rd1736, %rd1735, %rd1734;
	add.s64 	%rd9698, %rd1736, %rd1722;
	shr.u64 	%rd1737, %rd1732, 32;
	shr.u64 	%rd1738, %rd9698, 32;
	add.s64 	%rd1739, %rd1738, %rd1737;
	and.b64  	%rd1740, %rd1695, 4294967295;
	mul.lo.s64 	%rd1741, %rd1740, 977;
	and.b64  	%rd1742, %rd1556, 4294967295;
	and.b64  	%rd1743, %rd1741, 4294967295;
	add.s64 	%rd1744, %rd1739, %rd1742;
	add.s64 	%rd1745, %rd1744, %rd1743;
	add.s64 	%rd9697, %rd1745, %rd1731;
	shr.u64 	%rd1746, %rd1741, 32;
	shr.u64 	%rd1747, %rd9697, 32;
	add.s64 	%rd1748, %rd1747, %rd1746;
	and.b64  	%rd1749, %rd1700, 4294967295;
	mul.lo.s64 	%rd1750, %rd1749, 977;
	and.b64  	%rd1751, %rd1594, 4294967295;
	and.b64  	%rd1752, %rd1750, 4294967295;
	add.s64 	%rd1753, %rd1748, %rd1751;
	add.s64 	%rd1754, %rd1753, %rd1752;
	add.s64 	%rd9696, %rd1754, %rd1740;
	shr.u64 	%rd1755, %rd1750, 32;
	shr.u64 	%rd1756, %rd9696, 32;
	add.s64 	%rd1757, %rd1756, %rd1755;
	and.b64  	%rd1758, %rd1704, 4294967295;
	mul.lo.s64 	%rd1759, %rd1758, 977;
	and.b64  	%rd1760, %rd1632, 4294967295;
	and.b64  	%rd1761, %rd1759, 4294967295;
	add.s64 	%rd1762, %rd1757, %rd1760;
	add.s64 	%rd1763, %rd1762, %rd1761;
	add.s64 	%rd9695, %rd1763, %rd1749;
	shr.u64 	%rd1764, %rd1759, 32;
	shr.u64 	%rd1765, %rd9695, 32;
	add.s64 	%rd1766, %rd1765, %rd1764;
	mul.lo.s64 	%rd1767, %rd1705, 977;
	and.b64  	%rd1768, %rd1670, 4294967295;
	and.b64  	%rd1769, %rd1767, 4294967295;
	add.s64 	%rd1770, %rd1766, %rd1768;
	add.s64 	%rd1771, %rd1770, %rd1769;
	add.s64 	%rd9694, %rd1771, %rd1758;
	shr.u64 	%rd1772, %rd1767, 32;
	shr.u64 	%rd1773, %rd9694, 32;
	cvt.u32.u64 	%r1691, %rd1773;
	cvt.u32.u64 	%r1692, %rd1772;
	add.s32 	%r1693, %r1691, %r1692;
	add.s32 	%r99, %r1693, %r1690;
	setp.eq.s32 	%p145, %r99, 0;
	mov.pred 	%p1565, 0;
	@%p145 bra 	$L__BB2_90;
	cvt.u64.u32 	%rd1774, %r99;
	mul.wide.u32 	%rd1775, %r99, 977;
	shr.u64 	%rd1776, %rd1775, 32;
	and.b64  	%rd1777, %rd9701, 4294967295;
	and.b64  	%rd1778, %rd1775, 4294967295;
	add.s64 	%rd9701, %rd1778, %rd1777;
	shr.u64 	%rd1779, %rd9701, 32;
	and.b64  	%rd1780, %rd9700, 4294967295;
	add.s64 	%rd1781, %rd1776, %rd1780;
	add.s64 	%rd1782, %rd1781, %rd1774;
	add.s64 	%rd9700, %rd1782, %rd1779;
	setp.lt.u64 	%p147, %rd9700, 4294967296;
	@%p147 bra 	$L__BB2_90;
	shr.u64 	%rd1783, %rd9700, 32;
	and.b64  	%rd1784, %rd9699, 4294967295;
	add.s64 	%rd9699, %rd1783, %rd1784;
	setp.lt.u64 	%p149, %rd9699, 4294967296;
	@%p149 bra 	$L__BB2_90;
	shr.u64 	%rd1785, %rd9699, 32;
	and.b64  	%rd1786, %rd9698, 4294967295;
	add.s64 	%rd9698, %rd1785, %rd1786;
	setp.lt.u64 	%p151, %rd9698, 4294967296;
	@%p151 bra 	$L__BB2_90;
	shr.u64 	%rd1788, %rd9698, 32;
	and.b64  	%rd1789, %rd9697, 4294967295;
	add.s64 	%rd9697, %rd1788, %rd1789;
	setp.lt.u64 	%p153, %rd9697, 4294967296;
	mov.b64 	%rd9698, 4294967296;
	@%p153 bra 	$L__BB2_90;
	shr.u64 	%rd1791, %rd9697, 32;
	and.b64  	%rd1792, %rd9696, 4294967295;
	add.s64 	%rd9696, %rd1791, %rd1792;
	setp.lt.u64 	%p155, %rd9696, 4294967296;
	mov.b64 	%rd9697, 4294967296;
	mov.u64 	%rd9698, %rd9697;
	@%p155 bra 	$L__BB2_90;
	shr.u64 	%rd1794, %rd9696, 32;
	and.b64  	%rd1795, %rd9695, 4294967295;
	add.s64 	%rd9695, %rd1794, %rd1795;
	setp.lt.u64 	%p157, %rd9695, 4294967296;
	mov.b64 	%rd9696, 4294967296;
	mov.u64 	%rd9697, %rd9696;
	mov.u64 	%rd9698, %rd9696;
	@%p157 bra 	$L__BB2_90;
	shr.u64 	%rd1797, %rd9695, 32;
	and.b64  	%rd1798, %rd9694, 4294967295;
	add.s64 	%rd1799, %rd1797, %rd1798;
	setp.gt.u64 	%p1565, %rd1799, 4294967295;
	min.u64 	%rd9694, %rd1799, 4294967296;
	mov.b64 	%rd9695, 4294967296;
	mov.u64 	%rd9696, %rd9695;
	mov.u64 	%rd9697, %rd9695;
	mov.u64 	%rd9698, %rd9695;
$L__BB2_90:
	cvt.u32.u64 	%r3916, %rd9701;
	cvt.u32.u64 	%r3915, %rd9700;
	cvt.u32.u64 	%r3914, %rd9699;
	cvt.u32.u64 	%r3913, %rd9698;
	cvt.u32.u64 	%r3912, %rd9697;
	cvt.u32.u64 	%r3911, %rd9696;
	cvt.u32.u64 	%r3910, %rd9695;
	cvt.u32.u64 	%r3909, %rd9694;
	setp.lt.u32 	%p158, %r2, %r3909;
	or.pred  	%p159, %p1565, %p158;
	@%p159 bra 	$L__BB2_104;
	setp.gt.u32 	%p160, %r2, %r3909;
	@%p160 bra 	$L__BB2_105;
	setp.lt.u32 	%p161, %r17, %r3910;
	@%p161 bra 	$L__BB2_104;
	setp.gt.u32 	%p162, %r17, %r3910;
	@%p162 bra 	$L__BB2_105;
	setp.lt.u32 	%p163, %r1, %r3911;
	@%p163 bra 	$L__BB2_104;
	setp.gt.u32 	%p164, %r1, %r3911;
	@%p164 bra 	$L__BB2_105;
	setp.lt.u32 	%p165, %r13, %r3912;
	@%p165 bra 	$L__BB2_104;
	setp.gt.u32 	%p166, %r13, %r3912;
	@%p166 bra 	$L__BB2_105;
	setp.lt.u32 	%p167, %r15, %r3913;
	@%p167 bra 	$L__BB2_104;
	setp.gt.u32 	%p168, %r15, %r3913;
	@%p168 bra 	$L__BB2_105;
	setp.lt.u32 	%p169, %r14, %r3914;
	@%p169 bra 	$L__BB2_104;
	setp.gt.u32 	%p170, %r14, %r3914;
	@%p170 bra 	$L__BB2_105;
	setp.lt.u32 	%p171, %r16, %r3915;
	@%p171 bra 	$L__BB2_104;
	setp.gt.u32 	%p172, %r16, %r3915;
	setp.gt.u32 	%p173, %r18, %r3916;
	or.pred  	%p174, %p172, %p173;
	@%p174 bra 	$L__BB2_105;
$L__BB2_104:
	// begin inline asm
	sub.cc.u32 %r3916, %r3916, %r18;
	subc.cc.u32 %r3915, %r3915, %r16;
	subc.cc.u32 %r3914, %r3914, %r14;
	subc.cc.u32 %r3913, %r3913, %r15;
	subc.cc.u32 %r3912, %r3912, %r13;
	subc.cc.u32 %r3911, %r3911, %r1;
	subc.cc.u32 %r3910, %r3910, %r17;
	subc.u32 %r3909, %r3909, %r2;
	
	// end inline asm
$L__BB2_105:
	setp.gt.u32 	%p175, %r3909, %r2;
	@%p175 bra 	$L__BB2_118;
	bra.uni 	$L__BB2_119;
$L__BB2_106:
	setp.gt.u32 	%p177, %r3910, %r17;
	@%p177 bra 	$L__BB2_118;
	setp.lt.u32 	%p178, %r3910, %r17;
	@%p178 bra 	$L__BB2_120;
	setp.gt.u32 	%p179, %r3911, %r1;
	@%p179 bra 	$L__BB2_118;
	setp.lt.u32 	%p180, %r3911, %r1;
	@%p180 bra 	$L__BB2_120;
	setp.gt.u32 	%p181, %r3912, %r13;
	@%p181 bra 	$L__BB2_118;
	setp.lt.u32 	%p182, %r3912, %r13;
	@%p182 bra 	$L__BB2_120;
	setp.gt.u32 	%p183, %r3913, %r15;
	@%p183 bra 	$L__BB2_118;
	setp.lt.u32 	%p184, %r3913, %r15;
	@%p184 bra 	$L__BB2_120;
	setp.gt.u32 	%p185, %r3914, %r14;
	@%p185 bra 	$L__BB2_118;
	setp.lt.u32 	%p186, %r3914, %r14;
	@%p186 bra 	$L__BB2_120;
	setp.gt.u32 	%p187, %r3915, %r16;
	@%p187 bra 	$L__BB2_118;
	setp.lt.u32 	%p188, %r3915, %r16;
	setp.lt.u32 	%p189, %r3916, %r18;
	or.pred  	%p190, %p188, %p189;
	@%p190 bra 	$L__BB2_120;
$L__BB2_118:
	// begin inline asm
	sub.cc.u32 %r3916, %r3916, %r18;
	subc.cc.u32 %r3915, %r3915, %r16;
	subc.cc.u32 %r3914, %r3914, %r14;
	subc.cc.u32 %r3913, %r3913, %r15;
	subc.cc.u32 %r3912, %r3912, %r13;
	subc.cc.u32 %r3911, %r3911, %r1;
	subc.cc.u32 %r3910, %r3910, %r17;
	subc.u32 %r3909, %r3909, %r2;
	
	// end inline asm
	bra.uni 	$L__BB2_120;
$L__BB2_119:
	setp.lt.u32 	%p176, %r3909, %r2;
	@%p176 bra 	$L__BB2_120;
	bra.uni 	$L__BB2_106;
$L__BB2_120:
	ld.const.u32 	%r1742, [const_G_jacobian+28];
	ld.const.u32 	%r1743, [const_G_jacobian+24];
	ld.const.u32 	%r1744, [const_G_jacobian+20];
	ld.const.u32 	%r1745, [const_G_jacobian+16];
	ld.const.u32 	%r1746, [const_G_jacobian+12];
	ld.const.u32 	%r1747, [const_G_jacobian+8];
	ld.const.u32 	%r1748, [const_G_jacobian+4];
	ld.const.u32 	%r1749, [const_G_jacobian];
	mul.wide.u32 	%rd1801, %r3884, %r1749;
	shr.u64 	%rd1802, %rd1801, 32;
	mul.wide.u32 	%rd1803, %r3883, %r1749;
	add.s64 	%rd1804, %rd1802, %rd1803;
	shr.u64 	%rd1805, %rd1804, 32;
	mul.wide.u32 	%rd1806, %r3882, %r1749;
	add.s64 	%rd1807, %rd1805, %rd1806;
	shr.u64 	%rd1808, %rd1807, 32;
	mul.wide.u32 	%rd1809, %r3881, %r1749;
	add.s64 	%rd1810, %rd1808, %rd1809;
	shr.u64 	%rd1811, %rd1810, 32;
	mul.wide.u32 	%rd1812, %r3880, %r1749;
	add.s64 	%rd1813, %rd1811, %rd1812;
	shr.u64 	%rd1814, %rd1813, 32;
	mul.wide.u32 	%rd1815, %r3879, %r1749;
	add.s64 	%rd1816, %rd1814, %rd1815;
	shr.u64 	%rd1817, %rd1816, 32;
	mul.wide.u32 	%rd1818, %r3878, %r1749;
	add.s64 	%rd1819, %rd1817, %rd1818;
	shr.u64 	%rd1820, %rd1819, 32;
	mul.wide.u32 	%rd1821, %r3877, %r1749;
	add.s64 	%rd1822, %rd1820, %rd1821;
	shr.u64 	%rd1823, %rd1822, 32;
	and.b64  	%rd1824, %rd1804, 4294967295;
	mul.wide.u32 	%rd1825, %r3884, %r1748;
	add.s64 	%rd1826, %rd1825, %rd1824;
	shr.u64 	%rd1827, %rd1826, 32;
	and.b64  	%rd1828, %rd1807, 4294967295;
	mul.wide.u32 	%rd1829, %r3883, %r1748;
	add.s64 	%rd1830, %rd1827, %rd1828;
	add.s64 	%rd1831, %rd1830, %rd1829;
	shr.u64 	%rd1832, %rd1831, 32;
	and.b64  	%rd1833, %rd1810, 4294967295;
	mul.wide.u32 	%rd1834, %r3882, %r1748;
	add.s64 	%rd1835, %rd1832, %rd1833;
	add.s64 	%rd1836, %rd1835, %rd1834;
	shr.u64 	%rd1837, %rd1836, 32;
	and.b64  	%rd1838, %rd1813, 4294967295;
	mul.wide.u32 	%rd1839, %r3881, %r1748;
	add.s64 	%rd1840, %rd1837, %rd1838;
	add.s64 	%rd1841, %rd1840, %rd1839;
	shr.u64 	%rd1842, %rd1841, 32;
	and.b64  	%rd1843, %rd1816, 4294967295;
	mul.wide.u32 	%rd1844, %r3880, %r1748;
	add.s64 	%rd1845, %rd1842, %rd1843;
	add.s64 	%rd1846, %rd1845, %rd1844;
	shr.u64 	%rd1847, %rd1846, 32;
	and.b64  	%rd1848, %rd1819, 4294967295;
	mul.wide.u32 	%rd1849, %r3879, %r1748;
	add.s64 	%rd1850, %rd1847, %rd1848;
	add.s64 	%rd1851, %rd1850, %rd1849;
	shr.u64 	%rd1852, %rd1851, 32;
	and.b64  	%rd1853, %rd1822, 4294967295;
	mul.wide.u32 	%rd1854, %r3878, %r1748;
	add.s64 	%rd1855, %rd1852, %rd1853;
	add.s64 	%rd1856, %rd1855, %rd1854;
	shr.u64 	%rd1857, %rd1856, 32;
	mul.wide.u32 	%rd1858, %r3877, %r1748;
	add.s64 	%rd1859, %rd1857, %rd1823;
	add.s64 	%rd1860, %rd1859, %rd1858;
	shr.u64 	%rd1861, %rd1860, 32;
	and.b64  	%rd1862, %rd1831, 4294967295;
	mul.wide.u32 	%rd1863, %r3884, %r1747;
	add.s64 	%rd1864, %rd1863, %rd1862;
	shr.u64 	%rd1865, %rd1864, 32;
	and.b64  	%rd1866, %rd1836, 4294967295;
	mul.wide.u32 	%rd1867, %r3883, %r1747;
	add.s64 	%rd1868, %rd1865, %rd1866;
	add.s64 	%rd1869, %rd1868, %rd1867;
	shr.u64 	%rd1870, %rd1869, 32;
	and.b64  	%rd1871, %rd1841, 4294967295;
	mul.wide.u32 	%rd1872, %r3882, %r1747;
	add.s64 	%rd1873, %rd1870, %rd1871;
	add.s64 	%rd1874, %rd1873, %rd1872;
	shr.u64 	%rd1875, %rd1874, 32;
	and.b64  	%rd1876, %rd1846, 4294967295;
	mul.wide.u32 	%rd1877, %r3881, %r1747;
	add.s64 	%rd1878, %rd1875, %rd1876;
	add.s64 	%rd1879, %rd1878, %rd1877;
	shr.u64 	%rd1880, %rd1879, 32;
	and.b64  	%rd1881, %rd1851, 4294967295;
	mul.wide.u32 	%rd1882, %r3880, %r1747;
	add.s64 	%rd1883, %rd1880, %rd1881;
	add.s64 	%rd1884, %rd1883, %rd1882;
	shr.u64 	%rd1885, %rd1884, 32;
	and.b64  	%rd1886, %rd1856, 4294967295;
	mul.wide.u32 	%rd1887, %r3879, %r1747;
	add.s64 	%rd1888, %rd1885, %rd1886;
	add.s64 	%rd1889, %rd1888, %rd1887;
	shr.u64 	%rd1890, %rd1889, 32;
	and.b64  	%rd1891, %rd1860, 4294967295;
	mul.wide.u32 	%rd1892, %r3878, %r1747;
	add.s64 	%rd1893, %rd1890, %rd1891;
	add.s64 	%rd1894, %rd1893, %rd1892;
	shr.u64 	%rd1895, %rd1894, 32;
	mul.wide.u32 	%rd1896, %r3877, %r1747;
	add.s64 	%rd1897, %rd1895, %rd1861;
	add.s64 	%rd1898, %rd1897, %rd1896;
	shr.u64 	%rd1899, %rd1898, 32;
	and.b64  	%rd1900, %rd1869, 4294967295;
	mul.wide.u32 	%rd1901, %r3884, %r1746;
	add.s64 	%rd1902, %rd1901, %rd1900;
	shr.u64 	%rd1903, %rd1902, 32;
	and.b64  	%rd1904, %rd1874, 4294967295;
	mul.wide.u32 	%rd1905, %r3883, %r1746;
	add.s64 	%rd1906, %rd1903, %rd1904;
	add.s64 	%rd1907, %rd1906, %rd1905;
	shr.u64 	%rd1908, %rd1907, 32;
	and.b64  	%rd1909, %rd1879, 4294967295;
	mul.wide.u32 	%rd1910, %r3882, %r1746;
	add.s64 	%rd1911, %rd1908, %rd1909;
	add.s64 	%rd1912, %rd1911, %rd1910;
	shr.u64 	%rd1913, %rd1912, 32;
	and.b64  	%rd1914, %rd1884, 4294967295;
	mul.wide.u32 	%rd1915, %r3881, %r1746;
	add.s64 	%rd1916, %rd1913, %rd1914;
	add.s64 	%rd1917, %rd1916, %rd1915;
	shr.u64 	%rd1918, %rd1917, 32;
	and.b64  	%rd1919, %rd1889, 4294967295;
	mul.wide.u32 	%rd1920, %r3880, %r1746;
	add.s64 	%rd1921, %rd1918, %rd1919;
	add.s64 	%rd1922, %rd1921, %rd1920;
	shr.u64 	%rd1923, %rd1922, 32;
	and.b64  	%rd1924, %rd1894, 4294967295;
	mul.wide.u32 	%rd1925, %r3879, %r1746;
	add.s64 	%rd1926, %rd1923, %rd1924;
	add.s64 	%rd1927, %rd1926, %rd1925;
	shr.u64 	%rd1928, %rd1927, 32;
	and.b64  	%rd1929, %rd1898, 4294967295;
	mul.wide.u32 	%rd1930, %r3878, %r1746;
	add.s64 	%rd1931, %rd1928, %rd1929;
	add.s64 	%rd1932, %rd1931, %rd1930;
	shr.u64 	%rd1933, %rd1932, 32;
	mul.wide.u32 	%rd1934, %r3877, %r1746;
	add.s64 	%rd1935, %rd1933, %rd1899;
	add.s64 	%rd1936, %rd1935, %rd1934;
	shr.u64 	%rd1937, %rd1936, 32;
	and.b64  	%rd1938, %rd1907, 4294967295;
	mul.wide.u32 	%rd1939, %r3884, %r1745;
	add.s64 	%rd1940, %rd1939, %rd1938;
	shr.u64 	%rd1941, %rd1940, 32;
	and.b64  	%rd1942, %rd1912, 4294967295;
	mul.wide.u32 	%rd1943, %r3883, %r1745;
	add.s64 	%rd1944, %rd1941, %rd1942;
	add.s64 	%rd1945, %rd1944, %rd1943;
	shr.u64 	%rd1946, %rd1945, 32;
	and.b64  	%rd1947, %rd1917, 4294967295;
	mul.wide.u32 	%rd1948, %r3882, %r1745;
	add.s64 	%rd1949, %rd1946, %rd1947;
	add.s64 	%rd1950, %rd1949, %rd1948;
	shr.u64 	%rd1951, %rd1950, 32;
	and.b64  	%rd1952, %rd1922, 4294967295;
	mul.wide.u32 	%rd1953, %r3881, %r1745;
	add.s64 	%rd1954, %rd1951, %rd1952;
	add.s64 	%rd1955, %rd1954, %rd1953;
	shr.u64 	%rd1956, %rd1955, 32;
	and.b64  	%rd1957, %rd1927, 4294967295;
	mul.wide.u32 	%rd1958, %r3880, %r1745;
	add.s64 	%rd1959, %rd1956, %rd1957;
	add.s64 	%rd1960, %rd1959, %rd1958;
	shr.u64 	%rd1961, %rd1960, 32;
	and.b64  	%rd1962, %rd1932, 4294967295;
	mul.wide.u32 	%rd1963, %r3879, %r1745;
	add.s64 	%rd1964, %rd1961, %rd1962;
	add.s64 	%rd1965, %rd1964, %rd1963;
	shr.u64 	%rd1966, %rd1965, 32;
	and.b64  	%rd1967, %rd1936, 4294967295;
	mul.wide.u32 	%rd1968, %r3878, %r1745;
	add.s64 	%rd1969, %rd1966, %rd1967;
	add.s64 	%rd1970, %rd1969, %rd1968;
	shr.u64 	%rd1971, %rd1970, 32;
	mul.wide.u32 	%rd1972, %r3877, %r1745;
	add.s64 	%rd1973, %rd1971, %rd1937;
	add.s64 	%rd1974, %rd1973, %rd1972;
	shr.u64 	%rd1975, %rd1974, 32;
	and.b64  	%rd1976, %rd1945, 4294967295;
	mul.wide.u32 	%rd1977, %r3884, %r1744;
	add.s64 	%rd1978, %rd1977, %rd1976;
	shr.u64 	%rd1979, %rd1978, 32;
	and.b64  	%rd1980, %rd1950, 4294967295;
	mul.wide.u32 	%rd1981, %r3883, %r1744;
	add.s64 	%rd1982, %rd1979, %rd1980;
	add.s64 	%rd1983, %rd1982, %rd1981;
	shr.u64 	%rd1984, %rd1983, 32;
	and.b64  	%rd1985, %rd1955, 4294967295;
	mul.wide.u32 	%rd1986, %r3882, %r1744;
	add.s64 	%rd1987, %rd1984, %rd1985;
	add.s64 	%rd1988, %rd1987, %rd1986;
	shr.u64 	%rd1989, %rd1988, 32;
	and.b64  	%rd1990, %rd1960, 4294967295;
	mul.wide.u32 	%rd1991, %r3881, %r1744;
	add.s64 	%rd1992, %rd1989, %rd1990;
	add.s64 	%rd1993, %rd1992, %rd1991;
	shr.u64 	%rd1994, %rd1993, 32;
	and.b64  	%rd1995, %rd1965, 4294967295;
	mul.wide.u32 	%rd1996, %r3880, %r1744;
	add.s64 	%rd1997, %rd1994, %rd1995;
	add.s64 	%rd1998, %rd1997, %rd1996;
	shr.u64 	%rd1999, %rd1998, 32;
	and.b64  	%rd2000, %rd1970, 4294967295;
	mul.wide.u32 	%rd2001, %r3879, %r1744;
	add.s64 	%rd2002, %rd1999, %rd2000;
	add.s64 	%rd2003, %rd2002, %rd2001;
	shr.u64 	%rd2004, %rd2003, 32;
	and.b64  	%rd2005, %rd1974, 4294967295;
	mul.wide.u32 	%rd2006, %r3878, %r1744;
	add.s64 	%rd2007, %rd2004, %rd2005;
	add.s64 	%rd2008, %rd2007, %rd2006;
	shr.u64 	%rd2009, %rd2008, 32;
	mul.wide.u32 	%rd2010, %r3877, %r1744;
	add.s64 	%rd2011, %rd2009, %rd1975;
	add.s64 	%rd2012, %rd2011, %rd2010;
	shr.u64 	%rd2013, %rd2012, 32;
	and.b64  	%rd2014, %rd1983, 4294967295;
	mul.wide.u32 	%rd2015, %r3884, %r1743;
	add.s64 	%rd2016, %rd2015, %rd2014;
	shr.u64 	%rd2017, %rd2016, 32;
	and.b64  	%rd2018, %rd1988, 4294967295;
	mul.wide.u32 	%rd2019, %r3883, %r1743;
	add.s64 	%rd2020, %rd2017, %rd2018;
	add.s64 	%rd2021, %rd2020, %rd2019;
	shr.u64 	%rd2022, %rd2021, 32;
	and.b64  	%rd2023, %rd1993, 4294967295;
	mul.wide.u32 	%rd2024, %r3882, %r1743;
	add.s64 	%rd2025, %rd2022, %rd2023;
	add.s64 	%rd2026, %rd2025, %rd2024;
	shr.u64 	%rd2027, %rd2026, 32;
	and.b64  	%rd2028, %rd1998, 4294967295;
	mul.wide.u32 	%rd2029, %r3881, %r1743;
	add.s64 	%rd2030, %rd2027, %rd2028;
	add.s64 	%rd2031, %rd2030, %rd2029;
	shr.u64 	%rd2032, %rd2031, 32;
	and.b64  	%rd2033, %rd2003, 4294967295;
	mul.wide.u32 	%rd2034, %r3880, %r1743;
	add.s64 	%rd2035, %rd2032, %rd2033;
	add.s64 	%rd2036, %rd2035, %rd2034;
	shr.u64 	%rd2037, %rd2036, 32;
	and.b64  	%rd2038, %rd2008, 4294967295;
	mul.wide.u32 	%rd2039, %r3879, %r1743;
	add.s64 	%rd2040, %rd2037, %rd2038;
	add.s64 	%rd2041, %rd2040, %rd2039;
	shr.u64 	%rd2042, %rd2041, 32;
	and.b64  	%rd2043, %rd2012, 4294967295;
	mul.wide.u32 	%rd2044, %r3878, %r1743;
	add.s64 	%rd2045, %rd2042, %rd2043;
	add.s64 	%rd2046, %rd2045, %rd2044;
	shr.u64 	%rd2047, %rd2046, 32;
	mul.wide.u32 	%rd2048, %r3877, %r1743;
	add.s64 	%rd2049, %rd2047, %rd2013;
	add.s64 	%rd2050, %rd2049, %rd2048;
	shr.u64 	%rd2051, %rd2050, 32;
	and.b64  	%rd2052, %rd2021, 4294967295;
	mul.wide.u32 	%rd2053, %r3884, %r1742;
	add.s64 	%rd2054, %rd2053, %rd2052;
	shr.u64 	%rd2055, %rd2054, 32;
	and.b64  	%rd2056, %rd2026, 4294967295;
	mul.wide.u32 	%rd2057, %r3883, %r1742;
	add.s64 	%rd2058, %rd2055, %rd2056;
	add.s64 	%rd2059, %rd2058, %rd2057;
	shr.u64 	%rd2060, %rd2059, 32;
	and.b64  	%rd2061, %rd2031, 4294967295;
	mul.wide.u32 	%rd2062, %r3882, %r1742;
	add.s64 	%rd2063, %rd2060, %rd2061;
	add.s64 	%rd2064, %rd2063, %rd2062;
	shr.u64 	%rd2065, %rd2064, 32;
	and.b64  	%rd2066, %rd2036, 4294967295;
	mul.wide.u32 	%rd2067, %r3881, %r1742;
	add.s64 	%rd2068, %rd2065, %rd2066;
	add.s64 	%rd2069, %rd2068, %rd2067;
	shr.u64 	%rd2070, %rd2069, 32;
	and.b64  	%rd2071, %rd2041, 4294967295;
	mul.wide.u32 	%rd2072, %r3880, %r1742;
	add.s64 	%rd2073, %rd2070, %rd2071;
	add.s64 	%rd2074, %rd2073, %rd2072;
	shr.u64 	%rd2075, %rd2074, 32;
	and.b64  	%rd2076, %rd2046, 4294967295;
	mul.wide.u32 	%rd2077, %r3879, %r1742;
	add.s64 	%rd2078, %rd2075, %rd2076;
	add.s64 	%rd2079, %rd2078, %rd2077;
	shr.u64 	%rd2080, %rd2079, 32;
	and.b64  	%rd2081, %rd2050, 4294967295;
	mul.wide.u32 	%rd2082, %r3878, %r1742;
	add.s64 	%rd2083, %rd2080, %rd2081;
	add.s64 	%rd2084, %rd2083, %rd2082;
	shr.u64 	%rd2085, %rd2084, 32;
	mul.wide.u32 	%rd2086, %r3877, %r1742;
	add.s64 	%rd2087, %rd2085, %rd2051;
	add.s64 	%rd2088, %rd2087, %rd2086;
	shr.u64 	%rd2089, %rd2088, 32;
	{ .reg .b32 tmp; mov.b64 {tmp, %r1750}, %rd2088; }
	and.b64  	%rd2090, %rd2059, 4294967295;
	mul.lo.s64 	%rd2091, %rd2090, 977;
	and.b64  	%rd2092, %rd1801, 4294967295;
	and.b64  	%rd2093, %rd2091, 4294967295;
	add.s64 	%rd9709, %rd2093, %rd2092;
	shr.u64 	%rd2094, %rd2091, 32;
	shr.u64 	%rd2095, %rd9709, 32;
	add.s64 	%rd2096, %rd2095, %rd2094;
	and.b64  	%rd2097, %rd2064, 4294967295;
	mul.lo.s64 	%rd2098, %rd2097, 977;
	and.b64  	%rd2099, %rd1826, 4294967295;
	and.b64  	%rd2100, %rd2098, 4294967295;
	add.s64 	%rd2101, %rd2096, %rd2099;
	add.s64 	%rd2102, %rd2101, %rd2100;
	add.s64 	%rd9708, %rd2102, %rd2090;
	shr.u64 	%rd2103, %rd2098, 32;
	shr.u64 	%rd2104, %rd9708, 32;
	add.s64 	%rd2105, %rd2104, %rd2103;
	and.b64  	%rd2106, %rd2069, 4294967295;
	mul.lo.s64 	%rd2107, %rd2106, 977;
	and.b64  	%rd2108, %rd1864, 4294967295;
	and.b64  	%rd2109, %rd2107, 4294967295;
	add.s64 	%rd2110, %rd2105, %rd2108;
	add.s64 	%rd2111, %rd2110, %rd2109;
	add.s64 	%rd9707, %rd2111, %rd2097;
	shr.u64 	%rd2112, %rd2107, 32;
	shr.u64 	%rd2113, %rd9707, 32;
	add.s64 	%rd2114, %rd2113, %rd2112;
	and.b64  	%rd2115, %rd2074, 4294967295;
	mul.lo.s64 	%rd2116, %rd2115, 977;
	and.b64  	%rd2117, %rd1902, 4294967295;
	and.b64  	%rd2118, %rd2116, 4294967295;
	add.s64 	%rd2119, %rd2114, %rd2117;
	add.s64 	%rd2120, %rd2119, %rd2118;
	add.s64 	%rd9706, %rd2120, %rd2106;
	shr.u64 	%rd2121, %rd2116, 32;
	shr.u64 	%rd2122, %rd9706, 32;
	add.s64 	%rd2123, %rd2122, %rd2121;
	and.b64  	%rd2124, %rd2079, 4294967295;
	mul.lo.s64 	%rd2125, %rd2124, 977;
	and.b64  	%rd2126, %rd1940, 4294967295;
	and.b64  	%rd2127, %rd2125, 4294967295;
	add.s64 	%rd2128, %rd2123, %rd2126;
	add.s64 	%rd2129, %rd2128, %rd2127;
	add.s64 	%rd9705, %rd2129, %rd2115;
	shr.u64 	%rd2130, %rd2125, 32;
	shr.u64 	%rd2131, %rd9705, 32;
	add.s64 	%rd2132, %rd2131, %rd2130;
	and.b64  	%rd2133, %rd2084, 4294967295;
	mul.lo.s64 	%rd2134, %rd2133, 977;
	and.b64  	%rd2135, %rd1978, 4294967295;
	and.b64  	%rd2136, %rd2134, 4294967295;
	add.s64 	%rd2137, %rd2132, %rd2135;
	add.s64 	%rd2138, %rd2137, %rd2136;
	add.s64 	%rd9704, %rd2138, %rd2124;
	shr.u64 	%rd2139, %rd2134, 32;
	shr.u64 	%rd2140, %rd9704, 32;
	add.s64 	%rd2141, %rd2140, %rd2139;
	and.b64  	%rd2142, %rd2088, 4294967295;
	mul.lo.s64 	%rd2143, %rd2142, 977;
	and.b64  	%rd2144, %rd2016, 4294967295;
	and.b64  	%rd2145, %rd2143, 4294967295;
	add.s64 	%rd2146, %rd2141, %rd2144;
	add.s64 	%rd2147, %rd2146, %rd2145;
	add.s64 	%rd9703, %rd2147, %rd2133;
	shr.u64 	%rd2148, %rd2143, 32;
	shr.u64 	%rd2149, %rd9703, 32;
	add.s64 	%rd2150, %rd2149, %rd2148;
	mul.lo.s64 	%rd2151, %rd2089, 977;
	and.b64  	%rd2152, %rd2054, 4294967295;
	and.b64  	%rd2153, %rd2151, 4294967295;
	add.s64 	%rd2154, %rd2150, %rd2152;
	add.s64 	%rd2155, %rd2154, %rd2153;
	add.s64 	%rd9702, %rd2155, %rd2142;
	shr.u64 	%rd2156, %rd2151, 32;
	shr.u64 	%rd2157, %rd9702, 32;
	cvt.u32.u64 	%r1751, %rd2157;
	cvt.u32.u64 	%r1752, %rd2156;
	add.s32 	%r1753, %r1751, %r1752;
	add.s32 	%r140, %r1753, %r1750;
	setp.eq.s32 	%p192, %r140, 0;
	mov.pred 	%p1566, 0;
	@%p192 bra 	$L__BB2_128;
	cvt.u64.u32 	%rd2158, %r140;
	mul.wide.u32 	%rd2159, %r140, 977;
	shr.u64 	%rd2160, %rd2159, 32;
	and.b64  	%rd2161, %rd9709, 4294967295;
	and.b64  	%rd2162, %rd2159, 4294967295;
	add.s64 	%rd9709, %rd2162, %rd2161;
	shr.u64 	%rd2163, %rd9709, 32;
	and.b64  	%rd2164, %rd9708, 4294967295;
	add.s64 	%rd2165, %rd2160, %rd2164;
	add.s64 	%rd2166, %rd2165, %rd2158;
	add.s64 	%rd9708, %rd2166, %rd2163;
	setp.lt.u64 	%p194, %rd9708, 4294967296;
	@%p194 bra 	$L__BB2_128;
	shr.u64 	%rd2167, %rd9708, 32;
	and.b64  	%rd2168, %rd9707, 4294967295;
	add.s64 	%rd9707, %rd2167, %rd2168;
	setp.lt.u64 	%p196, %rd9707, 4294967296;
	@%p196 bra 	$L__BB2_128;
	shr.u64 	%rd2169, %rd9707, 32;
	and.b64  	%rd2170, %rd9706, 4294967295;
	add.s64 	%rd9706, %rd2169, %rd2170;
	setp.lt.u64 	%p198, %rd9706, 4294967296;
	@%p198 bra 	$L__BB2_128;
	shr.u64 	%rd2172, %rd9706, 32;
	and.b64  	%rd2173, %rd9705, 4294967295;
	add.s64 	%rd9705, %rd2172, %rd2173;
	setp.lt.u64 	%p200, %rd9705, 4294967296;
	mov.b64 	%rd9706, 4294967296;
	@%p200 bra 	$L__BB2_128;
	shr.u64 	%rd2175, %rd9705, 32;
	and.b64  	%rd2176, %rd9704, 4294967295;
	add.s64 	%rd9704, %rd2175, %rd2176;
	setp.lt.u64 	%p202, %rd9704, 4294967296;
	mov.b64 	%rd9705, 4294967296;
	mov.u64 	%rd9706, %rd9705;
	@%p202 bra 	$L__BB2_128;
	shr.u64 	%rd2178, %rd9704, 32;
	and.b64  	%rd2179, %rd9703, 4294967295;
	add.s64 	%rd9703, %rd2178, %rd2179;
	setp.lt.u64 	%p204, %rd9703, 4294967296;
	mov.b64 	%rd9704, 4294967296;
	mov.u64 	%rd9705, %rd9704;
	mov.u64 	%rd9706, %rd9704;
	@%p204 bra 	$L__BB2_128;
	shr.u64 	%rd2181, %rd9703, 32;
	and.b64  	%rd2182, %rd9702, 4294967295;
	add.s64 	%rd2183, %rd2181, %rd2182;
	setp.gt.u64 	%p1566, %rd2183, 4294967295;
	min.u64 	%rd9702, %rd2183, 4294967296;
	mov.b64 	%rd9703, 4294967296;
	mov.u64 	%rd9704, %rd9703;
	mov.u64 	%rd9705, %rd9703;
	mov.u64 	%rd9706, %rd9703;
$L__BB2_128:
	cvt.u32.u64 	%r3932, %rd9709;
	cvt.u32.u64 	%r3931, %rd9708;
	cvt.u32.u64 	%r3930, %rd9707;
	cvt.u32.u64 	%r3929, %rd9706;
	cvt.u32.u64 	%r3928, %rd9705;
	cvt.u32.u64 	%r3927, %rd9704;
	cvt.u32.u64 	%r3926, %rd9703;
	cvt.u32.u64 	%r3925, %rd9702;
	setp.lt.u32 	%p205, %r2, %r3925;
	or.pred  	%p206, %p1566, %p205;
	@%p206 bra 	$L__BB2_142;
	setp.gt.u32 	%p207, %r2, %r3925;
	@%p207 bra 	$L__BB2_143;
	setp.lt.u32 	%p208, %r17, %r3926;
	@%p208 bra 	$L__BB2_142;
	setp.gt.u32 	%p209, %r17, %r3926;
	@%p209 bra 	$L__BB2_143;
	setp.lt.u32 	%p210, %r1, %r3927;
	@%p210 bra 	$L__BB2_142;
	setp.gt.u32 	%p211, %r1, %r3927;
	@%p211 bra 	$L__BB2_143;
	setp.lt.u32 	%p212, %r13, %r3928;
	@%p212 bra 	$L__BB2_142;
	setp.gt.u32 	%p213, %r13, %r3928;
	@%p213 bra 	$L__BB2_143;
	setp.lt.u32 	%p214, %r15, %r3929;
	@%p214 bra 	$L__BB2_142;
	setp.gt.u32 	%p215, %r15, %r3929;
	@%p215 bra 	$L__BB2_143;
	setp.lt.u32 	%p216, %r14, %r3930;
	@%p216 bra 	$L__BB2_142;
	setp.gt.u32 	%p217, %r14, %r3930;
	@%p217 bra 	$L__BB2_143;
	setp.lt.u32 	%p218, %r16, %r3931;
	@%p218 bra 	$L__BB2_142;
	setp.gt.u32 	%p219, %r16, %r3931;
	setp.gt.u32 	%p220, %r18, %r3932;
	or.pred  	%p221, %p219, %p220;
	@%p221 bra 	$L__BB2_143;
$L__BB2_142:
	// begin inline asm
	sub.cc.u32 %r3932, %r3932, %r18;
	subc.cc.u32 %r3931, %r3931, %r16;
	subc.cc.u32 %r3930, %r3930, %r14;
	subc.cc.u32 %r3929, %r3929, %r15;
	subc.cc.u32 %r3928, %r3928, %r13;
	subc.cc.u32 %r3927, %r3927, %r1;
	subc.cc.u32 %r3926, %r3926, %r17;
	subc.u32 %r3925, %r3925, %r2;
	
	// end inline asm
$L__BB2_143:
	setp.gt.u32 	%p222, %r3925, %r2;
	@%p222 bra 	$L__BB2_156;
	bra.uni 	$L__BB2_157;
$L__BB2_144:
	setp.gt.u32 	%p224, %r3926, %r17;
	@%p224 bra 	$L__BB2_156;
	setp.lt.u32 	%p225, %r3926, %r17;
	@%p225 bra 	$L__BB2_158;
	setp.gt.u32 	%p226, %r3927, %r1;
	@%p226 bra 	$L__BB2_156;
	setp.lt.u32 	%p227, %r3927, %r1;
	@%p227 bra 	$L__BB2_158;
	setp.gt.u32 	%p228, %r3928, %r13;
	@%p228 bra 	$L__BB2_156;
	setp.lt.u32 	%p229, %r3928, %r13;
	@%p229 bra 	$L__BB2_158;
	setp.gt.u32 	%p230, %r3929, %r15;
	@%p230 bra 	$L__BB2_156;
	setp.lt.u32 	%p231, %r3929, %r15;
	@%p231 bra 	$L__BB2_158;
	setp.gt.u32 	%p232, %r3930, %r14;
	@%p232 bra 	$L__BB2_156;
	setp.lt.u32 	%p233, %r3930, %r14;
	@%p233 bra 	$L__BB2_158;
	setp.gt.u32 	%p234, %r3931, %r16;
	@%p234 bra 	$L__BB2_156;
	setp.lt.u32 	%p235, %r3931, %r16;
	setp.lt.u32 	%p236, %r3932, %r18;
	or.pred  	%p237, %p235, %p236;
	@%p237 bra 	$L__BB2_158;
$L__BB2_156:
	// begin inline asm
	sub.cc.u32 %r3932, %r3932, %r18;
	subc.cc.u32 %r3931, %r3931, %r16;
	subc.cc.u32 %r3930, %r3930, %r14;
	subc.cc.u32 %r3929, %r3929, %r15;
	subc.cc.u32 %r3928, %r3928, %r13;
	subc.cc.u32 %r3927, %r3927, %r1;
	subc.cc.u32 %r3926, %r3926, %r17;
	subc.u32 %r3925, %r3925, %r2;
	
	// end inline asm
	bra.uni 	$L__BB2_158;
$L__BB2_157:
	setp.lt.u32 	%p223, %r3925, %r2;
	@%p223 bra 	$L__BB2_158;
	bra.uni 	$L__BB2_144;
$L__BB2_158:
	ld.const.u32 	%r1802, [const_G_jacobian+92];
	ld.const.u32 	%r1803, [const_G_jacobian+88];
	ld.const.u32 	%r1804, [const_G_jacobian+84];
	ld.const.u32 	%r1805, [const_G_jacobian+80];
	ld.const.u32 	%r1806, [const_G_jacobian+76];
	ld.const.u32 	%r1807, [const_G_jacobian+72];
	mul.wide.u32 	%rd2185, %r1516, %r3900;
	shr.u64 	%rd2186, %rd2185, 32;
	mul.wide.u32 	%rd2187, %r1517, %r3900;
	add.s64 	%rd2188, %rd2186, %rd2187;
	shr.u64 	%rd2189, %rd2188, 32;
	mul.wide.u32 	%rd2190, %r1807, %r3900;
	add.s64 	%rd2191, %rd2189, %rd2190;
	shr.u64 	%rd2192, %rd2191, 32;
	mul.wide.u32 	%rd2193, %r1806, %r3900;
	add.s64 	%rd2194, %rd2192, %rd2193;
	shr.u64 	%rd2195, %rd2194, 32;
	mul.wide.u32 	%rd2196, %r1805, %r3900;
	add.s64 	%rd2197, %rd2195, %rd2196;
	shr.u64 	%rd2198, %rd2197, 32;
	mul.wide.u32 	%rd2199, %r1804, %r3900;
	add.s64 	%rd2200, %rd2198, %rd2199;
	shr.u64 	%rd2201, %rd2200, 32;
	mul.wide.u32 	%rd2202, %r1803, %r3900;
	add.s64 	%rd2203, %rd2201, %rd2202;
	shr.u64 	%rd2204, %rd2203, 32;
	mul.wide.u32 	%rd2205, %r1802, %r3900;
	add.s64 	%rd2206, %rd2204, %rd2205;
	shr.u64 	%rd2207, %rd2206, 32;
	and.b64  	%rd2208, %rd2188, 4294967295;
	mul.wide.u32 	%rd2209, %r1516, %r3899;
	add.s64 	%rd2210, %rd2209, %rd2208;
	shr.u64 	%rd2211, %rd2210, 32;
	and.b64  	%rd2212, %rd2191, 4294967295;
	mul.wide.u32 	%rd2213, %r1517, %r3899;
	add.s64 	%rd2214, %rd2211, %rd2212;
	add.s64 	%rd2215, %rd2214, %rd2213;
	shr.u64 	%rd2216, %rd2215, 32;
	and.b64  	%rd2217, %rd2194, 4294967295;
	mul.wide.u32 	%rd2218, %r1807, %r3899;
	add.s64 	%rd2219, %rd2216, %rd2217;
	add.s64 	%rd2220, %rd2219, %rd2218;
	shr.u64 	%rd2221, %rd2220, 32;
	and.b64  	%rd2222, %rd2197, 4294967295;
	mul.wide.u32 	%rd2223, %r1806, %r3899;
	add.s64 	%rd2224, %rd2221, %rd2222;
	add.s64 	%rd2225, %rd2224, %rd2223;
	shr.u64 	%rd2226, %rd2225, 32;
	and.b64  	%rd2227, %rd2200, 4294967295;
	mul.wide.u32 	%rd2228, %r1805, %r3899;
	add.s64 	%rd2229, %rd2226, %rd2227;
	add.s64 	%rd2230, %rd2229, %rd2228;
	shr.u64 	%rd2231, %rd2230, 32;
	and.b64  	%rd2232, %rd2203, 4294967295;
	mul.wide.u32 	%rd2233, %r1804, %r3899;
	add.s64 	%rd2234, %rd2231, %rd2232;
	add.s64 	%rd2235, %rd2234, %rd2233;
	shr.u64 	%rd2236, %rd2235, 32;
	and.b64  	%rd2237, %rd2206, 4294967295;
	mul.wide.u32 	%rd2238, %r1803, %r3899;
	add.s64 	%rd2239, %rd2236, %rd2237;
	add.s64 	%rd2240, %rd2239, %rd2238;
	shr.u64 	%rd2241, %rd2240, 32;
	mul.wide.u32 	%rd2242, %r1802, %r3899;
	add.s64 	%rd2243, %rd2241, %rd2207;
	add.s64 	%rd2244, %rd2243, %rd2242;
	shr.u64 	%rd2245, %rd2244, 32;
	and.b64  	%rd2246, %rd2215, 4294967295;
	mul.wide.u32 	%rd2247, %r1516, %r3898;
	add.s64 	%rd2248, %rd2247, %rd2246;
	shr.u64 	%rd2249, %rd2248, 32;
	and.b64  	%rd2250, %rd2220, 4294967295;
	mul.wide.u32 	%rd2251, %r1517, %r3898;
	add.s64 	%rd2252, %rd2249, %rd2250;
	add.s64 	%rd2253, %rd2252, %rd2251;
	shr.u64 	%rd2254, %rd2253, 32;
	and.b64  	%rd2255, %rd2225, 4294967295;
	mul.wide.u32 	%rd2256, %r1807, %r3898;
	add.s64 	%rd2257, %rd2254, %rd2255;
	add.s64 	%rd2258, %rd2257, %rd2256;
	shr.u64 	%rd2259, %rd2258, 32;
	and.b64  	%rd2260, %rd2230, 4294967295;
	mul.wide.u32 	%rd2261, %r1806, %r3898;
	add.s64 	%rd2262, %rd2259, %rd2260;
	add.s64 	%rd2263, %rd2262, %rd2261;
	shr.u64 	%rd2264, %rd2263, 32;
	and.b64  	%rd2265, %rd2235, 4294967295;
	mul.wide.u32 	%rd2266, %r1805, %r3898;
	add.s64 	%rd2267, %rd2264, %rd2265;
	add.s64 	%rd2268, %rd2267, %rd2266;
	shr.u64 	%rd2269, %rd2268, 32;
	and.b64  	%rd2270, %rd2240, 4294967295;
	mul.wide.u32 	%rd2271, %r1804, %r3898;
	add.s64 	%rd2272, %rd2269, %rd2270;
	add.s64 	%rd2273, %rd2272, %rd2271;
	shr.u64 	%rd2274, %rd2273, 32;
	and.b64  	%rd2275, %rd2244, 4294967295;
	mul.wide.u32 	%rd2276, %r1803, %r3898;
	add.s64 	%rd2277, %rd2274, %rd2275;
	add.s64 	%rd2278, %rd2277, %rd2276;
	shr.u64 	%rd2279, %rd2278, 32;
	mul.wide.u32 	%rd2280, %r1802, %r3898;
	add.s64 	%rd2281, %rd2279, %rd2245;
	add.s64 	%rd2282, %rd2281, %rd2280;
	shr.u64 	%rd2283, %rd2282, 32;
	and.b64  	%rd2284, %rd2253, 4294967295;
	mul.wide.u32 	%rd2285, %r1516, %r3897;
	add.s64 	%rd2286, %rd2285, %rd2284;
	shr.u64 	%rd2287, %rd2286, 32;
	and.b64  	%rd2288, %rd2258, 4294967295;
	mul.wide.u32 	%rd2289, %r1517, %r3897;
	add.s64 	%rd2290, %rd2287, %rd2288;
	add.s64 	%rd2291, %rd2290, %rd2289;
	shr.u64 	%rd2292, %rd2291, 32;
	and.b64  	%rd2293, %rd2263, 4294967295;
	mul.wide.u32 	%rd2294, %r1807, %r3897;
	add.s64 	%rd2295, %rd2292, %rd2293;
	add.s64 	%rd2296, %rd2295, %rd2294;
	shr.u64 	%rd2297, %rd2296, 32;
	and.b64  	%rd2298, %rd2268, 4294967295;
	mul.wide.u32 	%rd2299, %r1806, %r3897;
	add.s64 	%rd2300, %rd2297, %rd2298;
	add.s64 	%rd2301, %rd2300, %rd2299;
	shr.u64 	%rd2302, %rd2301, 32;
	and.b64  	%rd2303, %rd2273, 4294967295;
	mul.wide.u32 	%rd2304, %r1805, %r3897;
	add.s64 	%rd2305, %rd2302, %rd2303;
	add.s64 	%rd2306, %rd2305, %rd2304;
	shr.u64 	%rd2307, %rd2306, 32;
	and.b64  	%rd2308, %rd2278, 4294967295;
	mul.wide.u32 	%rd2309, %r1804, %r3897;
	add.s64 	%rd2310, %rd2307, %rd2308;
	add.s64 	%rd2311, %rd2310, %rd2309;
	shr.u64 	%rd2312, %rd2311, 32;
	and.b64  	%rd2313, %rd2282, 4294967295;
	mul.wide.u32 	%rd2314, %r1803, %r3897;
	add.s64 	%rd2315, %rd2312, %rd2313;
	add.s64 	%rd2316, %rd2315, %rd2314;
	shr.u64 	%rd2317, %rd2316, 32;
	mul.wide.u32 	%rd2318, %r1802, %r3897;
	add.s64 	%rd2319, %rd2317, %rd2283;
	add.s64 	%rd2320, %rd2319, %rd2318;
	shr.u64 	%rd2321, %rd2320, 32;
	and.b64  	%rd2322, %rd2291, 4294967295;
	mul.wide.u32 	%rd2323, %r1516, %r3896;
	add.s64 	%rd2324, %rd2323, %rd2322;
	shr.u64 	%rd2325, %rd2324, 32;
	and.b64  	%rd2326, %rd2296, 4294967295;
	mul.wide.u32 	%rd2327, %r1517, %r3896;
	add.s64 	%rd2328, %rd2325, %rd2326;
	add.s64 	%rd2329, %rd2328, %rd2327;
	shr.u64 	%rd2330, %rd2329, 32;
	and.b64  	%rd2331, %rd2301, 4294967295;
	mul.wide.u32 	%rd2332, %r1807, %r3896;
	add.s64 	%rd2333, %rd2330, %rd2331;
	add.s64 	%rd2334, %rd2333, %rd2332;
	shr.u64 	%rd2335, %rd2334, 32;
	and.b64  	%rd2336, %rd2306, 4294967295;
	mul.wide.u32 	%rd2337, %r1806, %r3896;
	add.s64 	%rd2338, %rd2335, %rd2336;
	add.s64 	%rd2339, %rd2338, %rd2337;
	shr.u64 	%rd2340, %rd2339, 32;
	and.b64  	%rd2341, %rd2311, 4294967295;
	mul.wide.u32 	%rd2342, %r1805, %r3896;
	add.s64 	%rd2343, %rd2340, %rd2341;
	add.s64 	%rd2344, %rd2343, %rd2342;
	shr.u64 	%rd2345, %rd2344, 32;
	and.b64  	%rd2346, %rd2316, 4294967295;
	mul.wide.u32 	%rd2347, %r1804, %r3896;
	add.s64 	%rd2348, %rd2345, %rd2346;
	add.s64 	%rd2349, %rd2348, %rd2347;
	shr.u64 	%rd2350, %rd2349, 32;
	and.b64  	%rd2351, %rd2320, 4294967295;
	mul.wide.u32 	%rd2352, %r1803, %r3896;
	add.s64 	%rd2353, %rd2350, %rd2351;
	add.s64 	%rd2354, %rd2353, %rd2352;
	shr.u64 	%rd2355, %rd2354, 32;
	mul.wide.u32 	%rd2356, %r1802, %r3896;
	add.s64 	%rd2357, %rd2355, %rd2321;
	add.s64 	%rd2358, %rd2357, %rd2356;
	shr.u64 	%rd2359, %rd2358, 32;
	and.b64  	%rd2360, %rd2329, 4294967295;
	mul.wide.u32 	%rd2361, %r1516, %r3895;
	add.s64 	%rd2362, %rd2361, %rd2360;
	shr.u64 	%rd2363, %rd2362, 32;
	and.b64  	%rd2364, %rd2334, 4294967295;
	mul.wide.u32 	%rd2365, %r1517, %r3895;
	add.s64 	%rd2366, %rd2363, %rd2364;
	add.s64 	%rd2367, %rd2366, %rd2365;
	shr.u64 	%rd2368, %rd2367, 32;
	and.b64  	%rd2369, %rd2339, 4294967295;
	mul.wide.u32 	%rd2370, %r1807, %r3895;
	add.s64 	%rd2371, %rd2368, %rd2369;
	add.s64 	%rd2372, %rd2371, %rd2370;
	shr.u64 	%rd2373, %rd2372, 32;
	and.b64  	%rd2374, %rd2344, 4294967295;
	mul.wide.u32 	%rd2375, %r1806, %r3895;
	add.s64 	%rd2376, %rd2373, %rd2374;
	add.s64 	%rd2377, %rd2376, %rd2375;
	shr.u64 	%rd2378, %rd2377, 32;
	and.b64  	%rd2379, %rd2349, 4294967295;
	mul.wide.u32 	%rd2380, %r1805, %r3895;
	add.s64 	%rd2381, %rd2378, %rd2379;
	add.s64 	%rd2382, %rd2381, %rd2380;
	shr.u64 	%rd2383, %rd2382, 32;
	and.b64  	%rd2384, %rd2354, 4294967295;
	mul.wide.u32 	%rd2385, %r1804, %r3895;
	add.s64 	%rd2386, %rd2383, %rd2384;
	add.s64 	%rd2387, %rd2386, %rd2385;
	shr.u64 	%rd2388, %rd2387, 32;
	and.b64  	%rd2389, %rd2358, 4294967295;
	mul.wide.u32 	%rd2390, %r1803, %r3895;
	add.s64 	%rd2391, %rd2388, %rd2389;
	add.s64 	%rd2392, %rd2391, %rd2390;
	shr.u64 	%rd2393, %rd2392, 32;
	mul.wide.u32 	%rd2394, %r1802, %r3895;
	add.s64 	%rd2395, %rd2393, %rd2359;
	add.s64 	%rd2396, %rd2395, %rd2394;
	shr.u64 	%rd2397, %rd2396, 32;
	and.b64  	%rd2398, %rd2367, 4294967295;
	mul.wide.u32 	%rd2399, %r1516, %r3894;
	add.s64 	%rd2400, %rd2399, %rd2398;
	shr.u64 	%rd2401, %rd2400, 32;
	and.b64  	%rd2402, %rd2372, 4294967295;
	mul.wide.u32 	%rd2403, %r1517, %r3894;
	add.s64 	%rd2404, %rd2401, %rd2402;
	add.s64 	%rd2405, %rd2404, %rd2403;
	shr.u64 	%rd2406, %rd2405, 32;
	and.b64  	%rd2407, %rd2377, 4294967295;
	mul.wide.u32 	%rd2408, %r1807, %r3894;
	add.s64 	%rd2409, %rd2406, %rd2407;
	add.s64 	%rd2410, %rd2409, %rd2408;
	shr.u64 	%rd2411, %rd2410, 32;
	and.b64  	%rd2412, %rd2382, 4294967295;
	mul.wide.u32 	%rd2413, %r1806, %r3894;
	add.s64 	%rd2414, %rd2411, %rd2412;
	add.s64 	%rd2415, %rd2414, %rd2413;
	shr.u64 	%rd2416, %rd2415, 32;
	and.b64  	%rd2417, %rd2387, 4294967295;
	mul.wide.u32 	%rd2418, %r1805, %r3894;
	add.s64 	%rd2419, %rd2416, %rd2417;
	add.s64 	%rd2420, %rd2419, %rd2418;
	shr.u64 	%rd2421, %rd2420, 32;
	and.b64  	%rd2422, %rd2392, 4294967295;
	mul.wide.u32 	%rd2423, %r1804, %r3894;
	add.s64 	%rd2424, %rd2421, %rd2422;
	add.s64 	%rd2425, %rd2424, %rd2423;
	shr.u64 	%rd2426, %rd2425, 32;
	and.b64  	%rd2427, %rd2396, 4294967295;
	mul.wide.u32 	%rd2428, %r1803, %r3894;
	add.s64 	%rd2429, %rd2426, %rd2427;
	add.s64 	%rd2430, %rd2429, %rd2428;
	shr.u64 	%rd2431, %rd2430, 32;
	mul.wide.u32 	%rd2432, %r1802, %r3894;
	add.s64 	%rd2433, %rd2431, %rd2397;
	add.s64 	%rd2434, %rd2433, %rd2432;
	shr.u64 	%rd2435, %rd2434, 32;
	and.b64  	%rd2436, %rd2405, 4294967295;
	mul.wide.u32 	%rd2437, %r1516, %r3893;
	add.s64 	%rd2438, %rd2437, %rd2436;
	shr.u64 	%rd2439, %rd2438, 32;
	and.b64  	%rd2440, %rd2410, 4294967295;
	mul.wide.u32 	%rd2441, %r1517, %r3893;
	add.s64 	%rd2442, %rd2439, %rd2440;
	add.s64 	%rd2443, %rd2442, %rd2441;
	shr.u64 	%rd2444, %rd2443, 32;
	and.b64  	%rd2445, %rd2415, 4294967295;
	mul.wide.u32 	%rd2446, %r1807, %r3893;
	add.s64 	%rd2447, %rd2444, %rd2445;
	add.s64 	%rd2448, %rd2447, %rd2446;
	shr.u64 	%rd2449, %rd2448, 32;
	and.b64  	%rd2450, %rd2420, 4294967295;
	mul.wide.u32 	%rd2451, %r1806, %r3893;
	add.s64 	%rd2452, %rd2449, %rd2450;
	add.s64 	%rd2453, %rd2452, %rd2451;
	shr.u64 	%rd2454, %rd2453, 32;
	and.b64  	%rd2455, %rd2425, 4294967295;
	mul.wide.u32 	%rd2456, %r1805, %r3893;
	add.s64 	%rd2457, %rd2454, %rd2455;
	add.s64 	%rd2458, %rd2457, %rd2456;
	shr.u64 	%rd2459, %rd2458, 32;
	and.b64  	%rd2460, %rd2430, 4294967295;
	mul.wide.u32 	%rd2461, %r1804, %r3893;
	add.s64 	%rd2462, %rd2459, %rd2460;
	add.s64 	%rd2463, %rd2462, %rd2461;
	shr.u64 	%rd2464, %rd2463, 32;
	and.b64  	%rd2465, %rd2434, 4294967295;
	mul.wide.u32 	%rd2466, %r1803, %r3893;
	add.s64 	%rd2467, %rd2464, %rd2465;
	add.s64 	%rd2468, %rd2467, %rd2466;
	shr.u64 	%rd2469, %rd2468, 32;
	mul.wide.u32 	%rd2470, %r1802, %r3893;
	add.s64 	%rd2471, %rd2469, %rd2435;
	add.s64 	%rd2472, %rd2471, %rd2470;
	shr.u64 	%rd2473, %rd2472, 32;
	{ .reg .b32 tmp; mov.b64 {tmp, %r1808}, %rd2472; }
	and.b64  	%rd2474, %rd2443, 4294967295;
	mul.lo.s64 	%rd2475, %rd2474, 977;
	and.b64  	%rd2476, %rd2185, 4294967295;
	and.b64  	%rd2477, %rd2475, 4294967295;
	add.s64 	%rd9717, %rd2477, %rd2476;
	shr.u64 	%rd2478, %rd2475, 32;
	shr.u64 	%rd2479, %rd9717, 32;
	add.s64 	%rd2480, %rd2479, %rd2478;
	and.b64  	%rd2481, %rd2448, 4294967295;
	mul.lo.s64 	%rd2482, %rd2481, 977;
	and.b64  	%rd2483, %rd2210, 4294967295;
	and.b64  	%rd2484, %rd2482, 4294967295;
	add.s64 	%rd2485, %rd2480, %rd2483;
	add.s64 	%rd2486, %rd2485, %rd2484;
	add.s64 	%rd9716, %rd2486, %rd2474;
	shr.u64 	%rd2487, %rd2482, 32;
	shr.u64 	%rd2488, %rd9716, 32;
	add.s64 	%rd2489, %rd2488, %rd2487;
	and.b64  	%rd2490, %rd2453, 4294967295;
	mul.lo.s64 	%rd2491, %rd2490, 977;
	and.b64  	%rd2492, %rd2248, 4294967295;
	and.b64  	%rd2493, %rd2491, 4294967295;
	add.s64 	%rd2494, %rd2489, %rd2492;
	add.s64 	%rd2495, %rd2494, %rd2493;
	add.s64 	%rd9715, %rd2495, %rd2481;
	shr.u64 	%rd2496, %rd2491, 32;
	shr.u64 	%rd2497, %rd9715, 32;
	add.s64 	%rd2498, %rd2497, %rd2496;
	and.b64  	%rd2499, %rd2458, 4294967295;
	mul.lo.s64 	%rd2500, %rd2499, 977;
	and.b64  	%rd2501, %rd2286, 4294967295;
	and.b64  	%rd2502, %rd2500, 4294967295;
	add.s64 	%rd2503, %rd2498, %rd2501;
	add.s64 	%rd2504, %rd2503, %rd2502;
	add.s64 	%rd9714, %rd2504, %rd2490;
	shr.u64 	%rd2505, %rd2500, 32;
	shr.u64 	%rd2506, %rd9714, 32;
	add.s64 	%rd2507, %rd2506, %rd2505;
	and.b64  	%rd2508, %rd2463, 4294967295;
	mul.lo.s64 	%rd2509, %rd2508, 977;
	and.b64  	%rd2510, %rd2324, 4294967295;
	and.b64  	%rd2511, %rd2509, 4294967295;
	add.s64 	%rd2512, %rd2507, %rd2510;
	add.s64 	%rd2513, %rd2512, %rd2511;
	add.s64 	%rd9713, %rd2513, %rd2499;
	shr.u64 	%rd2514, %rd2509, 32;
	shr.u64 	%rd2515, %rd9713, 32;
	add.s64 	%rd2516, %rd2515, %rd2514;
	and.b64  	%rd2517, %rd2468, 4294967295;
	mul.lo.s64 	%rd2518, %rd2517, 977;
	and.b64  	%rd2519, %rd2362, 4294967295;
	and.b64  	%rd2520, %rd2518, 4294967295;
	add.s64 	%rd2521, %rd2516, %rd2519;
	add.s64 	%rd2522, %rd2521, %rd2520;
	add.s64 	%rd9712, %rd2522, %rd2508;
	shr.u64 	%rd2523, %rd2518, 32;
	shr.u64 	%rd2524, %rd9712, 32;
	add.s64 	%rd2525, %rd2524, %rd2523;
	and.b64  	%rd2526, %rd2472, 4294967295;
	mul.lo.s64 	%rd2527, %rd2526, 977;
	and.b64  	%rd2528, %rd2400, 4294967295;
	and.b64  	%rd2529, %rd2527, 4294967295;
	add.s64 	%rd2530, %rd2525, %rd2528;
	add.s64 	%rd2531, %rd2530, %rd2529;
	add.s64 	%rd9711, %rd2531, %rd2517;
	shr.u64 	%rd2532, %rd2527, 32;
	shr.u64 	%rd2533, %rd9711, 32;
	add.s64 	%rd2534, %rd2533, %rd2532;
	mul.lo.s64 	%rd2535, %rd2473, 977;
	and.b64  	%rd2536, %rd2438, 4294967295;
	and.b64  	%rd2537, %rd2535, 4294967295;
	add.s64 	%rd2538, %rd2534, %rd2536;
	add.s64 	%rd2539, %rd2538, %rd2537;
	add.s64 	%rd9710, %rd2539, %rd2526;
	shr.u64 	%rd2540, %rd2535, 32;
	shr.u64 	%rd2541, %rd9710, 32;
	cvt.u32.u64 	%r1809, %rd2541;
	cvt.u32.u64 	%r1810, %rd2540;
	add.s32 	%r1811, %r1809, %r1810;
	add.s32 	%r181, %r1811, %r1808;
	setp.eq.s32 	%p239, %r181, 0;
	mov.pred 	%p1567, 0;
	@%p239 bra 	$L__BB2_166;
	cvt.u64.u32 	%rd2542, %r181;
	mul.wide.u32 	%rd2543, %r181, 977;
	shr.u64 	%rd2544, %rd2543, 32;
	and.b64  	%rd2545, %rd9717, 4294967295;
	and.b64  	%rd2546, %rd2543, 4294967295;
	add.s64 	%rd9717, %rd2546, %rd2545;
	shr.u64 	%rd2547, %rd9717, 32;
	and.b64  	%rd2548, %rd9716, 4294967295;
	add.s64 	%rd2549, %rd2544, %rd2548;
	add.s64 	%rd2550, %rd2549, %rd2542;
	add.s64 	%rd9716, %rd2550, %rd2547;
	setp.lt.u64 	%p241, %rd9716, 4294967296;
	@%p241 bra 	$L__BB2_166;
	shr.u64 	%rd2551, %rd9716, 32;
	and.b64  	%rd2552, %rd9715, 4294967295;
	add.s64 	%rd9715, %rd2551, %rd2552;
	setp.lt.u64 	%p243, %rd9715, 4294967296;
	@%p243 bra 	$L__BB2_166;
	shr.u64 	%rd2553, %rd9715, 32;
	and.b64  	%rd2554, %rd9714, 4294967295;
	add.s64 	%rd9714, %rd2553, %rd2554;
	setp.lt.u64 	%p245, %rd9714, 4294967296;
	@%p245 bra 	$L__BB2_166;
	shr.u64 	%rd2556, %rd9714, 32;
	and.b64  	%rd2557, %rd9713, 4294967295;
	add.s64 	%rd9713, %rd2556, %rd2557;
	setp.lt.u64 	%p247, %rd9713, 4294967296;
	mov.b64 	%rd9714, 4294967296;
	@%p247 bra 	$L__BB2_166;
	shr.u64 	%rd2559, %rd9713, 32;
	and.b64  	%rd2560, %rd9712, 4294967295;
	add.s64 	%rd9712, %rd2559, %rd2560;
	setp.lt.u64 	%p249, %rd9712, 4294967296;
	mov.b64 	%rd9713, 4294967296;
	mov.u64 	%rd9714, %rd9713;
	@%p249 bra 	$L__BB2_166;
	shr.u64 	%rd2562, %rd9712, 32;
	and.b64  	%rd2563, %rd9711, 4294967295;
	add.s64 	%rd9711, %rd2562, %rd2563;
	setp.lt.u64 	%p251, %rd9711, 4294967296;
	mov.b64 	%rd9712, 4294967296;
	mov.u64 	%rd9713, %rd9712;
	mov.u64 	%rd9714, %rd9712;
	@%p251 bra 	$L__BB2_166;
	shr.u64 	%rd2565, %rd9711, 32;
	and.b64  	%rd2566, %rd9710, 4294967295;
	add.s64 	%rd2567, %rd2565, %rd2566;
	setp.gt.u64 	%p1567, %rd2567, 4294967295;
	min.u64 	%rd9710, %rd2567, 4294967296;
	mov.b64 	%rd9711, 4294967296;
	mov.u64 	%rd9712, %rd9711;
	mov.u64 	%rd9713, %rd9711;
	mov.u64 	%rd9714, %rd9711;
$L__BB2_166:
	cvt.u32.u64 	%r3948, %rd9717;
	cvt.u32.u64 	%r3947, %rd9716;
	cvt.u32.u64 	%r3946, %rd9715;
	cvt.u32.u64 	%r3945, %rd9714;
	cvt.u32.u64 	%r3944, %rd9713;
	cvt.u32.u64 	%r3943, %rd9712;
	cvt.u32.u64 	%r3942, %rd9711;
	cvt.u32.u64 	%r3941, %rd9710;
	setp.lt.u32 	%p252, %r2, %r3941;
	or.pred  	%p253, %p1567, %p252;
	@%p253 bra 	$L__BB2_180;
	setp.gt.u32 	%p254, %r2, %r3941;
	@%p254 bra 	$L__BB2_181;
	setp.lt.u32 	%p255, %r17, %r3942;
	@%p255 bra 	$L__BB2_180;
	setp.gt.u32 	%p256, %r17, %r3942;
	@%p256 bra 	$L__BB2_181;
	setp.lt.u32 	%p257, %r1, %r3943;
	@%p257 bra 	$L__BB2_180;
	setp.gt.u32 	%p258, %r1, %r3943;
	@%p258 bra 	$L__BB2_181;
	setp.lt.u32 	%p259, %r13, %r3944;
	@%p259 bra 	$L__BB2_180;
	setp.gt.u32 	%p260, %r13, %r3944;
	@%p260 bra 	$L__BB2_181;
	setp.lt.u32 	%p261, %r15, %r3945;
	@%p261 bra 	$L__BB2_180;
	setp.gt.u32 	%p262, %r15, %r3945;
	@%p262 bra 	$L__BB2_181;
	setp.lt.u32 	%p263, %r14, %r3946;
	@%p263 bra 	$L__BB2_180;
	setp.gt.u32 	%p264, %r14, %r3946;
	@%p264 bra 	$L__BB2_181;
	setp.lt.u32 	%p265, %r16, %r3947;
	@%p265 bra 	$L__BB2_180;
	setp.gt.u32 	%p266, %r16, %r3947;
	setp.gt.u32 	%p267, %r18, %r3948;
	or.pred  	%p268, %p266, %p267;
	@%p268 bra 	$L__BB2_181;
$L__BB2_180:
	// begin inline asm
	sub.cc.u32 %r3948, %r3948, %r18;
	subc.cc.u32 %r3947, %r3947, %r16;
	subc.cc.u32 %r3946, %r3946, %r14;
	subc.cc.u32 %r3945, %r3945, %r15;
	subc.cc.u32 %r3944, %r3944, %r13;
	subc.cc.u32 %r3943, %r3943, %r1;
	subc.cc.u32 %r3942, %r3942, %r17;
	subc.u32 %r3941, %r3941, %r2;
	
	// end inline asm
$L__BB2_181:
	setp.gt.u32 	%p269, %r3941, %r2;
	@%p269 bra 	$L__BB2_194;
	bra.uni 	$L__BB2_195;
$L__BB2_182:
	setp.gt.u32 	%p271, %r3942, %r17;
	@%p271 bra 	$L__BB2_194;
	setp.lt.u32 	%p272, %r3942, %r17;
	@%p272 bra 	$L__BB2_196;
	setp.gt.u32 	%p273, %r3943, %r1;
	@%p273 bra 	$L__BB2_194;
	setp.lt.u32 	%p274, %r3943, %r1;
	@%p274 bra 	$L__BB2_196;
	setp.gt.u32 	%p275, %r3944, %r13;
	@%p275 bra 	$L__BB2_194;
	setp.lt.u32 	%p276, %r3944, %r13;
	@%p276 bra 	$L__BB2_196;
	setp.gt.u32 	%p277, %r3945, %r15;
	@%p277 bra 	$L__BB2_194;
	setp.lt.u32 	%p278, %r3945, %r15;
	@%p278 bra 	$L__BB2_196;
	setp.gt.u32 	%p279, %r3946, %r14;
	@%p279 bra 	$L__BB2_194;
	setp.lt.u32 	%p280, %r3946, %r14;
	@%p280 bra 	$L__BB2_196;
	setp.gt.u32 	%p281, %r3947, %r16;
	@%p281 bra 	$L__BB2_194;
	setp.lt.u32 	%p282, %r3947, %r16;
	setp.lt.u32 	%p283, %r3948, %r18;
	or.pred  	%p284, %p282, %p283;
	@%p284 bra 	$L__BB2_196;
$L__BB2_194:
	// begin inline asm
	sub.cc.u32 %r3948, %r3948, %r18;
	subc.cc.u32 %r3947, %r3947, %r16;
	subc.cc.u32 %r3946, %r3946, %r14;
	subc.cc.u32 %r3945, %r3945, %r15;
	subc.cc.u32 %r3944, %r3944, %r13;
	subc.cc.u32 %r3943, %r3943, %r1;
	subc.cc.u32 %r3942, %r3942, %r17;
	subc.u32 %r3941, %r3941, %r2;
	
	// end inline asm
	bra.uni 	$L__BB2_196;
$L__BB2_195:
	setp.lt.u32 	%p270, %r3941, %r2;
	@%p270 bra 	$L__BB2_196;
	bra.uni 	$L__BB2_182;
$L__BB2_196:
	ld.global.u32 	%r1860, [%rd9+-36];
	mul.wide.u32 	%rd2569, %r1860, %r3884;
	shr.u64 	%rd2570, %rd2569, 32;
	ld.global.u32 	%r1861, [%rd9+-32];
	mul.wide.u32 	%rd2571, %r1861, %r3884;
	add.s64 	%rd2572, %rd2570, %rd2571;
	shr.u64 	%rd2573, %rd2572, 32;
	ld.global.u32 	%r1862, [%rd9+-28];
	mul.wide.u32 	%rd2574, %r1862, %r3884;
	add.s64 	%rd2575, %rd2573, %rd2574;
	shr.u64 	%rd2576, %rd2575, 32;
	ld.global.u32 	%r1863, [%rd9+-24];
	mul.wide.u32 	%rd2577, %r1863, %r3884;
	add.s64 	%rd2578, %rd2576, %rd2577;
	shr.u64 	%rd2579, %rd2578, 32;
	ld.global.u32 	%r1864, [%rd9+-20];
	mul.wide.u32 	%rd2580, %r1864, %r3884;
	add.s64 	%rd2581, %rd2579, %rd2580;
	shr.u64 	%rd2582, %rd2581, 32;
	ld.global.u32 	%r1865, [%rd9+-16];
	mul.wide.u32 	%rd2583, %r1865, %r3884;
	add.s64 	%rd2584, %rd2582, %rd2583;
	shr.u64 	%rd2585, %rd2584, 32;
	ld.global.u32 	%r1866, [%rd9+-12];
	mul.wide.u32 	%rd2586, %r1866, %r3884;
	add.s64 	%rd2587, %rd2585, %rd2586;
	shr.u64 	%rd2588, %rd2587, 32;
	ld.global.u32 	%r1867, [%rd9+-8];
	mul.wide.u32 	%rd2589, %r1867, %r3884;
	add.s64 	%rd2590, %rd2588, %rd2589;
	shr.u64 	%rd2591, %rd2590, 32;
	and.b64  	%rd2592, %rd2572, 4294967295;
	mul.wide.u32 	%rd2593, %r1860, %r3883;
	add.s64 	%rd2594, %rd2593, %rd2592;
	shr.u64 	%rd2595, %rd2594, 32;
	and.b64  	%rd2596, %rd2575, 4294967295;
	mul.wide.u32 	%rd2597, %r1861, %r3883;
	add.s64 	%rd2598, %rd2595, %rd2596;
	add.s64 	%rd2599, %rd2598, %rd2597;
	shr.u64 	%rd2600, %rd2599, 32;
	and.b64  	%rd2601, %rd2578, 4294967295;
	mul.wide.u32 	%rd2602, %r1862, %r3883;
	add.s64 	%rd2603, %rd2600, %rd2601;
	add.s64 	%rd2604, %rd2603, %rd2602;
	shr.u64 	%rd2605, %rd2604, 32;
	and.b64  	%rd2606, %rd2581, 4294967295;
	mul.wide.u32 	%rd2607, %r1863, %r3883;
	add.s64 	%rd2608, %rd2605, %rd2606;
	add.s64 	%rd2609, %rd2608, %rd2607;
	shr.u64 	%rd2610, %rd2609, 32;
	and.b64  	%rd2611, %rd2584, 4294967295;
	mul.wide.u32 	%rd2612, %r1864, %r3883;
	add.s64 	%rd2613, %rd2610, %rd2611;
	add.s64 	%rd2614, %rd2613, %rd2612;
	shr.u64 	%rd2615, %rd2614, 32;
	and.b64  	%rd2616, %rd2587, 4294967295;
	mul.wide.u32 	%rd2617, %r1865, %r3883;
	add.s64 	%rd2618, %rd2615, %rd2616;
	add.s64 	%rd2619, %rd2618, %rd2617;
	shr.u64 	%rd2620, %rd2619, 32;
	and.b64  	%rd2621, %rd2590, 4294967295;
	mul.wide.u32 	%rd2622, %r1866, %r3883;
	add.s64 	%rd2623, %rd2620, %rd2621;
	add.s64 	%rd2624, %rd2623, %rd2622;
	shr.u64 	%rd2625, %rd2624, 32;
	mul.wide.u32 	%rd2626, %r1867, %r3883;
	add.s64 	%rd2627, %rd2625, %rd2591;
	add.s64 	%rd2628, %rd2627, %rd2626;
	shr.u64 	%rd2629, %rd2628, 32;
	and.b64  	%rd2630, %rd2599, 4294967295;
	mul.wide.u32 	%rd2631, %r1860, %r3882;
	add.s64 	%rd2632, %rd2631, %rd2630;
	shr.u64 	%rd2633, %rd2632, 32;
	and.b64  	%rd2634, %rd2604, 4294967295;
	mul.wide.u32 	%rd2635, %r1861, %r3882;
	add.s64 	%rd2636, %rd2633, %rd2634;
	add.s64 	%rd2637, %rd2636, %rd2635;
	shr.u64 	%rd2638, %rd2637, 32;
	and.b64  	%rd2639, %rd2609, 4294967295;
	mul.wide.u32 	%rd2640, %r1862, %r3882;
	add.s64 	%rd2641, %rd2638, %rd2639;
	add.s64 	%rd2642, %rd2641, %rd2640;
	shr.u64 	%rd2643, %rd2642, 32;
	and.b64  	%rd2644, %rd2614, 4294967295;
	mul.wide.u32 	%rd2645, %r1863, %r3882;
	add.s64 	%rd2646, %rd2643, %rd2644;
	add.s64 	%rd2647, %rd2646, %rd2645;
	shr.u64 	%rd2648, %rd2647, 32;
	and.b64  	%rd2649, %rd2619, 4294967295;
	mul.wide.u32 	%rd2650, %r1864, %r3882;
	add.s64 	%rd2651, %rd2648, %rd2649;
	add.s64 	%rd2652, %rd2651, %rd2650;
	shr.u64 	%rd2653, %rd2652, 32;
	and.b64  	%rd2654, %rd2624, 4294967295;
	mul.wide.u32 	%rd2655, %r1865, %r3882;
	add.s64 	%rd2656, %rd2653, %rd2654;
	add.s64 	%rd2657, %rd2656, %rd2655;
	shr.u64 	%rd2658, %rd2657, 32;
	and.b64  	%rd2659, %rd2628, 4294967295;
	mul.wide.u32 	%rd2660, %r1866, %r3882;
	add.s64 	%rd2661, %rd2658, %rd2659;
	add.s64 	%rd2662, %rd2661, %rd2660;
	shr.u64 	%rd2663, %rd2662, 32;
	mul.wide.u32 	%rd2664, %r1867, %r3882;
	add.s64 	%rd2665, %rd2663, %rd2629;
	add.s64 	%rd2666, %rd2665, %rd2664;
	shr.u64 	%rd2667, %rd2666, 32;
	and.b64  	%rd2668, %rd2637, 4294967295;
	mul.wide.u32 	%rd2669, %r1860, %r3881;
	add.s64 	%rd2670, %rd2669, %rd2668;
	shr.u64 	%rd2671, %rd2670, 32;
	and.b64  	%rd2672, %rd2642, 4294967295;
	mul.wide.u32 	%rd2673, %r1861, %r3881;
	add.s64 	%rd2674, %rd2671, %rd2672;
	add.s64 	%rd2675, %rd2674, %rd2673;
	shr.u64 	%rd2676, %rd2675, 32;
	and.b64  	%rd2677, %rd2647, 4294967295;
	mul.wide.u32 	%rd2678, %r1862, %r3881;
	add.s64 	%rd2679, %rd2676, %rd2677;
	add.s64 	%rd2680, %rd2679, %rd2678;
	shr.u64 	%rd2681, %rd2680, 32;
	and.b64  	%rd2682, %rd2652, 4294967295;
	mul.wide.u32 	%rd2683, %r1863, %r3881;
	add.s64 	%rd2684, %rd2681, %rd2682;
	add.s64 	%rd2685, %rd2684, %rd2683;
	shr.u64 	%rd2686, %rd2685, 32;
	and.b64  	%rd2687, %rd2657, 4294967295;
	mul.wide.u32 	%rd2688, %r1864, %r3881;
	add.s64 	%rd2689, %rd2686, %rd2687;
	add.s64 	%rd2690, %rd2689, %rd2688;
	shr.u64 	%rd2691, %rd2690, 32;
	and.b64  	%rd2692, %rd2662, 4294967295;
	mul.wide.u32 	%rd2693, %r1865, %r3881;
	add.s64 	%rd2694, %rd2691, %rd2692;
	add.s64 	%rd2695, %rd2694, %rd2693;
	shr.u64 	%rd2696, %rd2695, 32;
	and.b64  	%rd2697, %rd2666, 4294967295;
	mul.wide.u32 	%rd2698, %r1866, %r3881;
	add.s64 	%rd2699, %rd2696, %rd2697;
	add.s64 	%rd2700, %rd2699, %rd2698;
	shr.u64 	%rd2701, %rd2700, 32;
	mul.wide.u32 	%rd2702, %r1867, %r3881;
	add.s64 	%rd2703, %rd2701, %rd2667;
	add.s64 	%rd2704, %rd2703, %rd2702;
	shr.u64 	%rd2705, %rd2704, 32;
	and.b64  	%rd2706, %rd2675, 4294967295;
	mul.wide.u32 	%rd2707, %r1860, %r3880;
	add.s64 	%rd2708, %rd2707, %rd2706;
	shr.u64 	%rd2709, %rd2708, 32;
	and.b64  	%rd2710, %rd2680, 4294967295;
	mul.wide.u32 	%rd2711, %r1861, %r3880;
	add.s64 	%rd2712, %rd2709, %rd2710;
	add.s64 	%rd2713, %rd2712, %rd2711;
	shr.u64 	%rd2714, %rd2713, 32;
	and.b64  	%rd2715, %rd2685, 4294967295;
	mul.wide.u32 	%rd2716, %r1862, %r3880;
	add.s64 	%rd2717, %rd2714, %rd2715;
	add.s64 	%rd2718, %rd2717, %rd2716;
	shr.u64 	%rd2719, %rd2718, 32;
	and.b64  	%rd2720, %rd2690, 4294967295;
	mul.wide.u32 	%rd2721, %r1863, %r3880;
	add.s64 	%rd2722, %rd2719, %rd2720;
	add.s64 	%rd2723, %rd2722, %rd2721;
	shr.u64 	%rd2724, %rd2723, 32;
	and.b64  	%rd2725, %rd2695, 4294967295;
	mul.wide.u32 	%rd2726, %r1864, %r3880;
	add.s64 	%rd2727, %rd2724, %rd2725;
	add.s64 	%rd2728, %rd2727, %rd2726;
	shr.u64 	%rd2729, %rd2728, 32;
	and.b64  	%rd2730, %rd2700, 4294967295;
	mul.wide.u32 	%rd2731, %r1865, %r3880;
	add.s64 	%rd2732, %rd2729, %rd2730;
	add.s64 	%rd2733, %rd2732, %rd2731;
	shr.u64 	%rd2734, %rd2733, 32;
	and.b64  	%rd2735, %rd2704, 4294967295;
	mul.wide.u32 	%rd2736, %r1866, %r3880;
	add.s64 	%rd2737, %rd2734, %rd2735;
	add.s64 	%rd2738, %rd2737, %rd2736;
	shr.u64 	%rd2739, %rd2738, 32;
	mul.wide.u32 	%rd2740, %r1867, %r3880;
	add.s64 	%rd2741, %rd2739, %rd2705;
	add.s64 	%rd2742, %rd2741, %rd2740;
	shr.u64 	%rd2743, %rd2742, 32;
	and.b64  	%rd2744, %rd2713, 4294967295;
	mul.wide.u32 	%rd2745, %r1860, %r3879;
	add.s64 	%rd2746, %rd2745, %rd2744;
	shr.u64 	%rd2747, %rd2746, 32;
	and.b64  	%rd2748, %rd2718, 4294967295;
	mul.wide.u32 	%rd2749, %r1861, %r3879;
	add.s64 	%rd2750, %rd2747, %rd2748;
	add.s64 	%rd2751, %rd2750, %rd2749;
	shr.u64 	%rd2752, %rd2751, 32;
	and.b64  	%rd2753, %rd2723, 4294967295;
	mul.wide.u32 	%rd2754, %r1862, %r3879;
	add.s64 	%rd2755, %rd2752, %rd2753;
	add.s64 	%rd2756, %rd2755, %rd2754;
	shr.u64 	%rd2757, %rd2756, 32;
	and.b64  	%rd2758, %rd2728, 4294967295;
	mul.wide.u32 	%rd2759, %r1863, %r3879;
	add.s64 	%rd2760, %rd2757, %rd2758;
	add.s64 	%rd2761, %rd2760, %rd2759;
	shr.u64 	%rd2762, %rd2761, 32;
	and.b64  	%rd2763, %rd2733, 4294967295;
	mul.wide.u32 	%rd2764, %r1864, %r3879;
	add.s64 	%rd2765, %rd2762, %rd2763;
	add.s64 	%rd2766, %rd2765, %rd2764;
	shr.u64 	%rd2767, %rd2766, 32;
	and.b64  	%rd2768, %rd2738, 4294967295;
	mul.wide.u32 	%rd2769, %r1865, %r3879;
	add.s64 	%rd2770, %rd2767, %rd2768;
	add.s64 	%rd2771, %rd2770, %rd2769;
	shr.u64 	%rd2772, %rd2771, 32;
	and.b64  	%rd2773, %rd2742, 4294967295;
	mul.wide.u32 	%rd2774, %r1866, %r3879;
	add.s64 	%rd2775, %rd2772, %rd2773;
	add.s64 	%rd2776, %rd2775, %rd2774;
	shr.u64 	%rd2777, %rd2776, 32;
	mul.wide.u32 	%rd2778, %r1867, %r3879;
	add.s64 	%rd2779, %rd2777, %rd2743;
	add.s64 	%rd2780, %rd2779, %rd2778;
	shr.u64 	%rd2781, %rd2780, 32;
	and.b64  	%rd2782, %rd2751, 4294967295;
	mul.wide.u32 	%rd2783, %r1860, %r3878;
	add.s64 	%rd2784, %rd2783, %rd2782;
	shr.u64 	%rd2785, %rd2784, 32;
	and.b64  	%rd2786, %rd2756, 4294967295;
	mul.wide.u32 	%rd2787, %r1861, %r3878;
	add.s64 	%rd2788, %rd2785, %rd2786;
	add.s64 	%rd2789, %rd2788, %rd2787;
	shr.u64 	%rd2790, %rd2789, 32;
	and.b64  	%rd2791, %rd2761, 4294967295;
	mul.wide.u32 	%rd2792, %r1862, %r3878;
	add.s64 	%rd2793, %rd2790, %rd2791;
	add.s64 	%rd2794, %rd2793, %rd2792;
	shr.u64 	%rd2795, %rd2794, 32;
	and.b64  	%rd2796, %rd2766, 4294967295;
	mul.wide.u32 	%rd2797, %r1863, %r3878;
	add.s64 	%rd2798, %rd2795, %rd2796;
	add.s64 	%rd2799, %rd2798, %rd2797;
	shr.u64 	%rd2800, %rd2799, 32;
	and.b64  	%rd2801, %rd2771, 4294967295;
	mul.wide.u32 	%rd2802, %r1864, %r3878;
	add.s64 	%rd2803, %rd2800, %rd2801;
	add.s64 	%rd2804, %rd2803, %rd2802;
	shr.u64 	%rd2805, %rd2804, 32;
	and.b64  	%rd2806, %rd2776, 4294967295;
	mul.wide.u32 	%rd2807, %r1865, %r3878;
	add.s64 	%rd2808, %rd2805, %rd2806;
	add.s64 	%rd2809, %rd2808, %rd2807;
	shr.u64 	%rd2810, %rd2809, 32;
	and.b64  	%rd2811, %rd2780, 4294967295;
	mul.wide.u32 	%rd2812, %r1866, %r3878;
	add.s64 	%rd2813, %rd2810, %rd2811;
	add.s64 	%rd2814, %rd2813, %rd2812;
	shr.u64 	%rd2815, %rd2814, 32;
	mul.wide.u32 	%rd2816, %r1867, %r3878;
	add.s64 	%rd2817, %rd2815, %rd2781;
	add.s64 	%rd2818, %rd2817, %rd2816;
	shr.u64 	%rd2819, %rd2818, 32;
	and.b64  	%rd2820, %rd2789, 4294967295;
	mul.wide.u32 	%rd2821, %r1860, %r3877;
	add.s64 	%rd2822, %rd2821, %rd2820;
	shr.u64 	%rd2823, %rd2822, 32;
	and.b64  	%rd2824, %rd2794, 4294967295;
	mul.wide.u32 	%rd2825, %r1861, %r3877;
	add.s64 	%rd2826, %rd2823, %rd2824;
	add.s64 	%rd2827, %rd2826, %rd2825;
	shr.u64 	%rd2828, %rd2827, 32;
	and.b64  	%rd2829, %rd2799, 4294967295;
	mul.wide.u32 	%rd2830, %r1862, %r3877;
	add.s64 	%rd2831, %rd2828, %rd2829;
	add.s64 	%rd2832, %rd2831, %rd2830;
	shr.u64 	%rd2833, %rd2832, 32;
	and.b64  	%rd2834, %rd2804, 4294967295;
	mul.wide.u32 	%rd2835, %r1863, %r3877;
	add.s64 	%rd2836, %rd2833, %rd2834;
	add.s64 	%rd2837, %rd2836, %rd2835;
	shr.u64 	%rd2838, %rd2837, 32;
	and.b64  	%rd2839, %rd2809, 4294967295;
	mul.wide.u32 	%rd2840, %r1864, %r3877;
	add.s64 	%rd2841, %rd2838, %rd2839;
	add.s64 	%rd2842, %rd2841, %rd2840;
	shr.u64 	%rd2843, %rd2842, 32;
	and.b64  	%rd2844, %rd2814, 4294967295;
	mul.wide.u32 	%rd2845, %r1865, %r3877;
	add.s64 	%rd2846, %rd2843, %rd2844;
	add.s64 	%rd2847, %rd2846, %rd2845;
	shr.u64 	%rd2848, %rd2847, 32;
	and.b64  	%rd2849, %rd2818, 4294967295;
	mul.wide.u32 	%rd2850, %r1866, %r3877;
	add.s64 	%rd2851, %rd2848, %rd2849;
	add.s64 	%rd2852, %rd2851, %rd2850;
	shr.u64 	%rd2853, %rd2852, 32;
	mul.wide.u32 	%rd2854, %r1867, %r3877;
	add.s64 	%rd2855, %rd2853, %rd2819;
	add.s64 	%rd2856, %rd2855, %rd2854;
	shr.u64 	%rd2857, %rd2856, 32;
	{ .reg .b32 tmp; mov.b64 {tmp, %r1868}, %rd2856; }
	and.b64  	%rd2858, %rd2827, 4294967295;
	mul.lo.s64 	%rd2859, %rd2858, 977;
	and.b64  	%rd2860, %rd2569, 4294967295;
	and.b64  	%rd2861, %rd2859, 4294967295;
	add.s64 	%rd9725, %rd2861, %rd2860;
	shr.u64 	%rd2862, %rd2859, 32;
	shr.u64 	%rd2863, %rd9725, 32;
	add.s64 	%rd2864, %rd2863, %rd2862;
	and.b64  	%rd2865, %rd2832, 4294967295;
	mul.lo.s64 	%rd2866, %rd2865, 977;
	and.b64  	%rd2867, %rd2594, 4294967295;
	and.b64  	%rd2868, %rd2866, 4294967295;
	add.s64 	%rd2869, %rd2864, %rd2867;
	add.s64 	%rd2870, %rd2869, %rd2868;
	add.s64 	%rd9724, %rd2870, %rd2858;
	shr.u64 	%rd2871, %rd2866, 32;
	shr.u64 	%rd2872, %rd9724, 32;
	add.s64 	%rd2873, %rd2872, %rd2871;
	and.b64  	%rd2874, %rd2837, 4294967295;
	mul.lo.s64 	%rd2875, %rd2874, 977;
	and.b64  	%rd2876, %rd2632, 4294967295;
	and.b64  	%rd2877, %rd2875, 4294967295;
	add.s64 	%rd2878, %rd2873, %rd2876;
	add.s64 	%rd2879, %rd2878, %rd2877;
	add.s64 	%rd9723, %rd2879, %rd2865;
	shr.u64 	%rd2880, %rd2875, 32;
	shr.u64 	%rd2881, %rd9723, 32;
	add.s64 	%rd2882, %rd2881, %rd2880;
	and.b64  	%rd2883, %rd2842, 4294967295;
	mul.lo.s64 	%rd2884, %rd2883, 977;
	and.b64  	%rd2885, %rd2670, 4294967295;
	and.b64  	%rd2886, %rd2884, 4294967295;
	add.s64 	%rd2887, %rd2882, %rd2885;
	add.s64 	%rd2888, %rd2887, %rd2886;
	add.s64 	%rd9722, %rd2888, %rd2874;
	shr.u64 	%rd2889, %rd2884, 32;
	shr.u64 	%rd2890, %rd9722, 32;
	add.s64 	%rd2891, %rd2890, %rd2889;
	and.b64  	%rd2892, %rd2847, 4294967295;
	mul.lo.s64 	%rd2893, %rd2892, 977;
	and.b64  	%rd2894, %rd2708, 4294967295;
	and.b64  	%rd2895, %rd2893, 4294967295;
	add.s64 	%rd2896, %rd2891, %rd2894;
	add.s64 	%rd2897, %rd2896, %rd2895;
	add.s64 	%rd9721, %rd2897, %rd2883;
	shr.u64 	%rd2898, %rd2893, 32;
	shr.u64 	%rd2899, %rd9721, 32;
	add.s64 	%rd2900, %rd2899, %rd2898;
	and.b64  	%rd2901, %rd2852, 4294967295;
	mul.lo.s64 	%rd2902, %rd2901, 977;
	and.b64  	%rd2903, %rd2746, 4294967295;
	and.b64  	%rd2904, %rd2902, 4294967295;
	add.s64 	%rd2905, %rd2900, %rd2903;
	add.s64 	%rd2906, %rd2905, %rd2904;
	add.s64 	%rd9720, %rd2906, %rd2892;
	shr.u64 	%rd2907, %rd2902, 32;
	shr.u64 	%rd2908, %rd9720, 32;
	add.s64 	%rd2909, %rd2908, %rd2907;
	and.b64  	%rd2910, %rd2856, 4294967295;
	mul.lo.s64 	%rd2911, %rd2910, 977;
	and.b64  	%rd2912, %rd2784, 4294967295;
	and.b64  	%rd2913, %rd2911, 4294967295;
	add.s64 	%rd2914, %rd2909, %rd2912;
	add.s64 	%rd2915, %rd2914, %rd2913;
	add.s64 	%rd9719, %rd2915, %rd2901;
	shr.u64 	%rd2916, %rd2911, 32;
	shr.u64 	%rd2917, %rd9719, 32;
	add.s64 	%rd2918, %rd2917, %rd2916;
	mul.lo.s64 	%rd2919, %rd2857, 977;
	and.b64  	%rd2920, %rd2822, 4294967295;
	and.b64  	%rd2921, %rd2919, 4294967295;
	add.s64 	%rd2922, %rd2918, %rd2920;
	add.s64 	%rd2923, %rd2922, %rd2921;
	add.s64 	%rd9718, %rd2923, %rd2910;
	shr.u64 	%rd2924, %rd2919, 32;
	shr.u64 	%rd2925, %rd9718, 32;
	cvt.u32.u64 	%r1869, %rd2925;
	cvt.u32.u64 	%r1870, %rd2924;
	add.s32 	%r1871, %r1869, %r1870;
	add.s32 	%r222, %r1871, %r1868;
	setp.eq.s32 	%p286, %r222, 0;
	mov.pred 	%p1568, 0;
	@%p286 bra 	$L__BB2_204;
	cvt.u64.u32 	%rd2926, %r222;
	mul.wide.u32 	%rd2927, %r222, 977;
	shr.u64 	%rd2928, %rd2927, 32;
	and.b64  	%rd2929, %rd9725, 4294967295;
	and.b64  	%rd2930, %rd2927, 4294967295;
	add.s64 	%rd9725, %rd2930, %rd2929;
	shr.u64 	%rd2931, %rd9725, 32;
	and.b64  	%rd2932, %rd9724, 4294967295;
	add.s64 	%rd2933, %rd2928, %rd2932;
	add.s64 	%rd2934, %rd2933, %rd2926;
	add.s64 	%rd9724, %rd2934, %rd2931;
	setp.lt.u64 	%p288, %rd9724, 4294967296;
	@%p288 bra 	$L__BB2_204;
	shr.u64 	%rd2935, %rd9724, 32;
	and.b64  	%rd2936, %rd9723, 4294967295;
	add.s64 	%rd9723, %rd2935, %rd2936;
	setp.lt.u64 	%p290, %rd9723, 4294967296;
	@%p290 bra 	$L__BB2_204;
	shr.u64 	%rd2937, %rd9723, 32;
	and.b64  	%rd2938, %rd9722, 4294967295;
	add.s64 	%rd9722, %rd2937, %rd2938;
	setp.lt.u64 	%p292, %rd9722, 4294967296;
	@%p292 bra 	$L__BB2_204;
	shr.u64 	%rd2940, %rd9722, 32;
	and.b64  	%rd2941, %rd9721, 4294967295;
	add.s64 	%rd9721, %rd2940, %rd2941;
	setp.lt.u64 	%p294, %rd9721, 4294967296;
	mov.b64 	%rd9722, 4294967296;
	@%p294 bra 	$L__BB2_204;
	shr.u64 	%rd2943, %rd9721, 32;
	and.b64  	%rd2944, %rd9720, 4294967295;
	add.s64 	%rd9720, %rd2943, %rd2944;
	setp.lt.u64 	%p296, %rd9720, 4294967296;
	mov.b64 	%rd9721, 4294967296;
	mov.u64 	%rd9722, %rd9721;
	@%p296 bra 	$L__BB2_204;
	shr.u64 	%rd2946, %rd9720, 32;
	and.b64  	%rd2947, %rd9719, 4294967295;
	add.s64 	%rd9719, %rd2946, %rd2947;
	setp.lt.u64 	%p298, %rd9719, 4294967296;
	mov.b64 	%rd9720, 4294967296;
	mov.u64 	%rd9721, %rd9720;
	mov.u64 	%rd9722, %rd9720;
	@%p298 bra 	$L__BB2_204;
	shr.u64 	%rd2949, %rd9719, 32;
	and.b64  	%rd2950, %rd9718, 4294967295;
	add.s64 	%rd2951, %rd2949, %rd2950;
	setp.gt.u64 	%p1568, %rd2951, 4294967295;
	min.u64 	%rd9718, %rd2951, 4294967296;
	mov.b64 	%rd9719, 4294967296;
	mov.u64 	%rd9720, %rd9719;
	mov.u64 	%rd9721, %rd9719;
	mov.u64 	%rd9722, %rd9719;
$L__BB2_204:
	cvt.u32.u64 	%r3964, %rd9725;
	cvt.u32.u64 	%r3963, %rd9724;
	cvt.u32.u64 	%r3962, %rd9723;
	cvt.u32.u64 	%r3961, %rd9722;
	cvt.u32.u64 	%r3960, %rd9721;
	cvt.u32.u64 	%r3959, %rd9720;
	cvt.u32.u64 	%r3958, %rd9719;
	cvt.u32.u64 	%r3957, %rd9718;
	setp.lt.u32 	%p299, %r2, %r3957;
	or.pred  	%p300, %p1568, %p299;
	@%p300 bra 	$L__BB2_218;
	setp.gt.u32 	%p301, %r2, %r3957;
	@%p301 bra 	$L__BB2_219;
	setp.lt.u32 	%p302, %r17, %r3958;
	@%p302 bra 	$L__BB2_218;
	setp.gt.u32 	%p303, %r17, %r3958;
	@%p303 bra 	$L__BB2_219;
	setp.lt.u32 	%p304, %r1, %r3959;
	@%p304 bra 	$L__BB2_218;
	setp.gt.u32 	%p305, %r1, %r3959;
	@%p305 bra 	$L__BB2_219;
	setp.lt.u32 	%p306, %r13, %r3960;
	@%p306 bra 	$L__BB2_218;
	setp.gt.u32 	%p307, %r13, %r3960;
	@%p307 bra 	$L__BB2_219;
	setp.lt.u32 	%p308, %r15, %r3961;
	@%p308 bra 	$L__BB2_218;
	setp.gt.u32 	%p309, %r15, %r3961;
	@%p309 bra 	$L__BB2_219;
	setp.lt.u32 	%p310, %r14, %r3962;
	@%p310 bra 	$L__BB2_218;
	setp.gt.u32 	%p311, %r14, %r3962;
	@%p311 bra 	$L__BB2_219;
	setp.lt.u32 	%p312, %r16, %r3963;
	@%p312 bra 	$L__BB2_218;
	setp.gt.u32 	%p313, %r16, %r3963;
	setp.gt.u32 	%p314, %r18, %r3964;
	or.pred  	%p315, %p313, %p314;
	@%p315 bra 	$L__BB2_219;
$L__BB2_218:
	// begin inline asm
	sub.cc.u32 %r3964, %r3964, %r18;
	subc.cc.u32 %r3963, %r3963, %r16;
	subc.cc.u32 %r3962, %r3962, %r14;
	subc.cc.u32 %r3961, %r3961, %r15;
	subc.cc.u32 %r3960, %r3960, %r13;
	subc.cc.u32 %r3959, %r3959, %r1;
	subc.cc.u32 %r3958, %r3958, %r17;
	subc.u32 %r3957, %r3957, %r2;
	
	// end inline asm
$L__BB2_219:
	setp.gt.u32 	%p316, %r3957, %r2;
	@%p316 bra 	$L__BB2_232;
	bra.uni 	$L__BB2_233;
$L__BB2_220:
	setp.gt.u32 	%p318, %r3958, %r17;
	@%p318 bra 	$L__BB2_232;
	setp.lt.u32 	%p319, %r3958, %r17;
	@%p319 bra 	$L__BB2_234;
	setp.gt.u32 	%p320, %r3959, %r1;
	@%p320 bra 	$L__BB2_232;
	setp.lt.u32 	%p321, %r3959, %r1;
	@%p321 bra 	$L__BB2_234;
	setp.gt.u32 	%p322, %r3960, %r13;
	@%p322 bra 	$L__BB2_232;
	setp.lt.u32 	%p323, %r3960, %r13;
	@%p323 bra 	$L__BB2_234;
	setp.gt.u32 	%p324, %r3961, %r15;
	@%p324 bra 	$L__BB2_232;
	setp.lt.u32 	%p325, %r3961, %r15;
	@%p325 bra 	$L__BB2_234;
	setp.gt.u32 	%p326, %r3962, %r14;
	@%p326 bra 	$L__BB2_232;
	setp.lt.u32 	%p327, %r3962, %r14;
	@%p327 bra 	$L__BB2_234;
	setp.gt.u32 	%p328, %r3963, %r16;
	@%p328 bra 	$L__BB2_232;
	setp.lt.u32 	%p329, %r3963, %r16;
	setp.lt.u32 	%p330, %r3964, %r18;
	or.pred  	%p331, %p329, %p330;
	@%p331 bra 	$L__BB2_234;
$L__BB2_232:
	// begin inline asm
	sub.cc.u32 %r3964, %r3964, %r18;
	subc.cc.u32 %r3963, %r3963, %r16;
	subc.cc.u32 %r3962, %r3962, %r14;
	subc.cc.u32 %r3961, %r3961, %r15;
	subc.cc.u32 %r3960, %r3960, %r13;
	subc.cc.u32 %r3959, %r3959, %r1;
	subc.cc.u32 %r3958, %r3958, %r17;
	subc.u32 %r3957, %r3957, %r2;
	
	// end inline asm
	bra.uni 	$L__BB2_234;
$L__BB2_233:
	setp.lt.u32 	%p317, %r3957, %r2;
	@%p317 bra 	$L__BB2_234;
	bra.uni 	$L__BB2_220;
$L__BB2_234:
	ld.global.u32 	%r1920, [%rd9+-68];
	mul.wide.u32 	%rd2953, %r3948, %r1920;
	shr.u64 	%rd2954, %rd2953, 32;
	mul.wide.u32 	%rd2955, %r3947, %r1920;
	add.s64 	%rd2956, %rd2954, %rd2955;
	shr.u64 	%rd2957, %rd2956, 32;
	mul.wide.u32 	%rd2958, %r3946, %r1920;
	add.s64 	%rd2959, %rd2957, %rd2958;
	shr.u64 	%rd2960, %rd2959, 32;
	mul.wide.u32 	%rd2961, %r3945, %r1920;
	add.s64 	%rd2962, %rd2960, %rd2961;
	shr.u64 	%rd2963, %rd2962, 32;
	mul.wide.u32 	%rd2964, %r3944, %r1920;
	add.s64 	%rd2965, %rd2963, %rd2964;
	shr.u64 	%rd2966, %rd2965, 32;
	mul.wide.u32 	%rd2967, %r3943, %r1920;
	add.s64 	%rd2968, %rd2966, %rd2967;
	shr.u64 	%rd2969, %rd2968, 32;
	mul.wide.u32 	%rd2970, %r3942, %r1920;
	add.s64 	%rd2971, %rd2969, %rd2970;
	shr.u64 	%rd2972, %rd2971, 32;
	mul.wide.u32 	%rd2973, %r3941, %r1920;
	add.s64 	%rd2974, %rd2972, %rd2973;
	shr.u64 	%rd2975, %rd2974, 32;
	ld.global.u32 	%r1921, [%rd9+-64];
	and.b64  	%rd2976, %rd2956, 4294967295;
	mul.wide.u32 	%rd2977, %r3948, %r1921;
	add.s64 	%rd2978, %rd2977, %rd2976;
	shr.u64 	%rd2979, %rd2978, 32;
	and.b64  	%rd2980, %rd2959, 4294967295;
	mul.wide.u32 	%rd2981, %r3947, %r1921;
	add.s64 	%rd2982, %rd2979, %rd2980;
	add.s64 	%rd2983, %rd2982, %rd2981;
	shr.u64 	%rd2984, %rd2983, 32;
	and.b64  	%rd2985, %rd2962, 4294967295;
	mul.wide.u32 	%rd2986, %r3946, %r1921;
	add.s64 	%rd2987, %rd2984, %rd2985;
	add.s64 	%rd2988, %rd2987, %rd2986;
	shr.u64 	%rd2989, %rd2988, 32;
	and.b64  	%rd2990, %rd2965, 4294967295;
	mul.wide.u32 	%rd2991, %r3945, %r1921;
	add.s64 	%rd2992, %rd2989, %rd2990;
	add.s64 	%rd2993, %rd2992, %rd2991;
	shr.u64 	%rd2994, %rd2993, 32;
	and.b64  	%rd2995, %rd2968, 4294967295;
	mul.wide.u32 	%rd2996, %r3944, %r1921;
	add.s64 	%rd2997, %rd2994, %rd2995;
	add.s64 	%rd2998, %rd2997, %rd2996;
	shr.u64 	%rd2999, %rd2998, 32;
	and.b64  	%rd3000, %rd2971, 4294967295;
	mul.wide.u32 	%rd3001, %r3943, %r1921;
	add.s64 	%rd3002, %rd2999, %rd3000;
	add.s64 	%rd3003, %rd3002, %rd3001;
	shr.u64 	%rd3004, %rd3003, 32;
	and.b64  	%rd3005, %rd2974, 4294967295;
	mul.wide.u32 	%rd3006, %r3942, %r1921;
	add.s64 	%rd3007, %rd3004, %rd3005;
	add.s64 	%rd3008, %rd3007, %rd3006;
	shr.u64 	%rd3009, %rd3008, 32;
	mul.wide.u32 	%rd3010, %r3941, %r1921;
	add.s64 	%rd3011, %rd3009, %rd2975;
	add.s64 	%rd3012, %rd3011, %rd3010;
	shr.u64 	%rd3013, %rd3012, 32;
	ld.global.u32 	%r1922, [%rd9+-60];
	and.b64  	%rd3014, %rd2983, 4294967295;
	mul.wide.u32 	%rd3015, %r3948, %r1922;
	add.s64 	%rd3016, %rd3015, %rd3014;
	shr.u64 	%rd3017, %rd3016, 32;
	and.b64  	%rd3018, %rd2988, 4294967295;
	mul.wide.u32 	%rd3019, %r3947, %r1922;
	add.s64 	%rd3020, %rd3017, %rd3018;
	add.s64 	%rd3021, %rd3020, %rd3019;
	shr.u64 	%rd3022, %rd3021, 32;
	and.b64  	%rd3023, %rd2993, 4294967295;
	mul.wide.u32 	%rd3024, %r3946, %r1922;
	add.s64 	%rd3025, %rd3022, %rd3023;
	add.s64 	%rd3026, %rd3025, %rd3024;
	shr.u64 	%rd3027, %rd3026, 32;
	and.b64  	%rd3028, %rd2998, 4294967295;
	mul.wide.u32 	%rd3029, %r3945, %r1922;
	add.s64 	%rd3030, %rd3027, %rd3028;
	add.s64 	%rd3031, %rd3030, %rd3029;
	shr.u64 	%rd3032, %rd3031, 32;
	and.b64  	%rd3033, %rd3003, 4294967295;
	mul.wide.u32 	%rd3034, %r3944, %r1922;
	add.s64 	%rd3035, %rd3032, %rd3033;
	add.s64 	%rd3036, %rd3035, %rd3034;
	shr.u64 	%rd3037, %rd3036, 32;
	and.b64  	%rd3038, %rd3008, 4294967295;
	mul.wide.u32 	%rd3039, %r3943, %r1922;
	add.s64 	%rd3040, %rd3037, %rd3038;
	add.s64 	%rd3041, %rd3040, %rd3039;
	shr.u64 	%rd3042, %rd3041, 32;
	and.b64  	%rd3043, %rd3012, 4294967295;
	mul.wide.u32 	%rd3044, %r3942, %r1922;
	add.s64 	%rd3045, %rd3042, %rd3043;
	add.s64 	%rd3046, %rd3045, %rd3044;
	shr.u64 	%rd3047, %rd3046, 32;
	mul.wide.u32 	%rd3048, %r3941, %r1922;
	add.s64 	%rd3049, %rd3047, %rd3013;
	add.s64 	%rd3050, %rd3049, %rd3048;
	shr.u64 	%rd3051, %rd3050, 32;
	ld.global.u32 	%r1923, [%rd9+-56];
	and.b64  	%rd3052, %rd3021, 4294967295;
	mul.wide.u32 	%rd3053, %r3948, %r1923;
	add.s64 	%rd3054, %rd3053, %rd3052;
	shr.u64 	%rd3055, %rd3054, 32;
	and.b64  	%rd3056, %rd3026, 4294967295;
	mul.wide.u32 	%rd3057, %r3947, %r1923;
	add.s64 	%rd3058, %rd3055, %rd3056;
	add.s64 	%rd3059, %rd3058, %rd3057;
	shr.u64 	%rd3060, %rd3059, 32;
	and.b64  	%rd3061, %rd3031, 4294967295;
	mul.wide.u32 	%rd3062, %r3946, %r1923;
	add.s64 	%rd3063, %rd3060, %rd3061;
	add.s64 	%rd3064, %rd3063, %rd3062;
	shr.u64 	%rd3065, %rd3064, 32;
	and.b64  	%rd3066, %rd3036, 4294967295;
	mul.wide.u32 	%rd3067, %r3945, %r1923;
	add.s64 	%rd3068, %rd3065, %rd3066;
	add.s64 	%rd3069, %rd3068, %rd3067;
	shr.u64 	%rd3070, %rd3069, 32;
	and.b64  	%rd3071, %rd3041, 4294967295;
	mul.wide.u32 	%rd3072, %r3944, %r1923;
	add.s64 	%rd3073, %rd3070, %rd3071;
	add.s64 	%rd3074, %rd3073, %rd3072;
	shr.u64 	%rd3075, %rd3074, 32;
	and.b64  	%rd3076, %rd3046, 4294967295;
	mul.wide.u32 	%rd3077, %r3943, %r1923;
	add.s64 	%rd3078, %rd3075, %rd3076;
	add.s64 	%rd3079, %rd3078, %rd3077;
	shr.u64 	%rd3080, %rd3079, 32;
	and.b64  	%rd3081, %rd3050, 4294967295;
	mul.wide.u32 	%rd3082, %r3942, %r1923;
	add.s64 	%rd3083, %rd3080, %rd3081;
	add.s64 	%rd3084, %rd3083, %rd3082;
	shr.u64 	%rd3085, %rd3084, 32;
	mul.wide.u32 	%rd3086, %r3941, %r1923;
	add.s64 	%rd3087, %rd3085, %rd3051;
	add.s64 	%rd3088, %rd3087, %rd3086;
	shr.u64 	%rd3089, %rd3088, 32;
	ld.global.u32 	%r1924, [%rd9+-52];
	and.b64  	%rd3090, %rd3059, 4294967295;
	mul.wide.u32 	%rd3091, %r3948, %r1924;
	add.s64 	%rd3092, %rd3091, %rd3090;
	shr.u64 	%rd3093, %rd3092, 32;
	and.b64  	%rd3094, %rd3064, 4294967295;
	mul.wide.u32 	%rd3095, %r3947, %r1924;
	add.s64 	%rd3096, %rd3093, %rd3094;
	add.s64 	%rd3097, %rd3096, %rd3095;
	shr.u64 	%rd3098, %rd3097, 32;
	and.b64  	%rd3099, %rd3069, 4294967295;
	mul.wide.u32 	%rd3100, %r3946, %r1924;
	add.s64 	%rd3101, %rd3098, %rd3099;
	add.s64 	%rd3102, %rd3101, %rd3100;
	shr.u64 	%rd3103, %rd3102, 32;
	and.b64  	%rd3104, %rd3074, 4294967295;
	mul.wide.u32 	%rd3105, %r3945, %r1924;
	add.s64 	%rd3106, %rd3103, %rd3104;
	add.s64 	%rd3107, %rd3106, %rd3105;
	shr.u64 	%rd3108, %rd3107, 32;
	and.b64  	%rd3109, %rd3079, 4294967295;
	mul.wide.u32 	%rd3110, %r3944, %r1924;
	add.s64 	%rd3111, %rd3108, %rd3109;
	add.s64 	%rd3112, %rd3111, %rd3110;
	shr.u64 	%rd3113, %rd3112, 32;
	and.b64  	%rd3114, %rd3084, 4294967295;
	mul.wide.u32 	%rd3115, %r3943, %r1924;
	add.s64 	%rd3116, %rd3113, %rd3114;
	add.s64 	%rd3117, %rd3116, %rd3115;
	shr.u64 	%rd3118, %rd3117, 32;
	and.b64  	%rd3119, %rd3088, 4294967295;
	mul.wide.u32 	%rd3120, %r3942, %r1924;
	add.s64 	%rd3121, %rd3118, %rd3119;
	add.s64 	%rd3122, %rd3121, %rd3120;
	shr.u64 	%rd3123, %rd3122, 32;
	mul.wide.u32 	%rd3124, %r3941, %r1924;
	add.s64 	%rd3125, %rd3123, %rd3089;
	add.s64 	%rd3126, %rd3125, %rd3124;
	shr.u64 	%rd3127, %rd3126, 32;
	ld.global.u32 	%r1925, [%rd9+-48];
	and.b64  	%rd3128, %rd3097, 4294967295;
	mul.wide.u32 	%rd3129, %r3948, %r1925;
	add.s64 	%rd3130, %rd3129, %rd3128;
	shr.u64 	%rd3131, %rd3130, 32;
	and.b64  	%rd3132, %rd3102, 4294967295;
	mul.wide.u32 	%rd3133, %r3947, %r1925;
	add.s64 	%rd3134, %rd3131, %rd3132;
	add.s64 	%rd3135, %rd3134, %rd3133;
	shr.u64 	%rd3136, %rd3135, 32;
	and.b64  	%rd3137, %rd3107, 4294967295;
	mul.wide.u32 	%rd3138, %r3946, %r1925;
	add.s64 	%rd3139, %rd3136, %rd3137;
	add.s64 	%rd3140, %rd3139, %rd3138;
	shr.u64 	%rd3141, %rd3140, 32;
	and.b64  	%rd3142, %rd3112, 4294967295;
	mul.wide.u32 	%rd3143, %r3945, %r1925;
	add.s64 	%rd3144, %rd3141, %rd3142;
	add.s64 	%rd3145, %rd3144, %rd3143;
	shr.u64 	%rd3146, %rd3145, 32;
	and.b64  	%rd3147, %rd3117, 4294967295;
	mul.wide.u32 	%rd3148, %r3944, %r1925;
	add.s64 	%rd3149, %rd3146, %rd3147;
	add.s64 	%rd3150, %rd3149, %rd3148;
	shr.u64 	%rd3151, %rd3150, 32;
	and.b64  	%rd3152, %rd3122, 4294967295;
	mul.wide.u32 	%rd3153, %r3943, %r1925;
	add.s64 	%rd3154, %rd3151, %rd3152;
	add.s64 	%rd3155, %rd3154, %rd3153;
	shr.u64 	%rd3156, %rd3155, 32;
	and.b64  	%rd3157, %rd3126, 4294967295;
	mul.wide.u32 	%rd3158, %r3942, %r1925;
	add.s64 	%rd3159, %rd3156, %rd3157;
	add.s64 	%rd3160, %rd3159, %rd3158;
	shr.u64 	%rd3161, %rd3160, 32;
	mul.wide.u32 	%rd3162, %r3941, %r1925;
	add.s64 	%rd3163, %rd3161, %rd3127;
	add.s64 	%rd3164, %rd3163, %rd3162;
	shr.u64 	%rd3165, %rd3164, 32;
	ld.global.u32 	%r1926, [%rd9+-44];
	and.b64  	%rd3166, %rd3135, 4294967295;
	mul.wide.u32 	%rd3167, %r3948, %r1926;
	add.s64 	%rd3168, %rd3167, %rd3166;
	shr.u64 	%rd3169, %rd3168, 32;
	and.b64  	%rd3170, %rd3140, 4294967295;
	mul.wide.u32 	%rd3171, %r3947, %r1926;
	add.s64 	%rd3172, %rd3169, %rd3170;
	add.s64 	%rd3173, %rd3172, %rd3171;
	shr.u64 	%rd3174, %rd3173, 32;
	and.b64  	%rd3175, %rd3145, 4294967295;
	mul.wide.u32 	%rd3176, %r3946, %r1926;
	add.s64 	%rd3177, %rd3174, %rd3175;
	add.s64 	%rd3178, %rd3177, %rd3176;
	shr.u64 	%rd3179, %rd3178, 32;
	and.b64  	%rd3180, %rd3150, 4294967295;
	mul.wide.u32 	%rd3181, %r3945, %r1926;
	add.s64 	%rd3182, %rd3179, %rd3180;
	add.s64 	%rd3183, %rd3182, %rd3181;
	shr.u64 	%rd3184, %rd3183, 32;
	and.b64  	%rd3185, %rd3155, 4294967295;
	mul.wide.u32 	%rd3186, %r3944, %r1926;
	add.s64 	%rd3187, %rd3184, %rd3185;
	add.s64 	%rd3188, %rd3187, %rd3186;
	shr.u64 	%rd3189, %rd3188, 32;
	and.b64  	%rd3190, %rd3160, 4294967295;
	mul.wide.u32 	%rd3191, %r3943, %r1926;
	add.s64 	%rd3192, %rd3189, %rd3190;
	add.s64 	%rd3193, %rd3192, %rd3191;
	shr.u64 	%rd3194, %rd3193, 32;
	and.b64  	%rd3195, %rd3164, 4294967295;
	mul.wide.u32 	%rd3196, %r3942, %r1926;
	add.s64 	%rd3197, %rd3194, %rd3195;
	add.s64 	%rd3198, %rd3197, %rd3196;
	shr.u64 	%rd3199, %rd3198, 32;
	mul.wide.u32 	%rd3200, %r3941, %r1926;
	add.s64 	%rd3201, %rd3199, %rd3165;
	add.s64 	%rd3202, %rd3201, %rd3200;
	shr.u64 	%rd3203, %rd3202, 32;
	ld.global.u32 	%r1927, [%rd9+-40];
	and.b64  	%rd3204, %rd3173, 4294967295;
	mul.wide.u32 	%rd3205, %r3948, %r1927;
	add.s64 	%rd3206, %rd3205, %rd3204;
	shr.u64 	%rd3207, %rd3206, 32;
	and.b64  	%rd3208, %rd3178, 4294967295;
	mul.wide.u32 	%rd3209, %r3947, %r1927;
	add.s64 	%rd3210, %rd3207, %rd3208;
	add.s64 	%rd3211, %rd3210, %rd3209;
	shr.u64 	%rd3212, %rd3211, 32;
	and.b64  	%rd3213, %rd3183, 4294967295;
	mul.wide.u32 	%rd3214, %r3946, %r1927;
	add.s64 	%rd3215, %rd3212, %rd3213;
	add.s64 	%rd3216, %rd3215, %rd3214;
	shr.u64 	%rd3217, %rd3216, 32;
	and.b64  	%rd3218, %rd3188, 4294967295;
	mul.wide.u32 	%rd3219, %r3945, %r1927;
	add.s64 	%rd3220, %rd3217, %rd3218;
	add.s64 	%rd3221, %rd3220, %rd3219;
	shr.u64 	%rd3222, %rd3221, 32;
	and.b64  	%rd3223, %rd3193, 4294967295;
	mul.wide.u32 	%rd3224, %r3944, %r1927;
	add.s64 	%rd3225, %rd3222, %rd3223;
	add.s64 	%rd3226, %rd3225, %rd3224;
	shr.u64 	%rd3227, %rd3226, 32;
	and.b64  	%rd3228, %rd3198, 4294967295;
	mul.wide.u32 	%rd3229, %r3943, %r1927;
	add.s64 	%rd3230, %rd3227, %rd3228;
	add.s64 	%rd3231, %rd3230, %rd3229;
	shr.u64 	%rd3232, %rd3231, 32;
	and.b64  	%rd3233, %rd3202, 4294967295;
	mul.wide.u32 	%rd3234, %r3942, %r1927;
	add.s64 	%rd3235, %rd3232, %rd3233;
	add.s64 	%rd3236, %rd3235, %rd3234;
	shr.u64 	%rd3237, %rd3236, 32;
	mul.wide.u32 	%rd3238, %r3941, %r1927;
	add.s64 	%rd3239, %rd3237, %rd3203;
	add.s64 	%rd3240, %rd3239, %rd3238;
	shr.u64 	%rd3241, %rd3240, 32;
	{ .reg .b32 tmp; mov.b64 {tmp, %r1928}, %rd3240; }
	and.b64  	%rd3242, %rd3211, 4294967295;
	mul.lo.s64 	%rd3243, %rd3242, 977;
	and.b64  	%rd3244, %rd2953, 4294967295;
	and.b64  	%rd3245, %rd3243, 4294967295;
	add.s64 	%rd9733, %rd3245, %rd3244;
	shr.u64 	%rd3246, %rd3243, 32;
	shr.u64 	%rd3247, %rd9733, 32;
	add.s64 	%rd3248, %rd3247, %rd3246;
	and.b64  	%rd3249, %rd3216, 4294967295;
	mul.lo.s64 	%rd3250, %rd3249, 977;
	and.b64  	%rd3251, %rd2978, 4294967295;
	and.b64  	%rd3252, %rd3250, 4294967295;
	add.s64 	%rd3253, %rd3248, %rd3251;
	add.s64 	%rd3254, %rd3253, %rd3252;
	add.s64 	%rd9732, %rd3254, %rd3242;
	shr.u64 	%rd3255, %rd3250, 32;
	shr.u64 	%rd3256, %rd9732, 32;
	add.s64 	%rd3257, %rd3256, %rd3255;
	and.b64  	%rd3258, %rd3221, 4294967295;
	mul.lo.s64 	%rd3259, %rd3258, 977;
	and.b64  	%rd3260, %rd3016, 4294967295;
	and.b64  	%rd3261, %rd3259, 4294967295;
	add.s64 	%rd3262, %rd3257, %rd3260;
	add.s64 	%rd3263, %rd3262, %rd3261;
	add.s64 	%rd9731, %rd3263, %rd3249;
	shr.u64 	%rd3264, %rd3259, 32;
	shr.u64 	%rd3265, %rd9731, 32;
	add.s64 	%rd3266, %rd3265, %rd3264;
	and.b64  	%rd3267, %rd3226, 4294967295;
	mul.lo.s64 	%rd3268, %rd3267, 977;
	and.b64  	%rd3269, %rd3054, 4294967295;
	and.b64  	%rd3270, %rd3268, 4294967295;
	add.s64 	%rd3271, %rd3266, %rd3269;
	add.s64 	%rd3272, %rd3271, %rd3270;
	add.s64 	%rd9730, %rd3272, %rd3258;
	shr.u64 	%rd3273, %rd3268, 32;
	shr.u64 	%rd3274, %rd9730, 32;
	add.s64 	%rd3275, %rd3274, %rd3273;
	and.b64  	%rd3276, %rd3231, 4294967295;
	mul.lo.s64 	%rd3277, %rd3276, 977;
	and.b64  	%rd3278, %rd3092, 4294967295;
	and.b64  	%rd3279, %rd3277, 4294967295;
	add.s64 	%rd3280, %rd3275, %rd3278;
	add.s64 	%rd3281, %rd3280, %rd3279;
	add.s64 	%rd9729, %rd3281, %rd3267;
	shr.u64 	%rd3282, %rd3277, 32;
	shr.u64 	%rd3283, %rd9729, 32;
	add.s64 	%rd3284, %rd3283, %rd3282;
	and.b64  	%rd3285, %rd3236, 4294967295;
	mul.lo.s64 	%rd3286, %rd3285, 977;
	and.b64  	%rd3287, %rd3130, 4294967295;
	and.b64  	%rd3288, %rd3286, 4294967295;
	add.s64 	%rd3289, %rd3284, %rd3287;
	add.s64 	%rd3290, %rd3289, %rd3288;
	add.s64 	%rd9728, %rd3290, %rd3276;
	shr.u64 	%rd3291, %rd3286, 32;
	shr.u64 	%rd3292, %rd9728, 32;
	add.s64 	%rd3293, %rd3292, %rd3291;
	and.b64  	%rd3294, %rd3240, 4294967295;
	mul.lo.s64 	%rd3295, %rd3294, 977;
	and.b64  	%rd3296, %rd3168, 4294967295;
	and.b64  	%rd3297, %rd3295, 4294967295;
	add.s64 	%rd3298, %rd3293, %rd3296;
	add.s64 	%rd3299, %rd3298, %rd3297;
	add.s64 	%rd9727, %rd3299, %rd3285;
	shr.u64 	%rd3300, %rd3295, 32;
	shr.u64 	%rd3301, %rd9727, 32;
	add.s64 	%rd3302, %rd3301, %rd3300;
	mul.lo.s64 	%rd3303, %rd3241, 977;
	and.b64  	%rd3304, %rd3206, 4294967295;
	and.b64  	%rd3305, %rd3303, 4294967295;
	add.s64 	%rd3306, %rd3302, %rd3304;
	add.s64 	%rd3307, %rd3306, %rd3305;
	add.s64 	%rd9726, %rd3307, %rd3294;
	shr.u64 	%rd3308, %rd3303, 32;
	shr.u64 	%rd3309, %rd9726, 32;
	cvt.u32.u64 	%r1929, %rd3309;
	cvt.u32.u64 	%r1930, %rd3308;
	add.s32 	%r1931, %r1929, %r1930;
	add.s32 	%r263, %r1931, %r1928;
	setp.eq.s32 	%p333, %r263, 0;
	mov.pred 	%p1569, 0;
	@%p333 bra 	$L__BB2_242;
	cvt.u64.u32 	%rd3310, %r263;
	mul.wide.u32 	%rd3311, %r263, 977;
	shr.u64 	%rd3312, %rd3311, 32;
	and.b64  	%rd3313, %rd9733, 4294967295;
	and.b64  	%rd3314, %rd3311, 4294967295;
	add.s64 	%rd9733, %rd3314, %rd3313;
	shr.u64 	%rd3315, %rd9733, 32;
	and.b64  	%rd3316, %rd9732, 4294967295;
	add.s64 	%rd3317, %rd3312, %rd3316;
	add.s64 	%rd3318, %rd3317, %rd3310;
	add.s64 	%rd9732, %rd3318, %rd3315;
	setp.lt.u64 	%p335, %rd9732, 4294967296;
	@%p335 bra 	$L__BB2_242;
	shr.u64 	%rd3319, %rd9732, 32;
	and.b64  	%rd3320, %rd9731, 4294967295;
	add.s64 	%rd9731, %rd3319, %rd3320;
	setp.lt.u64 	%p337, %rd9731, 4294967296;
	@%p337 bra 	$L__BB2_242;
	shr.u64 	%rd3321, %rd9731, 32;
	and.b64  	%rd3322, %rd9730, 4294967295;
	add.s64 	%rd9730, %rd3321, %rd3322;
	setp.lt.u64 	%p339, %rd9730, 4294967296;
	@%p339 bra 	$L__BB2_242;
	shr.u64 	%rd3324, %rd9730, 32;
	and.b64  	%rd3325, %rd9729, 4294967295;
	add.s64 	%rd9729, %rd3324, %rd3325;
	setp.lt.u64 	%p341, %rd9729, 4294967296;
	mov.b64 	%rd9730, 4294967296;
	@%p341 bra 	$L__BB2_242;
	shr.u64 	%rd3327, %rd9729, 32;
	and.b64  	%rd3328, %rd9728, 4294967295;
	add.s64 	%rd9728, %rd3327, %rd3328;
	setp.lt.u64 	%p343, %rd9728, 4294967296;
	mov.b64 	%rd9729, 4294967296;
	mov.u64 	%rd9730, %rd9729;
	@%p343 bra 	$L__BB2_242;
	shr.u64 	%rd3330, %rd9728, 32;
	and.b64  	%rd3331, %rd9727, 4294967295;
	add.s64 	%rd9727, %rd3330, %rd3331;
	setp.lt.u64 	%p345, %rd9727, 4294967296;
	mov.b64 	%rd9728, 4294967296;
	mov.u64 	%rd9729, %rd9728;
	mov.u64 	%rd9730, %rd9728;
	@%p345 bra 	$L__BB2_242;
	shr.u64 	%rd3333, %rd9727, 32;
	and.b64  	%rd3334, %rd9726, 4294967295;
	add.s64 	%rd3335, %rd3333, %rd3334;
	setp.gt.u64 	%p1569, %rd3335, 4294967295;
	min.u64 	%rd9726, %rd3335, 4294967296;
	mov.b64 	%rd9727, 4294967296;
	mov.u64 	%rd9728, %rd9727;
	mov.u64 	%rd9729, %rd9727;
	mov.u64 	%rd9730, %rd9727;
$L__BB2_242:
	cvt.u32.u64 	%r3980, %rd9733;
	cvt.u32.u64 	%r3979, %rd9732;
	cvt.u32.u64 	%r3978, %rd9731;
	cvt.u32.u64 	%r3977, %rd9730;
	cvt.u32.u64 	%r3976, %rd9729;
	cvt.u32.u64 	%r3975, %rd9728;
	cvt.u32.u64 	%r3974, %rd9727;
	cvt.u32.u64 	%r3973, %rd9726;
	setp.lt.u32 	%p346, %r2, %r3973;
	or.pred  	%p347, %p1569, %p346;
	@%p347 bra 	$L__BB2_256;
	setp.gt.u32 	%p348, %r2, %r3973;
	@%p348 bra 	$L__BB2_257;
	setp.lt.u32 	%p349, %r17, %r3974;
	@%p349 bra 	$L__BB2_256;
	setp.gt.u32 	%p350, %r17, %r3974;
	@%p350 bra 	$L__BB2_257;
	setp.lt.u32 	%p351, %r1, %r3975;
	@%p351 bra 	$L__BB2_256;
	setp.gt.u32 	%p352, %r1, %r3975;
	@%p352 bra 	$L__BB2_257;
	setp.lt.u32 	%p353, %r13, %r3976;
	@%p353 bra 	$L__BB2_256;
	setp.gt.u32 	%p354, %r13, %r3976;
	@%p354 bra 	$L__BB2_257;
	setp.lt.u32 	%p355, %r15, %r3977;
	@%p355 bra 	$L__BB2_256;
	setp.gt.u32 	%p356, %r15, %r3977;
	@%p356 bra 	$L__BB2_257;
	setp.lt.u32 	%p357, %r14, %r3978;
	@%p357 bra 	$L__BB2_256;
	setp.gt.u32 	%p358, %r14, %r3978;
	@%p358 bra 	$L__BB2_257;
	setp.lt.u32 	%p359, %r16, %r3979;
	@%p359 bra 	$L__BB2_256;
	setp.gt.u32 	%p360, %r16, %r3979;
	setp.gt.u32 	%p361, %r18, %r3980;
	or.pred  	%p362, %p360, %p361;
	@%p362 bra 	$L__BB2_257;
$L__BB2_256:
	// begin inline asm
	sub.cc.u32 %r3980, %r3980, %r18;
	subc.cc.u32 %r3979, %r3979, %r16;
	subc.cc.u32 %r3978, %r3978, %r14;
	subc.cc.u32 %r3977, %r3977, %r15;
	subc.cc.u32 %r3976, %r3976, %r13;
	subc.cc.u32 %r3975, %r3975, %r1;
	subc.cc.u32 %r3974, %r3974, %r17;
	subc.u32 %r3973, %r3973, %r2;
	
	// end inline asm
$L__BB2_257:
	setp.gt.u32 	%p363, %r3973, %r2;
	@%p363 bra 	$L__BB2_270;
	bra.uni 	$L__BB2_271;
$L__BB2_258:
	setp.gt.u32 	%p365, %r3974, %r17;
	@%p365 bra 	$L__BB2_270;
	setp.lt.u32 	%p366, %r3974, %r17;
	@%p366 bra 	$L__BB2_272;
	setp.gt.u32 	%p367, %r3975, %r1;
	@%p367 bra 	$L__BB2_270;
	setp.lt.u32 	%p368, %r3975, %r1;
	@%p368 bra 	$L__BB2_272;
	setp.gt.u32 	%p369, %r3976, %r13;
	@%p369 bra 	$L__BB2_270;
	setp.lt.u32 	%p370, %r3976, %r13;
	@%p370 bra 	$L__BB2_272;
	setp.gt.u32 	%p371, %r3977, %r15;
	@%p371 bra 	$L__BB2_270;
	setp.lt.u32 	%p372, %r3977, %r15;
	@%p372 bra 	$L__BB2_272;
	setp.gt.u32 	%p373, %r3978, %r14;
	@%p373 bra 	$L__BB2_270;
	setp.lt.u32 	%p374, %r3978, %r14;
	@%p374 bra 	$L__BB2_272;
	setp.gt.u32 	%p375, %r3979, %r16;
	@%p375 bra 	$L__BB2_270;
	setp.lt.u32 	%p376, %r3979, %r16;
	setp.lt.u32 	%p377, %r3980, %r18;
	or.pred  	%p378, %p376, %p377;
	@%p378 bra 	$L__BB2_272;
$L__BB2_270:
	// begin inline asm
	sub.cc.u32 %r3980, %r3980, %r18;
	subc.cc.u32 %r3979, %r3979, %r16;
	subc.cc.u32 %r3978, %r3978, %r14;
	subc.cc.u32 %r3977, %r3977, %r15;
	subc.cc.u32 %r3976, %r3976, %r13;
	subc.cc.u32 %r3975, %r3975, %r1;
	subc.cc.u32 %r3974, %r3974, %r17;
	subc.u32 %r3973, %r3973, %r2;
	
	// end inline asm
	bra.uni 	$L__BB2_272;
$L__BB2_271:
	setp.lt.u32 	%p364, %r3973, %r2;
	@%p364 bra 	$L__BB2_272;
	bra.uni 	$L__BB2_258;
$L__BB2_272:
	ld.const.u32 	%r1980, [const_G_jacobian+60];
	ld.const.u32 	%r1981, [const_G_jacobian+56];
	ld.const.u32 	%r1982, [const_G_jacobian+52];
	ld.const.u32 	%r1983, [const_G_jacobian+48];
	ld.const.u32 	%r1984, [const_G_jacobian+44];
	ld.const.u32 	%r1985, [const_G_jacobian+40];
	ld.const.u32 	%r1986, [const_G_jacobian+36];
	ld.const.u32 	%r1987, [const_G_jacobian+32];
	mul.wide.u32 	%rd3337, %r3964, %r1987;
	shr.u64 	%rd3338, %rd3337, 32;
	mul.wide.u32 	%rd3339, %r3963, %r1987;
	add.s64 	%rd3340, %rd3338, %rd3339;
	shr.u64 	%rd3341, %rd3340, 32;
	mul.wide.u32 	%rd3342, %r3962, %r1987;
	add.s64 	%rd3343, %rd3341, %rd3342;
	shr.u64 	%rd3344, %rd3343, 32;
	mul.wide.u32 	%rd3345, %r3961, %r1987;
	add.s64 	%rd3346, %rd3344, %rd3345;
	shr.u64 	%rd3347, %rd3346, 32;
	mul.wide.u32 	%rd3348, %r3960, %r1987;
	add.s64 	%rd3349, %rd3347, %rd3348;
	shr.u64 	%rd3350, %rd3349, 32;
	mul.wide.u32 	%rd3351, %r3959, %r1987;
	add.s64 	%rd3352, %rd3350, %rd3351;
	shr.u64 	%rd3353, %rd3352, 32;
	mul.wide.u32 	%rd3354, %r3958, %r1987;
	add.s64 	%rd3355, %rd3353, %rd3354;
	shr.u64 	%rd3356, %rd3355, 32;
	mul.wide.u32 	%rd3357, %r3957, %r1987;
	add.s64 	%rd3358, %rd3356, %rd3357;
	shr.u64 	%rd3359, %rd3358, 32;
	and.b64  	%rd3360, %rd3340, 4294967295;
	mul.wide.u32 	%rd3361, %r3964, %r1986;
	add.s64 	%rd3362, %rd3361, %rd3360;
	shr.u64 	%rd3363, %rd3362, 32;
	and.b64  	%rd3364, %rd3343, 4294967295;
	mul.wide.u32 	%rd3365, %r3963, %r1986;
	add.s64 	%rd3366, %rd3363, %rd3364;
	add.s64 	%rd3367, %rd3366, %rd3365;
	shr.u64 	%rd3368, %rd3367, 32;
	and.b64  	%rd3369, %rd3346, 4294967295;
	mul.wide.u32 	%rd3370, %r3962, %r1986;
	add.s64 	%rd3371, %rd3368, %rd3369;
	add.s64 	%rd3372, %rd3371, %rd3370;
	shr.u64 	%rd3373, %rd3372, 32;
	and.b64  	%rd3374, %rd3349, 4294967295;
	mul.wide.u32 	%rd3375, %r3961, %r1986;
	add.s64 	%rd3376, %rd3373, %rd3374;
	add.s64 	%rd3377, %rd3376, %rd3375;
	shr.u64 	%rd3378, %rd3377, 32;
	and.b64  	%rd3379, %rd3352, 4294967295;
	mul.wide.u32 	%rd3380, %r3960, %r1986;
	add.s64 	%rd3381, %rd3378, %rd3379;
	add.s64 	%rd3382, %rd3381, %rd3380;
	shr.u64 	%rd3383, %rd3382, 32;
	and.b64  	%rd3384, %rd3355, 4294967295;
	mul.wide.u32 	%rd3385, %r3959, %r1986;
	add.s64 	%rd3386, %rd3383, %rd3384;
	add.s64 	%rd3387, %rd3386, %rd3385;
	shr.u64 	%rd3388, %rd3387, 32;
	and.b64  	%rd3389, %rd3358, 4294967295;
	mul.wide.u32 	%rd3390, %r3958, %r1986;
	add.s64 	%rd3391, %rd3388, %rd3389;
	add.s64 	%rd3392, %rd3391, %rd3390;
	shr.u64 	%rd3393, %rd3392, 32;
	mul.wide.u32 	%rd3394, %r3957, %r1986;
	add.s64 	%rd3395, %rd3393, %rd3359;
	add.s64 	%rd3396, %rd3395, %rd3394;
	shr.u64 	%rd3397, %rd3396, 32;
	and.b64  	%rd3398, %rd3367, 4294967295;
	mul.wide.u32 	%rd3399, %r3964, %r1985;
	add.s64 	%rd3400, %rd3399, %rd3398;
	shr.u64 	%rd3401, %rd3400, 32;
	and.b64  	%rd3402, %rd3372, 4294967295;
	mul.wide.u32 	%rd3403, %r3963, %r1985;
	add.s64 	%rd3404, %rd3401, %rd3402;
	add.s64 	%rd3405, %rd3404, %rd3403;
	shr.u64 	%rd3406, %rd3405, 32;
	and.b64  	%rd3407, %rd3377, 4294967295;
	mul.wide.u32 	%rd3408, %r3962, %r1985;
	add.s64 	%rd3409, %rd3406, %rd3407;
	add.s64 	%rd3410, %rd3409, %rd3408;
	shr.u64 	%rd3411, %rd3410, 32;
	and.b64  	%rd3412, %rd3382, 4294967295;
	mul.wide.u32 	%rd3413, %r3961, %r1985;
	add.s64 	%rd3414, %rd3411, %rd3412;
	add.s64 	%rd3415, %rd3414, %rd3413;
	shr.u64 	%rd3416, %rd3415, 32;
	and.b64  	%rd3417, %rd3387, 4294967295;
	mul.wide.u32 	%rd3418, %r3960, %r1985;
	add.s64 	%rd3419, %rd3416, %rd3417;
	add.s64 	%rd3420, %rd3419, %rd3418;
	shr.u64 	%rd3421, %rd3420, 32;
	and.b64  	%rd3422, %rd3392, 4294967295;
	mul.wide.u32 	%rd3423, %r3959, %r1985;
	add.s64 	%rd3424, %rd3421, %rd3422;
	add.s64 	%rd3425, %rd3424, %rd3423;
	shr.u64 	%rd3426, %rd3425, 32;
	and.b64  	%rd3427, %rd3396, 4294967295;
	mul.wide.u32 	%rd3428, %r3958, %r1985;
	add.s64 	%rd3429, %rd3426, %rd3427;
	add.s64 	%rd3430, %rd3429, %rd3428;
	shr.u64 	%rd3431, %rd3430, 32;
	mul.wide.u32 	%rd3432, %r3957, %r1985;
	add.s64 	%rd3433, %rd3431, %rd3397;
	add.s64 	%rd3434, %rd3433, %rd3432;
	shr.u64 	%rd3435, %rd3434, 32;
	and.b64  	%rd3436, %rd3405, 4294967295;
	mul.wide.u32 	%rd3437, %r3964, %r1984;
	add.s64 	%rd3438, %rd3437, %rd3436;
	shr.u64 	%rd3439, %rd3438, 32;
	and.b64  	%rd3440, %rd3410, 4294967295;
	mul.wide.u32 	%rd3441, %r3963, %r1984;
	add.s64 	%rd3442, %rd3439, %rd3440;
	add.s64 	%rd3443, %rd3442, %rd3441;
	shr.u64 	%rd3444, %rd3443, 32;
	and.b64  	%rd3445, %rd3415, 4294967295;
	mul.wide.u32 	%rd3446, %r3962, %r1984;
	add.s64 	%rd3447, %rd3444, %rd3445;
	add.s64 	%rd3448, %rd3447, %rd3446;
	shr.u64 	%rd3449, %rd3448, 32;
	and.b64  	%rd3450, %rd3420, 4294967295;
	mul.wide.u32 	%rd3451, %r3961, %r1984;
	add.s64 	%rd3452, %rd3449, %rd3450;
	add.s64 	%rd3453, %rd3452, %rd3451;
	shr.u64 	%rd3454, %rd3453, 32;
	and.b64  	%rd3455, %rd3425, 4294967295;
	mul.wide.u32 	%rd3456, %r3960, %r1984;
	add.s64 	%rd3457, %rd3454, %rd3455;
	add.s64 	%rd3458, %rd3457, %rd3456;
	shr.u64 	%rd3459, %rd3458, 32;
	and.b64  	%rd3460, %rd3430, 4294967295;
	mul.wide.u32 	%rd3461, %r3959, %r1984;
	add.s64 	%rd3462, %rd3459, %rd3460;
	add.s64 	%rd3463, %rd3462, %rd3461;
	shr.u64 	%rd3464, %rd3463, 32;
	and.b64  	%rd3465, %rd3434, 4294967295;
	mul.wide.u32 	%rd3466, %r3958, %r1984;
	add.s64 	%rd3467, %rd3464, %rd3465;
	add.s64 	%rd3468, %rd3467, %rd3466;
	shr.u64 	%rd3469, %rd3468, 32;
	mul.wide.u32 	%rd3470, %r3957, %r1984;
	add.s64 	%rd3471, %rd3469, %rd3435;
	add.s64 	%rd3472, %rd3471, %rd3470;
	shr.u64 	%rd3473, %rd3472, 32;
	and.b64  	%rd3474, %rd3443, 4294967295;
	mul.wide.u32 	%rd3475, %r3964, %r1983;
	add.s64 	%rd3476, %rd3475, %rd3474;
	shr.u64 	%rd3477, %rd3476, 32;
	and.b64  	%rd3478, %rd3448, 4294967295;
	mul.wide.u32 	%rd3479, %r3963, %r1983;
	add.s64 	%rd3480, %rd3477, %rd3478;
	add.s64 	%rd3481, %rd3480, %rd3479;
	shr.u64 	%rd3482, %rd3481, 32;
	and.b64  	%rd3483, %rd3453, 4294967295;
	mul.wide.u32 	%rd3484, %r3962, %r1983;
	add.s64 	%rd3485, %rd3482, %rd3483;
	add.s64 	%rd3486, %rd3485, %rd3484;
	shr.u64 	%rd3487, %rd3486, 32;
	and.b64  	%rd3488, %rd3458, 4294967295;
	mul.wide.u32 	%rd3489, %r3961, %r1983;
	add.s64 	%rd3490, %rd3487, %rd3488;
	add.s64 	%rd3491, %rd3490, %rd3489;
	shr.u64 	%rd3492, %rd3491, 32;
	and.b64  	%rd3493, %rd3463, 4294967295;
	mul.wide.u32 	%rd3494, %r3960, %r1983;
	add.s64 	%rd3495, %rd3492, %rd3493;
	add.s64 	%rd3496, %rd3495, %rd3494;
	shr.u64 	%rd3497, %rd3496, 32;
	and.b64  	%rd3498, %rd3468, 4294967295;
	mul.wide.u32 	%rd3499, %r3959, %r1983;
	add.s64 	%rd3500, %rd3497, %rd3498;
	add.s64 	%rd3501, %rd3500, %rd3499;
	shr.u64 	%rd3502, %rd3501, 32;
	and.b64  	%rd3503, %rd3472, 4294967295;
	mul.wide.u32 	%rd3504, %r3958, %r1983;
	add.s64 	%rd3505, %rd3502, %rd3503;
	add.s64 	%rd3506, %rd3505, %rd3504;
	shr.u64 	%rd3507, %rd3506, 32;
	mul.wide.u32 	%rd3508, %r3957, %r1983;
	add.s64 	%rd3509, %rd3507, %rd3473;
	add.s64 	%rd3510, %rd3509, %rd3508;
	shr.u64 	%rd3511, %rd3510, 32;
	and.b64  	%rd3512, %rd3481, 4294967295;
	mul.wide.u32 	%rd3513, %r3964, %r1982;
	add.s64 	%rd3514, %rd3513, %rd3512;
	shr.u64 	%rd3515, %rd3514, 32;
	and.b64  	%rd3516, %rd3486, 4294967295;
	mul.wide.u32 	%rd3517, %r3963, %r1982;
	add.s64 	%rd3518, %rd3515, %rd3516;
	add.s64 	%rd3519, %rd3518, %rd3517;
	shr.u64 	%rd3520, %rd3519, 32;
	and.b64  	%rd3521, %rd3491, 4294967295;
	mul.wide.u32 	%rd3522, %r3962, %r1982;
	add.s64 	%rd3523, %rd3520, %rd3521;
	add.s64 	%rd3524, %rd3523, %rd3522;
	shr.u64 	%rd3525, %rd3524, 32;
	and.b64  	%rd3526, %rd3496, 4294967295;
	mul.wide.u32 	%rd3527, %r3961, %r1982;
	add.s64 	%rd3528, %rd3525, %rd3526;
	add.s64 	%rd3529, %rd3528, %rd3527;
	shr.u64 	%rd3530, %rd3529, 32;
	and.b64  	%rd3531, %rd3501, 4294967295;
	mul.wide.u32 	%rd3532, %r3960, %r1982;
	add.s64 	%rd3533, %rd3530, %rd3531;
	add.s64 	%rd3534, %rd3533, %rd3532;
	shr.u64 	%rd3535, %rd3534, 32;
	and.b64  	%rd3536, %rd3506, 4294967295;
	mul.wide.u32 	%rd3537, %r3959, %r1982;
	add.s64 	%rd3538, %rd3535, %rd3536;
	add.s64 	%rd3539, %rd3538, %rd3537;
	shr.u64 	%rd3540, %rd3539, 32;
	and.b64  	%rd3541, %rd3510, 4294967295;
	mul.wide.u32 	%rd3542, %r3958, %r1982;
	add.s64 	%rd3543, %rd3540, %rd3541;
	add.s64 	%rd3544, %rd3543, %rd3542;
	shr.u64 	%rd3545, %rd3544, 32;
	mul.wide.u32 	%rd3546, %r3957, %r1982;
	add.s64 	%rd3547, %rd3545, %rd3511;
	add.s64 	%rd3548, %rd3547, %rd3546;
	shr.u64 	%rd3549, %rd3548, 32;
	and.b64  	%rd3550, %rd3519, 4294967295;
	mul.wide.u32 	%rd3551, %r3964, %r1981;
	add.s64 	%rd3552, %rd3551, %rd3550;
	shr.u64 	%rd3553, %rd3552, 32;
	and.b64  	%rd3554, %rd3524, 4294967295;
	mul.wide.u32 	%rd3555, %r3963, %r1981;
	add.s64 	%rd3556, %rd3553, %rd3554;
	add.s64 	%rd3557, %rd3556, %rd3555;
	shr.u64 	%rd3558, %rd3557, 32;
	and.b64  	%rd3559, %rd3529, 4294967295;
	mul.wide.u32 	%rd3560, %r3962, %r1981;
	add.s64 	%rd3561, %rd3558, %rd3559;
	add.s64 	%rd3562, %rd3561, %rd3560;
	shr.u64 	%rd3563, %rd3562, 32;
	and.b64  	%rd3564, %rd3534, 4294967295;
	mul.wide.u32 	%rd3565, %r3961, %r1981;
	add.s64 	%rd3566, %rd3563, %rd3564;
	add.s64 	%rd3567, %rd3566, %rd3565;
	shr.u64 	%rd3568, %rd3567, 32;
	and.b64  	%rd3569, %rd3539, 4294967295;
	mul.wide.u32 	%rd3570, %r3960, %r1981;
	add.s64 	%rd3571, %rd3568, %rd3569;
	add.s64 	%rd3572, %rd3571, %rd3570;
	shr.u64 	%rd3573, %rd3572, 32;
	and.b64  	%rd3574, %rd3544, 4294967295;
	mul.wide.u32 	%rd3575, %r3959, %r1981;
	add.s64 	%rd3576, %rd3573, %rd3574;
	add.s64 	%rd3577, %rd3576, %rd3575;
	shr.u64 	%rd3578, %rd3577, 32;
	and.b64  	%rd3579, %rd3548, 4294967295;
	mul.wide.u32 	%rd3580, %r3958, %r1981;
	add.s64 	%rd3581, %rd3578, %rd3579;
	add.s64 	%rd3582, %rd3581, %rd3580;
	shr.u64 	%rd3583, %rd3582, 32;
	mul.wide.u32 	%rd3584, %r3957, %r1981;
	add.s64 	%rd3585, %rd3583, %rd3549;
	add.s64 	%rd3586, %rd3585, %rd3584;
	shr.u64 	%rd3587, %rd3586, 32;
	and.b64  	%rd3588, %rd3557, 4294967295;
	mul.wide.u32 	%rd3589, %r3964, %r1980;
	add.s64 	%rd3590, %rd3589, %rd3588;
	shr.u64 	%rd3591, %rd3590, 32;
	and.b64  	%rd3592, %rd3562, 4294967295;
	mul.wide.u32 	%rd3593, %r3963, %r1980;
	add.s64 	%rd3594, %rd3591, %rd3592;
	add.s64 	%rd3595, %rd3594, %rd3593;
	shr.u64 	%rd3596, %rd3595, 32;
	and.b64  	%rd3597, %rd3567, 4294967295;
	mul.wide.u32 	%rd3598, %r3962, %r1980;
	add.s64 	%rd3599, %rd3596, %rd3597;
	add.s64 	%rd3600, %rd3599, %rd3598;
	shr.u64 	%rd3601, %rd3600, 32;
	and.b64  	%rd3602, %rd3572, 4294967295;
	mul.wide.u32 	%rd3603, %r3961, %r1980;
	add.s64 	%rd3604, %rd3601, %rd3602;
	add.s64 	%rd3605, %rd3604, %rd3603;
	shr.u64 	%rd3606, %rd3605, 32;
	and.b64  	%rd3607, %rd3577, 4294967295;
	mul.wide.u32 	%rd3608, %r3960, %r1980;
	add.s64 	%rd3609, %rd3606, %rd3607;
	add.s64 	%rd3610, %rd3609, %rd3608;
	shr.u64 	%rd3611, %rd3610, 32;
	and.b64  	%rd3612, %rd3582, 4294967295;
	mul.wide.u32 	%rd3613, %r3959, %r1980;
	add.s64 	%rd3614, %rd3611, %rd3612;
	add.s64 	%rd3615, %rd3614, %rd3613;
	shr.u64 	%rd3616, %rd3615, 32;
	and.b64  	%rd3617, %rd3586, 4294967295;
	mul.wide.u32 	%rd3618, %r3958, %r1980;
	add.s64 	%rd3619, %rd3616, %rd3617;
	add.s64 	%rd3620, %rd3619, %rd3618;
	shr.u64 	%rd3621, %rd3620, 32;
	mul.wide.u32 	%rd3622, %r3957, %r1980;
	add.s64 	%rd3623, %rd3621, %rd3587;
	add.s64 	%rd3624, %rd3623, %rd3622;
	shr.u64 	%rd3625, %rd3624, 32;
	{ .reg .b32 tmp; mov.b64 {tmp, %r1988}, %rd3624; }
	and.b64  	%rd3626, %rd3595, 4294967295;
	mul.lo.s64 	%rd3627, %rd3626, 977;
	and.b64  	%rd3628, %rd3337, 4294967295;
	and.b64  	%rd3629, %rd3627, 4294967295;
	add.s64 	%rd9741, %rd3629, %rd3628;
	shr.u64 	%rd3630, %rd3627, 32;
	shr.u64 	%rd3631, %rd9741, 32;
	add.s64 	%rd3632, %rd3631, %rd3630;
	and.b64  	%rd3633, %rd3600, 4294967295;
	mul.lo.s64 	%rd3634, %rd3633, 977;
	and.b64  	%rd3635, %rd3362, 4294967295;
	and.b64  	%rd3636, %rd3634, 4294967295;
	add.s64 	%rd3637, %rd3632, %rd3635;
	add.s64 	%rd3638, %rd3637, %rd3636;
	add.s64 	%rd9740, %rd3638, %rd3626;
	shr.u64 	%rd3639, %rd3634, 32;
	shr.u64 	%rd3640, %rd9740, 32;
	add.s64 	%rd3641, %rd3640, %rd3639;
	and.b64  	%rd3642, %rd3605, 4294967295;
	mul.lo.s64 	%rd3643, %rd3642, 977;
	and.b64  	%rd3644, %rd3400, 4294967295;
	and.b64  	%rd3645, %rd3643, 4294967295;
	add.s64 	%rd3646, %rd3641, %rd3644;
	add.s64 	%rd3647, %rd3646, %rd3645;
	add.s64 	%rd9739, %rd3647, %rd3633;
	shr.u64 	%rd3648, %rd3643, 32;
	shr.u64 	%rd3649, %rd9739, 32;
	add.s64 	%rd3650, %rd3649, %rd3648;
	and.b64  	%rd3651, %rd3610, 4294967295;
	mul.lo.s64 	%rd3652, %rd3651, 977;
	and.b64  	%rd3653, %rd3438, 4294967295;
	and.b64  	%rd3654, %rd3652, 4294967295;
	add.s64 	%rd3655, %rd3650, %rd3653;
	add.s64 	%rd3656, %rd3655, %rd3654;
	add.s64 	%rd9738, %rd3656, %rd3642;
	shr.u64 	%rd3657, %rd3652, 32;
	shr.u64 	%rd3658, %rd9738, 32;
	add.s64 	%rd3659, %rd3658, %rd3657;
	and.b64  	%rd3660, %rd3615, 4294967295;
	mul.lo.s64 	%rd3661, %rd3660, 977;
	and.b64  	%rd3662, %rd3476, 4294967295;
	and.b64  	%rd3663, %rd3661, 4294967295;
	add.s64 	%rd3664, %rd3659, %rd3662;
	add.s64 	%rd3665, %rd3664, %rd3663;
	add.s64 	%rd9737, %rd3665, %rd3651;
	shr.u64 	%rd3666, %rd3661, 32;
	shr.u64 	%rd3667, %rd9737, 32;
	add.s64 	%rd3668, %rd3667, %rd3666;
	and.b64  	%rd3669, %rd3620, 4294967295;
	mul.lo.s64 	%rd3670, %rd3669, 977;
	and.b64  	%rd3671, %rd3514, 4294967295;
	and.b64  	%rd3672, %rd3670, 4294967295;
	add.s64 	%rd3673, %rd3668, %rd3671;
	add.s64 	%rd3674, %rd3673, %rd3672;
	add.s64 	%rd9736, %rd3674, %rd3660;
	shr.u64 	%rd3675, %rd3670, 32;
	shr.u64 	%rd3676, %rd9736, 32;
	add.s64 	%rd3677, %rd3676, %rd3675;
	and.b64  	%rd3678, %rd3624, 4294967295;
	mul.lo.s64 	%rd3679, %rd3678, 977;
	and.b64  	%rd3680, %rd3552, 4294967295;
	and.b64  	%rd3681, %rd3679, 4294967295;
	add.s64 	%rd3682, %rd3677, %rd3680;
	add.s64 	%rd3683, %rd3682, %rd3681;
	add.s64 	%rd9735, %rd3683, %rd3669;
	shr.u64 	%rd3684, %rd3679, 32;
	shr.u64 	%rd3685, %rd9735, 32;
	add.s64 	%rd3686, %rd3685, %rd3684;
	mul.lo.s64 	%rd3687, %rd3625, 977;
	and.b64  	%rd3688, %rd3590, 4294967295;
	and.b64  	%rd3689, %rd3687, 4294967295;
	add.s64 	%rd3690, %rd3686, %rd3688;
	add.s64 	%rd3691, %rd3690, %rd3689;
	add.s64 	%rd9734, %rd3691, %rd3678;
	shr.u64 	%rd3692, %rd3687, 32;
	shr.u64 	%rd3693, %rd9734, 32;
	cvt.u32.u64 	%r1989, %rd3693;
	cvt.u32.u64 	%r1990, %rd3692;
	add.s32 	%r1991, %r1989, %r1990;
	add.s32 	%r304, %r1991, %r1988;
	setp.eq.s32 	%p380, %r304, 0;
	mov.pred 	%p1570, 0;
	@%p380 bra 	$L__BB2_280;
	cvt.u64.u32 	%rd3694, %r304;
	mul.wide.u32 	%rd3695, %r304, 977;
	shr.u64 	%rd3696, %rd3695, 32;
	and.b64  	%rd3697, %rd9741, 4294967295;
	and.b64  	%rd3698, %rd3695, 4294967295;
	add.s64 	%rd9741, %rd3698, %rd3697;
	shr.u64 	%rd3699, %rd9741, 32;
	and.b64  	%rd3700, %rd9740, 4294967295;
	add.s64 	%rd3701, %rd3696, %rd3700;
	add.s64 	%rd3702, %rd3701, %rd3694;
	add.s64 	%rd9740, %rd3702, %rd3699;
	setp.lt.u64 	%p382, %rd9740, 4294967296;
	@%p382 bra 	$L__BB2_280;
	shr.u64 	%rd3703, %rd9740, 32;
	and.b64  	%rd3704, %rd9739, 4294967295;
	add.s64 	%rd9739, %rd3703, %rd3704;
	setp.lt.u64 	%p384, %rd9739, 4294967296;
	@%p384 bra 	$L__BB2_280;
	shr.u64 	%rd3705, %rd9739, 32;
	and.b64  	%rd3706, %rd9738, 4294967295;
	add.s64 	%rd9738, %rd3705, %rd3706;
	setp.lt.u64 	%p386, %rd9738, 4294967296;
	@%p386 bra 	$L__BB2_280;
	shr.u64 	%rd3708, %rd9738, 32;
	and.b64  	%rd3709, %rd9737, 4294967295;
	add.s64 	%rd9737, %rd3708, %rd3709;
	setp.lt.u64 	%p388, %rd9737, 4294967296;
	mov.b64 	%rd9738, 4294967296;
	@%p388 bra 	$L__BB2_280;
	shr.u64 	%rd3711, %rd9737, 32;
	and.b64  	%rd3712, %rd9736, 4294967295;
	add.s64 	%rd9736, %rd3711, %rd3712;
	setp.lt.u64 	%p390, %rd9736, 4294967296;
	mov.b64 	%rd9737, 4294967296;
	mov.u64 	%rd9738, %rd9737;
	@%p390 bra 	$L__BB2_280;
	shr.u64 	%rd3714, %rd9736, 32;
	and.b64  	%rd3715, %rd9735, 4294967295;
	add.s64 	%rd9735, %rd3714, %rd3715;
	setp.lt.u64 	%p392, %rd9735, 4294967296;
	mov.b64 	%rd9736, 4294967296;
	mov.u64 	%rd9737, %rd9736;
	mov.u64 	%rd9738, %rd9736;
	@%p392 bra 	$L__BB2_280;
	shr.u64 	%rd3717, %rd9735, 32;
	and.b64  	%rd3718, %rd9734, 4294967295;
	add.s64 	%rd3719, %rd3717, %rd3718;
	setp.gt.u64 	%p1570, %rd3719, 4294967295;
	min.u64 	%rd9734, %rd3719, 4294967296;
	mov.b64 	%rd9735, 4294967296;
	mov.u64 	%rd9736, %rd9735;
	mov.u64 	%rd9737, %rd9735;
	mov.u64 	%rd9738, %rd9735;
$L__BB2_280:
	cvt.u32.u64 	%r3996, %rd9741;
	cvt.u32.u64 	%r3995, %rd9740;
	cvt.u32.u64 	%r3994, %rd9739;
	cvt.u32.u64 	%r3993, %rd9738;
	cvt.u32.u64 	%r3992, %rd9737;
	cvt.u32.u64 	%r3991, %rd9736;
	cvt.u32.u64 	%r3990, %rd9735;
	cvt.u32.u64 	%r3989, %rd9734;
	setp.lt.u32 	%p393, %r2, %r3989;
	or.pred  	%p394, %p1570, %p393;
	@%p394 bra 	$L__BB2_294;
	setp.gt.u32 	%p395, %r2, %r3989;
	@%p395 bra 	$L__BB2_295;
	setp.lt.u32 	%p396, %r17, %r3990;
	@%p396 bra 	$L__BB2_294;
	setp.gt.u32 	%p397, %r17, %r3990;
	@%p397 bra 	$L__BB2_295;
	setp.lt.u32 	%p398, %r1, %r3991;
	@%p398 bra 	$L__BB2_294;
	setp.gt.u32 	%p399, %r1, %r3991;
	@%p399 bra 	$L__BB2_295;
	setp.lt.u32 	%p400, %r13, %r3992;
	@%p400 bra 	$L__BB2_294;
	setp.gt.u32 	%p401, %r13, %r3992;
	@%p401 bra 	$L__BB2_295;
	setp.lt.u32 	%p402, %r15, %r3993;
	@%p402 bra 	$L__BB2_294;
	setp.gt.u32 	%p403, %r15, %r3993;
	@%p403 bra 	$L__BB2_295;
	setp.lt.u32 	%p404, %r14, %r3994;
	@%p404 bra 	$L__BB2_294;
	setp.gt.u32 	%p405, %r14, %r3994;
	@%p405 bra 	$L__BB2_295;
	setp.lt.u32 	%p406, %r16, %r3995;
	@%p406 bra 	$L__BB2_294;
	setp.gt.u32 	%p407, %r16, %r3995;
	setp.gt.u32 	%p408, %r18, %r3996;
	or.pred  	%p409, %p407, %p408;
	@%p409 bra 	$L__BB2_295;
$L__BB2_294:
	// begin inline asm
	sub.cc.u32 %r3996, %r3996, %r18;
	subc.cc.u32 %r3995, %r3995, %r16;
	subc.cc.u32 %r3994, %r3994, %r14;
	subc.cc.u32 %r3993, %r3993, %r15;
	subc.cc.u32 %r3992, %r3992, %r13;
	subc.cc.u32 %r3991, %r3991, %r1;
	subc.cc.u32 %r3990, %r3990, %r17;
	subc.u32 %r3989, %r3989, %r2;
	
	// end inline asm
$L__BB2_295:
	setp.gt.u32 	%p410, %r3989, %r2;
	@%p410 bra 	$L__BB2_308;
	bra.uni 	$L__BB2_309;
$L__BB2_296:
	setp.gt.u32 	%p412, %r3990, %r17;
	@%p412 bra 	$L__BB2_308;
	setp.lt.u32 	%p413, %r3990, %r17;
	@%p413 bra 	$L__BB2_310;
	setp.gt.u32 	%p414, %r3991, %r1;
	@%p414 bra 	$L__BB2_308;
	setp.lt.u32 	%p415, %r3991, %r1;
	@%p415 bra 	$L__BB2_310;
	setp.gt.u32 	%p416, %r3992, %r13;
	@%p416 bra 	$L__BB2_308;
	setp.lt.u32 	%p417, %r3992, %r13;
	@%p417 bra 	$L__BB2_310;
	setp.gt.u32 	%p418, %r3993, %r15;
	@%p418 bra 	$L__BB2_308;
	setp.lt.u32 	%p419, %r3993, %r15;
	@%p419 bra 	$L__BB2_310;
	setp.gt.u32 	%p420, %r3994, %r14;
	@%p420 bra 	$L__BB2_308;
	setp.lt.u32 	%p421, %r3994, %r14;
	@%p421 bra 	$L__BB2_310;
	setp.gt.u32 	%p422, %r3995, %r16;
	@%p422 bra 	$L__BB2_308;
	setp.lt.u32 	%p423, %r3995, %r16;
	setp.lt.u32 	%p424, %r3996, %r18;
	or.pred  	%p425, %p423, %p424;
	@%p425 bra 	$L__BB2_310;
$L__BB2_308:
	// begin inline asm
	sub.cc.u32 %r3996, %r3996, %r18;
	subc.cc.u32 %r3995, %r3995, %r16;
	subc.cc.u32 %r3994, %r3994, %r14;
	subc.cc.u32 %r3993, %r3993, %r15;
	subc.cc.u32 %r3992, %r3992, %r13;
	subc.cc.u32 %r3991, %r3991, %r1;
	subc.cc.u32 %r3990, %r3990, %r17;
	subc.u32 %r3989, %r3989, %r2;
	
	// end inline asm
	bra.uni 	$L__BB2_310;
$L__BB2_309:
	setp.lt.u32 	%p411, %r3989, %r2;
	@%p411 bra 	$L__BB2_310;
	bra.uni 	$L__BB2_296;
$L__BB2_310:
	setp.gt.u32 	%p426, %r3909, %r3925;
	@%p426 bra 	$L__BB2_838;
	setp.lt.u32 	%p427, %r3909, %r3925;
	setp.ne.s32 	%p428, %r3910, %r3926;
	setp.ne.s32 	%p429, %r3911, %r3927;
	or.pred  	%p430, %p428, %p429;
	or.pred  	%p431, %p430, %p427;
	setp.ne.s32 	%p432, %r3912, %r3928;
	or.pred  	%p433, %p431, %p432;
	setp.ne.s32 	%p434, %r3913, %r3929;
	or.pred  	%p435, %p433, %p434;
	setp.ne.s32 	%p436, %r3914, %r3930;
	or.pred  	%p437, %p435, %p436;
	setp.ne.s32 	%p438, %r3915, %r3931;
	or.pred  	%p439, %p437, %p438;
	setp.ne.s32 	%p440, %r3916, %r3932;
	or.pred  	%p441, %p439, %p440;
	@%p441 bra 	$L__BB2_838;
	setp.gt.u32 	%p442, %r3973, %r3989;
	@%p442 bra 	$L__BB2_314;
	setp.ge.u32 	%p443, %r3973, %r3989;
	setp.eq.s32 	%p444, %r3974, %r3990;
	setp.eq.s32 	%p445, %r3975, %r3991;
	and.pred  	%p446, %p444, %p445;
	and.pred  	%p447, %p446, %p443;
	setp.eq.s32 	%p448, %r3976, %r3992;
	and.pred  	%p449, %p447, %p448;
	setp.eq.s32 	%p450, %r3977, %r3993;
	and.pred  	%p451, %p449, %p450;
	setp.eq.s32 	%p452, %r3978, %r3994;
	and.pred  	%p453, %p451, %p452;
	setp.eq.s32 	%p454, %r3979, %r3995;
	and.pred  	%p455, %p453, %p454;
	setp.eq.s32 	%p456, %r3980, %r3996;
	and.pred  	%p457, %p455, %p456;
	@%p457 bra 	$L__BB2_347;
$L__BB2_314:
	mov.b16 	%rs8, 1;
	st.global.u8 	[%rd9+96], %rs8;
	bra.uni 	$L__BB2_1263;
$L__BB2_315:
	ld.global.u32 	%r3998, [%rd9+-60];
	or.b32  	%r2041, %r348, %r3998;
	setp.ne.s32 	%p460, %r2041, 0;
	ld.global.u32 	%r3997, [%rd9+-56];
	@%p460 bra 	$L__BB2_323;
	setp.ne.s32 	%p461, %r3997, 0;
	mov.b32 	%r3998, 0;
	@%p461 bra 	$L__BB2_323;
	ld.global.u32 	%r2044, [%rd9+-52];
	setp.ne.s32 	%p462, %r2044, 0;
	mov.b32 	%r3997, 0;
	mov.u32 	%r3998, %r3997;
	@%p462 bra 	$L__BB2_323;
	ld.global.u32 	%r2046, [%rd9+-48];
	setp.ne.s32 	%p463, %r2046, 0;
	@%p463 bra 	$L__BB2_323;
	ld.global.u32 	%r2048, [%rd9+-44];
	setp.ne.s32 	%p464, %r2048, 0;
	mov.u32 	%r3998, %r3997;
	@%p464 bra 	$L__BB2_323;
	ld.global.u32 	%r2050, [%rd9+-40];
	setp.eq.s32 	%p465, %r2050, 0;
	mov.u32 	%r3998, %r3997;
	@%p465 bra 	$L__BB2_348;
	bra.uni 	$L__BB2_323;
$L__BB2_321:
	ld.global.u32 	%r347, [%rd9+-68];
	setp.eq.s32 	%p459, %r347, 0;
	ld.global.u32 	%r348, [%rd9+-64];
	@%p459 bra 	$L__BB2_315;
	ld.global.u32 	%r3998, [%rd9+-60];
	ld.global.u32 	%r3997, [%rd9+-56];
$L__BB2_323:
	mul.wide.u32 	%rd3721, %r347, %r347;
	shr.u64 	%rd3722, %rd3721, 32;
	mul.wide.u32 	%rd3723, %r348, %r347;
	add.s64 	%rd3724, %rd3722, %rd3723;
	shr.u64 	%rd3725, %rd3724, 32;
	mul.wide.u32 	%rd3726, %r3998, %r347;
	add.s64 	%rd3727, %rd3725, %rd3726;
	shr.u64 	%rd3728, %rd3727, 32;
	mul.wide.u32 	%rd3729, %r3997, %r347;
	add.s64 	%rd3730, %rd3728, %rd3729;
	shr.u64 	%rd3731, %rd3730, 32;
	ld.global.u32 	%r2051, [%rd9+-52];
	mul.wide.u32 	%rd3732, %r2051, %r347;
	add.s64 	%rd3733, %rd3731, %rd3732;
	shr.u64 	%rd3734, %rd3733, 32;
	ld.global.u32 	%r2052, [%rd9+-48];
	mul.wide.u32 	%rd3735, %r2052, %r347;
	add.s64 	%rd3736, %rd3734, %rd3735;
	shr.u64 	%rd3737, %rd3736, 32;
	ld.global.u32 	%r2053, [%rd9+-44];
	mul.wide.u32 	%rd3738, %r2053, %r347;
	add.s64 	%rd3739, %rd3737, %rd3738;
	shr.u64 	%rd3740, %rd3739, 32;
	ld.global.u32 	%r2054, [%rd9+-40];
	mul.wide.u32 	%rd3741, %r2054, %r347;
	add.s64 	%rd3742, %rd3740, %rd3741;
	shr.u64 	%rd3743, %rd3742, 32;
	and.b64  	%rd3744, %rd3724, 4294967295;
	add.s64 	%rd3745, %rd3723, %rd3744;
	shr.u64 	%rd3746, %rd3745, 32;
	and.b64  	%rd3747, %rd3727, 4294967295;
	mul.wide.u32 	%rd3748, %r348, %r348;
	add.s64 	%rd3749, %rd3746, %rd3747;
	add.s64 	%rd3750, %rd3749, %rd3748;
	shr.u64 	%rd3751, %rd3750, 32;
	and.b64  	%rd3752, %rd3730, 4294967295;
	mul.wide.u32 	%rd3753, %r3998, %r348;
	add.s64 	%rd3754, %rd3751, %rd3752;
	add.s64 	%rd3755, %rd3754, %rd3753;
	shr.u64 	%rd3756, %rd3755, 32;
	and.b64  	%rd3757, %rd3733, 4294967295;
	mul.wide.u32 	%rd3758, %r3997, %r348;
	add.s64 	%rd3759, %rd3756, %rd3757;
	add.s64 	%rd3760, %rd3759, %rd3758;
	shr.u64 	%rd3761, %rd3760, 32;
	and.b64  	%rd3762, %rd3736, 4294967295;
	mul.wide.u32 	%rd3763, %r2051, %r348;
	add.s64 	%rd3764, %rd3761, %rd3762;
	add.s64 	%rd3765, %rd3764, %rd3763;
	shr.u64 	%rd3766, %rd3765, 32;
	and.b64  	%rd3767, %rd3739, 4294967295;
	mul.wide.u32 	%rd3768, %r2052, %r348;
	add.s64 	%rd3769, %rd3766, %rd3767;
	add.s64 	%rd3770, %rd3769, %rd3768;
	shr.u64 	%rd3771, %rd3770, 32;
	and.b64  	%rd3772, %rd3742, 4294967295;
	mul.wide.u32 	%rd3773, %r2053, %r348;
	add.s64 	%rd3774, %rd3771, %rd3772;
	add.s64 	%rd3775, %rd3774, %rd3773;
	shr.u64 	%rd3776, %rd3775, 32;
	mul.wide.u32 	%rd3777, %r2054, %r348;
	add.s64 	%rd3778, %rd3776, %rd3743;
	add.s64 	%rd3779, %rd3778, %rd3777;
	shr.u64 	%rd3780, %rd3779, 32;
	and.b64  	%rd3781, %rd3750, 4294967295;
	add.s64 	%rd3782, %rd3726, %rd3781;
	shr.u64 	%rd3783, %rd3782, 32;
	and.b64  	%rd3784, %rd3755, 4294967295;
	add.s64 	%rd3785, %rd3783, %rd3784;
	add.s64 	%rd3786, %rd3785, %rd3753;
	shr.u64 	%rd3787, %rd3786, 32;
	and.b64  	%rd3788, %rd3760, 4294967295;
	mul.wide.u32 	%rd3789, %r3998, %r3998;
	add.s64 	%rd3790, %rd3787, %rd3788;
	add.s64 	%rd3791, %rd3790, %rd3789;
	shr.u64 	%rd3792, %rd3791, 32;
	and.b64  	%rd3793, %rd3765, 4294967295;
	mul.wide.u32 	%rd3794, %r3997, %r3998;
	add.s64 	%rd3795, %rd3792, %rd3793;
	add.s64 	%rd3796, %rd3795, %rd3794;
	shr.u64 	%rd3797, %rd3796, 32;
	and.b64  	%rd3798, %rd3770, 4294967295;
	mul.wide.u32 	%rd3799, %r2051, %r3998;
	add.s64 	%rd3800, %rd3797, %rd3798;
	add.s64 	%rd3801, %rd3800, %rd3799;
	shr.u64 	%rd3802, %rd3801, 32;
	and.b64  	%rd3803, %rd3775, 4294967295;
	mul.wide.u32 	%rd3804, %r2052, %r3998;
	add.s64 	%rd3805, %rd3802, %rd3803;
	add.s64 	%rd3806, %rd3805, %rd3804;
	shr.u64 	%rd3807, %rd3806, 32;
	and.b64  	%rd3808, %rd3779, 4294967295;
	mul.wide.u32 	%rd3809, %r2053, %r3998;
	add.s64 	%rd3810, %rd3807, %rd3808;
	add.s64 	%rd3811, %rd3810, %rd3809;
	shr.u64 	%rd3812, %rd3811, 32;
	mul.wide.u32 	%rd3813, %r2054, %r3998;
	add.s64 	%rd3814, %rd3812, %rd3780;
	add.s64 	%rd3815, %rd3814, %rd3813;
	shr.u64 	%rd3816, %rd3815, 32;
	and.b64  	%rd3817, %rd3786, 4294967295;
	add.s64 	%rd3818, %rd3729, %rd3817;
	shr.u64 	%rd3819, %rd3818, 32;
	and.b64  	%rd3820, %rd3791, 4294967295;
	add.s64 	%rd3821, %rd3819, %rd3820;
	add.s64 	%rd3822, %rd3821, %rd3758;
	shr.u64 	%rd3823, %rd3822, 32;
	and.b64  	%rd3824, %rd3796, 4294967295;
	add.s64 	%rd3825, %rd3823, %rd3824;
	add.s64 	%rd3826, %rd3825, %rd3794;
	shr.u64 	%rd3827, %rd3826, 32;
	and.b64  	%rd3828, %rd3801, 4294967295;
	mul.wide.u32 	%rd3829, %r3997, %r3997;
	add.s64 	%rd3830, %rd3827, %rd3828;
	add.s64 	%rd3831, %rd3830, %rd3829;
	shr.u64 	%rd3832, %rd3831, 32;
	and.b64  	%rd3833, %rd3806, 4294967295;
	mul.wide.u32 	%rd3834, %r2051, %r3997;
	add.s64 	%rd3835, %rd3832, %rd3833;
	add.s64 	%rd3836, %rd3835, %rd3834;
	shr.u64 	%rd3837, %rd3836, 32;
	and.b64  	%rd3838, %rd3811, 4294967295;
	mul.wide.u32 	%rd3839, %r2052, %r3997;
	add.s64 	%rd3840, %rd3837, %rd3838;
	add.s64 	%rd3841, %rd3840, %rd3839;
	shr.u64 	%rd3842, %rd3841, 32;
	and.b64  	%rd3843, %rd3815, 4294967295;
	mul.wide.u32 	%rd3844, %r2053, %r3997;
	add.s64 	%rd3845, %rd3842, %rd3843;
	add.s64 	%rd3846, %rd3845, %rd3844;
	shr.u64 	%rd3847, %rd3846, 32;
	mul.wide.u32 	%rd3848, %r2054, %r3997;
	add.s64 	%rd3849, %rd3847, %rd3816;
	add.s64 	%rd3850, %rd3849, %rd3848;
	shr.u64 	%rd3851, %rd3850, 32;
	and.b64  	%rd3852, %rd3822, 4294967295;
	add.s64 	%rd3853, %rd3732, %rd3852;
	shr.u64 	%rd3854, %rd3853, 32;
	and.b64  	%rd3855, %rd3826, 4294967295;
	add.s64 	%rd3856, %rd3854, %rd3855;
	add.s64 	%rd3857, %rd3856, %rd3763;
	shr.u64 	%rd3858, %rd3857, 32;
	and.b64  	%rd3859, %rd3831, 4294967295;
	add.s64 	%rd3860, %rd3858, %rd3859;
	add.s64 	%rd3861, %rd3860, %rd3799;
	shr.u64 	%rd3862, %rd3861, 32;
	and.b64  	%rd3863, %rd3836, 4294967295;
	add.s64 	%rd3864, %rd3862, %rd3863;
	add.s64 	%rd3865, %rd3864, %rd3834;
	shr.u64 	%rd3866, %rd3865, 32;
	and.b64  	%rd3867, %rd3841, 4294967295;
	mul.wide.u32 	%rd3868, %r2051, %r2051;
	add.s64 	%rd3869, %rd3866, %rd3867;
	add.s64 	%rd3870, %rd3869, %rd3868;
	shr.u64 	%rd3871, %rd3870, 32;
	and.b64  	%rd3872, %rd3846, 4294967295;
	mul.wide.u32 	%rd3873, %r2052, %r2051;
	add.s64 	%rd3874, %rd3871, %rd3872;
	add.s64 	%rd3875, %rd3874, %rd3873;
	shr.u64 	%rd3876, %rd3875, 32;
	and.b64  	%rd3877, %rd3850, 4294967295;
	mul.wide.u32 	%rd3878, %r2053, %r2051;
	add.s64 	%rd3879, %rd3876, %rd3877;
	add.s64 	%rd3880, %rd3879, %rd3878;
	shr.u64 	%rd3881, %rd3880, 32;
	mul.wide.u32 	%rd3882, %r2054, %r2051;
	add.s64 	%rd3883, %rd3881, %rd3851;
	add.s64 	%rd3884, %rd3883, %rd3882;
	shr.u64 	%rd3885, %rd3884, 32;
	and.b64  	%rd3886, %rd3857, 4294967295;
	add.s64 	%rd3887, %rd3735, %rd3886;
	shr.u64 	%rd3888, %rd3887, 32;
	and.b64  	%rd3889, %rd3861, 4294967295;
	add.s64 	%rd3890, %rd3888, %rd3889;
	add.s64 	%rd3891, %rd3890, %rd3768;
	shr.u64 	%rd3892, %rd3891, 32;
	and.b64  	%rd3893, %rd3865, 4294967295;
	add.s64 	%rd3894, %rd3892, %rd3893;
	add.s64 	%rd3895, %rd3894, %rd3804;
	shr.u64 	%rd3896, %rd3895, 32;
	and.b64  	%rd3897, %rd3870, 4294967295;
	add.s64 	%rd3898, %rd3896, %rd3897;
	add.s64 	%rd3899, %rd3898, %rd3839;
	shr.u64 	%rd3900, %rd3899, 32;
	and.b64  	%rd3901, %rd3875, 4294967295;
	add.s64 	%rd3902, %rd3900, %rd3901;
	add.s64 	%rd3903, %rd3902, %rd3873;
	shr.u64 	%rd3904, %rd3903, 32;
	and.b64  	%rd3905, %rd3880, 4294967295;
	mul.wide.u32 	%rd3906, %r2052, %r2052;
	add.s64 	%rd3907, %rd3904, %rd3905;
	add.s64 	%rd3908, %rd3907, %rd3906;
	shr.u64 	%rd3909, %rd3908, 32;
	and.b64  	%rd3910, %rd3884, 4294967295;
	mul.wide.u32 	%rd3911, %r2053, %r2052;
	add.s64 	%rd3912, %rd3909, %rd3910;
	add.s64 	%rd3913, %rd3912, %rd3911;
	shr.u64 	%rd3914, %rd3913, 32;
	mul.wide.u32 	%rd3915, %r2054, %r2052;
	add.s64 	%rd3916, %rd3914, %rd3885;
	add.s64 	%rd3917, %rd3916, %rd3915;
	shr.u64 	%rd3918, %rd3917, 32;
	and.b64  	%rd3919, %rd3891, 4294967295;
	add.s64 	%rd3920, %rd3738, %rd3919;
	shr.u64 	%rd3921, %rd3920, 32;
	and.b64  	%rd3922, %rd3895, 4294967295;
	add.s64 	%rd3923, %rd3921, %rd3922;
	add.s64 	%rd3924, %rd3923, %rd3773;
	shr.u64 	%rd3925, %rd3924, 32;
	and.b64  	%rd3926, %rd3899, 4294967295;
	add.s64 	%rd3927, %rd3925, %rd3926;
	add.s64 	%rd3928, %rd3927, %rd3809;
	shr.u64 	%rd3929, %rd3928, 32;
	and.b64  	%rd3930, %rd3903, 4294967295;
	add.s64 	%rd3931, %rd3929, %rd3930;
	add.s64 	%rd3932, %rd3931, %rd3844;
	shr.u64 	%rd3933, %rd3932, 32;
	and.b64  	%rd3934, %rd3908, 4294967295;
	add.s64 	%rd3935, %rd3933, %rd3934;
	add.s64 	%rd3936, %rd3935, %rd3878;
	shr.u64 	%rd3937, %rd3936, 32;
	and.b64  	%rd3938, %rd3913, 4294967295;
	add.s64 	%rd3939, %rd3937, %rd3938;
	add.s64 	%rd3940, %rd3939, %rd3911;
	shr.u64 	%rd3941, %rd3940, 32;
	and.b64  	%rd3942, %rd3917, 4294967295;
	mul.wide.u32 	%rd3943, %r2053, %r2053;
	add.s64 	%rd3944, %rd3941, %rd3942;
	add.s64 	%rd3945, %rd3944, %rd3943;
	shr.u64 	%rd3946, %rd3945, 32;
	mul.wide.u32 	%rd3947, %r2054, %r2053;
	add.s64 	%rd3948, %rd3946, %rd3918;
	add.s64 	%rd3949, %rd3948, %rd3947;
	shr.u64 	%rd3950, %rd3949, 32;
	and.b64  	%rd3951, %rd3924, 4294967295;
	add.s64 	%rd3952, %rd3741, %rd3951;
	shr.u64 	%rd3953, %rd3952, 32;
	and.b64  	%rd3954, %rd3928, 4294967295;
	add.s64 	%rd3955, %rd3953, %rd3954;
	add.s64 	%rd3956, %rd3955, %rd3777;
	shr.u64 	%rd3957, %rd3956, 32;
	and.b64  	%rd3958, %rd3932, 4294967295;
	add.s64 	%rd3959, %rd3957, %rd3958;
	add.s64 	%rd3960, %rd3959, %rd3813;
	shr.u64 	%rd3961, %rd3960, 32;
	and.b64  	%rd3962, %rd3936, 4294967295;
	add.s64 	%rd3963, %rd3961, %rd3962;
	add.s64 	%rd3964, %rd3963, %rd3848;
	shr.u64 	%rd3965, %rd3964, 32;
	and.b64  	%rd3966, %rd3940, 4294967295;
	add.s64 	%rd3967, %rd3965, %rd3966;
	add.s64 	%rd3968, %rd3967, %rd3882;
	shr.u64 	%rd3969, %rd3968, 32;
	and.b64  	%rd3970, %rd3945, 4294967295;
	add.s64 	%rd3971, %rd3969, %rd3970;
	add.s64 	%rd3972, %rd3971, %rd3915;
	shr.u64 	%rd3973, %rd3972, 32;
	and.b64  	%rd3974, %rd3949, 4294967295;
	add.s64 	%rd3975, %rd3973, %rd3974;
	add.s64 	%rd3976, %rd3975, %rd3947;
	shr.u64 	%rd3977, %rd3976, 32;
	mul.wide.u32 	%rd3978, %r2054, %r2054;
	add.s64 	%rd3979, %rd3977, %rd3950;
	add.s64 	%rd3980, %rd3979, %rd3978;
	shr.u64 	%rd3981, %rd3980, 32;
	{ .reg .b32 tmp; mov.b64 {tmp, %r2055}, %rd3980; }
	and.b64  	%rd3982, %rd3956, 4294967295;
	mul.lo.s64 	%rd3983, %rd3982, 977;
	and.b64  	%rd3984, %rd3721, 4294967293;
	and.b64  	%rd3985, %rd3983, 4294967295;
	add.s64 	%rd9742, %rd3985, %rd3984;
	shr.u64 	%rd3986, %rd3983, 32;
	shr.u64 	%rd3987, %rd9742, 32;
	add.s64 	%rd3988, %rd3987, %rd3986;
	and.b64  	%rd3989, %rd3960, 4294967295;
	mul.lo.s64 	%rd3990, %rd3989, 977;
	and.b64  	%rd3991, %rd3745, 4294967295;
	and.b64  	%rd3992, %rd3990, 4294967295;
	add.s64 	%rd3993, %rd3988, %rd3991;
	add.s64 	%rd3994, %rd3993, %rd3992;
	add.s64 	%rd9743, %rd3994, %rd3982;
	shr.u64 	%rd3995, %rd3990, 32;
	shr.u64 	%rd3996, %rd9743, 32;
	add.s64 	%rd3997, %rd3996, %rd3995;
	and.b64  	%rd3998, %rd3964, 4294967295;
	mul.lo.s64 	%rd3999, %rd3998, 977;
	and.b64  	%rd4000, %rd3782, 4294967295;
	and.b64  	%rd4001, %rd3999, 4294967295;
	add.s64 	%rd4002, %rd3997, %rd4000;
	add.s64 	%rd4003, %rd4002, %rd4001;
	add.s64 	%rd9744, %rd4003, %rd3989;
	shr.u64 	%rd4004, %rd3999, 32;
	shr.u64 	%rd4005, %rd9744, 32;
	add.s64 	%rd4006, %rd4005, %rd4004;
	and.b64  	%rd4007, %rd3968, 4294967295;
	mul.lo.s64 	%rd4008, %rd4007, 977;
	and.b64  	%rd4009, %rd3818, 4294967295;
	and.b64  	%rd4010, %rd4008, 4294967295;
	add.s64 	%rd4011, %rd4006, %rd4009;
	add.s64 	%rd4012, %rd4011, %rd4010;
	add.s64 	%rd9745, %rd4012, %rd3998;
	shr.u64 	%rd4013, %rd4008, 32;
	shr.u64 	%rd4014, %rd9745, 32;
	add.s64 	%rd4015, %rd4014, %rd4013;
	and.b64  	%rd4016, %rd3972, 4294967295;
	mul.lo.s64 	%rd4017, %rd4016, 977;
	and.b64  	%rd4018, %rd3853, 4294967295;
	and.b64  	%rd4019, %rd4017, 4294967295;
	add.s64 	%rd4020, %rd4015, %rd4018;
	add.s64 	%rd4021, %rd4020, %rd4019;
	add.s64 	%rd9746, %rd4021, %rd4007;
	shr.u64 	%rd4022, %rd4017, 32;
	shr.u64 	%rd4023, %rd9746, 32;
	add.s64 	%rd4024, %rd4023, %rd4022;
	and.b64  	%rd4025, %rd3976, 4294967295;
	mul.lo.s64 	%rd4026, %rd4025, 977;
	and.b64  	%rd4027, %rd3887, 4294967295;
	and.b64  	%rd4028, %rd4026, 4294967295;
	add.s64 	%rd4029, %rd4024, %rd4027;
	add.s64 	%rd4030, %rd4029, %rd4028;
	add.s64 	%rd9747, %rd4030, %rd4016;
	shr.u64 	%rd4031, %rd4026, 32;
	shr.u64 	%rd4032, %rd9747, 32;
	add.s64 	%rd4033, %rd4032, %rd4031;
	and.b64  	%rd4034, %rd3980, 4294967295;
	mul.lo.s64 	%rd4035, %rd4034, 977;
	and.b64  	%rd4036, %rd3920, 4294967295;
	and.b64  	%rd4037, %rd4035, 4294967295;
	add.s64 	%rd4038, %rd4033, %rd4036;
	add.s64 	%rd4039, %rd4038, %rd4037;
	add.s64 	%rd9748, %rd4039, %rd4025;
	shr.u64 	%rd4040, %rd4035, 32;
	shr.u64 	%rd4041, %rd9748, 32;
	add.s64 	%rd4042, %rd4041, %rd4040;
	mul.lo.s64 	%rd4043, %rd3981, 977;
	and.b64  	%rd4044, %rd3952, 4294967295;
	and.b64  	%rd4045, %rd4043, 4294967295;
	add.s64 	%rd4046, %rd4042, %rd4044;
	add.s64 	%rd4047, %rd4046, %rd4045;
	add.s64 	%rd9749, %rd4047, %rd4034;
	shr.u64 	%rd4048, %rd4043, 32;
	shr.u64 	%rd4049, %rd9749, 32;
	cvt.u32.u64 	%r2056, %rd4049;
	cvt.u32.u64 	%r2057, %rd4048;
	add.s32 	%r2058, %r2056, %r2057;
	add.s32 	%r353, %r2058, %r2055;
	setp.eq.s32 	%p467, %r353, 0;
	mov.pred 	%p1571, 0;
	@%p467 bra 	$L__BB2_331;
	cvt.u64.u32 	%rd4050, %r353;
	mul.wide.u32 	%rd4051, %r353, 977;
	shr.u64 	%rd4052, %rd4051, 32;
	and.b64  	%rd4053, %rd9742, 4294967295;
	and.b64  	%rd4054, %rd4051, 4294967295;
	add.s64 	%rd9742, %rd4054, %rd4053;
	shr.u64 	%rd4055, %rd9742, 32;
	and.b64  	%rd4056, %rd9743, 4294967295;
	add.s64 	%rd4057, %rd4052, %rd4056;
	add.s64 	%rd4058, %rd4057, %rd4050;
	add.s64 	%rd9743, %rd4058, %rd4055;
	setp.lt.u64 	%p469, %rd9743, 4294967296;
	@%p469 bra 	$L__BB2_331;
	shr.u64 	%rd4059, %rd9743, 32;
	and.b64  	%rd4060, %rd9744, 4294967295;
	add.s64 	%rd9744, %rd4059, %rd4060;
	setp.lt.u64 	%p471, %rd9744, 4294967296;
	@%p471 bra 	$L__BB2_331;
	shr.u64 	%rd4061, %rd9744, 32;
	and.b64  	%rd4062, %rd9745, 4294967295;
	add.s64 	%rd9745, %rd4061, %rd4062;
	setp.lt.u64 	%p473, %rd9745, 4294967296;
	@%p473 bra 	$L__BB2_331;
	shr.u64 	%rd4064, %rd9745, 32;
	and.b64  	%rd4065, %rd9746, 4294967295;
	add.s64 	%rd9746, %rd4064, %rd4065;
	setp.lt.u64 	%p475, %rd9746, 4294967296;
	mov.b64 	%rd9745, 4294967296;
	@%p475 bra 	$L__BB2_331;
	shr.u64 	%rd4067, %rd9746, 32;
	and.b64  	%rd4068, %rd9747, 4294967295;
	add.s64 	%rd9747, %rd4067, %rd4068;
	setp.lt.u64 	%p477, %rd9747, 4294967296;
	mov.b64 	%rd9745, 4294967296;
	mov.u64 	%rd9746, %rd9745;
	@%p477 bra 	$L__BB2_331;
	shr.u64 	%rd4070, %rd9747, 32;
	and.b64  	%rd4071, %rd9748, 4294967295;
	add.s64 	%rd9748, %rd4070, %rd4071;
	setp.lt.u64 	%p479, %rd9748, 4294967296;
	mov.b64 	%rd9745, 4294967296;
	mov.u64 	%rd9747, %rd9745;
	@%p479 bra 	$L__BB2_331;
	shr.u64 	%rd4073, %rd9748, 32;
	and.b64  	%rd4074, %rd9749, 4294967295;
	add.s64 	%rd4075, %rd4073, %rd4074;
	setp.gt.u64 	%p1571, %rd4075, 4294967295;
	min.u64 	%rd9749, %rd4075, 4294967296;
	mov.b64 	%rd9745, 4294967296;
	mov.u64 	%rd9746, %rd9745;
	mov.u64 	%rd9748, %rd9745;
$L__BB2_331:
	cvt.u32.u64 	%r4014, %rd9749;
	cvt.u32.u64 	%r4013, %rd9748;
	cvt.u32.u64 	%r4012, %rd9747;
	cvt.u32.u64 	%r4011, %rd9746;
	cvt.u32.u64 	%r4010, %rd9745;
	cvt.u32.u64 	%r4009, %rd9744;
	cvt.u32.u64 	%r4008, %rd9743;
	cvt.u32.u64 	%r4007, %rd9742;
	setp.lt.u32 	%p480, %r2, %r4014;
	or.pred  	%p481, %p1571, %p480;
	@%p481 bra 	$L__BB2_345;
	setp.gt.u32 	%p482, %r2, %r4014;
	@%p482 bra 	$L__BB2_346;
	setp.lt.u32 	%p483, %r17, %r4013;
	@%p483 bra 	$L__BB2_345;
	setp.gt.u32 	%p484, %r17, %r4013;
	@%p484 bra 	$L__BB2_346;
	setp.lt.u32 	%p485, %r1, %r4012;
	@%p485 bra 	$L__BB2_345;
	setp.gt.u32 	%p486, %r1, %r4012;
	@%p486 bra 	$L__BB2_346;
	setp.lt.u32 	%p487, %r13, %r4011;
	@%p487 bra 	$L__BB2_345;
	setp.gt.u32 	%p488, %r13, %r4011;
	@%p488 bra 	$L__BB2_346;
	setp.lt.u32 	%p489, %r15, %r4010;
	@%p489 bra 	$L__BB2_345;
	setp.gt.u32 	%p490, %r15, %r4010;
	@%p490 bra 	$L__BB2_346;
	setp.lt.u32 	%p491, %r14, %r4009;
	@%p491 bra 	$L__BB2_345;
	setp.gt.u32 	%p492, %r14, %r4009;
	@%p492 bra 	$L__BB2_346;
	setp.lt.u32 	%p493, %r16, %r4008;
	@%p493 bra 	$L__BB2_345;
	setp.gt.u32 	%p494, %r16, %r4008;
	setp.gt.u32 	%p495, %r18, %r4007;
	or.pred  	%p496, %p494, %p495;
	@%p496 bra 	$L__BB2_346;
$L__BB2_345:
	// begin inline asm
	sub.cc.u32 %r4007, %r4007, %r18;
	subc.cc.u32 %r4008, %r4008, %r16;
	subc.cc.u32 %r4009, %r4009, %r14;
	subc.cc.u32 %r4010, %r4010, %r15;
	subc.cc.u32 %r4011, %r4011, %r13;
	subc.cc.u32 %r4012, %r4012, %r1;
	subc.cc.u32 %r4013, %r4013, %r17;
	subc.u32 %r4014, %r4014, %r2;
	
	// end inline asm
$L__BB2_346:
	setp.gt.u32 	%p497, %r4014, %r2;
	@%p497 bra 	$L__BB2_361;
	bra.uni 	$L__BB2_362;
$L__BB2_347:
	ld.global.u8 	%rs5, [%rd9+-4];
	setp.eq.s16 	%p458, %rs5, 0;
	@%p458 bra 	$L__BB2_321;
$L__BB2_348:
	mov.b16 	%rs7, 1;
	st.global.u8 	[%rd9+96], %rs7;
	bra.uni 	$L__BB2_1263;
$L__BB2_349:
	setp.gt.u32 	%p499, %r4013, %r17;
	@%p499 bra 	$L__BB2_361;
	setp.lt.u32 	%p500, %r4013, %r17;
	@%p500 bra 	$L__BB2_363;
	setp.gt.u32 	%p501, %r4012, %r1;
	@%p501 bra 	$L__BB2_361;
	setp.lt.u32 	%p502, %r4012, %r1;
	@%p502 bra 	$L__BB2_363;
	setp.gt.u32 	%p503, %r4011, %r13;
	@%p503 bra 	$L__BB2_361;
	setp.lt.u32 	%p504, %r4011, %r13;
	@%p504 bra 	$L__BB2_363;
	setp.gt.u32 	%p505, %r4010, %r15;
	@%p505 bra 	$L__BB2_361;
	setp.lt.u32 	%p506, %r4010, %r15;
	@%p506 bra 	$L__BB2_363;
	setp.gt.u32 	%p507, %r4009, %r14;
	@%p507 bra 	$L__BB2_361;
	setp.lt.u32 	%p508, %r4009, %r14;
	@%p508 bra 	$L__BB2_363;
	setp.gt.u32 	%p509, %r4008, %r16;
	@%p509 bra 	$L__BB2_361;
	setp.lt.u32 	%p510, %r4008, %r16;
	setp.lt.u32 	%p511, %r4007, %r18;
	or.pred  	%p512, %p510, %p511;
	@%p512 bra 	$L__BB2_363;
$L__BB2_361:
	// begin inline asm
	sub.cc.u32 %r4007, %r4007, %r18;
	subc.cc.u32 %r4008, %r4008, %r16;
	subc.cc.u32 %r4009, %r4009, %r14;
	subc.cc.u32 %r4010, %r4010, %r15;
	subc.cc.u32 %r4011, %r4011, %r13;
	subc.cc.u32 %r4012, %r4012, %r1;
	subc.cc.u32 %r4013, %r4013, %r17;
	subc.u32 %r4014, %r4014, %r2;
	
	// end inline asm
	bra.uni 	$L__BB2_363;
$L__BB2_362:
	setp.lt.u32 	%p498, %r4014, %r2;
	@%p498 bra 	$L__BB2_363;
	bra.uni 	$L__BB2_349;
$L__BB2_363:
	ld.global.u32 	%r2107, [%rd9+-100];
	mul.wide.u32 	%rd4077, %r4007, %r2107;
	shr.u64 	%rd4078, %rd4077, 32;
	mul.wide.u32 	%rd4079, %r4008, %r2107;
	add.s64 	%rd4080, %rd4078, %rd4079;
	shr.u64 	%rd4081, %rd4080, 32;
	mul.wide.u32 	%rd4082, %r4009, %r2107;
	add.s64 	%rd4083, %rd4081, %rd4082;
	shr.u64 	%rd4084, %rd4083, 32;
	mul.wide.u32 	%rd4085, %r4010, %r2107;
	add.s64 	%rd4086, %rd4084, %rd4085;
	shr.u64 	%rd4087, %rd4086, 32;
	mul.wide.u32 	%rd4088, %r4011, %r2107;
	add.s64 	%rd4089, %rd4087, %rd4088;
	shr.u64 	%rd4090, %rd4089, 32;
	mul.wide.u32 	%rd4091, %r4012, %r2107;
	add.s64 	%rd4092, %rd4090, %rd4091;
	shr.u64 	%rd4093, %rd4092, 32;
	mul.wide.u32 	%rd4094, %r4013, %r2107;
	add.s64 	%rd4095, %rd4093, %rd4094;
	shr.u64 	%rd4096, %rd4095, 32;
	mul.wide.u32 	%rd4097, %r4014, %r2107;
	add.s64 	%rd4098, %rd4096, %rd4097;
	shr.u64 	%rd4099, %rd4098, 32;
	ld.global.u32 	%r2108, [%rd9+-96];
	and.b64  	%rd4100, %rd4080, 4294967295;
	mul.wide.u32 	%rd4101, %r4007, %r2108;
	add.s64 	%rd4102, %rd4101, %rd4100;
	shr.u64 	%rd4103, %rd4102, 32;
	and.b64  	%rd4104, %rd4083, 4294967295;
	mul.wide.u32 	%rd4105, %r4008, %r2108;
	add.s64 	%rd4106, %rd4103, %rd4104;
	add.s64 	%rd4107, %rd4106, %rd4105;
	shr.u64 	%rd4108, %rd4107, 32;
	and.b64  	%rd4109, %rd4086, 4294967295;
	mul.wide.u32 	%rd4110, %r4009, %r2108;
	add.s64 	%rd4111, %rd4108, %rd4109;
	add.s64 	%rd4112, %rd4111, %rd4110;
	shr.u64 	%rd4113, %rd4112, 32;
	and.b64  	%rd4114, %rd4089, 4294967295;
	mul.wide.u32 	%rd4115, %r4010, %r2108;
	add.s64 	%rd4116, %rd4113, %rd4114;
	add.s64 	%rd4117, %rd4116, %rd4115;
	shr.u64 	%rd4118, %rd4117, 32;
	and.b64  	%rd4119, %rd4092, 4294967295;
	mul.wide.u32 	%rd4120, %r4011, %r2108;
	add.s64 	%rd4121, %rd4118, %rd4119;
	add.s64 	%rd4122, %rd4121, %rd4120;
	shr.u64 	%rd4123, %rd4122, 32;
	and.b64  	%rd4124, %rd4095, 4294967295;
	mul.wide.u32 	%rd4125, %r4012, %r2108;
	add.s64 	%rd4126, %rd4123, %rd4124;
	add.s64 	%rd4127, %rd4126, %rd4125;
	shr.u64 	%rd4128, %rd4127, 32;
	and.b64  	%rd4129, %rd4098, 4294967295;
	mul.wide.u32 	%rd4130, %r4013, %r2108;
	add.s64 	%rd4131, %rd4128, %rd4129;
	add.s64 	%rd4132, %rd4131, %rd4130;
	shr.u64 	%rd4133, %rd4132, 32;
	mul.wide.u32 	%rd4134, %r4014, %r2108;
	add.s64 	%rd4135, %rd4133, %rd4099;
	add.s64 	%rd4136, %rd4135, %rd4134;
	shr.u64 	%rd4137, %rd4136, 32;
	ld.global.u32 	%r2109, [%rd9+-92];
	and.b64  	%rd4138, %rd4107, 4294967295;
	mul.wide.u32 	%rd4139, %r4007, %r2109;
	add.s64 	%rd4140, %rd4139, %rd4138;
	shr.u64 	%rd4141, %rd4140, 32;
	and.b64  	%rd4142, %rd4112, 4294967295;
	mul.wide.u32 	%rd4143, %r4008, %r2109;
	add.s64 	%rd4144, %rd4141, %rd4142;
	add.s64 	%rd4145, %rd4144, %rd4143;
	shr.u64 	%rd4146, %rd4145, 32;
	and.b64  	%rd4147, %rd4117, 4294967295;
	mul.wide.u32 	%rd4148, %r4009, %r2109;
	add.s64 	%rd4149, %rd4146, %rd4147;
	add.s64 	%rd4150, %rd4149, %rd4148;
	shr.u64 	%rd4151, %rd4150, 32;
	and.b64  	%rd4152, %rd4122, 4294967295;
	mul.wide.u32 	%rd4153, %r4010, %r2109;
	add.s64 	%rd4154, %rd4151, %rd4152;
	add.s64 	%rd4155, %rd4154, %rd4153;
	shr.u64 	%rd4156, %rd4155, 32;
	and.b64  	%rd4157, %rd4127, 4294967295;
	mul.wide.u32 	%rd4158, %r4011, %r2109;
	add.s64 	%rd4159, %rd4156, %rd4157;
	add.s64 	%rd4160, %rd4159, %rd4158;
	shr.u64 	%rd4161, %rd4160, 32;
	and.b64  	%rd4162, %rd4132, 4294967295;
	mul.wide.u32 	%rd4163, %r4012, %r2109;
	add.s64 	%rd4164, %rd4161, %rd4162;
	add.s64 	%rd4165, %rd4164, %rd4163;
	shr.u64 	%rd4166, %rd4165, 32;
	and.b64  	%rd4167, %rd4136, 4294967295;
	mul.wide.u32 	%rd4168, %r4013, %r2109;
	add.s64 	%rd4169, %rd4166, %rd4167;
	add.s64 	%rd4170, %rd4169, %rd4168;
	shr.u64 	%rd4171, %rd4170, 32;
	mul.wide.u32 	%rd4172, %r4014, %r2109;
	add.s64 	%rd4173, %rd4171, %rd4137;
	add.s64 	%rd4174, %rd4173, %rd4172;
	shr.u64 	%rd4175, %rd4174, 32;
	ld.global.u32 	%r2110, [%rd9+-88];
	and.b64  	%rd4176, %rd4145, 4294967295;
	mul.wide.u32 	%rd4177, %r4007, %r2110;
	add.s64 	%rd4178, %rd4177, %rd4176;
	shr.u64 	%rd4179, %rd4178, 32;
	and.b64  	%rd4180, %rd4150, 4294967295;
	mul.wide.u32 	%rd4181, %r4008, %r2110;
	add.s64 	%rd4182, %rd4179, %rd4180;
	add.s64 	%rd4183, %rd4182, %rd4181;
	shr.u64 	%rd4184, %rd4183, 32;
	and.b64  	%rd4185, %rd4155, 4294967295;
	mul.wide.u32 	%rd4186, %r4009, %r2110;
	add.s64 	%rd4187, %rd4184, %rd4185;
	add.s64 	%rd4188, %rd4187, %rd4186;
	shr.u64 	%rd4189, %rd4188, 32;
	and.b64  	%rd4190, %rd4160, 4294967295;
	mul.wide.u32 	%rd4191, %r4010, %r2110;
	add.s64 	%rd4192, %rd4189, %rd4190;
	add.s64 	%rd4193, %rd4192, %rd4191;
	shr.u64 	%rd4194, %rd4193, 32;
	and.b64  	%rd4195, %rd4165, 4294967295;
	mul.wide.u32 	%rd4196, %r4011, %r2110;
	add.s64 	%rd4197, %rd4194, %rd4195;
	add.s64 	%rd4198, %rd4197, %rd4196;
	shr.u64 	%rd4199, %rd4198, 32;
	and.b64  	%rd4200, %rd4170, 4294967295;
	mul.wide.u32 	%rd4201, %r4012, %r2110;
	add.s64 	%rd4202, %rd4199, %rd4200;
	add.s64 	%rd4203, %rd4202, %rd4201;
	shr.u64 	%rd4204, %rd4203, 32;
	and.b64  	%rd4205, %rd4174, 4294967295;
	mul.wide.u32 	%rd4206, %r4013, %r2110;
	add.s64 	%rd4207, %rd4204, %rd4205;
	add.s64 	%rd4208, %rd4207, %rd4206;
	shr.u64 	%rd4209, %rd4208, 32;
	mul.wide.u32 	%rd4210, %r4014, %r2110;
	add.s64 	%rd4211, %rd4209, %rd4175;
	add.s64 	%rd4212, %rd4211, %rd4210;
	shr.u64 	%rd4213, %rd4212, 32;
	ld.global.u32 	%r2111, [%rd9+-84];
	and.b64  	%rd4214, %rd4183, 4294967295;
	mul.wide.u32 	%rd4215, %r4007, %r2111;
	add.s64 	%rd4216, %rd4215, %rd4214;
	shr.u64 	%rd4217, %rd4216, 32;
	and.b64  	%rd4218, %rd4188, 4294967295;
	mul.wide.u32 	%rd4219, %r4008, %r2111;
	add.s64 	%rd4220, %rd4217, %rd4218;
	add.s64 	%rd4221, %rd4220, %rd4219;
	shr.u64 	%rd4222, %rd4221, 32;
	and.b64  	%rd4223, %rd4193, 4294967295;
	mul.wide.u32 	%rd4224, %r4009, %r2111;
	add.s64 	%rd4225, %rd4222, %rd4223;
	add.s64 	%rd4226, %rd4225, %rd4224;
	shr.u64 	%rd4227, %rd4226, 32;
	and.b64  	%rd4228, %rd4198, 4294967295;
	mul.wide.u32 	%rd4229, %r4010, %r2111;
	add.s64 	%rd4230, %rd4227, %rd4228;
	add.s64 	%rd4231, %rd4230, %rd4229;
	shr.u64 	%rd4232, %rd4231, 32;
	and.b64  	%rd4233, %rd4203, 4294967295;
	mul.wide.u32 	%rd4234, %r4011, %r2111;
	add.s64 	%rd4235, %rd4232, %rd4233;
	add.s64 	%rd4236, %rd4235, %rd4234;
	shr.u64 	%rd4237, %rd4236, 32;
	and.b64  	%rd4238, %rd4208, 4294967295;
	mul.wide.u32 	%rd4239, %r4012, %r2111;
	add.s64 	%rd4240, %rd4237, %rd4238;
	add.s64 	%rd4241, %rd4240, %rd4239;
	shr.u64 	%rd4242, %rd4241, 32;
	and.b64  	%rd4243, %rd4212, 4294967295;
	mul.wide.u32 	%rd4244, %r4013, %r2111;
	add.s64 	%rd4245, %rd4242, %rd4243;
	add.s64 	%rd4246, %rd4245, %rd4244;
	shr.u64 	%rd4247, %rd4246, 32;
	mul.wide.u32 	%rd4248, %r4014, %r2111;
	add.s64 	%rd4249, %rd4247, %rd4213;
	add.s64 	%rd4250, %rd4249, %rd4248;
	shr.u64 	%rd4251, %rd4250, 32;
	ld.global.u32 	%r2112, [%rd9+-80];
	and.b64  	%rd4252, %rd4221, 4294967295;
	mul.wide.u32 	%rd4253, %r4007, %r2112;
	add.s64 	%rd4254, %rd4253, %rd4252;
	shr.u64 	%rd4255, %rd4254, 32;
	and.b64  	%rd4256, %rd4226, 4294967295;
	mul.wide.u32 	%rd4257, %r4008, %r2112;
	add.s64 	%rd4258, %rd4255, %rd4256;
	add.s64 	%rd4259, %rd4258, %rd4257;
	shr.u64 	%rd4260, %rd4259, 32;
	and.b64  	%rd4261, %rd4231, 4294967295;
	mul.wide.u32 	%rd4262, %r4009, %r2112;
	add.s64 	%rd4263, %rd4260, %rd4261;
	add.s64 	%rd4264, %rd4263, %rd4262;
	shr.u64 	%rd4265, %rd4264, 32;
	and.b64  	%rd4266, %rd4236, 4294967295;
	mul.wide.u32 	%rd4267, %r4010, %r2112;
	add.s64 	%rd4268, %rd4265, %rd4266;
	add.s64 	%rd4269, %rd4268, %rd4267;
	shr.u64 	%rd4270, %rd4269, 32;
	and.b64  	%rd4271, %rd4241, 4294967295;
	mul.wide.u32 	%rd4272, %r4011, %r2112;
	add.s64 	%rd4273, %rd4270, %rd4271;
	add.s64 	%rd4274, %rd4273, %rd4272;
	shr.u64 	%rd4275, %rd4274, 32;
	and.b64  	%rd4276, %rd4246, 4294967295;
	mul.wide.u32 	%rd4277, %r4012, %r2112;
	add.s64 	%rd4278, %rd4275, %rd4276;
	add.s64 	%rd4279, %rd4278, %rd4277;
	shr.u64 	%rd4280, %rd4279, 32;
	and.b64  	%rd4281, %rd4250, 4294967295;
	mul.wide.u32 	%rd4282, %r4013, %r2112;
	add.s64 	%rd4283, %rd4280, %rd4281;
	add.s64 	%rd4284, %rd4283, %rd4282;
	shr.u64 	%rd4285, %rd4284, 32;
	mul.wide.u32 	%rd4286, %r4014, %r2112;
	add.s64 	%rd4287, %rd4285, %rd4251;
	add.s64 	%rd4288, %rd4287, %rd4286;
	shr.u64 	%rd4289, %rd4288, 32;
	ld.global.u32 	%r2113, [%rd9+-76];
	and.b64  	%rd4290, %rd4259, 4294967295;
	mul.wide.u32 	%rd4291, %r4007, %r2113;
	add.s64 	%rd4292, %rd4291, %rd4290;
	shr.u64 	%rd4293, %rd4292, 32;
	and.b64  	%rd4294, %rd4264, 4294967295;
	mul.wide.u32 	%rd4295, %r4008, %r2113;
	add.s64 	%rd4296, %rd4293, %rd4294;
	add.s64 	%rd4297, %rd4296, %rd4295;
	shr.u64 	%rd4298, %rd4297, 32;
	and.b64  	%rd4299, %rd4269, 4294967295;
	mul.wide.u32 	%rd4300, %r4009, %r2113;
	add.s64 	%rd4301, %rd4298, %rd4299;
	add.s64 	%rd4302, %rd4301, %rd4300;
	shr.u64 	%rd4303, %rd4302, 32;
	and.b64  	%rd4304, %rd4274, 4294967295;
	mul.wide.u32 	%rd4305, %r4010, %r2113;
	add.s64 	%rd4306, %rd4303, %rd4304;
	add.s64 	%rd4307, %rd4306, %rd4305;
	shr.u64 	%rd4308, %rd4307, 32;
	and.b64  	%rd4309, %rd4279, 4294967295;
	mul.wide.u32 	%rd4310, %r4011, %r2113;
	add.s64 	%rd4311, %rd4308, %rd4309;
	add.s64 	%rd4312, %rd4311, %rd4310;
	shr.u64 	%rd4313, %rd4312, 32;
	and.b64  	%rd4314, %rd4284, 4294967295;
	mul.wide.u32 	%rd4315, %r4012, %r2113;
	add.s64 	%rd4316, %rd4313, %rd4314;
	add.s64 	%rd4317, %rd4316, %rd4315;
	shr.u64 	%rd4318, %rd4317, 32;
	and.b64  	%rd4319, %rd4288, 4294967295;
	mul.wide.u32 	%rd4320, %r4013, %r2113;
	add.s64 	%rd4321, %rd4318, %rd4319;
	add.s64 	%rd4322, %rd4321, %rd4320;
	shr.u64 	%rd4323, %rd4322, 32;
	mul.wide.u32 	%rd4324, %r4014, %r2113;
	add.s64 	%rd4325, %rd4323, %rd4289;
	add.s64 	%rd4326, %rd4325, %rd4324;
	shr.u64 	%rd4327, %rd4326, 32;
	ld.global.u32 	%r2114, [%rd9+-72];
	and.b64  	%rd4328, %rd4297, 4294967295;
	mul.wide.u32 	%rd4329, %r4007, %r2114;
	add.s64 	%rd4330, %rd4329, %rd4328;
	shr.u64 	%rd4331, %rd4330, 32;
	and.b64  	%rd4332, %rd4302, 4294967295;
	mul.wide.u32 	%rd4333, %r4008, %r2114;
	add.s64 	%rd4334, %rd4331, %rd4332;
	add.s64 	%rd4335, %rd4334, %rd4333;
	shr.u64 	%rd4336, %rd4335, 32;
	and.b64  	%rd4337, %rd4307, 4294967295;
	mul.wide.u32 	%rd4338, %r4009, %r2114;
	add.s64 	%rd4339, %rd4336, %rd4337;
	add.s64 	%rd4340, %rd4339, %rd4338;
	shr.u64 	%rd4341, %rd4340, 32;
	and.b64  	%rd4342, %rd4312, 4294967295;
	mul.wide.u32 	%rd4343, %r4010, %r2114;
	add.s64 	%rd4344, %rd4341, %rd4342;
	add.s64 	%rd4345, %rd4344, %rd4343;
	shr.u64 	%rd4346, %rd4345, 32;
	and.b64  	%rd4347, %rd4317, 4294967295;
	mul.wide.u32 	%rd4348, %r4011, %r2114;
	add.s64 	%rd4349, %rd4346, %rd4347;
	add.s64 	%rd4350, %rd4349, %rd4348;
	shr.u64 	%rd4351, %rd4350, 32;
	and.b64  	%rd4352, %rd4322, 4294967295;
	mul.wide.u32 	%rd4353, %r4012, %r2114;
	add.s64 	%rd4354, %rd4351, %rd4352;
	add.s64 	%rd4355, %rd4354, %rd4353;
	shr.u64 	%rd4356, %rd4355, 32;
	and.b64  	%rd4357, %rd4326, 4294967295;
	mul.wide.u32 	%rd4358, %r4013, %r2114;
	add.s64 	%rd4359, %rd4356, %rd4357;
	add.s64 	%rd4360, %rd4359, %rd4358;
	shr.u64 	%rd4361, %rd4360, 32;
	mul.wide.u32 	%rd4362, %r4014, %r2114;
	add.s64 	%rd4363, %rd4361, %rd4327;
	add.s64 	%rd4364, %rd4363, %rd4362;
	shr.u64 	%rd4365, %rd4364, 32;
	{ .reg .b32 tmp; mov.b64 {tmp, %r2115}, %rd4364; }
	and.b64  	%rd4366, %rd4335, 4294967295;
	mul.lo.s64 	%rd4367, %rd4366, 977;
	and.b64  	%rd4368, %rd4077, 4294967295;
	and.b64  	%rd4369, %rd4367, 4294967295;
	add.s64 	%rd9750, %rd4369, %rd4368;
	shr.u64 	%rd4370, %rd4367, 32;
	shr.u64 	%rd4371, %rd9750, 32;
	add.s64 	%rd4372, %rd4371, %rd4370;
	and.b64  	%rd4373, %rd4340, 4294967295;
	mul.lo.s64 	%rd4374, %rd4373, 977;
	and.b64  	%rd4375, %rd4102, 4294967295;
	and.b64  	%rd4376, %rd4374, 4294967295;
	add.s64 	%rd4377, %rd4372, %rd4375;
	add.s64 	%rd4378, %rd4377, %rd4376;
	add.s64 	%rd9751, %rd4378, %rd4366;
	shr.u64 	%rd4379, %rd4374, 32;
	shr.u64 	%rd4380, %rd9751, 32;
	add.s64 	%rd4381, %rd4380, %rd4379;
	and.b64  	%rd4382, %rd4345, 4294967295;
	mul.lo.s64 	%rd4383, %rd4382, 977;
	and.b64  	%rd4384, %rd4140, 4294967295;
	and.b64  	%rd4385, %rd4383, 4294967295;
	add.s64 	%rd4386, %rd4381, %rd4384;
	add.s64 	%rd4387, %rd4386, %rd4385;
	add.s64 	%rd9752, %rd4387, %rd4373;
	shr.u64 	%rd4388, %rd4383, 32;
	shr.u64 	%rd4389, %rd9752, 32;
	add.s64 	%rd4390, %rd4389, %rd4388;
	and.b64  	%rd4391, %rd4350, 4294967295;
	mul.lo.s64 	%rd4392, %rd4391, 977;
	and.b64  	%rd4393, %rd4178, 4294967295;
	and.b64  	%rd4394, %rd4392, 4294967295;
	add.s64 	%rd4395, %rd4390, %rd4393;
	add.s64 	%rd4396, %rd4395, %rd4394;
	add.s64 	%rd9753, %rd4396, %rd4382;
	shr.u64 	%rd4397, %rd4392, 32;
	shr.u64 	%rd4398, %rd9753, 32;
	add.s64 	%rd4399, %rd4398, %rd4397;
	and.b64  	%rd4400, %rd4355, 4294967295;
	mul.lo.s64 	%rd4401, %rd4400, 977;
	and.b64  	%rd4402, %rd4216, 4294967295;
	and.b64  	%rd4403, %rd4401, 4294967295;
	add.s64 	%rd4404, %rd4399, %rd4402;
	add.s64 	%rd4405, %rd4404, %rd4403;
	add.s64 	%rd9754, %rd4405, %rd4391;
	shr.u64 	%rd4406, %rd4401, 32;
	shr.u64 	%rd4407, %rd9754, 32;
	add.s64 	%rd4408, %rd4407, %rd4406;
	and.b64  	%rd4409, %rd4360, 4294967295;
	mul.lo.s64 	%rd4410, %rd4409, 977;
	and.b64  	%rd4411, %rd4254, 4294967295;
	and.b64  	%rd4412, %rd4410, 4294967295;
	add.s64 	%rd4413, %rd4408, %rd4411;
	add.s64 	%rd4414, %rd4413, %rd4412;
	add.s64 	%rd9755, %rd4414, %rd4400;
	shr.u64 	%rd4415, %rd4410, 32;
	shr.u64 	%rd4416, %rd9755, 32;
	add.s64 	%rd4417, %rd4416, %rd4415;
	and.b64  	%rd4418, %rd4364, 4294967295;
	mul.lo.s64 	%rd4419, %rd4418, 977;
	and.b64  	%rd4420, %rd4292, 4294967295;
	and.b64  	%rd4421, %rd4419, 4294967295;
	add.s64 	%rd4422, %rd4417, %rd4420;
	add.s64 	%rd4423, %rd4422, %rd4421;
	add.s64 	%rd9756, %rd4423, %rd4409;
	shr.u64 	%rd4424, %rd4419, 32;
	shr.u64 	%rd4425, %rd9756, 32;
	add.s64 	%rd4426, %rd4425, %rd4424;
	mul.lo.s64 	%rd4427, %rd4365, 977;
	and.b64  	%rd4428, %rd4330, 4294967295;
	and.b64  	%rd4429, %rd4427, 4294967295;
	add.s64 	%rd4430, %rd4426, %rd4428;
	add.s64 	%rd4431, %rd4430, %rd4429;
	add.s64 	%rd9757, %rd4431, %rd4418;
	shr.u64 	%rd4432, %rd4427, 32;
	shr.u64 	%rd4433, %rd9757, 32;
	cvt.u32.u64 	%r2116, %rd4433;
	cvt.u32.u64 	%r2117, %rd4432;
	add.s32 	%r2118, %r2116, %r2117;
	add.s32 	%r394, %r2118, %r2115;
	setp.eq.s32 	%p514, %r394, 0;
	mov.pred 	%p1572, 0;
	@%p514 bra 	$L__BB2_371;
	cvt.u64.u32 	%rd4434, %r394;
	mul.wide.u32 	%rd4435, %r394, 977;
	shr.u64 	%rd4436, %rd4435, 32;
	and.b64  	%rd4437, %rd9750, 4294967295;
	and.b64  	%rd4438, %rd4435, 4294967295;
	add.s64 	%rd9750, %rd4438, %rd4437;
	shr.u64 	%rd4439, %rd9750, 32;
	and.b64  	%rd4440, %rd9751, 4294967295;
	add.s64 	%rd4441, %rd4436, %rd4440;
	add.s64 	%rd4442, %rd4441, %rd4434;
	add.s64 	%rd9751, %rd4442, %rd4439;
	setp.lt.u64 	%p516, %rd9751, 4294967296;
	@%p516 bra 	$L__BB2_371;
	shr.u64 	%rd4443, %rd9751, 32;
	and.b64  	%rd4444, %rd9752, 4294967295;
	add.s64 	%rd9752, %rd4443, %rd4444;
	setp.lt.u64 	%p518, %rd9752, 4294967296;
	@%p518 bra 	$L__BB2_371;
	shr.u64 	%rd4445, %rd9752, 32;
	and.b64  	%rd4446, %rd9753, 4294967295;
	add.s64 	%rd9753, %rd4445, %rd4446;
	setp.lt.u64 	%p520, %rd9753, 4294967296;
	@%p520 bra 	$L__BB2_371;
	shr.u64 	%rd4448, %rd9753, 32;
	and.b64  	%rd4449, %rd9754, 4294967295;
	add.s64 	%rd9754, %rd4448, %rd4449;
	setp.lt.u64 	%p522, %rd9754, 4294967296;
	mov.b64 	%rd9753, 4294967296;
	@%p522 bra 	$L__BB2_371;
	shr.u64 	%rd4451, %rd9754, 32;
	and.b64  	%rd4452, %rd9755, 4294967295;
	add.s64 	%rd9755, %rd4451, %rd4452;
	setp.lt.u64 	%p524, %rd9755, 4294967296;
	mov.b64 	%rd9753, 4294967296;
	mov.u64 	%rd9754, %rd9753;
	@%p524 bra 	$L__BB2_371;
	shr.u64 	%rd4454, %rd9755, 32;
	and.b64  	%rd4455, %rd9756, 4294967295;
	add.s64 	%rd9756, %rd4454, %rd4455;
	setp.lt.u64 	%p526, %rd9756, 4294967296;
	mov.b64 	%rd9753, 4294967296;
	mov.u64 	%rd9755, %rd9753;
	@%p526 bra 	$L__BB2_371;
	shr.u64 	%rd4457, %rd9756, 32;
	and.b64  	%rd4458, %rd9757, 4294967295;
	add.s64 	%rd4459, %rd4457, %rd4458;
	setp.gt.u64 	%p1572, %rd4459, 4294967295;
	min.u64 	%rd9757, %rd4459, 4294967296;
	mov.b64 	%rd9753, 4294967296;
	mov.u64 	%rd9754, %rd9753;
	mov.u64 	%rd9756, %rd9753;
$L__BB2_371:
	cvt.u32.u64 	%r4030, %rd9757;
	cvt.u32.u64 	%r4029, %rd9756;
	cvt.u32.u64 	%r4028, %rd9755;
	cvt.u32.u64 	%r4027, %rd9754;
	cvt.u32.u64 	%r4026, %rd9753;
	cvt.u32.u64 	%r4025, %rd9752;
	cvt.u32.u64 	%r4024, %rd9751;
	cvt.u32.u64 	%r4023, %rd9750;
	setp.lt.u32 	%p527, %r2, %r4030;
	or.pred  	%p528, %p1572, %p527;
	@%p528 bra 	$L__BB2_385;
	setp.gt.u32 	%p529, %r2, %r4030;
	@%p529 bra 	$L__BB2_386;
	setp.lt.u32 	%p530, %r17, %r4029;
	@%p530 bra 	$L__BB2_385;
	setp.gt.u32 	%p531, %r17, %r4029;
	@%p531 bra 	$L__BB2_386;
	setp.lt.u32 	%p532, %r1, %r4028;
	@%p532 bra 	$L__BB2_385;
	setp.gt.u32 	%p533, %r1, %r4028;
	@%p533 bra 	$L__BB2_386;
	setp.lt.u32 	%p534, %r13, %r4027;
	@%p534 bra 	$L__BB2_385;
	setp.gt.u32 	%p535, %r13, %r4027;
	@%p535 bra 	$L__BB2_386;
	setp.lt.u32 	%p536, %r15, %r4026;
	@%p536 bra 	$L__BB2_385;
	setp.gt.u32 	%p537, %r15, %r4026;
	@%p537 bra 	$L__BB2_386;
	setp.lt.u32 	%p538, %r14, %r4025;
	@%p538 bra 	$L__BB2_385;
	setp.gt.u32 	%p539, %r14, %r4025;
	@%p539 bra 	$L__BB2_386;
	setp.lt.u32 	%p540, %r16, %r4024;
	@%p540 bra 	$L__BB2_385;
	setp.gt.u32 	%p541, %r16, %r4024;
	setp.gt.u32 	%p542, %r18, %r4023;
	or.pred  	%p543, %p541, %p542;
	@%p543 bra 	$L__BB2_386;
$L__BB2_385:
	// begin inline asm
	sub.cc.u32 %r4023, %r4023, %r18;
	subc.cc.u32 %r4024, %r4024, %r16;
	subc.cc.u32 %r4025, %r4025, %r14;
	subc.cc.u32 %r4026, %r4026, %r15;
	subc.cc.u32 %r4027, %r4027, %r13;
	subc.cc.u32 %r4028, %r4028, %r1;
	subc.cc.u32 %r4029, %r4029, %r17;
	subc.u32 %r4030, %r4030, %r2;
	
	// end inline asm
$L__BB2_386:
	setp.gt.u32 	%p544, %r4030, %r2;
	@%p544 bra 	$L__BB2_399;
	bra.uni 	$L__BB2_400;
$L__BB2_387:
	setp.gt.u32 	%p546, %r4029, %r17;
	@%p546 bra 	$L__BB2_399;
	setp.lt.u32 	%p547, %r4029, %r17;
	@%p547 bra 	$L__BB2_401;
	setp.gt.u32 	%p548, %r4028, %r1;
	@%p548 bra 	$L__BB2_399;
	setp.lt.u32 	%p549, %r4028, %r1;
	@%p549 bra 	$L__BB2_401;
	setp.gt.u32 	%p550, %r4027, %r13;
	@%p550 bra 	$L__BB2_399;
	setp.lt.u32 	%p551, %r4027, %r13;
	@%p551 bra 	$L__BB2_401;
	setp.gt.u32 	%p552, %r4026, %r15;
	@%p552 bra 	$L__BB2_399;
	setp.lt.u32 	%p553, %r4026, %r15;
	@%p553 bra 	$L__BB2_401;
	setp.gt.u32 	%p554, %r4025, %r14;
	@%p554 bra 	$L__BB2_399;
	setp.lt.u32 	%p555, %r4025, %r14;
	@%p555 bra 	$L__BB2_401;
	setp.gt.u32 	%p556, %r4024, %r16;
	@%p556 bra 	$L__BB2_399;
	setp.lt.u32 	%p557, %r4024, %r16;
	setp.lt.u32 	%p558, %r4023, %r18;
	or.pred  	%p559, %p557, %p558;
	@%p559 bra 	$L__BB2_401;
$L__BB2_399:
	// begin inline asm
	sub.cc.u32 %r4023, %r4023, %r18;
	subc.cc.u32 %r4024, %r4024, %r16;
	subc.cc.u32 %r4025, %r4025, %r14;
	subc.cc.u32 %r4026, %r4026, %r15;
	subc.cc.u32 %r4027, %r4027, %r13;
	subc.cc.u32 %r4028, %r4028, %r1;
	subc.cc.u32 %r4029, %r4029, %r17;
	subc.u32 %r4030, %r4030, %r2;
	
	// end inline asm
	bra.uni 	$L__BB2_401;
$L__BB2_400:
	setp.lt.u32 	%p545, %r4030, %r2;
	@%p545 bra 	$L__BB2_401;
	bra.uni 	$L__BB2_387;
$L__BB2_401:
	shl.b32 	%r2167, %r4023, 2;
	shr.u32 	%r2168, %r4023, 30;
	cvt.u64.u32 	%rd4461, %r2168;
	mul.wide.u32 	%rd4462, %r4024, 4;
	or.b64  	%rd4463, %rd4462, %rd4461;
	shr.u64 	%rd4464, %rd4462, 32;
	mul.wide.u32 	%rd4465, %r4025, 4;
	or.b64  	%rd4466, %rd4465, %rd4464;
	shr.u64 	%rd4467, %rd4465, 32;
	mul.wide.u32 	%rd4468, %r4026, 4;
	or.b64  	%rd4469, %rd4468, %rd4467;
	shr.u64 	%rd4470, %rd4468, 32;
	mul.wide.u32 	%rd4471, %r4027, 4;
	add.s64 	%rd4472, %rd4471, %rd4470;
	shr.u64 	%rd4473, %rd4472, 32;
	mul.wide.u32 	%rd4474, %r4028, 4;
	add.s64 	%rd4475, %rd4474, %rd4473;
	shr.u64 	%rd4476, %rd4475, 32;
	mul.wide.u32 	%rd4477, %r4029, 4;
	add.s64 	%rd4478, %rd4477, %rd4476;
	shr.u64 	%rd4479, %rd4478, 32;
	mul.wide.u32 	%rd4480, %r4030, 4;
	add.s64 	%rd4481, %rd4480, %rd4479;
	shr.u64 	%rd4482, %rd4481, 32;
	cvt.u64.u32 	%rd4483, %r2167;
	mad.lo.s64 	%rd9758, %rd4482, 977, %rd4483;
	shr.u64 	%rd4484, %rd9758, 32;
	and.b64  	%rd4485, %rd4463, 4294967295;
	add.s64 	%rd4486, %rd4484, %rd4485;
	add.s64 	%rd9759, %rd4486, %rd4482;
	shr.u64 	%rd4487, %rd9759, 32;
	and.b64  	%rd4488, %rd4466, 4294967295;
	add.s64 	%rd9760, %rd4487, %rd4488;
	shr.u64 	%rd4489, %rd9760, 32;
	and.b64  	%rd4490, %rd4469, 4294967295;
	add.s64 	%rd9761, %rd4489, %rd4490;
	shr.u64 	%rd4491, %rd9761, 32;
	and.b64  	%rd4492, %rd4472, 4294967295;
	add.s64 	%rd9762, %rd4491, %rd4492;
	shr.u64 	%rd4493, %rd9762, 32;
	and.b64  	%rd4494, %rd4475, 4294967295;
	add.s64 	%rd9763, %rd4493, %rd4494;
	shr.u64 	%rd4495, %rd9763, 32;
	and.b64  	%rd4496, %rd4478, 4294967295;
	add.s64 	%rd9764, %rd4495, %rd4496;
	shr.u64 	%rd4497, %rd9764, 32;
	and.b64  	%rd4498, %rd4481, 4294967295;
	add.s64 	%rd9765, %rd4497, %rd4498;
	shr.u64 	%rd250, %rd9765, 32;
	{ .reg .b32 tmp; mov.b64 {tmp, %r4031}, %rd9765; }
	setp.lt.u64 	%p560, %rd9765, 4294967296;
	@%p560 bra 	$L__BB2_408;
	and.b64  	%rd4500, %rd9758, 4294967295;
	mad.lo.s64 	%rd9758, %rd250, 977, %rd4500;
	shr.u64 	%rd4501, %rd9758, 32;
	and.b64  	%rd4502, %rd9759, 4294967295;
	add.s64 	%rd4503, %rd4502, %rd250;
	add.s64 	%rd9759, %rd4503, %rd4501;
	setp.lt.u64 	%p561, %rd9759, 4294967296;
	mov.b32 	%r4031, 0;
	mov.b64 	%rd9765, 4294967296;
	@%p561 bra 	$L__BB2_408;
	shr.u64 	%rd4505, %rd9759, 32;
	and.b64  	%rd4506, %rd9760, 4294967295;
	add.s64 	%rd9760, %rd4505, %rd4506;
	setp.lt.u64 	%p562, %rd9760, 4294967296;
	@%p562 bra 	$L__BB2_408;
	shr.u64 	%rd4508, %rd9760, 32;
	and.b64  	%rd4509, %rd9761, 4294967295;
	add.s64 	%rd9761, %rd4508, %rd4509;
	setp.lt.u64 	%p563, %rd9761, 4294967296;
	mov.b64 	%rd9760, 4294967296;
	mov.u64 	%rd9765, %rd9760;
	@%p563 bra 	$L__BB2_408;
	shr.u64 	%rd4511, %rd9761, 32;
	and.b64  	%rd4512, %rd9762, 4294967295;
	add.s64 	%rd9762, %rd4511, %rd4512;
	setp.lt.u64 	%p564, %rd9762, 4294967296;
	mov.b64 	%rd9760, 4294967296;
	mov.u64 	%rd9761, %rd9760;
	@%p564 bra 	$L__BB2_408;
	shr.u64 	%rd4514, %rd9762, 32;
	and.b64  	%rd4515, %rd9763, 4294967295;
	add.s64 	%rd9763, %rd4514, %rd4515;
	setp.lt.u64 	%p565, %rd9763, 4294967296;
	mov.b64 	%rd9760, 4294967296;
	mov.u64 	%rd9762, %rd9760;
	mov.u64 	%rd9765, %rd9760;
	@%p565 bra 	$L__BB2_408;
	shr.u64 	%rd4517, %rd9763, 32;
	and.b64  	%rd4518, %rd9764, 4294967295;
	add.s64 	%rd4519, %rd4517, %rd4518;
	setp.gt.u64 	%p566, %rd4519, 4294967295;
	selp.b64 	%rd9764, 4294967296, %rd4519, %p566;
	selp.b64 	%rd9765, 1, 4294967296, %p566;
	mov.b64 	%rd9760, 4294967296;
	mov.u64 	%rd9761, %rd9760;
	mov.u64 	%rd9763, %rd9760;
$L__BB2_408:
	cvt.u32.u64 	%r4047, %rd9765;
	cvt.u32.u64 	%r4046, %rd9764;
	cvt.u32.u64 	%r4045, %rd9763;
	cvt.u32.u64 	%r4044, %rd9762;
	cvt.u32.u64 	%r4043, %rd9761;
	cvt.u32.u64 	%r4042, %rd9760;
	cvt.u32.u64 	%r4041, %rd9759;
	cvt.u32.u64 	%r4040, %rd9758;
	setp.ne.s32 	%p567, %r4031, 0;
	setp.lt.u32 	%p568, %r2, %r4047;
	or.pred  	%p569, %p567, %p568;
	@%p569 bra 	$L__BB2_422;
	setp.gt.u32 	%p570, %r2, %r4047;
	@%p570 bra 	$L__BB2_423;
	setp.lt.u32 	%p571, %r17, %r4046;
	@%p571 bra 	$L__BB2_422;
	setp.gt.u32 	%p572, %r17, %r4046;
	@%p572 bra 	$L__BB2_423;
	setp.lt.u32 	%p573, %r1, %r4045;
	@%p573 bra 	$L__BB2_422;
	setp.gt.u32 	%p574, %r1, %r4045;
	@%p574 bra 	$L__BB2_423;
	setp.lt.u32 	%p575, %r13, %r4044;
	@%p575 bra 	$L__BB2_422;
	setp.gt.u32 	%p576, %r13, %r4044;
	@%p576 bra 	$L__BB2_423;
	setp.lt.u32 	%p577, %r15, %r4043;
	@%p577 bra 	$L__BB2_422;
	setp.gt.u32 	%p578, %r15, %r4043;
	@%p578 bra 	$L__BB2_423;
	setp.lt.u32 	%p579, %r14, %r4042;
	@%p579 bra 	$L__BB2_422;
	setp.gt.u32 	%p580, %r14, %r4042;
	@%p580 bra 	$L__BB2_423;
	setp.lt.u32 	%p581, %r16, %r4041;
	@%p581 bra 	$L__BB2_422;
	setp.gt.u32 	%p582, %r16, %r4041;
	setp.gt.u32 	%p583, %r18, %r4040;
	or.pred  	%p584, %p582, %p583;
	@%p584 bra 	$L__BB2_423;
$L__BB2_422:
	// begin inline asm
	sub.cc.u32 %r4040, %r4040, %r18;
	subc.cc.u32 %r4041, %r4041, %r16;
	subc.cc.u32 %r4042, %r4042, %r14;
	subc.cc.u32 %r4043, %r4043, %r15;
	subc.cc.u32 %r4044, %r4044, %r13;
	subc.cc.u32 %r4045, %r4045, %r1;
	subc.cc.u32 %r4046, %r4046, %r17;
	subc.u32 %r4047, %r4047, %r2;
	
	// end inline asm
$L__BB2_423:
	setp.gt.u32 	%p585, %r4047, %r2;
	@%p585 bra 	$L__BB2_436;
	bra.uni 	$L__BB2_437;
$L__BB2_424:
	setp.gt.u32 	%p587, %r4046, %r17;
	@%p587 bra 	$L__BB2_436;
	setp.lt.u32 	%p588, %r4046, %r17;
	@%p588 bra 	$L__BB2_438;
	setp.gt.u32 	%p589, %r4045, %r1;
	@%p589 bra 	$L__BB2_436;
	setp.lt.u32 	%p590, %r4045, %r1;
	@%p590 bra 	$L__BB2_438;
	setp.gt.u32 	%p591, %r4044, %r13;
	@%p591 bra 	$L__BB2_436;
	setp.lt.u32 	%p592, %r4044, %r13;
	@%p592 bra 	$L__BB2_438;
	setp.gt.u32 	%p593, %r4043, %r15;
	@%p593 bra 	$L__BB2_436;
	setp.lt.u32 	%p594, %r4043, %r15;
	@%p594 bra 	$L__BB2_438;
	setp.gt.u32 	%p595, %r4042, %r14;
	@%p595 bra 	$L__BB2_436;
	setp.lt.u32 	%p596, %r4042, %r14;
	@%p596 bra 	$L__BB2_438;
	setp.gt.u32 	%p597, %r4041, %r16;
	@%p597 bra 	$L__BB2_436;
	setp.lt.u32 	%p598, %r4041, %r16;
	setp.lt.u32 	%p599, %r4040, %r18;
	or.pred  	%p600, %p598, %p599;
	@%p600 bra 	$L__BB2_438;
$L__BB2_436:
	// begin inline asm
	sub.cc.u32 %r4040, %r4040, %r18;
	subc.cc.u32 %r4041, %r4041, %r16;
	subc.cc.u32 %r4042, %r4042, %r14;
	subc.cc.u32 %r4043, %r4043, %r15;
	subc.cc.u32 %r4044, %r4044, %r13;
	subc.cc.u32 %r4045, %r4045, %r1;
	subc.cc.u32 %r4046, %r4046, %r17;
	subc.u32 %r4047, %r4047, %r2;
	
	// end inline asm
	bra.uni 	$L__BB2_438;
$L__BB2_437:
	setp.lt.u32 	%p586, %r4047, %r2;
	@%p586 bra 	$L__BB2_438;
	bra.uni 	$L__BB2_424;
$L__BB2_438:
	mul.wide.u32 	%rd4521, %r4007, %r4007;
	shr.u64 	%rd4522, %rd4521, 32;
	mul.wide.u32 	%rd4523, %r4008, %r4007;
	add.s64 	%rd4524, %rd4522, %rd4523;
	shr.u64 	%rd4525, %rd4524, 32;
	mul.wide.u32 	%rd4526, %r4009, %r4007;
	add.s64 	%rd4527, %rd4525, %rd4526;
	shr.u64 	%rd4528, %rd4527, 32;
	mul.wide.u32 	%rd4529, %r4010, %r4007;
	add.s64 	%rd4530, %rd4528, %rd4529;
	shr.u64 	%rd4531, %rd4530, 32;
	mul.wide.u32 	%rd4532, %r4011, %r4007;
	add.s64 	%rd4533, %rd4531, %rd4532;
	shr.u64 	%rd4534, %rd4533, 32;
	mul.wide.u32 	%rd4535, %r4012, %r4007;
	add.s64 	%rd4536, %rd4534, %rd4535;
	shr.u64 	%rd4537, %rd4536, 32;
	mul.wide.u32 	%rd4538, %r4013, %r4007;
	add.s64 	%rd4539, %rd4537, %rd4538;
	shr.u64 	%rd4540, %rd4539, 32;
	mul.wide.u32 	%rd4541, %r4014, %r4007;
	add.s64 	%rd4542, %rd4540, %rd4541;
	shr.u64 	%rd4543, %rd4542, 32;
	and.b64  	%rd4544, %rd4524, 4294967295;
	add.s64 	%rd4545, %rd4523, %rd4544;
	shr.u64 	%rd4546, %rd4545, 32;
	and.b64  	%rd4547, %rd4527, 4294967295;
	mul.wide.u32 	%rd4548, %r4008, %r4008;
	add.s64 	%rd4549, %rd4546, %rd4547;
	add.s64 	%rd4550, %rd4549, %rd4548;
	shr.u64 	%rd4551, %rd4550, 32;
	and.b64  	%rd4552, %rd4530, 4294967295;
	mul.wide.u32 	%rd4553, %r4009, %r4008;
	add.s64 	%rd4554, %rd4551, %rd4552;
	add.s64 	%rd4555, %rd4554, %rd4553;
	shr.u64 	%rd4556, %rd4555, 32;
	and.b64  	%rd4557, %rd4533, 4294967295;
	mul.wide.u32 	%rd4558, %r4010, %r4008;
	add.s64 	%rd4559, %rd4556, %rd4557;
	add.s64 	%rd4560, %rd4559, %rd4558;
	shr.u64 	%rd4561, %rd4560, 32;
	and.b64  	%rd4562, %rd4536, 4294967295;
	mul.wide.u32 	%rd4563, %r4011, %r4008;
	add.s64 	%rd4564, %rd4561, %rd4562;
	add.s64 	%rd4565, %rd4564, %rd4563;
	shr.u64 	%rd4566, %rd4565, 32;
	and.b64  	%rd4567, %rd4539, 4294967295;
	mul.wide.u32 	%rd4568, %r4012, %r4008;
	add.s64 	%rd4569, %rd4566, %rd4567;
	add.s64 	%rd4570, %rd4569, %rd4568;
	shr.u64 	%rd4571, %rd4570, 32;
	and.b64  	%rd4572, %rd4542, 4294967295;
	mul.wide.u32 	%rd4573, %r4013, %r4008;
	add.s64 	%rd4574, %rd4571, %rd4572;
	add.s64 	%rd4575, %rd4574, %rd4573;
	shr.u64 	%rd4576, %rd4575, 32;
	mul.wide.u32 	%rd4577, %r4014, %r4008;
	add.s64 	%rd4578, %rd4576, %rd4543;
	add.s64 	%rd4579, %rd4578, %rd4577;
	shr.u64 	%rd4580, %rd4579, 32;
	and.b64  	%rd4581, %rd4550, 4294967295;
	add.s64 	%rd4582, %rd4526, %rd4581;
	shr.u64 	%rd4583, %rd4582, 32;
	and.b64  	%rd4584, %rd4555, 4294967295;
	add.s64 	%rd4585, %rd4583, %rd4584;
	add.s64 	%rd4586, %rd4585, %rd4553;
	shr.u64 	%rd4587, %rd4586, 32;
	and.b64  	%rd4588, %rd4560, 4294967295;
	mul.wide.u32 	%rd4589, %r4009, %r4009;
	add.s64 	%rd4590, %rd4587, %rd4588;
	add.s64 	%rd4591, %rd4590, %rd4589;
	shr.u64 	%rd4592, %rd4591, 32;
	and.b64  	%rd4593, %rd4565, 4294967295;
	mul.wide.u32 	%rd4594, %r4010, %r4009;
	add.s64 	%rd4595, %rd4592, %rd4593;
	add.s64 	%rd4596, %rd4595, %rd4594;
	shr.u64 	%rd4597, %rd4596, 32;
	and.b64  	%rd4598, %rd4570, 4294967295;
	mul.wide.u32 	%rd4599, %r4011, %r4009;
	add.s64 	%rd4600, %rd4597, %rd4598;
	add.s64 	%rd4601, %rd4600, %rd4599;
	shr.u64 	%rd4602, %rd4601, 32;
	and.b64  	%rd4603, %rd4575, 4294967295;
	mul.wide.u32 	%rd4604, %r4012, %r4009;
	add.s64 	%rd4605, %rd4602, %rd4603;
	add.s64 	%rd4606, %rd4605, %rd4604;
	shr.u64 	%rd4607, %rd4606, 32;
	and.b64  	%rd4608, %rd4579, 4294967295;
	mul.wide.u32 	%rd4609, %r4013, %r4009;
	add.s64 	%rd4610, %rd4607, %rd4608;
	add.s64 	%rd4611, %rd4610, %rd4609;
	shr.u64 	%rd4612, %rd4611, 32;
	mul.wide.u32 	%rd4613, %r4014, %r4009;
	add.s64 	%rd4614, %rd4612, %rd4580;
	add.s64 	%rd4615, %rd4614, %rd4613;
	shr.u64 	%rd4616, %rd4615, 32;
	and.b64  	%rd4617, %rd4586, 4294967295;
	add.s64 	%rd4618, %rd4529, %rd4617;
	shr.u64 	%rd4619, %rd4618, 32;
	and.b64  	%rd4620, %rd4591, 4294967295;
	add.s64 	%rd4621, %rd4619, %rd4620;
	add.s64 	%rd4622, %rd4621, %rd4558;
	shr.u64 	%rd4623, %rd4622, 32;
	and.b64  	%rd4624, %rd4596, 4294967295;
	add.s64 	%rd4625, %rd4623, %rd4624;
	add.s64 	%rd4626, %rd4625, %rd4594;
	shr.u64 	%rd4627, %rd4626, 32;
	and.b64  	%rd4628, %rd4601, 4294967295;
	mul.wide.u32 	%rd4629, %r4010, %r4010;
	add.s64 	%rd4630, %rd4627, %rd4628;
	add.s64 	%rd4631, %rd4630, %rd4629;
	shr.u64 	%rd4632, %rd4631, 32;
	and.b64  	%rd4633, %rd4606, 4294967295;
	mul.wide.u32 	%rd4634, %r4011, %r4010;
	add.s64 	%rd4635, %rd4632, %rd4633;
	add.s64 	%rd4636, %rd4635, %rd4634;
	shr.u64 	%rd4637, %rd4636, 32;
	and.b64  	%rd4638, %rd4611, 4294967295;
	mul.wide.u32 	%rd4639, %r4012, %r4010;
	add.s64 	%rd4640, %rd4637, %rd4638;
	add.s64 	%rd4641, %rd4640, %rd4639;
	shr.u64 	%rd4642, %rd4641, 32;
	and.b64  	%rd4643, %rd4615, 4294967295;
	mul.wide.u32 	%rd4644, %r4013, %r4010;
	add.s64 	%rd4645, %rd4642, %rd4643;
	add.s64 	%rd4646, %rd4645, %rd4644;
	shr.u64 	%rd4647, %rd4646, 32;
	mul.wide.u32 	%rd4648, %r4014, %r4010;
	add.s64 	%rd4649, %rd4647, %rd4616;
	add.s64 	%rd4650, %rd4649, %rd4648;
	shr.u64 	%rd4651, %rd4650, 32;
	and.b64  	%rd4652, %rd4622, 4294967295;
	add.s64 	%rd4653, %rd4532, %rd4652;
	shr.u64 	%rd4654, %rd4653, 32;
	and.b64  	%rd4655, %rd4626, 4294967295;
	add.s64 	%rd4656, %rd4654, %rd4655;
	add.s64 	%rd4657, %rd4656, %rd4563;
	shr.u64 	%rd4658, %rd4657, 32;
	and.b64  	%rd4659, %rd4631, 4294967295;
	add.s64 	%rd4660, %rd4658, %rd4659;
	add.s64 	%rd4661, %rd4660, %rd4599;
	shr.u64 	%rd4662, %rd4661, 32;
	and.b64  	%rd4663, %rd4636, 4294967295;
	add.s64 	%rd4664, %rd4662, %rd4663;
	add.s64 	%rd4665, %rd4664, %rd4634;
	shr.u64 	%rd4666, %rd4665, 32;
	and.b64  	%rd4667, %rd4641, 4294967295;
	mul.wide.u32 	%rd4668, %r4011, %r4011;
	add.s64 	%rd4669, %rd4666, %rd4667;
	add.s64 	%rd4670, %rd4669, %rd4668;
	shr.u64 	%rd4671, %rd4670, 32;
	and.b64  	%rd4672, %rd4646, 4294967295;
	mul.wide.u32 	%rd4673, %r4012, %r4011;
	add.s64 	%rd4674, %rd4671, %rd4672;
	add.s64 	%rd4675, %rd4674, %rd4673;
	shr.u64 	%rd4676, %rd4675, 32;
	and.b64  	%rd4677, %rd4650, 4294967295;
	mul.wide.u32 	%rd4678, %r4013, %r4011;
	add.s64 	%rd4679, %rd4676, %rd4677;
	add.s64 	%rd4680, %rd4679, %rd4678;
	shr.u64 	%rd4681, %rd4680, 32;
	mul.wide.u32 	%rd4682, %r4014, %r4011;
	add.s64 	%rd4683, %rd4681, %rd4651;
	add.s64 	%rd4684, %rd4683, %rd4682;
	shr.u64 	%rd4685, %rd4684, 32;
	and.b64  	%rd4686, %rd4657, 4294967295;
	add.s64 	%rd4687, %rd4535, %rd4686;
	shr.u64 	%rd4688, %rd4687, 32;
	and.b64  	%rd4689, %rd4661, 4294967295;
	add.s64 	%rd4690, %rd4688, %rd4689;
	add.s64 	%rd4691, %rd4690, %rd4568;
	shr.u64 	%rd4692, %rd4691, 32;
	and.b64  	%rd4693, %rd4665, 4294967295;
	add.s64 	%rd4694, %rd4692, %rd4693;
	add.s64 	%rd4695, %rd4694, %rd4604;
	shr.u64 	%rd4696, %rd4695, 32;
	and.b64  	%rd4697, %rd4670, 4294967295;
	add.s64 	%rd4698, %rd4696, %rd4697;
	add.s64 	%rd4699, %rd4698, %rd4639;
	shr.u64 	%rd4700, %rd4699, 32;
	and.b64  	%rd4701, %rd4675, 4294967295;
	add.s64 	%rd4702, %rd4700, %rd4701;
	add.s64 	%rd4703, %rd4702, %rd4673;
	shr.u64 	%rd4704, %rd4703, 32;
	and.b64  	%rd4705, %rd4680, 4294967295;
	mul.wide.u32 	%rd4706, %r4012, %r4012;
	add.s64 	%rd4707, %rd4704, %rd4705;
	add.s64 	%rd4708, %rd4707, %rd4706;
	shr.u64 	%rd4709, %rd4708, 32;
	and.b64  	%rd4710, %rd4684, 4294967295;
	mul.wide.u32 	%rd4711, %r4013, %r4012;
	add.s64 	%rd4712, %rd4709, %rd4710;
	add.s64 	%rd4713, %rd4712, %rd4711;
	shr.u64 	%rd4714, %rd4713, 32;
	mul.wide.u32 	%rd4715, %r4014, %r4012;
	add.s64 	%rd4716, %rd4714, %rd4685;
	add.s64 	%rd4717, %rd4716, %rd4715;
	shr.u64 	%rd4718, %rd4717, 32;
	and.b64  	%rd4719, %rd4691, 4294967295;
	add.s64 	%rd4720, %rd4538, %rd4719;
	shr.u64 	%rd4721, %rd4720, 32;
	and.b64  	%rd4722, %rd4695, 4294967295;
	add.s64 	%rd4723, %rd4721, %rd4722;
	add.s64 	%rd4724, %rd4723, %rd4573;
	shr.u64 	%rd4725, %rd4724, 32;
	and.b64  	%rd4726, %rd4699, 4294967295;
	add.s64 	%rd4727, %rd4725, %rd4726;
	add.s64 	%rd4728, %rd4727, %rd4609;
	shr.u64 	%rd4729, %rd4728, 32;
	and.b64  	%rd4730, %rd4703, 4294967295;
	add.s64 	%rd4731, %rd4729, %rd4730;
	add.s64 	%rd4732, %rd4731, %rd4644;
	shr.u64 	%rd4733, %rd4732, 32;
	and.b64  	%rd4734, %rd4708, 4294967295;
	add.s64 	%rd4735, %rd4733, %rd4734;
	add.s64 	%rd4736, %rd4735, %rd4678;
	shr.u64 	%rd4737, %rd4736, 32;
	and.b64  	%rd4738, %rd4713, 4294967295;
	add.s64 	%rd4739, %rd4737, %rd4738;
	add.s64 	%rd4740, %rd4739, %rd4711;
	shr.u64 	%rd4741, %rd4740, 32;
	and.b64  	%rd4742, %rd4717, 4294967295;
	mul.wide.u32 	%rd4743, %r4013, %r4013;
	add.s64 	%rd4744, %rd4741, %rd4742;
	add.s64 	%rd4745, %rd4744, %rd4743;
	shr.u64 	%rd4746, %rd4745, 32;
	mul.wide.u32 	%rd4747, %r4014, %r4013;
	add.s64 	%rd4748, %rd4746, %rd4718;
	add.s64 	%rd4749, %rd4748, %rd4747;
	shr.u64 	%rd4750, %rd4749, 32;
	and.b64  	%rd4751, %rd4724, 4294967295;
	add.s64 	%rd4752, %rd4541, %rd4751;
	shr.u64 	%rd4753, %rd4752, 32;
	and.b64  	%rd4754, %rd4728, 4294967295;
	add.s64 	%rd4755, %rd4753, %rd4754;
	add.s64 	%rd4756, %rd4755, %rd4577;
	shr.u64 	%rd4757, %rd4756, 32;
	and.b64  	%rd4758, %rd4732, 4294967295;
	add.s64 	%rd4759, %rd4757, %rd4758;
	add.s64 	%rd4760, %rd4759, %rd4613;
	shr.u64 	%rd4761, %rd4760, 32;
	and.b64  	%rd4762, %rd4736, 4294967295;
	add.s64 	%rd4763, %rd4761, %rd4762;
	add.s64 	%rd4764, %rd4763, %rd4648;
	shr.u64 	%rd4765, %rd4764, 32;
	and.b64  	%rd4766, %rd4740, 4294967295;
	add.s64 	%rd4767, %rd4765, %rd4766;
	add.s64 	%rd4768, %rd4767, %rd4682;
	shr.u64 	%rd4769, %rd4768, 32;
	and.b64  	%rd4770, %rd4745, 4294967295;
	add.s64 	%rd4771, %rd4769, %rd4770;
	add.s64 	%rd4772, %rd4771, %rd4715;
	shr.u64 	%rd4773, %rd4772, 32;
	and.b64  	%rd4774, %rd4749, 4294967295;
	add.s64 	%rd4775, %rd4773, %rd4774;
	add.s64 	%rd4776, %rd4775, %rd4747;
	shr.u64 	%rd4777, %rd4776, 32;
	mul.wide.u32 	%rd4778, %r4014, %r4014;
	add.s64 	%rd4779, %rd4777, %rd4750;
	add.s64 	%rd4780, %rd4779, %rd4778;
	shr.u64 	%rd4781, %rd4780, 32;
	{ .reg .b32 tmp; mov.b64 {tmp, %r2223}, %rd4780; }
	and.b64  	%rd4782, %rd4756, 4294967295;
	mul.lo.s64 	%rd4783, %rd4782, 977;
	and.b64  	%rd4784, %rd4521, 4294967293;
	and.b64  	%rd4785, %rd4783, 4294967295;
	add.s64 	%rd9766, %rd4785, %rd4784;
	shr.u64 	%rd4786, %rd4783, 32;
	shr.u64 	%rd4787, %rd9766, 32;
	add.s64 	%rd4788, %rd4787, %rd4786;
	and.b64  	%rd4789, %rd4760, 4294967295;
	mul.lo.s64 	%rd4790, %rd4789, 977;
	and.b64  	%rd4791, %rd4545, 4294967295;
	and.b64  	%rd4792, %rd4790, 4294967295;
	add.s64 	%rd4793, %rd4788, %rd4791;
	add.s64 	%rd4794, %rd4793, %rd4792;
	add.s64 	%rd9767, %rd4794, %rd4782;
	shr.u64 	%rd4795, %rd4790, 32;
	shr.u64 	%rd4796, %rd9767, 32;
	add.s64 	%rd4797, %rd4796, %rd4795;
	and.b64  	%rd4798, %rd4764, 4294967295;
	mul.lo.s64 	%rd4799, %rd4798, 977;
	and.b64  	%rd4800, %rd4582, 4294967295;
	and.b64  	%rd4801, %rd4799, 4294967295;
	add.s64 	%rd4802, %rd4797, %rd4800;
	add.s64 	%rd4803, %rd4802, %rd4801;
	add.s64 	%rd9768, %rd4803, %rd4789;
	shr.u64 	%rd4804, %rd4799, 32;
	shr.u64 	%rd4805, %rd9768, 32;
	add.s64 	%rd4806, %rd4805, %rd4804;
	and.b64  	%rd4807, %rd4768, 4294967295;
	mul.lo.s64 	%rd4808, %rd4807, 977;
	and.b64  	%rd4809, %rd4618, 4294967295;
	and.b64  	%rd4810, %rd4808, 4294967295;
	add.s64 	%rd4811, %rd4806, %rd4809;
	add.s64 	%rd4812, %rd4811, %rd4810;
	add.s64 	%rd9769, %rd4812, %rd4798;
	shr.u64 	%rd4813, %rd4808, 32;
	shr.u64 	%rd4814, %rd9769, 32;
	add.s64 	%rd4815, %rd4814, %rd4813;
	and.b64  	%rd4816, %rd4772, 4294967295;
	mul.lo.s64 	%rd4817, %rd4816, 977;
	and.b64  	%rd4818, %rd4653, 4294967295;
	and.b64  	%rd4819, %rd4817, 4294967295;
	add.s64 	%rd4820, %rd4815, %rd4818;
	add.s64 	%rd4821, %rd4820, %rd4819;
	add.s64 	%rd9770, %rd4821, %rd4807;
	shr.u64 	%rd4822, %rd4817, 32;
	shr.u64 	%rd4823, %rd9770, 32;
	add.s64 	%rd4824, %rd4823, %rd4822;
	and.b64  	%rd4825, %rd4776, 4294967295;
	mul.lo.s64 	%rd4826, %rd4825, 977;
	and.b64  	%rd4827, %rd4687, 4294967295;
	and.b64  	%rd4828, %rd4826, 4294967295;
	add.s64 	%rd4829, %rd4824, %rd4827;
	add.s64 	%rd4830, %rd4829, %rd4828;
	add.s64 	%rd9771, %rd4830, %rd4816;
	shr.u64 	%rd4831, %rd4826, 32;
	shr.u64 	%rd4832, %rd9771, 32;
	add.s64 	%rd4833, %rd4832, %rd4831;
	and.b64  	%rd4834, %rd4780, 4294967295;
	mul.lo.s64 	%rd4835, %rd4834, 977;
	and.b64  	%rd4836, %rd4720, 4294967295;
	and.b64  	%rd4837, %rd4835, 4294967295;
	add.s64 	%rd4838, %rd4833, %rd4836;
	add.s64 	%rd4839, %rd4838, %rd4837;
	add.s64 	%rd9772, %rd4839, %rd4825;
	shr.u64 	%rd4840, %rd4835, 32;
	shr.u64 	%rd4841, %rd9772, 32;
	add.s64 	%rd4842, %rd4841, %rd4840;
	mul.lo.s64 	%rd4843, %rd4781, 977;
	and.b64  	%rd4844, %rd4752, 4294967295;
	and.b64  	%rd4845, %rd4843, 4294967295;
	add.s64 	%rd4846, %rd4842, %rd4844;
	add.s64 	%rd4847, %rd4846, %rd4845;
	add.s64 	%rd9773, %rd4847, %rd4834;
	shr.u64 	%rd4848, %rd4843, 32;
	shr.u64 	%rd4849, %rd9773, 32;
	cvt.u32.u64 	%r2224, %rd4849;
	cvt.u32.u64 	%r2225, %rd4848;
	add.s32 	%r2226, %r2224, %r2225;
	add.s32 	%r477, %r2226, %r2223;
	setp.eq.s32 	%p602, %r477, 0;
	mov.pred 	%p1573, 0;
	@%p602 bra 	$L__BB2_446;
	cvt.u64.u32 	%rd4850, %r477;
	mul.wide.u32 	%rd4851, %r477, 977;
	shr.u64 	%rd4852, %rd4851, 32;
	and.b64  	%rd4853, %rd9766, 4294967295;
	and.b64  	%rd4854, %rd4851, 4294967295;
	add.s64 	%rd9766, %rd4854, %rd4853;
	shr.u64 	%rd4855, %rd9766, 32;
	and.b64  	%rd4856, %rd9767, 4294967295;
	add.s64 	%rd4857, %rd4852, %rd4856;
	add.s64 	%rd4858, %rd4857, %rd4850;
	add.s64 	%rd9767, %rd4858, %rd4855;
	setp.lt.u64 	%p604, %rd9767, 4294967296;
	@%p604 bra 	$L__BB2_446;
	shr.u64 	%rd4859, %rd9767, 32;
	and.b64  	%rd4860, %rd9768, 4294967295;
	add.s64 	%rd9768, %rd4859, %rd4860;
	setp.lt.u64 	%p606, %rd9768, 4294967296;
	@%p606 bra 	$L__BB2_446;
	shr.u64 	%rd4861, %rd9768, 32;
	and.b64  	%rd4862, %rd9769, 4294967295;
	add.s64 	%rd9769, %rd4861, %rd4862;
	setp.lt.u64 	%p608, %rd9769, 4294967296;
	@%p608 bra 	$L__BB2_446;
	shr.u64 	%rd4864, %rd9769, 32;
	and.b64  	%rd4865, %rd9770, 4294967295;
	add.s64 	%rd9770, %rd4864, %rd4865;
	setp.lt.u64 	%p610, %rd9770, 4294967296;
	mov.b64 	%rd9769, 4294967296;
	@%p610 bra 	$L__BB2_446;
	shr.u64 	%rd4867, %rd9770, 32;
	and.b64  	%rd4868, %rd9771, 4294967295;
	add.s64 	%rd9771, %rd4867, %rd4868;
	setp.lt.u64 	%p612, %rd9771, 4294967296;
	mov.b64 	%rd9769, 4294967296;
	mov.u64 	%rd9770, %rd9769;
	@%p612 bra 	$L__BB2_446;
	shr.u64 	%rd4870, %rd9771, 32;
	and.b64  	%rd4871, %rd9772, 4294967295;
	add.s64 	%rd9772, %rd4870, %rd4871;
	setp.lt.u64 	%p614, %rd9772, 4294967296;
	mov.b64 	%rd9769, 4294967296;
	mov.u64 	%rd9771, %rd9769;
	@%p614 bra 	$L__BB2_446;
	shr.u64 	%rd4873, %rd9772, 32;
	and.b64  	%rd4874, %rd9773, 4294967295;
	add.s64 	%rd4875, %rd4873, %rd4874;
	setp.gt.u64 	%p1573, %rd4875, 4294967295;
	min.u64 	%rd9773, %rd4875, 4294967296;
	mov.b64 	%rd9769, 4294967296;
	mov.u64 	%rd9770, %rd9769;
	mov.u64 	%rd9772, %rd9769;
$L__BB2_446:
	cvt.u32.u64 	%r4063, %rd9773;
	cvt.u32.u64 	%r4062, %rd9772;
	cvt.u32.u64 	%r4061, %rd9771;
	cvt.u32.u64 	%r4060, %rd9770;
	cvt.u32.u64 	%r4059, %rd9769;
	cvt.u32.u64 	%r4058, %rd9768;
	cvt.u32.u64 	%r4057, %rd9767;
	cvt.u32.u64 	%r4056, %rd9766;
	setp.lt.u32 	%p615, %r2, %r4063;
	or.pred  	%p616, %p1573, %p615;
	@%p616 bra 	$L__BB2_460;
	setp.gt.u32 	%p617, %r2, %r4063;
	@%p617 bra 	$L__BB2_461;
	setp.lt.u32 	%p618, %r17, %r4062;
	@%p618 bra 	$L__BB2_460;
	setp.gt.u32 	%p619, %r17, %r4062;
	@%p619 bra 	$L__BB2_461;
	setp.lt.u32 	%p620, %r1, %r4061;
	@%p620 bra 	$L__BB2_460;
	setp.gt.u32 	%p621, %r1, %r4061;
	@%p621 bra 	$L__BB2_461;
	setp.lt.u32 	%p622, %r13, %r4060;
	@%p622 bra 	$L__BB2_460;
	setp.gt.u32 	%p623, %r13, %r4060;
	@%p623 bra 	$L__BB2_461;
	setp.lt.u32 	%p624, %r15, %r4059;
	@%p624 bra 	$L__BB2_460;
	setp.gt.u32 	%p625, %r15, %r4059;
	@%p625 bra 	$L__BB2_461;
	setp.lt.u32 	%p626, %r14, %r4058;
	@%p626 bra 	$L__BB2_460;
	setp.gt.u32 	%p627, %r14, %r4058;
	@%p627 bra 	$L__BB2_461;
	setp.lt.u32 	%p628, %r16, %r4057;
	@%p628 bra 	$L__BB2_460;
	setp.gt.u32 	%p629, %r16, %r4057;
	setp.gt.u32 	%p630, %r18, %r4056;
	or.pred  	%p631, %p629, %p630;
	@%p631 bra 	$L__BB2_461;
$L__BB2_460:
	// begin inline asm
	sub.cc.u32 %r4056, %r4056, %r18;
	subc.cc.u32 %r4057, %r4057, %r16;
	subc.cc.u32 %r4058, %r4058, %r14;
	subc.cc.u32 %r4059, %r4059, %r15;
	subc.cc.u32 %r4060, %r4060, %r13;
	subc.cc.u32 %r4061, %r4061, %r1;
	subc.cc.u32 %r4062, %r4062, %r17;
	subc.u32 %r4063, %r4063, %r2;
	
	// end inline asm
$L__BB2_461:
	setp.gt.u32 	%p632, %r4063, %r2;
	@%p632 bra 	$L__BB2_474;
	bra.uni 	$L__BB2_475;
$L__BB2_462:
	setp.gt.u32 	%p634, %r4062, %r17;
	@%p634 bra 	$L__BB2_474;
	setp.lt.u32 	%p635, %r4062, %r17;
	@%p635 bra 	$L__BB2_476;
	setp.gt.u32 	%p636, %r4061, %r1;
	@%p636 bra 	$L__BB2_474;
	setp.lt.u32 	%p637, %r4061, %r1;
	@%p637 bra 	$L__BB2_476;
	setp.gt.u32 	%p638, %r4060, %r13;
	@%p638 bra 	$L__BB2_474;
	setp.lt.u32 	%p639, %r4060, %r13;
	@%p639 bra 	$L__BB2_476;
	setp.gt.u32 	%p640, %r4059, %r15;
	@%p640 bra 	$L__BB2_474;
	setp.lt.u32 	%p641, %r4059, %r15;
	@%p641 bra 	$L__BB2_476;
	setp.gt.u32 	%p642, %r4058, %r14;
	@%p642 bra 	$L__BB2_474;
	setp.lt.u32 	%p643, %r4058, %r14;
	@%p643 bra 	$L__BB2_476;
	setp.gt.u32 	%p644, %r4057, %r16;
	@%p644 bra 	$L__BB2_474;
	setp.lt.u32 	%p645, %r4057, %r16;
	setp.lt.u32 	%p646, %r4056, %r18;
	or.pred  	%p647, %p645, %p646;
	@%p647 bra 	$L__BB2_476;
$L__BB2_474:
	// begin inline asm
	sub.cc.u32 %r4056, %r4056, %r18;
	subc.cc.u32 %r4057, %r4057, %r16;
	subc.cc.u32 %r4058, %r4058, %r14;
	subc.cc.u32 %r4059, %r4059, %r15;
	subc.cc.u32 %r4060, %r4060, %r13;
	subc.cc.u32 %r4061, %r4061, %r1;
	subc.cc.u32 %r4062, %r4062, %r17;
	subc.u32 %r4063, %r4063, %r2;
	
	// end inline asm
	bra.uni 	$L__BB2_476;
$L__BB2_475:
	setp.lt.u32 	%p633, %r4063, %r2;
	@%p633 bra 	$L__BB2_476;
	bra.uni 	$L__BB2_462;
$L__BB2_476:
	shl.b32 	%r2275, %r4056, 3;
	shr.u32 	%r2276, %r4056, 29;
	cvt.u64.u32 	%rd4877, %r2276;
	mul.wide.u32 	%rd4878, %r4057, 8;
	or.b64  	%rd4879, %rd4878, %rd4877;
	shr.u64 	%rd4880, %rd4878, 32;
	mul.wide.u32 	%rd4881, %r4058, 8;
	or.b64  	%rd4882, %rd4881, %rd4880;
	shr.u64 	%rd4883, %rd4881, 32;
	mul.wide.u32 	%rd4884, %r4059, 8;
	or.b64  	%rd4885, %rd4884, %rd4883;
	shr.u64 	%rd4886, %rd4884, 32;
	mul.wide.u32 	%rd4887, %r4060, 8;
	add.s64 	%rd4888, %rd4887, %rd4886;
	shr.u64 	%rd4889, %rd4888, 32;
	mul.wide.u32 	%rd4890, %r4061, 8;
	add.s64 	%rd4891, %rd4890, %rd4889;
	shr.u64 	%rd4892, %rd4891, 32;
	mul.wide.u32 	%rd4893, %r4062, 8;
	add.s64 	%rd4894, %rd4893, %rd4892;
	shr.u64 	%rd4895, %rd4894, 32;
	mul.wide.u32 	%rd4896, %r4063, 8;
	add.s64 	%rd4897, %rd4896, %rd4895;
	shr.u64 	%rd4898, %rd4897, 32;
	cvt.u64.u32 	%rd4899, %r2275;
	mad.lo.s64 	%rd9774, %rd4898, 977, %rd4899;
	shr.u64 	%rd4900, %rd9774, 32;
	and.b64  	%rd4901, %rd4879, 4294967295;
	add.s64 	%rd4902, %rd4900, %rd4901;
	add.s64 	%rd9775, %rd4902, %rd4898;
	shr.u64 	%rd4903, %rd9775, 32;
	and.b64  	%rd4904, %rd4882, 4294967295;
	add.s64 	%rd9776, %rd4903, %rd4904;
	shr.u64 	%rd4905, %rd9776, 32;
	and.b64  	%rd4906, %rd4885, 4294967295;
	add.s64 	%rd9777, %rd4905, %rd4906;
	shr.u64 	%rd4907, %rd9777, 32;
	and.b64  	%rd4908, %rd4888, 4294967295;
	add.s64 	%rd9778, %rd4907, %rd4908;
	shr.u64 	%rd4909, %rd9778, 32;
	and.b64  	%rd4910, %rd4891, 4294967295;
	add.s64 	%rd9779, %rd4909, %rd4910;
	shr.u64 	%rd4911, %rd9779, 32;
	and.b64  	%rd4912, %rd4894, 4294967295;
	add.s64 	%rd9780, %rd4911, %rd4912;
	shr.u64 	%rd4913, %rd9780, 32;
	and.b64  	%rd4914, %rd4897, 4294967295;
	add.s64 	%rd9781, %rd4913, %rd4914;
	shr.u64 	%rd299, %rd9781, 32;
	{ .reg .b32 tmp; mov.b64 {tmp, %r4064}, %rd9781; }
	setp.lt.u64 	%p648, %rd9781, 4294967296;
	@%p648 bra 	$L__BB2_483;
	and.b64  	%rd4916, %rd9774, 4294967295;
	mad.lo.s64 	%rd9774, %rd299, 977, %rd4916;
	shr.u64 	%rd4917, %rd9774, 32;
	and.b64  	%rd4918, %rd9775, 4294967295;
	add.s64 	%rd4919, %rd4918, %rd299;
	add.s64 	%rd9775, %rd4919, %rd4917;
	setp.lt.u64 	%p649, %rd9775, 4294967296;
	mov.b32 	%r4064, 0;
	mov.b64 	%rd9781, 4294967296;
	@%p649 bra 	$L__BB2_483;
	shr.u64 	%rd4921, %rd9775, 32;
	and.b64  	%rd4922, %rd9776, 4294967295;
	add.s64 	%rd9776, %rd4921, %rd4922;
	setp.lt.u64 	%p650, %rd9776, 4294967296;
	@%p650 bra 	$L__BB2_483;
	shr.u64 	%rd4924, %rd9776, 32;
	and.b64  	%rd4925, %rd9777, 4294967295;
	add.s64 	%rd9777, %rd4924, %rd4925;
	setp.lt.u64 	%p651, %rd9777, 4294967296;
	mov.b64 	%rd9776, 4294967296;
	mov.u64 	%rd9781, %rd9776;
	@%p651 bra 	$L__BB2_483;
	shr.u64 	%rd4927, %rd9777, 32;
	and.b64  	%rd4928, %rd9778, 4294967295;
	add.s64 	%rd9778, %rd4927, %rd4928;
	setp.lt.u64 	%p652, %rd9778, 4294967296;
	mov.b64 	%rd9776, 4294967296;
	mov.u64 	%rd9777, %rd9776;
	@%p652 bra 	$L__BB2_483;
	shr.u64 	%rd4930, %rd9778, 32;
	and.b64  	%rd4931, %rd9779, 4294967295;
	add.s64 	%rd9779, %rd4930, %rd4931;
	setp.lt.u64 	%p653, %rd9779, 4294967296;
	mov.b64 	%rd9776, 4294967296;
	mov.u64 	%rd9778, %rd9776;
	mov.u64 	%rd9781, %rd9776;
	@%p653 bra 	$L__BB2_483;
	shr.u64 	%rd4933, %rd9779, 32;
	and.b64  	%rd4934, %rd9780, 4294967295;
	add.s64 	%rd4935, %rd4933, %rd4934;
	setp.gt.u64 	%p654, %rd4935, 4294967295;
	selp.b64 	%rd9780, 4294967296, %rd4935, %p654;
	selp.b64 	%rd9781, 1, 4294967296, %p654;
	mov.b64 	%rd9776, 4294967296;
	mov.u64 	%rd9777, %rd9776;
	mov.u64 	%rd9779, %rd9776;
$L__BB2_483:
	cvt.u32.u64 	%r4080, %rd9781;
	cvt.u32.u64 	%r4079, %rd9780;
	cvt.u32.u64 	%r4078, %rd9779;
	cvt.u32.u64 	%r4077, %rd9778;
	cvt.u32.u64 	%r4076, %rd9777;
	cvt.u32.u64 	%r4075, %rd9776;
	cvt.u32.u64 	%r4074, %rd9775;
	cvt.u32.u64 	%r4073, %rd9774;
	setp.ne.s32 	%p655, %r4064, 0;
	setp.lt.u32 	%p656, %r2, %r4080;
	or.pred  	%p657, %p655, %p656;
	@%p657 bra 	$L__BB2_497;
	setp.gt.u32 	%p658, %r2, %r4080;
	@%p658 bra 	$L__BB2_498;
	setp.lt.u32 	%p659, %r17, %r4079;
	@%p659 bra 	$L__BB2_497;
	setp.gt.u32 	%p660, %r17, %r4079;
	@%p660 bra 	$L__BB2_498;
	setp.lt.u32 	%p661, %r1, %r4078;
	@%p661 bra 	$L__BB2_497;
	setp.gt.u32 	%p662, %r1, %r4078;
	@%p662 bra 	$L__BB2_498;
	setp.lt.u32 	%p663, %r13, %r4077;
	@%p663 bra 	$L__BB2_497;
	setp.gt.u32 	%p664, %r13, %r4077;
	@%p664 bra 	$L__BB2_498;
	setp.lt.u32 	%p665, %r15, %r4076;
	@%p665 bra 	$L__BB2_497;
	setp.gt.u32 	%p666, %r15, %r4076;
	@%p666 bra 	$L__BB2_498;
	setp.lt.u32 	%p667, %r14, %r4075;
	@%p667 bra 	$L__BB2_497;
	setp.gt.u32 	%p668, %r14, %r4075;
	@%p668 bra 	$L__BB2_498;
	setp.lt.u32 	%p669, %r16, %r4074;
	@%p669 bra 	$L__BB2_497;
	setp.gt.u32 	%p670, %r16, %r4074;
	setp.gt.u32 	%p671, %r18, %r4073;
	or.pred  	%p672, %p670, %p671;
	@%p672 bra 	$L__BB2_498;
$L__BB2_497:
	// begin inline asm
	sub.cc.u32 %r4073, %r4073, %r18;
	subc.cc.u32 %r4074, %r4074, %r16;
	subc.cc.u32 %r4075, %r4075, %r14;
	subc.cc.u32 %r4076, %r4076, %r15;
	subc.cc.u32 %r4077, %r4077, %r13;
	subc.cc.u32 %r4078, %r4078, %r1;
	subc.cc.u32 %r4079, %r4079, %r17;
	subc.u32 %r4080, %r4080, %r2;
	
	// end inline asm
$L__BB2_498:
	setp.gt.u32 	%p673, %r4080, %r2;
	@%p673 bra 	$L__BB2_511;
	bra.uni 	$L__BB2_512;
$L__BB2_499:
	setp.gt.u32 	%p675, %r4079, %r17;
	@%p675 bra 	$L__BB2_511;
	setp.lt.u32 	%p676, %r4079, %r17;
	@%p676 bra 	$L__BB2_513;
	setp.gt.u32 	%p677, %r4078, %r1;
	@%p677 bra 	$L__BB2_511;
	setp.lt.u32 	%p678, %r4078, %r1;
	@%p678 bra 	$L__BB2_513;
	setp.gt.u32 	%p679, %r4077, %r13;
	@%p679 bra 	$L__BB2_511;
	setp.lt.u32 	%p680, %r4077, %r13;
	@%p680 bra 	$L__BB2_513;
	setp.gt.u32 	%p681, %r4076, %r15;
	@%p681 bra 	$L__BB2_511;
	setp.lt.u32 	%p682, %r4076, %r15;
	@%p682 bra 	$L__BB2_513;
	setp.gt.u32 	%p683, %r4075, %r14;
	@%p683 bra 	$L__BB2_511;
	setp.lt.u32 	%p684, %r4075, %r14;
	@%p684 bra 	$L__BB2_513;
	setp.gt.u32 	%p685, %r4074, %r16;
	@%p685 bra 	$L__BB2_511;
	setp.lt.u32 	%p686, %r4074, %r16;
	setp.lt.u32 	%p687, %r4073, %r18;
	or.pred  	%p688, %p686, %p687;
	@%p688 bra 	$L__BB2_513;
$L__BB2_511:
	// begin inline asm
	sub.cc.u32 %r4073, %r4073, %r18;
	subc.cc.u32 %r4074, %r4074, %r16;
	subc.cc.u32 %r4075, %r4075, %r14;
	subc.cc.u32 %r4076, %r4076, %r15;
	subc.cc.u32 %r4077, %r4077, %r13;
	subc.cc.u32 %r4078, %r4078, %r1;
	subc.cc.u32 %r4079, %r4079, %r17;
	subc.u32 %r4080, %r4080, %r2;
	
	// end inline asm
	bra.uni 	$L__BB2_513;
$L__BB2_512:
	setp.lt.u32 	%p674, %r4080, %r2;
	@%p674 bra 	$L__BB2_513;
	bra.uni 	$L__BB2_499;
$L__BB2_513:
	ld.global.u32 	%r2331, [%rd9+-100];
	mul.wide.u32 	%rd4937, %r2331, %r2331;
	shr.u64 	%rd4938, %rd4937, 32;
	ld.global.u32 	%r2332, [%rd9+-96];
	mul.wide.u32 	%rd4939, %r2332, %r2331;
	add.s64 	%rd4940, %rd4938, %rd4939;
	shr.u64 	%rd4941, %rd4940, 32;
	ld.global.u32 	%r2333, [%rd9+-92];
	mul.wide.u32 	%rd4942, %r2333, %r2331;
	add.s64 	%rd4943, %rd4941, %rd4942;
	shr.u64 	%rd4944, %rd4943, 32;
	ld.global.u32 	%r2334, [%rd9+-88];
	mul.wide.u32 	%rd4945, %r2334, %r2331;
	add.s64 	%rd4946, %rd4944, %rd4945;
	shr.u64 	%rd4947, %rd4946, 32;
	ld.global.u32 	%r2335, [%rd9+-84];
	mul.wide.u32 	%rd4948, %r2335, %r2331;
	add.s64 	%rd4949, %rd4947, %rd4948;
	shr.u64 	%rd4950, %rd4949, 32;
	ld.global.u32 	%r2336, [%rd9+-80];
	mul.wide.u32 	%rd4951, %r2336, %r2331;
	add.s64 	%rd4952, %rd4950, %rd4951;
	shr.u64 	%rd4953, %rd4952, 32;
	ld.global.u32 	%r2337, [%rd9+-76];
	mul.wide.u32 	%rd4954, %r2337, %r2331;
	add.s64 	%rd4955, %rd4953, %rd4954;
	shr.u64 	%rd4956, %rd4955, 32;
	ld.global.u32 	%r2338, [%rd9+-72];
	mul.wide.u32 	%rd4957, %r2338, %r2331;
	add.s64 	%rd4958, %rd4956, %rd4957;
	shr.u64 	%rd4959, %rd4958, 32;
	and.b64  	%rd4960, %rd4940, 4294967295;
	add.s64 	%rd4961, %rd4939, %rd4960;
	shr.u64 	%rd4962, %rd4961, 32;
	and.b64  	%rd4963, %rd4943, 4294967295;
	mul.wide.u32 	%rd4964, %r2332, %r2332;
	add.s64 	%rd4965, %rd4962, %rd4963;
	add.s64 	%rd4966, %rd4965, %rd4964;
	shr.u64 	%rd4967, %rd4966, 32;
	and.b64  	%rd4968, %rd4946, 4294967295;
	mul.wide.u32 	%rd4969, %r2333, %r2332;
	add.s64 	%rd4970, %rd4967, %rd4968;
	add.s64 	%rd4971, %rd4970, %rd4969;
	shr.u64 	%rd4972, %rd4971, 32;
	and.b64  	%rd4973, %rd4949, 4294967295;
	mul.wide.u32 	%rd4974, %r2334, %r2332;
	add.s64 	%rd4975, %rd4972, %rd4973;
	add.s64 	%rd4976, %rd4975, %rd4974;
	shr.u64 	%rd4977, %rd4976, 32;
	and.b64  	%rd4978, %rd4952, 4294967295;
	mul.wide.u32 	%rd4979, %r2335, %r2332;
	add.s64 	%rd4980, %rd4977, %rd4978;
	add.s64 	%rd4981, %rd4980, %rd4979;
	shr.u64 	%rd4982, %rd4981, 32;
	and.b64  	%rd4983, %rd4955, 4294967295;
	mul.wide.u32 	%rd4984, %r2336, %r2332;
	add.s64 	%rd4985, %rd4982, %rd4983;
	add.s64 	%rd4986, %rd4985, %rd4984;
	shr.u64 	%rd4987, %rd4986, 32;
	and.b64  	%rd4988, %rd4958, 4294967295;
	mul.wide.u32 	%rd4989, %r2337, %r2332;
	add.s64 	%rd4990, %rd4987, %rd4988;
	add.s64 	%rd4991, %rd4990, %rd4989;
	shr.u64 	%rd4992, %rd4991, 32;
	mul.wide.u32 	%rd4993, %r2338, %r2332;
	add.s64 	%rd4994, %rd4992, %rd4959;
	add.s64 	%rd4995, %rd4994, %rd4993;
	shr.u64 	%rd4996, %rd4995, 32;
	and.b64  	%rd4997, %rd4966, 4294967295;
	add.s64 	%rd4998, %rd4942, %rd4997;
	shr.u64 	%rd4999, %rd4998, 32;
	and.b64  	%rd5000, %rd4971, 4294967295;
	add.s64 	%rd5001, %rd4999, %rd5000;
	add.s64 	%rd5002, %rd5001, %rd4969;
	shr.u64 	%rd5003, %rd5002, 32;
	and.b64  	%rd5004, %rd4976, 4294967295;
	mul.wide.u32 	%rd5005, %r2333, %r2333;
	add.s64 	%rd5006, %rd5003, %rd5004;
	add.s64 	%rd5007, %rd5006, %rd5005;
	shr.u64 	%rd5008, %rd5007, 32;
	and.b64  	%rd5009, %rd4981, 4294967295;
	mul.wide.u32 	%rd5010, %r2334, %r2333;
	add.s64 	%rd5011, %rd5008, %rd5009;
	add.s64 	%rd5012, %rd5011, %rd5010;
	shr.u64 	%rd5013, %rd5012, 32;
	and.b64  	%rd5014, %rd4986, 4294967295;
	mul.wide.u32 	%rd5015, %r2335, %r2333;
	add.s64 	%rd5016, %rd5013, %rd5014;
	add.s64 	%rd5017, %rd5016, %rd5015;
	shr.u64 	%rd5018, %rd5017, 32;
	and.b64  	%rd5019, %rd4991, 4294967295;
	mul.wide.u32 	%rd5020, %r2336, %r2333;
	add.s64 	%rd5021, %rd5018, %rd5019;
	add.s64 	%rd5022, %rd5021, %rd5020;
	shr.u64 	%rd5023, %rd5022, 32;
	and.b64  	%rd5024, %rd4995, 4294967295;
	mul.wide.u32 	%rd5025, %r2337, %r2333;
	add.s64 	%rd5026, %rd5023, %rd5024;
	add.s64 	%rd5027, %rd5026, %rd5025;
	shr.u64 	%rd5028, %rd5027, 32;
	mul.wide.u32 	%rd5029, %r2338, %r2333;
	add.s64 	%rd5030, %rd5028, %rd4996;
	add.s64 	%rd5031, %rd5030, %rd5029;
	shr.u64 	%rd5032, %rd5031, 32;
	and.b64  	%rd5033, %rd5002, 4294967295;
	add.s64 	%rd5034, %rd4945, %rd5033;
	shr.u64 	%rd5035, %rd5034, 32;
	and.b64  	%rd5036, %rd5007, 4294967295;
	add.s64 	%rd5037, %rd5035, %rd5036;
	add.s64 	%rd5038, %rd5037, %rd4974;
	shr.u64 	%rd5039, %rd5038, 32;
	and.b64  	%rd5040, %rd5012, 4294967295;
	add.s64 	%rd5041, %rd5039, %rd5040;
	add.s64 	%rd5042, %rd5041, %rd5010;
	shr.u64 	%rd5043, %rd5042, 32;
	and.b64  	%rd5044, %rd5017, 4294967295;
	mul.wide.u32 	%rd5045, %r2334, %r2334;
	add.s64 	%rd5046, %rd5043, %rd5044;
	add.s64 	%rd5047, %rd5046, %rd5045;
	shr.u64 	%rd5048, %rd5047, 32;
	and.b64  	%rd5049, %rd5022, 4294967295;
	mul.wide.u32 	%rd5050, %r2335, %r2334;
	add.s64 	%rd5051, %rd5048, %rd5049;
	add.s64 	%rd5052, %rd5051, %rd5050;
	shr.u64 	%rd5053, %rd5052, 32;
	and.b64  	%rd5054, %rd5027, 4294967295;
	mul.wide.u32 	%rd5055, %r2336, %r2334;
	add.s64 	%rd5056, %rd5053, %rd5054;
	add.s64 	%rd5057, %rd5056, %rd5055;
	shr.u64 	%rd5058, %rd5057, 32;
	and.b64  	%rd5059, %rd5031, 4294967295;
	mul.wide.u32 	%rd5060, %r2337, %r2334;
	add.s64 	%rd5061, %rd5058, %rd5059;
	add.s64 	%rd5062, %rd5061, %rd5060;
	shr.u64 	%rd5063, %rd5062, 32;
	mul.wide.u32 	%rd5064, %r2338, %r2334;
	add.s64 	%rd5065, %rd5063, %rd5032;
	add.s64 	%rd5066, %rd5065, %rd5064;
	shr.u64 	%rd5067, %rd5066, 32;
	and.b64  	%rd5068, %rd5038, 4294967295;
	add.s64 	%rd5069, %rd4948, %rd5068;
	shr.u64 	%rd5070, %rd5069, 32;
	and.b64  	%rd5071, %rd5042, 4294967295;
	add.s64 	%rd5072, %rd5070, %rd5071;
	add.s64 	%rd5073, %rd5072, %rd4979;
	shr.u64 	%rd5074, %rd5073, 32;
	and.b64  	%rd5075, %rd5047, 4294967295;
	add.s64 	%rd5076, %rd5074, %rd5075;
	add.s64 	%rd5077, %rd5076, %rd5015;
	shr.u64 	%rd5078, %rd5077, 32;
	and.b64  	%rd5079, %rd5052, 4294967295;
	add.s64 	%rd5080, %rd5078, %rd5079;
	add.s64 	%rd5081, %rd5080, %rd5050;
	shr.u64 	%rd5082, %rd5081, 32;
	and.b64  	%rd5083, %rd5057, 4294967295;
	mul.wide.u32 	%rd5084, %r2335, %r2335;
	add.s64 	%rd5085, %rd5082, %rd5083;
	add.s64 	%rd5086, %rd5085, %rd5084;
	shr.u64 	%rd5087, %rd5086, 32;
	and.b64  	%rd5088, %rd5062, 4294967295;
	mul.wide.u32 	%rd5089, %r2336, %r2335;
	add.s64 	%rd5090, %rd5087, %rd5088;
	add.s64 	%rd5091, %rd5090, %rd5089;
	shr.u64 	%rd5092, %rd5091, 32;
	and.b64  	%rd5093, %rd5066, 4294967295;
	mul.wide.u32 	%rd5094, %r2337, %r2335;
	add.s64 	%rd5095, %rd5092, %rd5093;
	add.s64 	%rd5096, %rd5095, %rd5094;
	shr.u64 	%rd5097, %rd5096, 32;
	mul.wide.u32 	%rd5098, %r2338, %r2335;
	add.s64 	%rd5099, %rd5097, %rd5067;
	add.s64 	%rd5100, %rd5099, %rd5098;
	shr.u64 	%rd5101, %rd5100, 32;
	and.b64  	%rd5102, %rd5073, 4294967295;
	add.s64 	%rd5103, %rd4951, %rd5102;
	shr.u64 	%rd5104, %rd5103, 32;
	and.b64  	%rd5105, %rd5077, 4294967295;
	add.s64 	%rd5106, %rd5104, %rd5105;
	add.s64 	%rd5107, %rd5106, %rd4984;
	shr.u64 	%rd5108, %rd5107, 32;
	and.b64  	%rd5109, %rd5081, 4294967295;
	add.s64 	%rd5110, %rd5108, %rd5109;
	add.s64 	%rd5111, %rd5110, %rd5020;
	shr.u64 	%rd5112, %rd5111, 32;
	and.b64  	%rd5113, %rd5086, 4294967295;
	add.s64 	%rd5114, %rd5112, %rd5113;
	add.s64 	%rd5115, %rd5114, %rd5055;
	shr.u64 	%rd5116, %rd5115, 32;
	and.b64  	%rd5117, %rd5091, 4294967295;
	add.s64 	%rd5118, %rd5116, %rd5117;
	add.s64 	%rd5119, %rd5118, %rd5089;
	shr.u64 	%rd5120, %rd5119, 32;
	and.b64  	%rd5121, %rd5096, 4294967295;
	mul.wide.u32 	%rd5122, %r2336, %r2336;
	add.s64 	%rd5123, %rd5120, %rd5121;
	add.s64 	%rd5124, %rd5123, %rd5122;
	shr.u64 	%rd5125, %rd5124, 32;
	and.b64  	%rd5126, %rd5100, 4294967295;
	mul.wide.u32 	%rd5127, %r2337, %r2336;
	add.s64 	%rd5128, %rd5125, %rd5126;
	add.s64 	%rd5129, %rd5128, %rd5127;
	shr.u64 	%rd5130, %rd5129, 32;
	mul.wide.u32 	%rd5131, %r2338, %r2336;
	add.s64 	%rd5132, %rd5130, %rd5101;
	add.s64 	%rd5133, %rd5132, %rd5131;
	shr.u64 	%rd5134, %rd5133, 32;
	and.b64  	%rd5135, %rd5107, 4294967295;
	add.s64 	%rd5136, %rd4954, %rd5135;
	shr.u64 	%rd5137, %rd5136, 32;
	and.b64  	%rd5138, %rd5111, 4294967295;
	add.s64 	%rd5139, %rd5137, %rd5138;
	add.s64 	%rd5140, %rd5139, %rd4989;
	shr.u64 	%rd5141, %rd5140, 32;
	and.b64  	%rd5142, %rd5115, 4294967295;
	add.s64 	%rd5143, %rd5141, %rd5142;
	add.s64 	%rd5144, %rd5143, %rd5025;
	shr.u64 	%rd5145, %rd5144, 32;
	and.b64  	%rd5146, %rd5119, 4294967295;
	add.s64 	%rd5147, %rd5145, %rd5146;
	add.s64 	%rd5148, %rd5147, %rd5060;
	shr.u64 	%rd5149, %rd5148, 32;
	and.b64  	%rd5150, %rd5124, 4294967295;
	add.s64 	%rd5151, %rd5149, %rd5150;
	add.s64 	%rd5152, %rd5151, %rd5094;
	shr.u64 	%rd5153, %rd5152, 32;
	and.b64  	%rd5154, %rd5129, 4294967295;
	add.s64 	%rd5155, %rd5153, %rd5154;
	add.s64 	%rd5156, %rd5155, %rd5127;
	shr.u64 	%rd5157, %rd5156, 32;
	and.b64  	%rd5158, %rd5133, 4294967295;
	mul.wide.u32 	%rd5159, %r2337, %r2337;
	add.s64 	%rd5160, %rd5157, %rd5158;
	add.s64 	%rd5161, %rd5160, %rd5159;
	shr.u64 	%rd5162, %rd5161, 32;
	mul.wide.u32 	%rd5163, %r2338, %r2337;
	add.s64 	%rd5164, %rd5162, %rd5134;
	add.s64 	%rd5165, %rd5164, %rd5163;
	shr.u64 	%rd5166, %rd5165, 32;
	and.b64  	%rd5167, %rd5140, 4294967295;
	add.s64 	%rd5168, %rd4957, %rd5167;
	shr.u64 	%rd5169, %rd5168, 32;
	and.b64  	%rd5170, %rd5144, 4294967295;
	add.s64 	%rd5171, %rd5169, %rd5170;
	add.s64 	%rd5172, %rd5171, %rd4993;
	shr.u64 	%rd5173, %rd5172, 32;
	and.b64  	%rd5174, %rd5148, 4294967295;
	add.s64 	%rd5175, %rd5173, %rd5174;
	add.s64 	%rd5176, %rd5175, %rd5029;
	shr.u64 	%rd5177, %rd5176, 32;
	and.b64  	%rd5178, %rd5152, 4294967295;
	add.s64 	%rd5179, %rd5177, %rd5178;
	add.s64 	%rd5180, %rd5179, %rd5064;
	shr.u64 	%rd5181, %rd5180, 32;
	and.b64  	%rd5182, %rd5156, 4294967295;
	add.s64 	%rd5183, %rd5181, %rd5182;
	add.s64 	%rd5184, %rd5183, %rd5098;
	shr.u64 	%rd5185, %rd5184, 32;
	and.b64  	%rd5186, %rd5161, 4294967295;
	add.s64 	%rd5187, %rd5185, %rd5186;
	add.s64 	%rd5188, %rd5187, %rd5131;
	shr.u64 	%rd5189, %rd5188, 32;
	and.b64  	%rd5190, %rd5165, 4294967295;
	add.s64 	%rd5191, %rd5189, %rd5190;
	add.s64 	%rd5192, %rd5191, %rd5163;
	shr.u64 	%rd5193, %rd5192, 32;
	mul.wide.u32 	%rd5194, %r2338, %r2338;
	add.s64 	%rd5195, %rd5193, %rd5166;
	add.s64 	%rd5196, %rd5195, %rd5194;
	shr.u64 	%rd5197, %rd5196, 32;
	{ .reg .b32 tmp; mov.b64 {tmp, %r2339}, %rd5196; }
	and.b64  	%rd5198, %rd5172, 4294967295;
	mul.lo.s64 	%rd5199, %rd5198, 977;
	and.b64  	%rd5200, %rd4937, 4294967295;
	and.b64  	%rd5201, %rd5199, 4294967295;
	add.s64 	%rd9782, %rd5201, %rd5200;
	shr.u64 	%rd5202, %rd5199, 32;
	shr.u64 	%rd5203, %rd9782, 32;
	add.s64 	%rd5204, %rd5203, %rd5202;
	and.b64  	%rd5205, %rd5176, 4294967295;
	mul.lo.s64 	%rd5206, %rd5205, 977;
	and.b64  	%rd5207, %rd4961, 4294967295;
	and.b64  	%rd5208, %rd5206, 4294967295;
	add.s64 	%rd5209, %rd5204, %rd5207;
	add.s64 	%rd5210, %rd5209, %rd5208;
	add.s64 	%rd9783, %rd5210, %rd5198;
	shr.u64 	%rd5211, %rd5206, 32;
	shr.u64 	%rd5212, %rd9783, 32;
	add.s64 	%rd5213, %rd5212, %rd5211;
	and.b64  	%rd5214, %rd5180, 4294967295;
	mul.lo.s64 	%rd5215, %rd5214, 977;
	and.b64  	%rd5216, %rd4998, 4294967295;
	and.b64  	%rd5217, %rd5215, 4294967295;
	add.s64 	%rd5218, %rd5213, %rd5216;
	add.s64 	%rd5219, %rd5218, %rd5217;
	add.s64 	%rd9784, %rd5219, %rd5205;
	shr.u64 	%rd5220, %rd5215, 32;
	shr.u64 	%rd5221, %rd9784, 32;
	add.s64 	%rd5222, %rd5221, %rd5220;
	and.b64  	%rd5223, %rd5184, 4294967295;
	mul.lo.s64 	%rd5224, %rd5223, 977;
	and.b64  	%rd5225, %rd5034, 4294967295;
	and.b64  	%rd5226, %rd5224, 4294967295;
	add.s64 	%rd5227, %rd5222, %rd5225;
	add.s64 	%rd5228, %rd5227, %rd5226;
	add.s64 	%rd9785, %rd5228, %rd5214;
	shr.u64 	%rd5229, %rd5224, 32;
	shr.u64 	%rd5230, %rd9785, 32;
	add.s64 	%rd5231, %rd5230, %rd5229;
	and.b64  	%rd5232, %rd5188, 4294967295;
	mul.lo.s64 	%rd5233, %rd5232, 977;
	and.b64  	%rd5234, %rd5069, 4294967295;
	and.b64  	%rd5235, %rd5233, 4294967295;
	add.s64 	%rd5236, %rd5231, %rd5234;
	add.s64 	%rd5237, %rd5236, %rd5235;
	add.s64 	%rd9786, %rd5237, %rd5223;
	shr.u64 	%rd5238, %rd5233, 32;
	shr.u64 	%rd5239, %rd9786, 32;
	add.s64 	%rd5240, %rd5239, %rd5238;
	and.b64  	%rd5241, %rd5192, 4294967295;
	mul.lo.s64 	%rd5242, %rd5241, 977;
	and.b64  	%rd5243, %rd5103, 4294967295;
	and.b64  	%rd5244, %rd5242, 4294967295;
	add.s64 	%rd5245, %rd5240, %rd5243;
	add.s64 	%rd5246, %rd5245, %rd5244;
	add.s64 	%rd9787, %rd5246, %rd5232;
	shr.u64 	%rd5247, %rd5242, 32;
	shr.u64 	%rd5248, %rd9787, 32;
	add.s64 	%rd5249, %rd5248, %rd5247;
	and.b64  	%rd5250, %rd5196, 4294967295;
	mul.lo.s64 	%rd5251, %rd5250, 977;
	and.b64  	%rd5252, %rd5136, 4294967295;
	and.b64  	%rd5253, %rd5251, 4294967295;
	add.s64 	%rd5254, %rd5249, %rd5252;
	add.s64 	%rd5255, %rd5254, %rd5253;
	add.s64 	%rd9788, %rd5255, %rd5241;
	shr.u64 	%rd5256, %rd5251, 32;
	shr.u64 	%rd5257, %rd9788, 32;
	add.s64 	%rd5258, %rd5257, %rd5256;
	mul.lo.s64 	%rd5259, %rd5197, 977;
	and.b64  	%rd5260, %rd5168, 4294967295;
	and.b64  	%rd5261, %rd5259, 4294967295;
	add.s64 	%rd5262, %rd5258, %rd5260;
	add.s64 	%rd5263, %rd5262, %rd5261;
	add.s64 	%rd9789, %rd5263, %rd5250;
	shr.u64 	%rd5264, %rd5259, 32;
	shr.u64 	%rd5265, %rd9789, 32;
	cvt.u32.u64 	%r2340, %rd5265;
	cvt.u32.u64 	%r2341, %rd5264;
	add.s32 	%r2342, %r2340, %r2341;
	add.s32 	%r560, %r2342, %r2339;
	setp.eq.s32 	%p690, %r560, 0;
	mov.pred 	%p1574, 0;
	@%p690 bra 	$L__BB2_521;
	cvt.u64.u32 	%rd5266, %r560;
	mul.wide.u32 	%rd5267, %r560, 977;
	shr.u64 	%rd5268, %rd5267, 32;
	and.b64  	%rd5269, %rd9782, 4294967295;
	and.b64  	%rd5270, %rd5267, 4294967295;
	add.s64 	%rd9782, %rd5270, %rd5269;
	shr.u64 	%rd5271, %rd9782, 32;
	and.b64  	%rd5272, %rd9783, 4294967295;
	add.s64 	%rd5273, %rd5268, %rd5272;
	add.s64 	%rd5274, %rd5273, %rd5266;
	add.s64 	%rd9783, %rd5274, %rd5271;
	setp.lt.u64 	%p692, %rd9783, 4294967296;
	@%p692 bra 	$L__BB2_521;
	shr.u64 	%rd5275, %rd9783, 32;
	and.b64  	%rd5276, %rd9784, 4294967295;
	add.s64 	%rd9784, %rd5275, %rd5276;
	setp.lt.u64 	%p694, %rd9784, 4294967296;
	@%p694 bra 	$L__BB2_521;
	shr.u64 	%rd5277, %rd9784, 32;
	and.b64  	%rd5278, %rd9785, 4294967295;
	add.s64 	%rd9785, %rd5277, %rd5278;
	setp.lt.u64 	%p696, %rd9785, 4294967296;
	@%p696 bra 	$L__BB2_521;
	shr.u64 	%rd5280, %rd9785, 32;
	and.b64  	%rd5281, %rd9786, 4294967295;
	add.s64 	%rd9786, %rd5280, %rd5281;
	setp.lt.u64 	%p698, %rd9786, 4294967296;
	mov.b64 	%rd9785, 4294967296;
	@%p698 bra 	$L__BB2_521;
	shr.u64 	%rd5283, %rd9786, 32;
	and.b64  	%rd5284, %rd9787, 4294967295;
	add.s64 	%rd9787, %rd5283, %rd5284;
	setp.lt.u64 	%p700, %rd9787, 4294967296;
	mov.b64 	%rd9785, 4294967296;
	mov.u64 	%rd9786, %rd9785;
	@%p700 bra 	$L__BB2_521;
	shr.u64 	%rd5286, %rd9787, 32;
	and.b64  	%rd5287, %rd9788, 4294967295;
	add.s64 	%rd9788, %rd5286, %rd5287;
	setp.lt.u64 	%p702, %rd9788, 4294967296;
	mov.b64 	%rd9785, 4294967296;
	mov.u64 	%rd9787, %rd9785;
	@%p702 bra 	$L__BB2_521;
	shr.u64 	%rd5289, %rd9788, 32;
	and.b64  	%rd5290, %rd9789, 4294967295;
	add.s64 	%rd5291, %rd5289, %rd5290;
	setp.gt.u64 	%p1574, %rd5291, 4294967295;
	min.u64 	%rd9789, %rd5291, 4294967296;
	mov.b64 	%rd9785, 4294967296;
	mov.u64 	%rd9786, %rd9785;
	mov.u64 	%rd9788, %rd9785;
$L__BB2_521:
	cvt.u32.u64 	%r4096, %rd9789;
	cvt.u32.u64 	%r4095, %rd9788;
	cvt.u32.u64 	%r4094, %rd9787;
	cvt.u32.u64 	%r4093, %rd9786;
	cvt.u32.u64 	%r4092, %rd9785;
	cvt.u32.u64 	%r4091, %rd9784;
	cvt.u32.u64 	%r4090, %rd9783;
	cvt.u32.u64 	%r4089, %rd9782;
	setp.lt.u32 	%p703, %r2, %r4096;
	or.pred  	%p704, %p1574, %p703;
	@%p704 bra 	$L__BB2_535;
	setp.gt.u32 	%p705, %r2, %r4096;
	@%p705 bra 	$L__BB2_536;
	setp.lt.u32 	%p706, %r17, %r4095;
	@%p706 bra 	$L__BB2_535;
	setp.gt.u32 	%p707, %r17, %r4095;
	@%p707 bra 	$L__BB2_536;
	setp.lt.u32 	%p708, %r1, %r4094;
	@%p708 bra 	$L__BB2_535;
	setp.gt.u32 	%p709, %r1, %r4094;
	@%p709 bra 	$L__BB2_536;
	setp.lt.u32 	%p710, %r13, %r4093;
	@%p710 bra 	$L__BB2_535;
	setp.gt.u32 	%p711, %r13, %r4093;
	@%p711 bra 	$L__BB2_536;
	setp.lt.u32 	%p712, %r15, %r4092;
	@%p712 bra 	$L__BB2_535;
	setp.gt.u32 	%p713, %r15, %r4092;
	@%p713 bra 	$L__BB2_536;
	setp.lt.u32 	%p714, %r14, %r4091;
	@%p714 bra 	$L__BB2_535;
	setp.gt.u32 	%p715, %r14, %r4091;
	@%p715 bra 	$L__BB2_536;
	setp.lt.u32 	%p716, %r16, %r4090;
	@%p716 bra 	$L__BB2_535;
	setp.gt.u32 	%p717, %r16, %r4090;
	setp.gt.u32 	%p718, %r18, %r4089;
	or.pred  	%p719, %p717, %p718;
	@%p719 bra 	$L__BB2_536;
$L__BB2_535:
	// begin inline asm
	sub.cc.u32 %r4089, %r4089, %r18;
	subc.cc.u32 %r4090, %r4090, %r16;
	subc.cc.u32 %r4091, %r4091, %r14;
	subc.cc.u32 %r4092, %r4092, %r15;
	subc.cc.u32 %r4093, %r4093, %r13;
	subc.cc.u32 %r4094, %r4094, %r1;
	subc.cc.u32 %r4095, %r4095, %r17;
	subc.u32 %r4096, %r4096, %r2;
	
	// end inline asm
$L__BB2_536:
	setp.gt.u32 	%p720, %r4096, %r2;
	@%p720 bra 	$L__BB2_549;
	bra.uni 	$L__BB2_550;
$L__BB2_537:
	setp.gt.u32 	%p722, %r4095, %r17;
	@%p722 bra 	$L__BB2_549;
	setp.lt.u32 	%p723, %r4095, %r17;
	@%p723 bra 	$L__BB2_551;
	setp.gt.u32 	%p724, %r4094, %r1;
	@%p724 bra 	$L__BB2_549;
	setp.lt.u32 	%p725, %r4094, %r1;
	@%p725 bra 	$L__BB2_551;
	setp.gt.u32 	%p726, %r4093, %r13;
	@%p726 bra 	$L__BB2_549;
	setp.lt.u32 	%p727, %r4093, %r13;
	@%p727 bra 	$L__BB2_551;
	setp.gt.u32 	%p728, %r4092, %r15;
	@%p728 bra 	$L__BB2_549;
	setp.lt.u32 	%p729, %r4092, %r15;
	@%p729 bra 	$L__BB2_551;
	setp.gt.u32 	%p730, %r4091, %r14;
	@%p730 bra 	$L__BB2_549;
	setp.lt.u32 	%p731, %r4091, %r14;
	@%p731 bra 	$L__BB2_551;
	setp.gt.u32 	%p732, %r4090, %r16;
	@%p732 bra 	$L__BB2_549;
	setp.lt.u32 	%p733, %r4090, %r16;
	setp.lt.u32 	%p734, %r4089, %r18;
	or.pred  	%p735, %p733, %p734;
	@%p735 bra 	$L__BB2_551;
$L__BB2_549:
	// begin inline asm
	sub.cc.u32 %r4089, %r4089, %r18;
	subc.cc.u32 %r4090, %r4090, %r16;
	subc.cc.u32 %r4091, %r4091, %r14;
	subc.cc.u32 %r4092, %r4092, %r15;
	subc.cc.u32 %r4093, %r4093, %r13;
	subc.cc.u32 %r4094, %r4094, %r1;
	subc.cc.u32 %r4095, %r4095, %r17;
	subc.u32 %r4096, %r4096, %r2;
	
	// end inline asm
	bra.uni 	$L__BB2_551;
$L__BB2_550:
	setp.lt.u32 	%p721, %r4096, %r2;
	@%p721 bra 	$L__BB2_551;
	bra.uni 	$L__BB2_537;
$L__BB2_551:
	mul.wide.u32 	%rd5293, %r4089, 3;
	shr.u64 	%rd5294, %rd5293, 32;
	mul.wide.u32 	%rd5295, %r4090, 3;
	add.s64 	%rd5296, %rd5295, %rd5294;
	shr.u64 	%rd5297, %rd5296, 32;
	mul.wide.u32 	%rd5298, %r4091, 3;
	add.s64 	%rd5299, %rd5298, %rd5297;
	shr.u64 	%rd5300, %rd5299, 32;
	mul.wide.u32 	%rd5301, %r4092, 3;
	add.s64 	%rd5302, %rd5301, %rd5300;
	shr.u64 	%rd5303, %rd5302, 32;
	mul.wide.u32 	%rd5304, %r4093, 3;
	add.s64 	%rd5305, %rd5304, %rd5303;
	shr.u64 	%rd5306, %rd5305, 32;
	mul.wide.u32 	%rd5307, %r4094, 3;
	add.s64 	%rd5308, %rd5307, %rd5306;
	shr.u64 	%rd5309, %rd5308, 32;
	mul.wide.u32 	%rd5310, %r4095, 3;
	add.s64 	%rd5311, %rd5310, %rd5309;
	shr.u64 	%rd5312, %rd5311, 32;
	mul.wide.u32 	%rd5313, %r4096, 3;
	add.s64 	%rd5314, %rd5313, %rd5312;
	shr.u64 	%rd5315, %rd5314, 32;
	and.b64  	%rd5316, %rd5293, 4294967295;
	mad.lo.s64 	%rd9790, %rd5315, 977, %rd5316;
	shr.u64 	%rd5317, %rd9790, 32;
	and.b64  	%rd5318, %rd5296, 4294967295;
	add.s64 	%rd5319, %rd5317, %rd5318;
	add.s64 	%rd9791, %rd5319, %rd5315;
	shr.u64 	%rd5320, %rd9791, 32;
	and.b64  	%rd5321, %rd5299, 4294967295;
	add.s64 	%rd9792, %rd5320, %rd5321;
	shr.u64 	%rd5322, %rd9792, 32;
	and.b64  	%rd5323, %rd5302, 4294967295;
	add.s64 	%rd9793, %rd5322, %rd5323;
	shr.u64 	%rd5324, %rd9793, 32;
	and.b64  	%rd5325, %rd5305, 4294967295;
	add.s64 	%rd9794, %rd5324, %rd5325;
	shr.u64 	%rd5326, %rd9794, 32;
	and.b64  	%rd5327, %rd5308, 4294967295;
	add.s64 	%rd9795, %rd5326, %rd5327;
	shr.u64 	%rd5328, %rd9795, 32;
	and.b64  	%rd5329, %rd5311, 4294967295;
	add.s64 	%rd9796, %rd5328, %rd5329;
	shr.u64 	%rd5330, %rd9796, 32;
	and.b64  	%rd5331, %rd5314, 4294967295;
	add.s64 	%rd9797, %rd5330, %rd5331;
	shr.u64 	%rd348, %rd9797, 32;
	{ .reg .b32 tmp; mov.b64 {tmp, %r4097}, %rd9797; }
	setp.lt.u64 	%p736, %rd9797, 4294967296;
	@%p736 bra 	$L__BB2_558;
	and.b64  	%rd5333, %rd9790, 4294967295;
	mad.lo.s64 	%rd9790, %rd348, 977, %rd5333;
	shr.u64 	%rd5334, %rd9790, 32;
	and.b64  	%rd5335, %rd9791, 4294967295;
	add.s64 	%rd5336, %rd5335, %rd348;
	add.s64 	%rd9791, %rd5336, %rd5334;
	setp.lt.u64 	%p737, %rd9791, 4294967296;
	mov.b32 	%r4097, 0;
	mov.b64 	%rd9797, 4294967296;
	@%p737 bra 	$L__BB2_558;
	shr.u64 	%rd5338, %rd9791, 32;
	and.b64  	%rd5339, %rd9792, 4294967295;
	add.s64 	%rd9792, %rd5338, %rd5339;
	setp.lt.u64 	%p738, %rd9792, 4294967296;
	@%p738 bra 	$L__BB2_558;
	shr.u64 	%rd5341, %rd9792, 32;
	and.b64  	%rd5342, %rd9793, 4294967295;
	add.s64 	%rd9793, %rd5341, %rd5342;
	setp.lt.u64 	%p739, %rd9793, 4294967296;
	mov.b64 	%rd9792, 4294967296;
	mov.u64 	%rd9797, %rd9792;
	@%p739 bra 	$L__BB2_558;
	shr.u64 	%rd5344, %rd9793, 32;
	and.b64  	%rd5345, %rd9794, 4294967295;
	add.s64 	%rd9794, %rd5344, %rd5345;
	setp.lt.u64 	%p740, %rd9794, 4294967296;
	mov.b64 	%rd9792, 4294967296;
	mov.u64 	%rd9793, %rd9792;
	@%p740 bra 	$L__BB2_558;
	shr.u64 	%rd5347, %rd9794, 32;
	and.b64  	%rd5348, %rd9795, 4294967295;
	add.s64 	%rd9795, %rd5347, %rd5348;
	setp.lt.u64 	%p741, %rd9795, 4294967296;
	mov.b64 	%rd9792, 4294967296;
	mov.u64 	%rd9794, %rd9792;
	mov.u64 	%rd9797, %rd9792;
	@%p741 bra 	$L__BB2_558;
	shr.u64 	%rd5350, %rd9795, 32;
	and.b64  	%rd5351, %rd9796, 4294967295;
	add.s64 	%rd5352, %rd5350, %rd5351;
	setp.gt.u64 	%p742, %rd5352, 4294967295;
	selp.b64 	%rd9796, 4294967296, %rd5352, %p742;
	selp.b64 	%rd9797, 1, 4294967296, %p742;
	mov.b64 	%rd9792, 4294967296;
	mov.u64 	%rd9793, %rd9792;
	mov.u64 	%rd9795, %rd9792;
$L__BB2_558:
	cvt.u32.u64 	%r4113, %rd9797;
	cvt.u32.u64 	%r4112, %rd9796;
	cvt.u32.u64 	%r4111, %rd9795;
	cvt.u32.u64 	%r4110, %rd9794;
	cvt.u32.u64 	%r4109, %rd9793;
	cvt.u32.u64 	%r4108, %rd9792;
	cvt.u32.u64 	%r4107, %rd9791;
	cvt.u32.u64 	%r4106, %rd9790;
	setp.ne.s32 	%p743, %r4097, 0;
	setp.lt.u32 	%p744, %r2, %r4113;
	or.pred  	%p745, %p743, %p744;
	@%p745 bra 	$L__BB2_572;
	setp.gt.u32 	%p746, %r2, %r4113;
	@%p746 bra 	$L__BB2_573;
	setp.lt.u32 	%p747, %r17, %r4112;
	@%p747 bra 	$L__BB2_572;
	setp.gt.u32 	%p748, %r17, %r4112;
	@%p748 bra 	$L__BB2_573;
	setp.lt.u32 	%p749, %r1, %r4111;
	@%p749 bra 	$L__BB2_572;
	setp.gt.u32 	%p750, %r1, %r4111;
	@%p750 bra 	$L__BB2_573;
	setp.lt.u32 	%p751, %r13, %r4110;
	@%p751 bra 	$L__BB2_572;
	setp.gt.u32 	%p752, %r13, %r4110;
	@%p752 bra 	$L__BB2_573;
	setp.lt.u32 	%p753, %r15, %r4109;
	@%p753 bra 	$L__BB2_572;
	setp.gt.u32 	%p754, %r15, %r4109;
	@%p754 bra 	$L__BB2_573;
	setp.lt.u32 	%p755, %r14, %r4108;
	@%p755 bra 	$L__BB2_572;
	setp.gt.u32 	%p756, %r14, %r4108;
	@%p756 bra 	$L__BB2_573;
	setp.lt.u32 	%p757, %r16, %r4107;
	@%p757 bra 	$L__BB2_572;
	setp.gt.u32 	%p758, %r16, %r4107;
	setp.gt.u32 	%p759, %r18, %r4106;
	or.pred  	%p760, %p758, %p759;
	@%p760 bra 	$L__BB2_573;
$L__BB2_572:
	// begin inline asm
	sub.cc.u32 %r4106, %r4106, %r18;
	subc.cc.u32 %r4107, %r4107, %r16;
	subc.cc.u32 %r4108, %r4108, %r14;
	subc.cc.u32 %r4109, %r4109, %r15;
	subc.cc.u32 %r4110, %r4110, %r13;
	subc.cc.u32 %r4111, %r4111, %r1;
	subc.cc.u32 %r4112, %r4112, %r17;
	subc.u32 %r4113, %r4113, %r2;
	
	// end inline asm
$L__BB2_573:
	setp.gt.u32 	%p761, %r4113, %r2;
	@%p761 bra 	$L__BB2_586;
	bra.uni 	$L__BB2_587;
$L__BB2_574:
	setp.gt.u32 	%p763, %r4112, %r17;
	@%p763 bra 	$L__BB2_586;
	setp.lt.u32 	%p764, %r4112, %r17;
	@%p764 bra 	$L__BB2_588;
	setp.gt.u32 	%p765, %r4111, %r1;
	@%p765 bra 	$L__BB2_586;
	setp.lt.u32 	%p766, %r4111, %r1;
	@%p766 bra 	$L__BB2_588;
	setp.gt.u32 	%p767, %r4110, %r13;
	@%p767 bra 	$L__BB2_586;
	setp.lt.u32 	%p768, %r4110, %r13;
	@%p768 bra 	$L__BB2_588;
	setp.gt.u32 	%p769, %r4109, %r15;
	@%p769 bra 	$L__BB2_586;
	setp.lt.u32 	%p770, %r4109, %r15;
	@%p770 bra 	$L__BB2_588;
	setp.gt.u32 	%p771, %r4108, %r14;
	@%p771 bra 	$L__BB2_586;
	setp.lt.u32 	%p772, %r4108, %r14;
	@%p772 bra 	$L__BB2_588;
	setp.gt.u32 	%p773, %r4107, %r16;
	@%p773 bra 	$L__BB2_586;
	setp.lt.u32 	%p774, %r4107, %r16;
	setp.lt.u32 	%p775, %r4106, %r18;
	or.pred  	%p776, %p774, %p775;
	@%p776 bra 	$L__BB2_588;
$L__BB2_586:
	// begin inline asm
	sub.cc.u32 %r4106, %r4106, %r18;
	subc.cc.u32 %r4107, %r4107, %r16;
	subc.cc.u32 %r4108, %r4108, %r14;
	subc.cc.u32 %r4109, %r4109, %r15;
	subc.cc.u32 %r4110, %r4110, %r13;
	subc.cc.u32 %r4111, %r4111, %r1;
	subc.cc.u32 %r4112, %r4112, %r17;
	subc.u32 %r4113, %r4113, %r2;
	
	// end inline asm
	bra.uni 	$L__BB2_588;
$L__BB2_587:
	setp.lt.u32 	%p762, %r4113, %r2;
	@%p762 bra 	$L__BB2_588;
	bra.uni 	$L__BB2_574;
$L__BB2_588:
	mul.wide.u32 	%rd5354, %r4106, %r4106;
	shr.u64 	%rd5355, %rd5354, 32;
	mul.wide.u32 	%rd5356, %r4107, %r4106;
	add.s64 	%rd5357, %rd5355, %rd5356;
	shr.u64 	%rd5358, %rd5357, 32;
	mul.wide.u32 	%rd5359, %r4108, %r4106;
	add.s64 	%rd5360, %rd5358, %rd5359;
	shr.u64 	%rd5361, %rd5360, 32;
	mul.wide.u32 	%rd5362, %r4109, %r4106;
	add.s64 	%rd5363, %rd5361, %rd5362;
	shr.u64 	%rd5364, %rd5363, 32;
	mul.wide.u32 	%rd5365, %r4110, %r4106;
	add.s64 	%rd5366, %rd5364, %rd5365;
	shr.u64 	%rd5367, %rd5366, 32;
	mul.wide.u32 	%rd5368, %r4111, %r4106;
	add.s64 	%rd5369, %rd5367, %rd5368;
	shr.u64 	%rd5370, %rd5369, 32;
	mul.wide.u32 	%rd5371, %r4112, %r4106;
	add.s64 	%rd5372, %rd5370, %rd5371;
	shr.u64 	%rd5373, %rd5372, 32;
	mul.wide.u32 	%rd5374, %r4113, %r4106;
	add.s64 	%rd5375, %rd5373, %rd5374;
	shr.u64 	%rd5376, %rd5375, 32;
	and.b64  	%rd5377, %rd5357, 4294967295;
	add.s64 	%rd5378, %rd5356, %rd5377;
	shr.u64 	%rd5379, %rd5378, 32;
	and.b64  	%rd5380, %rd5360, 4294967295;
	mul.wide.u32 	%rd5381, %r4107, %r4107;
	add.s64 	%rd5382, %rd5379, %rd5380;
	add.s64 	%rd5383, %rd5382, %rd5381;
	shr.u64 	%rd5384, %rd5383, 32;
	and.b64  	%rd5385, %rd5363, 4294967295;
	mul.wide.u32 	%rd5386, %r4108, %r4107;
	add.s64 	%rd5387, %rd5384, %rd5385;
	add.s64 	%rd5388, %rd5387, %rd5386;
	shr.u64 	%rd5389, %rd5388, 32;
	and.b64  	%rd5390, %rd5366, 4294967295;
	mul.wide.u32 	%rd5391, %r4109, %r4107;
	add.s64 	%rd5392, %rd5389, %rd5390;
	add.s64 	%rd5393, %rd5392, %rd5391;
	shr.u64 	%rd5394, %rd5393, 32;
	and.b64  	%rd5395, %rd5369, 4294967295;
	mul.wide.u32 	%rd5396, %r4110, %r4107;
	add.s64 	%rd5397, %rd5394, %rd5395;
	add.s64 	%rd5398, %rd5397, %rd5396;
	shr.u64 	%rd5399, %rd5398, 32;
	and.b64  	%rd5400, %rd5372, 4294967295;
	mul.wide.u32 	%rd5401, %r4111, %r4107;
	add.s64 	%rd5402, %rd5399, %rd5400;
	add.s64 	%rd5403, %rd5402, %rd5401;
	shr.u64 	%rd5404, %rd5403, 32;
	and.b64  	%rd5405, %rd5375, 4294967295;
	mul.wide.u32 	%rd5406, %r4112, %r4107;
	add.s64 	%rd5407, %rd5404, %rd5405;
	add.s64 	%rd5408, %rd5407, %rd5406;
	shr.u64 	%rd5409, %rd5408, 32;
	mul.wide.u32 	%rd5410, %r4113, %r4107;
	add.s64 	%rd5411, %rd5409, %rd5376;
	add.s64 	%rd5412, %rd5411, %rd5410;
	shr.u64 	%rd5413, %rd5412, 32;
	and.b64  	%rd5414, %rd5383, 4294967295;
	add.s64 	%rd5415, %rd5359, %rd5414;
	shr.u64 	%rd5416, %rd5415, 32;
	and.b64  	%rd5417, %rd5388, 4294967295;
	add.s64 	%rd5418, %rd5416, %rd5417;
	add.s64 	%rd5419, %rd5418, %rd5386;
	shr.u64 	%rd5420, %rd5419, 32;
	and.b64  	%rd5421, %rd5393, 4294967295;
	mul.wide.u32 	%rd5422, %r4108, %r4108;
	add.s64 	%rd5423, %rd5420, %rd5421;
	add.s64 	%rd5424, %rd5423, %rd5422;
	shr.u64 	%rd5425, %rd5424, 32;
	and.b64  	%rd5426, %rd5398, 4294967295;
	mul.wide.u32 	%rd5427, %r4109, %r4108;
	add.s64 	%rd5428, %rd5425, %rd5426;
	add.s64 	%rd5429, %rd5428, %rd5427;
	shr.u64 	%rd5430, %rd5429, 32;
	and.b64  	%rd5431, %rd5403, 4294967295;
	mul.wide.u32 	%rd5432, %r4110, %r4108;
	add.s64 	%rd5433, %rd5430, %rd5431;
	add.s64 	%rd5434, %rd5433, %rd5432;
	shr.u64 	%rd5435, %rd5434, 32;
	and.b64  	%rd5436, %rd5408, 4294967295;
	mul.wide.u32 	%rd5437, %r4111, %r4108;
	add.s64 	%rd5438, %rd5435, %rd5436;
	add.s64 	%rd5439, %rd5438, %rd5437;
	shr.u64 	%rd5440, %rd5439, 32;
	and.b64  	%rd5441, %rd5412, 4294967295;
	mul.wide.u32 	%rd5442, %r4112, %r4108;
	add.s64 	%rd5443, %rd5440, %rd5441;
	add.s64 	%rd5444, %rd5443, %rd5442;
	shr.u64 	%rd5445, %rd5444, 32;
	mul.wide.u32 	%rd5446, %r4113, %r4108;
	add.s64 	%rd5447, %rd5445, %rd5413;
	add.s64 	%rd5448, %rd5447, %rd5446;
	shr.u64 	%rd5449, %rd5448, 32;
	and.b64  	%rd5450, %rd5419, 4294967295;
	add.s64 	%rd5451, %rd5362, %rd5450;
	shr.u64 	%rd5452, %rd5451, 32;
	and.b64  	%rd5453, %rd5424, 4294967295;
	add.s64 	%rd5454, %rd5452, %rd5453;
	add.s64 	%rd5455, %rd5454, %rd5391;
	shr.u64 	%rd5456, %rd5455, 32;
	and.b64  	%rd5457, %rd5429, 4294967295;
	add.s64 	%rd5458, %rd5456, %rd5457;
	add.s64 	%rd5459, %rd5458, %rd5427;
	shr.u64 	%rd5460, %rd5459, 32;
	and.b64  	%rd5461, %rd5434, 4294967295;
	mul.wide.u32 	%rd5462, %r4109, %r4109;
	add.s64 	%rd5463, %rd5460, %rd5461;
	add.s64 	%rd5464, %rd5463, %rd5462;
	shr.u64 	%rd5465, %rd5464, 32;
	and.b64  	%rd5466, %rd5439, 4294967295;
	mul.wide.u32 	%rd5467, %r4110, %r4109;
	add.s64 	%rd5468, %rd5465, %rd5466;
	add.s64 	%rd5469, %rd5468, %rd5467;
	shr.u64 	%rd5470, %rd5469, 32;
	and.b64  	%rd5471, %rd5444, 4294967295;
	mul.wide.u32 	%rd5472, %r4111, %r4109;
	add.s64 	%rd5473, %rd5470, %rd5471;
	add.s64 	%rd5474, %rd5473, %rd5472;
	shr.u64 	%rd5475, %rd5474, 32;
	and.b64  	%rd5476, %rd5448, 4294967295;
	mul.wide.u32 	%rd5477, %r4112, %r4109;
	add.s64 	%rd5478, %rd5475, %rd5476;
	add.s64 	%rd5479, %rd5478, %rd5477;
	shr.u64 	%rd5480, %rd5479, 32;
	mul.wide.u32 	%rd5481, %r4113, %r4109;
	add.s64 	%rd5482, %rd5480, %rd5449;
	add.s64 	%rd5483, %rd5482, %rd5481;
	shr.u64 	%rd5484, %rd5483, 32;
	and.b64  	%rd5485, %rd5455, 4294967295;
	add.s64 	%rd5486, %rd5365, %rd5485;
	shr.u64 	%rd5487, %rd5486, 32;
	and.b64  	%rd5488, %rd5459, 4294967295;
	add.s64 	%rd5489, %rd5487, %rd5488;
	add.s64 	%rd5490, %rd5489, %rd5396;
	shr.u64 	%rd5491, %rd5490, 32;
	and.b64  	%rd5492, %rd5464, 4294967295;
	add.s64 	%rd5493, %rd5491, %rd5492;
	add.s64 	%rd5494, %rd5493, %rd5432;
	shr.u64 	%rd5495, %rd5494, 32;
	and.b64  	%rd5496, %rd5469, 4294967295;
	add.s64 	%rd5497, %rd5495, %rd5496;
	add.s64 	%rd5498, %rd5497, %rd5467;
	shr.u64 	%rd5499, %rd5498, 32;
	and.b64  	%rd5500, %rd5474, 4294967295;
	mul.wide.u32 	%rd5501, %r4110, %r4110;
	add.s64 	%rd5502, %rd5499, %rd5500;
	add.s64 	%rd5503, %rd5502, %rd5501;
	shr.u64 	%rd5504, %rd5503, 32;
	and.b64  	%rd5505, %rd5479, 4294967295;
	mul.wide.u32 	%rd5506, %r4111, %r4110;
	add.s64 	%rd5507, %rd5504, %rd5505;
	add.s64 	%rd5508, %rd5507, %rd5506;
	shr.u64 	%rd5509, %rd5508, 32;
	and.b64  	%rd5510, %rd5483, 4294967295;
	mul.wide.u32 	%rd5511, %r4112, %r4110;
	add.s64 	%rd5512, %rd5509, %rd5510;
	add.s64 	%rd5513, %rd5512, %rd5511;
	shr.u64 	%rd5514, %rd5513, 32;
	mul.wide.u32 	%rd5515, %r4113, %r4110;
	add.s64 	%rd5516, %rd5514, %rd5484;
	add.s64 	%rd5517, %rd5516, %rd5515;
	shr.u64 	%rd5518, %rd5517, 32;
	and.b64  	%rd5519, %rd5490, 4294967295;
	add.s64 	%rd5520, %rd5368, %rd5519;
	shr.u64 	%rd5521, %rd5520, 32;
	and.b64  	%rd5522, %rd5494, 4294967295;
	add.s64 	%rd5523, %rd5521, %rd5522;
	add.s64 	%rd5524, %rd5523, %rd5401;
	shr.u64 	%rd5525, %rd5524, 32;
	and.b64  	%rd5526, %rd5498, 4294967295;
	add.s64 	%rd5527, %rd5525, %rd5526;
	add.s64 	%rd5528, %rd5527, %rd5437;
	shr.u64 	%rd5529, %rd5528, 32;
	and.b64  	%rd5530, %rd5503, 4294967295;
	add.s64 	%rd5531, %rd5529, %rd5530;
	add.s64 	%rd5532, %rd5531, %rd5472;
	shr.u64 	%rd5533, %rd5532, 32;
	and.b64  	%rd5534, %rd5508, 4294967295;
	add.s64 	%rd5535, %rd5533, %rd5534;
	add.s64 	%rd5536, %rd5535, %rd5506;
	shr.u64 	%rd5537, %rd5536, 32;
	and.b64  	%rd5538, %rd5513, 4294967295;
	mul.wide.u32 	%rd5539, %r4111, %r4111;
	add.s64 	%rd5540, %rd5537, %rd5538;
	add.s64 	%rd5541, %rd5540, %rd5539;
	shr.u64 	%rd5542, %rd5541, 32;
	and.b64  	%rd5543, %rd5517, 4294967295;
	mul.wide.u32 	%rd5544, %r4112, %r4111;
	add.s64 	%rd5545, %rd5542, %rd5543;
	add.s64 	%rd5546, %rd5545, %rd5544;
	shr.u64 	%rd5547, %rd5546, 32;
	mul.wide.u32 	%rd5548, %r4113, %r4111;
	add.s64 	%rd5549, %rd5547, %rd5518;
	add.s64 	%rd5550, %rd5549, %rd5548;
	shr.u64 	%rd5551, %rd5550, 32;
	and.b64  	%rd5552, %rd5524, 4294967295;
	add.s64 	%rd5553, %rd5371, %rd5552;
	shr.u64 	%rd5554, %rd5553, 32;
	and.b64  	%rd5555, %rd5528, 4294967295;
	add.s64 	%rd5556, %rd5554, %rd5555;
	add.s64 	%rd5557, %rd5556, %rd5406;
	shr.u64 	%rd5558, %rd5557, 32;
	and.b64  	%rd5559, %rd5532, 4294967295;
	add.s64 	%rd5560, %rd5558, %rd5559;
	add.s64 	%rd5561, %rd5560, %rd5442;
	shr.u64 	%rd5562, %rd5561, 32;
	and.b64  	%rd5563, %rd5536, 4294967295;
	add.s64 	%rd5564, %rd5562, %rd5563;
	add.s64 	%rd5565, %rd5564, %rd5477;
	shr.u64 	%rd5566, %rd5565, 32;
	and.b64  	%rd5567, %rd5541, 4294967295;
	add.s64 	%rd5568, %rd5566, %rd5567;
	add.s64 	%rd5569, %rd5568, %rd5511;
	shr.u64 	%rd5570, %rd5569, 32;
	and.b64  	%rd5571, %rd5546, 4294967295;
	add.s64 	%rd5572, %rd5570, %rd5571;
	add.s64 	%rd5573, %rd5572, %rd5544;
	shr.u64 	%rd5574, %rd5573, 32;
	and.b64  	%rd5575, %rd5550, 4294967295;
	mul.wide.u32 	%rd5576, %r4112, %r4112;
	add.s64 	%rd5577, %rd5574, %rd5575;
	add.s64 	%rd5578, %rd5577, %rd5576;
	shr.u64 	%rd5579, %rd5578, 32;
	mul.wide.u32 	%rd5580, %r4113, %r4112;
	add.s64 	%rd5581, %rd5579, %rd5551;
	add.s64 	%rd5582, %rd5581, %rd5580;
	shr.u64 	%rd5583, %rd5582, 32;
	and.b64  	%rd5584, %rd5557, 4294967295;
	add.s64 	%rd5585, %rd5374, %rd5584;
	shr.u64 	%rd5586, %rd5585, 32;
	and.b64  	%rd5587, %rd5561, 4294967295;
	add.s64 	%rd5588, %rd5586, %rd5587;
	add.s64 	%rd5589, %rd5588, %rd5410;
	shr.u64 	%rd5590, %rd5589, 32;
	and.b64  	%rd5591, %rd5565, 4294967295;
	add.s64 	%rd5592, %rd5590, %rd5591;
	add.s64 	%rd5593, %rd5592, %rd5446;
	shr.u64 	%rd5594, %rd5593, 32;
	and.b64  	%rd5595, %rd5569, 4294967295;
	add.s64 	%rd5596, %rd5594, %rd5595;
	add.s64 	%rd5597, %rd5596, %rd5481;
	shr.u64 	%rd5598, %rd5597, 32;
	and.b64  	%rd5599, %rd5573, 4294967295;
	add.s64 	%rd5600, %rd5598, %rd5599;
	add.s64 	%rd5601, %rd5600, %rd5515;
	shr.u64 	%rd5602, %rd5601, 32;
	and.b64  	%rd5603, %rd5578, 4294967295;
	add.s64 	%rd5604, %rd5602, %rd5603;
	add.s64 	%rd5605, %rd5604, %rd5548;
	shr.u64 	%rd5606, %rd5605, 32;
	and.b64  	%rd5607, %rd5582, 4294967295;
	add.s64 	%rd5608, %rd5606, %rd5607;
	add.s64 	%rd5609, %rd5608, %rd5580;
	shr.u64 	%rd5610, %rd5609, 32;
	mul.wide.u32 	%rd5611, %r4113, %r4113;
	add.s64 	%rd5612, %rd5610, %rd5583;
	add.s64 	%rd5613, %rd5612, %rd5611;
	shr.u64 	%rd5614, %rd5613, 32;
	{ .reg .b32 tmp; mov.b64 {tmp, %r2445}, %rd5613; }
	and.b64  	%rd5615, %rd5589, 4294967295;
	mul.lo.s64 	%rd5616, %rd5615, 977;
	and.b64  	%rd5617, %rd5354, 4294967293;
	and.b64  	%rd5618, %rd5616, 4294967295;
	add.s64 	%rd9798, %rd5618, %rd5617;
	shr.u64 	%rd5619, %rd5616, 32;
	shr.u64 	%rd5620, %rd9798, 32;
	add.s64 	%rd5621, %rd5620, %rd5619;
	and.b64  	%rd5622, %rd5593, 4294967295;
	mul.lo.s64 	%rd5623, %rd5622, 977;
	and.b64  	%rd5624, %rd5378, 4294967295;
	and.b64  	%rd5625, %rd5623, 4294967295;
	add.s64 	%rd5626, %rd5621, %rd5624;
	add.s64 	%rd5627, %rd5626, %rd5625;
	add.s64 	%rd9799, %rd5627, %rd5615;
	shr.u64 	%rd5628, %rd5623, 32;
	shr.u64 	%rd5629, %rd9799, 32;
	add.s64 	%rd5630, %rd5629, %rd5628;
	and.b64  	%rd5631, %rd5597, 4294967295;
	mul.lo.s64 	%rd5632, %rd5631, 977;
	and.b64  	%rd5633, %rd5415, 4294967295;
	and.b64  	%rd5634, %rd5632, 4294967295;
	add.s64 	%rd5635, %rd5630, %rd5633;
	add.s64 	%rd5636, %rd5635, %rd5634;
	add.s64 	%rd9800, %rd5636, %rd5622;
	shr.u64 	%rd5637, %rd5632, 32;
	shr.u64 	%rd5638, %rd9800, 32;
	add.s64 	%rd5639, %rd5638, %rd5637;
	and.b64  	%rd5640, %rd5601, 4294967295;
	mul.lo.s64 	%rd5641, %rd5640, 977;
	and.b64  	%rd5642, %rd5451, 4294967295;
	and.b64  	%rd5643, %rd5641, 4294967295;
	add.s64 	%rd5644, %rd5639, %rd5642;
	add.s64 	%rd5645, %rd5644, %rd5643;
	add.s64 	%rd9801, %rd5645, %rd5631;
	shr.u64 	%rd5646, %rd5641, 32;
	shr.u64 	%rd5647, %rd9801, 32;
	add.s64 	%rd5648, %rd5647, %rd5646;
	and.b64  	%rd5649, %rd5605, 4294967295;
	mul.lo.s64 	%rd5650, %rd5649, 977;
	and.b64  	%rd5651, %rd5486, 4294967295;
	and.b64  	%rd5652, %rd5650, 4294967295;
	add.s64 	%rd5653, %rd5648, %rd5651;
	add.s64 	%rd5654, %rd5653, %rd5652;
	add.s64 	%rd9802, %rd5654, %rd5640;
	shr.u64 	%rd5655, %rd5650, 32;
	shr.u64 	%rd5656, %rd9802, 32;
	add.s64 	%rd5657, %rd5656, %rd5655;
	and.b64  	%rd5658, %rd5609, 4294967295;
	mul.lo.s64 	%rd5659, %rd5658, 977;
	and.b64  	%rd5660, %rd5520, 4294967295;
	and.b64  	%rd5661, %rd5659, 4294967295;
	add.s64 	%rd5662, %rd5657, %rd5660;
	add.s64 	%rd5663, %rd5662, %rd5661;
	add.s64 	%rd9803, %rd5663, %rd5649;
	shr.u64 	%rd5664, %rd5659, 32;
	shr.u64 	%rd5665, %rd9803, 32;
	add.s64 	%rd5666, %rd5665, %rd5664;
	and.b64  	%rd5667, %rd5613, 4294967295;
	mul.lo.s64 	%rd5668, %rd5667, 977;
	and.b64  	%rd5669, %rd5553, 4294967295;
	and.b64  	%rd5670, %rd5668, 4294967295;
	add.s64 	%rd5671, %rd5666, %rd5669;
	add.s64 	%rd5672, %rd5671, %rd5670;
	add.s64 	%rd9804, %rd5672, %rd5658;
	shr.u64 	%rd5673, %rd5668, 32;
	shr.u64 	%rd5674, %rd9804, 32;
	add.s64 	%rd5675, %rd5674, %rd5673;
	mul.lo.s64 	%rd5676, %rd5614, 977;
	and.b64  	%rd5677, %rd5585, 4294967295;
	and.b64  	%rd5678, %rd5676, 4294967295;
	add.s64 	%rd5679, %rd5675, %rd5677;
	add.s64 	%rd5680, %rd5679, %rd5678;
	add.s64 	%rd9805, %rd5680, %rd5667;
	shr.u64 	%rd5681, %rd5676, 32;
	shr.u64 	%rd5682, %rd9805, 32;
	cvt.u32.u64 	%r2446, %rd5682;
	cvt.u32.u64 	%r2447, %rd5681;
	add.s32 	%r2448, %r2446, %r2447;
	add.s32 	%r643, %r2448, %r2445;
	setp.eq.s32 	%p778, %r643, 0;
	mov.pred 	%p1575, 0;
	@%p778 bra 	$L__BB2_596;
	cvt.u64.u32 	%rd5683, %r643;
	mul.wide.u32 	%rd5684, %r643, 977;
	shr.u64 	%rd5685, %rd5684, 32;
	and.b64  	%rd5686, %rd9798, 4294967295;
	and.b64  	%rd5687, %rd5684, 4294967295;
	add.s64 	%rd9798, %rd5687, %rd5686;
	shr.u64 	%rd5688, %rd9798, 32;
	and.b64  	%rd5689, %rd9799, 4294967295;
	add.s64 	%rd5690, %rd5685, %rd5689;
	add.s64 	%rd5691, %rd5690, %rd5683;
	add.s64 	%rd9799, %rd5691, %rd5688;
	setp.lt.u64 	%p780, %rd9799, 4294967296;
	@%p780 bra 	$L__BB2_596;
	shr.u64 	%rd5692, %rd9799, 32;
	and.b64  	%rd5693, %rd9800, 4294967295;
	add.s64 	%rd9800, %rd5692, %rd5693;
	setp.lt.u64 	%p782, %rd9800, 4294967296;
	@%p782 bra 	$L__BB2_596;
	shr.u64 	%rd5694, %rd9800, 32;
	and.b64  	%rd5695, %rd9801, 4294967295;
	add.s64 	%rd9801, %rd5694, %rd5695;
	setp.lt.u64 	%p784, %rd9801, 4294967296;
	@%p784 bra 	$L__BB2_596;
	shr.u64 	%rd5697, %rd9801, 32;
	and.b64  	%rd5698, %rd9802, 4294967295;
	add.s64 	%rd9802, %rd5697, %rd5698;
	setp.lt.u64 	%p786, %rd9802, 4294967296;
	mov.b64 	%rd9801, 4294967296;
	@%p786 bra 	$L__BB2_596;
	shr.u64 	%rd5700, %rd9802, 32;
	and.b64  	%rd5701, %rd9803, 4294967295;
	add.s64 	%rd9803, %rd5700, %rd5701;
	setp.lt.u64 	%p788, %rd9803, 4294967296;
	mov.b64 	%rd9801, 4294967296;
	mov.u64 	%rd9802, %rd9801;
	@%p788 bra 	$L__BB2_596;
	shr.u64 	%rd5703, %rd9803, 32;
	and.b64  	%rd5704, %rd9804, 4294967295;
	add.s64 	%rd9804, %rd5703, %rd5704;
	setp.lt.u64 	%p790, %rd9804, 4294967296;
	mov.b64 	%rd9801, 4294967296;
	mov.u64 	%rd9803, %rd9801;
	@%p790 bra 	$L__BB2_596;
	shr.u64 	%rd5706, %rd9804, 32;
	and.b64  	%rd5707, %rd9805, 4294967295;
	add.s64 	%rd5708, %rd5706, %rd5707;
	setp.gt.u64 	%p1575, %rd5708, 4294967295;
	min.u64 	%rd9805, %rd5708, 4294967296;
	mov.b64 	%rd9801, 4294967296;
	mov.u64 	%rd9802, %rd9801;
	mov.u64 	%rd9804, %rd9801;
$L__BB2_596:
	ld.const.u32 	%r644, [const_p+4];
	ld.const.u32 	%r645, [const_p+24];
	ld.const.u32 	%r646, [const_p];
	cvt.u32.u64 	%r4129, %rd9805;
	cvt.u32.u64 	%r4128, %rd9804;
	cvt.u32.u64 	%r4127, %rd9803;
	cvt.u32.u64 	%r4126, %rd9802;
	cvt.u32.u64 	%r4125, %rd9801;
	cvt.u32.u64 	%r4124, %rd9800;
	cvt.u32.u64 	%r4123, %rd9799;
	cvt.u32.u64 	%r4122, %rd9798;
	setp.lt.u32 	%p791, %r2, %r4129;
	or.pred  	%p792, %p1575, %p791;
	@%p792 bra 	$L__BB2_610;
	setp.gt.u32 	%p793, %r2, %r4129;
	@%p793 bra 	$L__BB2_611;
	setp.lt.u32 	%p794, %r645, %r4128;
	@%p794 bra 	$L__BB2_610;
	setp.gt.u32 	%p795, %r645, %r4128;
	@%p795 bra 	$L__BB2_611;
	setp.lt.u32 	%p796, %r1, %r4127;
	@%p796 bra 	$L__BB2_610;
	setp.gt.u32 	%p797, %r1, %r4127;
	@%p797 bra 	$L__BB2_611;
	setp.lt.u32 	%p798, %r13, %r4126;
	@%p798 bra 	$L__BB2_610;
	setp.gt.u32 	%p799, %r13, %r4126;
	@%p799 bra 	$L__BB2_611;
	setp.lt.u32 	%p800, %r15, %r4125;
	@%p800 bra 	$L__BB2_610;
	setp.gt.u32 	%p801, %r15, %r4125;
	@%p801 bra 	$L__BB2_611;
	setp.lt.u32 	%p802, %r14, %r4124;
	@%p802 bra 	$L__BB2_610;
	setp.gt.u32 	%p803, %r14, %r4124;
	@%p803 bra 	$L__BB2_611;
	setp.lt.u32 	%p804, %r644, %r4123;
	@%p804 bra 	$L__BB2_610;
	setp.gt.u32 	%p805, %r644, %r4123;
	setp.gt.u32 	%p806, %r646, %r4122;
	or.pred  	%p807, %p805, %p806;
	@%p807 bra 	$L__BB2_611;
$L__BB2_610:
	// begin inline asm
	sub.cc.u32 %r4122, %r4122, %r646;
	subc.cc.u32 %r4123, %r4123, %r644;
	subc.cc.u32 %r4124, %r4124, %r14;
	subc.cc.u32 %r4125, %r4125, %r15;
	subc.cc.u32 %r4126, %r4126, %r13;
	subc.cc.u32 %r4127, %r4127, %r1;
	subc.cc.u32 %r4128, %r4128, %r645;
	subc.u32 %r4129, %r4129, %r2;
	
	// end inline asm
$L__BB2_611:
	setp.gt.u32 	%p808, %r4129, %r2;
	@%p808 bra 	$L__BB2_624;
	bra.uni 	$L__BB2_625;
$L__BB2_612:
	setp.gt.u32 	%p810, %r4128, %r645;
	@%p810 bra 	$L__BB2_624;
	setp.lt.u32 	%p811, %r4128, %r645;
	@%p811 bra 	$L__BB2_626;
	setp.gt.u32 	%p812, %r4127, %r1;
	@%p812 bra 	$L__BB2_624;
	setp.lt.u32 	%p813, %r4127, %r1;
	@%p813 bra 	$L__BB2_626;
	setp.gt.u32 	%p814, %r4126, %r13;
	@%p814 bra 	$L__BB2_624;
	setp.lt.u32 	%p815, %r4126, %r13;
	@%p815 bra 	$L__BB2_626;
	setp.gt.u32 	%p816, %r4125, %r15;
	@%p816 bra 	$L__BB2_624;
	setp.lt.u32 	%p817, %r4125, %r15;
	@%p817 bra 	$L__BB2_626;
	setp.gt.u32 	%p818, %r4124, %r14;
	@%p818 bra 	$L__BB2_624;
	setp.lt.u32 	%p819, %r4124, %r14;
	@%p819 bra 	$L__BB2_626;
	setp.gt.u32 	%p820, %r4123, %r644;
	@%p820 bra 	$L__BB2_624;
	setp.lt.u32 	%p821, %r4123, %r644;
	setp.lt.u32 	%p822, %r4122, %r646;
	or.pred  	%p823, %p821, %p822;
	@%p823 bra 	$L__BB2_626;
$L__BB2_624:
	// begin inline asm
	sub.cc.u32 %r4122, %r4122, %r646;
	subc.cc.u32 %r4123, %r4123, %r644;
	subc.cc.u32 %r4124, %r4124, %r14;
	subc.cc.u32 %r4125, %r4125, %r15;
	subc.cc.u32 %r4126, %r4126, %r13;
	subc.cc.u32 %r4127, %r4127, %r1;
	subc.cc.u32 %r4128, %r4128, %r645;
	subc.u32 %r4129, %r4129, %r2;
	
	// end inline asm
	bra.uni 	$L__BB2_626;
$L__BB2_625:
	setp.lt.u32 	%p809, %r4129, %r2;
	@%p809 bra 	$L__BB2_626;
	bra.uni 	$L__BB2_612;
$L__BB2_626:
	shl.b32 	%r2497, %r4040, 1;
	shr.u32 	%r2498, %r4040, 31;
	cvt.u64.u32 	%rd5710, %r2498;
	mul.wide.u32 	%rd5711, %r4041, 2;
	or.b64  	%rd5712, %rd5711, %rd5710;
	shr.u64 	%rd5713, %rd5711, 32;
	mul.wide.u32 	%rd5714, %r4042, 2;
	or.b64  	%rd5715, %rd5714, %rd5713;
	shr.u64 	%rd5716, %rd5714, 32;
	mul.wide.u32 	%rd5717, %r4043, 2;
	or.b64  	%rd5718, %rd5717, %rd5716;
	shr.u64 	%rd5719, %rd5717, 32;
	mul.wide.u32 	%rd5720, %r4044, 2;
	add.s64 	%rd5721, %rd5720, %rd5719;
	shr.u64 	%rd5722, %rd5721, 32;
	mul.wide.u32 	%rd5723, %r4045, 2;
	add.s64 	%rd5724, %rd5723, %rd5722;
	shr.u64 	%rd5725, %rd5724, 32;
	mul.wide.u32 	%rd5726, %r4046, 2;
	add.s64 	%rd5727, %rd5726, %rd5725;
	shr.u64 	%rd5728, %rd5727, 32;
	mul.wide.u32 	%rd5729, %r4047, 2;
	add.s64 	%rd5730, %rd5729, %rd5728;
	shr.u64 	%rd5731, %rd5730, 32;
	cvt.u64.u32 	%rd5732, %r2497;
	mad.lo.s64 	%rd9806, %rd5731, 977, %rd5732;
	shr.u64 	%rd5733, %rd9806, 32;
	and.b64  	%rd5734, %rd5712, 4294967295;
	add.s64 	%rd5735, %rd5733, %rd5734;
	add.s64 	%rd9807, %rd5735, %rd5731;
	shr.u64 	%rd5736, %rd9807, 32;
	and.b64  	%rd5737, %rd5715, 4294967295;
	add.s64 	%rd9808, %rd5736, %rd5737;
	shr.u64 	%rd5738, %rd9808, 32;
	and.b64  	%rd5739, %rd5718, 4294967295;
	add.s64 	%rd9809, %rd5738, %rd5739;
	shr.u64 	%rd5740, %rd9809, 32;
	and.b64  	%rd5741, %rd5721, 4294967295;
	add.s64 	%rd9810, %rd5740, %rd5741;
	shr.u64 	%rd5742, %rd9810, 32;
	and.b64  	%rd5743, %rd5724, 4294967295;
	add.s64 	%rd9811, %rd5742, %rd5743;
	shr.u64 	%rd5744, %rd9811, 32;
	and.b64  	%rd5745, %rd5727, 4294967295;
	add.s64 	%rd9812, %rd5744, %rd5745;
	shr.u64 	%rd5746, %rd9812, 32;
	and.b64  	%rd5747, %rd5730, 4294967295;
	add.s64 	%rd9813, %rd5746, %rd5747;
	shr.u64 	%rd397, %rd9813, 32;
	{ .reg .b32 tmp; mov.b64 {tmp, %r4130}, %rd9813; }
	setp.lt.u64 	%p824, %rd9813, 4294967296;
	@%p824 bra 	$L__BB2_633;
	and.b64  	%rd5749, %rd9806, 4294967295;
	mad.lo.s64 	%rd9806, %rd397, 977, %rd5749;
	shr.u64 	%rd5750, %rd9806, 32;
	and.b64  	%rd5751, %rd9807, 4294967295;
	add.s64 	%rd5752, %rd5751, %rd397;
	add.s64 	%rd9807, %rd5752, %rd5750;
	setp.lt.u64 	%p825, %rd9807, 4294967296;
	mov.b32 	%r4130, 0;
	mov.b64 	%rd9813, 4294967296;
	@%p825 bra 	$L__BB2_633;
	shr.u64 	%rd5754, %rd9807, 32;
	and.b64  	%rd5755, %rd9808, 4294967295;
	add.s64 	%rd9808, %rd5754, %rd5755;
	setp.lt.u64 	%p826, %rd9808, 4294967296;
	@%p826 bra 	$L__BB2_633;
	shr.u64 	%rd5757, %rd9808, 32;
	and.b64  	%rd5758, %rd9809, 4294967295;
	add.s64 	%rd9809, %rd5757, %rd5758;
	setp.lt.u64 	%p827, %rd9809, 4294967296;
	mov.b64 	%rd9808, 4294967296;
	mov.u64 	%rd9813, %rd9808;
	@%p827 bra 	$L__BB2_633;
	shr.u64 	%rd5760, %rd9809, 32;
	and.b64  	%rd5761, %rd9810, 4294967295;
	add.s64 	%rd9810, %rd5760, %rd5761;
	setp.lt.u64 	%p828, %rd9810, 4294967296;
	mov.b64 	%rd9808, 4294967296;
	mov.u64 	%rd9809, %rd9808;
	@%p828 bra 	$L__BB2_633;
	shr.u64 	%rd5763, %rd9810, 32;
	and.b64  	%rd5764, %rd9811, 4294967295;
	add.s64 	%rd9811, %rd5763, %rd5764;
	setp.lt.u64 	%p829, %rd9811, 4294967296;
	mov.b64 	%rd9808, 4294967296;
	mov.u64 	%rd9810, %rd9808;
	mov.u64 	%rd9813, %rd9808;
	@%p829 bra 	$L__BB2_633;
	shr.u64 	%rd5766, %rd9811, 32;
	and.b64  	%rd5767, %rd9812, 4294967295;
	add.s64 	%rd5768, %rd5766, %rd5767;
	setp.gt.u64 	%p830, %rd5768, 4294967295;
	selp.b64 	%rd9812, 4294967296, %rd5768, %p830;
	selp.b64 	%rd9813, 1, 4294967296, %p830;
	mov.b64 	%rd9808, 4294967296;
	mov.u64 	%rd9809, %rd9808;
	mov.u64 	%rd9811, %rd9808;
$L__BB2_633:
	cvt.u32.u64 	%r4146, %rd9813;
	cvt.u32.u64 	%r4145, %rd9812;
	cvt.u32.u64 	%r4144, %rd9811;
	cvt.u32.u64 	%r4143, %rd9810;
	cvt.u32.u64 	%r4142, %rd9809;
	cvt.u32.u64 	%r4141, %rd9808;
	cvt.u32.u64 	%r4140, %rd9807;
	cvt.u32.u64 	%r4139, %rd9806;
	setp.ne.s32 	%p831, %r4130, 0;
	setp.lt.u32 	%p832, %r2, %r4146;
	or.pred  	%p833, %p831, %p832;
	@%p833 bra 	$L__BB2_647;
	setp.gt.u32 	%p834, %r2, %r4146;
	@%p834 bra 	$L__BB2_648;
	setp.lt.u32 	%p835, %r645, %r4145;
	@%p835 bra 	$L__BB2_647;
	setp.gt.u32 	%p836, %r645, %r4145;
	@%p836 bra 	$L__BB2_648;
	setp.lt.u32 	%p837, %r1, %r4144;
	@%p837 bra 	$L__BB2_647;
	setp.gt.u32 	%p838, %r1, %r4144;
	@%p838 bra 	$L__BB2_648;
	setp.lt.u32 	%p839, %r13, %r4143;
	@%p839 bra 	$L__BB2_647;
	setp.gt.u32 	%p840, %r13, %r4143;
	@%p840 bra 	$L__BB2_648;
	setp.lt.u32 	%p841, %r15, %r4142;
	@%p841 bra 	$L__BB2_647;
	setp.gt.u32 	%p842, %r15, %r4142;
	@%p842 bra 	$L__BB2_648;
	setp.lt.u32 	%p843, %r14, %r4141;
	@%p843 bra 	$L__BB2_647;
	setp.gt.u32 	%p844, %r14, %r4141;
	@%p844 bra 	$L__BB2_648;
	setp.lt.u32 	%p845, %r644, %r4140;
	@%p845 bra 	$L__BB2_647;
	setp.gt.u32 	%p846, %r644, %r4140;
	setp.gt.u32 	%p847, %r646, %r4139;
	or.pred  	%p848, %p846, %p847;
	@%p848 bra 	$L__BB2_648;
$L__BB2_647:
	// begin inline asm
	sub.cc.u32 %r4139, %r4139, %r646;
	subc.cc.u32 %r4140, %r4140, %r644;
	subc.cc.u32 %r4141, %r4141, %r14;
	subc.cc.u32 %r4142, %r4142, %r15;
	subc.cc.u32 %r4143, %r4143, %r13;
	subc.cc.u32 %r4144, %r4144, %r1;
	subc.cc.u32 %r4145, %r4145, %r645;
	subc.u32 %r4146, %r4146, %r2;
	
	// end inline asm
$L__BB2_648:
	setp.gt.u32 	%p849, %r4146, %r2;
	@%p849 bra 	$L__BB2_661;
	bra.uni 	$L__BB2_662;
$L__BB2_649:
	setp.gt.u32 	%p851, %r4145, %r645;
	@%p851 bra 	$L__BB2_661;
	setp.lt.u32 	%p852, %r4145, %r645;
	@%p852 bra 	$L__BB2_663;
	setp.gt.u32 	%p853, %r4144, %r1;
	@%p853 bra 	$L__BB2_661;
	setp.lt.u32 	%p854, %r4144, %r1;
	@%p854 bra 	$L__BB2_663;
	setp.gt.u32 	%p855, %r4143, %r13;
	@%p855 bra 	$L__BB2_661;
	setp.lt.u32 	%p856, %r4143, %r13;
	@%p856 bra 	$L__BB2_663;
	setp.gt.u32 	%p857, %r4142, %r15;
	@%p857 bra 	$L__BB2_661;
	setp.lt.u32 	%p858, %r4142, %r15;
	@%p858 bra 	$L__BB2_663;
	setp.gt.u32 	%p859, %r4141, %r14;
	@%p859 bra 	$L__BB2_661;
	setp.lt.u32 	%p860, %r4141, %r14;
	@%p860 bra 	$L__BB2_663;
	setp.gt.u32 	%p861, %r4140, %r644;
	@%p861 bra 	$L__BB2_661;
	setp.lt.u32 	%p862, %r4140, %r644;
	setp.lt.u32 	%p863, %r4139, %r646;
	or.pred  	%p864, %p862, %p863;
	@%p864 bra 	$L__BB2_663;
$L__BB2_661:
	// begin inline asm
	sub.cc.u32 %r4139, %r4139, %r646;
	subc.cc.u32 %r4140, %r4140, %r644;
	subc.cc.u32 %r4141, %r4141, %r14;
	subc.cc.u32 %r4142, %r4142, %r15;
	subc.cc.u32 %r4143, %r4143, %r13;
	subc.cc.u32 %r4144, %r4144, %r1;
	subc.cc.u32 %r4145, %r4145, %r645;
	subc.u32 %r4146, %r4146, %r2;
	
	// end inline asm
	bra.uni 	$L__BB2_663;
$L__BB2_662:
	setp.lt.u32 	%p850, %r4146, %r2;
	@%p850 bra 	$L__BB2_663;
	bra.uni 	$L__BB2_649;
$L__BB2_663:
	setp.gt.u32 	%p865, %r4129, %r4146;
	@%p865 bra 	$L__BB2_664;
	bra.uni 	$L__BB2_677;
$L__BB2_664:
	// begin inline asm
	sub.cc.u32 %r4147, %r4122, %r4139;
	subc.cc.u32 %r4148, %r4123, %r4140;
	subc.cc.u32 %r4149, %r4124, %r4141;
	subc.cc.u32 %r4150, %r4125, %r4142;
	subc.cc.u32 %r4151, %r4126, %r4143;
	subc.cc.u32 %r4152, %r4127, %r4144;
	subc.cc.u32 %r4153, %r4128, %r4145;
	subc.u32 %r4154, %r4129, %r4146;
	
	// end inline asm
	bra.uni 	$L__BB2_679;
$L__BB2_665:
	setp.gt.u32 	%p867, %r4128, %r4145;
	@%p867 bra 	$L__BB2_664;
	setp.lt.u32 	%p868, %r4128, %r4145;
	@%p868 bra 	$L__BB2_678;
	setp.gt.u32 	%p869, %r4127, %r4144;
	@%p869 bra 	$L__BB2_664;
	setp.lt.u32 	%p870, %r4127, %r4144;
	@%p870 bra 	$L__BB2_678;
	setp.gt.u32 	%p871, %r4126, %r4143;
	@%p871 bra 	$L__BB2_664;
	setp.lt.u32 	%p872, %r4126, %r4143;
	@%p872 bra 	$L__BB2_678;
	setp.gt.u32 	%p873, %r4125, %r4142;
	@%p873 bra 	$L__BB2_664;
	setp.lt.u32 	%p874, %r4125, %r4142;
	@%p874 bra 	$L__BB2_678;
	setp.gt.u32 	%p875, %r4124, %r4141;
	@%p875 bra 	$L__BB2_664;
	setp.lt.u32 	%p876, %r4124, %r4141;
	@%p876 bra 	$L__BB2_678;
	setp.gt.u32 	%p877, %r4123, %r4140;
	@%p877 bra 	$L__BB2_664;
	setp.lt.u32 	%p878, %r4123, %r4140;
	setp.lt.u32 	%p879, %r4122, %r4139;
	or.pred  	%p880, %p878, %p879;
	@%p880 bra 	$L__BB2_678;
	bra.uni 	$L__BB2_664;
$L__BB2_677:
	setp.ge.u32 	%p866, %r4129, %r4146;
	@%p866 bra 	$L__BB2_665;
$L__BB2_678:
	// begin inline asm
	add.cc.u32 %r2553, %r4122, %r646;
	addc.cc.u32 %r2554, %r4123, %r644;
	addc.cc.u32 %r2555, %r4124, %r14;
	addc.cc.u32 %r2556, %r4125, %r15;
	addc.cc.u32 %r2557, %r4126, %r13;
	addc.cc.u32 %r2558, %r4127, %r1;
	addc.cc.u32 %r2559, %r4128, %r645;
	addc.u32 %r2560, %r4129, %r2;
	
	// end inline asm
	// begin inline asm
	sub.cc.u32 %r4147, %r2553, %r4139;
	subc.cc.u32 %r4148, %r2554, %r4140;
	subc.cc.u32 %r4149, %r2555, %r4141;
	subc.cc.u32 %r4150, %r2556, %r4142;
	subc.cc.u32 %r4151, %r2557, %r4143;
	subc.cc.u32 %r4152, %r2558, %r4144;
	subc.cc.u32 %r4153, %r2559, %r4145;
	subc.u32 %r4154, %r2560, %r4146;
	
	// end inline asm
$L__BB2_679:
	setp.gt.u32 	%p881, %r4047, %r4154;
	@%p881 bra 	$L__BB2_680;
	bra.uni 	$L__BB2_693;
$L__BB2_680:
	// begin inline asm
	sub.cc.u32 %r4155, %r4040, %r4147;
	subc.cc.u32 %r4156, %r4041, %r4148;
	subc.cc.u32 %r4157, %r4042, %r4149;
	subc.cc.u32 %r4158, %r4043, %r4150;
	subc.cc.u32 %r4159, %r4044, %r4151;
	subc.cc.u32 %r4160, %r4045, %r4152;
	subc.cc.u32 %r4161, %r4046, %r4153;
	subc.u32 %r4162, %r4047, %r4154;
	
	// end inline asm
	bra.uni 	$L__BB2_695;
$L__BB2_681:
	setp.gt.u32 	%p883, %r4046, %r4153;
	@%p883 bra 	$L__BB2_680;
	setp.lt.u32 	%p884, %r4046, %r4153;
	@%p884 bra 	$L__BB2_694;
	setp.gt.u32 	%p885, %r4045, %r4152;
	@%p885 bra 	$L__BB2_680;
	setp.lt.u32 	%p886, %r4045, %r4152;
	@%p886 bra 	$L__BB2_694;
	setp.gt.u32 	%p887, %r4044, %r4151;
	@%p887 bra 	$L__BB2_680;
	setp.lt.u32 	%p888, %r4044, %r4151;
	@%p888 bra 	$L__BB2_694;
	setp.gt.u32 	%p889, %r4043, %r4150;
	@%p889 bra 	$L__BB2_680;
	setp.lt.u32 	%p890, %r4043, %r4150;
	@%p890 bra 	$L__BB2_694;
	setp.gt.u32 	%p891, %r4042, %r4149;
	@%p891 bra 	$L__BB2_680;
	setp.lt.u32 	%p892, %r4042, %r4149;
	@%p892 bra 	$L__BB2_694;
	setp.gt.u32 	%p893, %r4041, %r4148;
	@%p893 bra 	$L__BB2_680;
	setp.lt.u32 	%p894, %r4041, %r4148;
	setp.lt.u32 	%p895, %r4040, %r4147;
	or.pred  	%p896, %p894, %p895;
	@%p896 bra 	$L__BB2_694;
	bra.uni 	$L__BB2_680;
$L__BB2_693:
	setp.ge.u32 	%p882, %r4047, %r4154;
	@%p882 bra 	$L__BB2_681;
$L__BB2_694:
	// begin inline asm
	add.cc.u32 %r2625, %r4040, %r646;
	addc.cc.u32 %r2626, %r4041, %r644;
	addc.cc.u32 %r2627, %r4042, %r14;
	addc.cc.u32 %r2628, %r4043, %r15;
	addc.cc.u32 %r2629, %r4044, %r13;
	addc.cc.u32 %r2630, %r4045, %r1;
	addc.cc.u32 %r2631, %r4046, %r645;
	addc.u32 %r2632, %r4047, %r2;
	
	// end inline asm
	// begin inline asm
	sub.cc.u32 %r4155, %r2625, %r4147;
	subc.cc.u32 %r4156, %r2626, %r4148;
	subc.cc.u32 %r4157, %r2627, %r4149;
	subc.cc.u32 %r4158, %r2628, %r4150;
	subc.cc.u32 %r4159, %r2629, %r4151;
	subc.cc.u32 %r4160, %r2630, %r4152;
	subc.cc.u32 %r4161, %r2631, %r4153;
	subc.u32 %r4162, %r2632, %r4154;
	
	// end inline asm
$L__BB2_695:
	mul.wide.u32 	%rd5770, %r4155, %r4106;
	shr.u64 	%rd5771, %rd5770, 32;
	mul.wide.u32 	%rd5772, %r4156, %r4106;
	add.s64 	%rd5773, %rd5771, %rd5772;
	shr.u64 	%rd5774, %rd5773, 32;
	mul.wide.u32 	%rd5775, %r4157, %r4106;
	add.s64 	%rd5776, %rd5774, %rd5775;
	shr.u64 	%rd5777, %rd5776, 32;
	mul.wide.u32 	%rd5778, %r4158, %r4106;
	add.s64 	%rd5779, %rd5777, %rd5778;
	shr.u64 	%rd5780, %rd5779, 32;
	mul.wide.u32 	%rd5781, %r4159, %r4106;
	add.s64 	%rd5782, %rd5780, %rd5781;
	shr.u64 	%rd5783, %rd5782, 32;
	mul.wide.u32 	%rd5784, %r4160, %r4106;
	add.s64 	%rd5785, %rd5783, %rd5784;
	shr.u64 	%rd5786, %rd5785, 32;
	mul.wide.u32 	%rd5787, %r4161, %r4106;
	add.s64 	%rd5788, %rd5786, %rd5787;
	shr.u64 	%rd5789, %rd5788, 32;
	mul.wide.u32 	%rd5790, %r4162, %r4106;
	add.s64 	%rd5791, %rd5789, %rd5790;
	shr.u64 	%rd5792, %rd5791, 32;
	and.b64  	%rd5793, %rd5773, 4294967295;
	mul.wide.u32 	%rd5794, %r4155, %r4107;
	add.s64 	%rd5795, %rd5794, %rd5793;
	shr.u64 	%rd5796, %rd5795, 32;
	and.b64  	%rd5797, %rd5776, 4294967295;
	mul.wide.u32 	%rd5798, %r4156, %r4107;
	add.s64 	%rd5799, %rd5796, %rd5797;
	add.s64 	%rd5800, %rd5799, %rd5798;
	shr.u64 	%rd5801, %rd5800, 32;
	and.b64  	%rd5802, %rd5779, 4294967295;
	mul.wide.u32 	%rd5803, %r4157, %r4107;
	add.s64 	%rd5804, %rd5801, %rd5802;
	add.s64 	%rd5805, %rd5804, %rd5803;
	shr.u64 	%rd5806, %rd5805, 32;
	and.b64  	%rd5807, %rd5782, 4294967295;
	mul.wide.u32 	%rd5808, %r4158, %r4107;
	add.s64 	%rd5809, %rd5806, %rd5807;
	add.s64 	%rd5810, %rd5809, %rd5808;
	shr.u64 	%rd5811, %rd5810, 32;
	and.b64  	%rd5812, %rd5785, 4294967295;
	mul.wide.u32 	%rd5813, %r4159, %r4107;
	add.s64 	%rd5814, %rd5811, %rd5812;
	add.s64 	%rd5815, %rd5814, %rd5813;
	shr.u64 	%rd5816, %rd5815, 32;
	and.b64  	%rd5817, %rd5788, 4294967295;
	mul.wide.u32 	%rd5818, %r4160, %r4107;
	add.s64 	%rd5819, %rd5816, %rd5817;
	add.s64 	%rd5820, %rd5819, %rd5818;
	shr.u64 	%rd5821, %rd5820, 32;
	and.b64  	%rd5822, %rd5791, 4294967295;
	mul.wide.u32 	%rd5823, %r4161, %r4107;
	add.s64 	%rd5824, %rd5821, %rd5822;
	add.s64 	%rd5825, %rd5824, %rd5823;
	shr.u64 	%rd5826, %rd5825, 32;
	mul.wide.u32 	%rd5827, %r4162, %r4107;
	add.s64 	%rd5828, %rd5826, %rd5792;
	add.s64 	%rd5829, %rd5828, %rd5827;
	shr.u64 	%rd5830, %rd5829, 32;
	and.b64  	%rd5831, %rd5800, 4294967295;
	mul.wide.u32 	%rd5832, %r4155, %r4108;
	add.s64 	%rd5833, %rd5832, %rd5831;
	shr.u64 	%rd5834, %rd5833, 32;
	and.b64  	%rd5835, %rd5805, 4294967295;
	mul.wide.u32 	%rd5836, %r4156, %r4108;
	add.s64 	%rd5837, %rd5834, %rd5835;
	add.s64 	%rd5838, %rd5837, %rd5836;
	shr.u64 	%rd5839, %rd5838, 32;
	and.b64  	%rd5840, %rd5810, 4294967295;
	mul.wide.u32 	%rd5841, %r4157, %r4108;
	add.s64 	%rd5842, %rd5839, %rd5840;
	add.s64 	%rd5843, %rd5842, %rd5841;
	shr.u64 	%rd5844, %rd5843, 32;
	and.b64  	%rd5845, %rd5815, 4294967295;
	mul.wide.u32 	%rd5846, %r4158, %r4108;
	add.s64 	%rd5847, %rd5844, %rd5845;
	add.s64 	%rd5848, %rd5847, %rd5846;
	shr.u64 	%rd5849, %rd5848, 32;
	and.b64  	%rd5850, %rd5820, 4294967295;
	mul.wide.u32 	%rd5851, %r4159, %r4108;
	add.s64 	%rd5852, %rd5849, %rd5850;
	add.s64 	%rd5853, %rd5852, %rd5851;
	shr.u64 	%rd5854, %rd5853, 32;
	and.b64  	%rd5855, %rd5825, 4294967295;
	mul.wide.u32 	%rd5856, %r4160, %r4108;
	add.s64 	%rd5857, %rd5854, %rd5855;
	add.s64 	%rd5858, %rd5857, %rd5856;
	shr.u64 	%rd5859, %rd5858, 32;
	and.b64  	%rd5860, %rd5829, 4294967295;
	mul.wide.u32 	%rd5861, %r4161, %r4108;
	add.s64 	%rd5862, %rd5859, %rd5860;
	add.s64 	%rd5863, %rd5862, %rd5861;
	shr.u64 	%rd5864, %rd5863, 32;
	mul.wide.u32 	%rd5865, %r4162, %r4108;
	add.s64 	%rd5866, %rd5864, %rd5830;
	add.s64 	%rd5867, %rd5866, %rd5865;
	shr.u64 	%rd5868, %rd5867, 32;
	and.b64  	%rd5869, %rd5838, 4294967295;
	mul.wide.u32 	%rd5870, %r4155, %r4109;
	add.s64 	%rd5871, %rd5870, %rd5869;
	shr.u64 	%rd5872, %rd5871, 32;
	and.b64  	%rd5873, %rd5843, 4294967295;
	mul.wide.u32 	%rd5874, %r4156, %r4109;
	add.s64 	%rd5875, %rd5872, %rd5873;
	add.s64 	%rd5876, %rd5875, %rd5874;
	shr.u64 	%rd5877, %rd5876, 32;
	and.b64  	%rd5878, %rd5848, 4294967295;
	mul.wide.u32 	%rd5879, %r4157, %r4109;
	add.s64 	%rd5880, %rd5877, %rd5878;
	add.s64 	%rd5881, %rd5880, %rd5879;
	shr.u64 	%rd5882, %rd5881, 32;
	and.b64  	%rd5883, %rd5853, 4294967295;
	mul.wide.u32 	%rd5884, %r4158, %r4109;
	add.s64 	%rd5885, %rd5882, %rd5883;
	add.s64 	%rd5886, %rd5885, %rd5884;
	shr.u64 	%rd5887, %rd5886, 32;
	and.b64  	%rd5888, %rd5858, 4294967295;
	mul.wide.u32 	%rd5889, %r4159, %r4109;
	add.s64 	%rd5890, %rd5887, %rd5888;
	add.s64 	%rd5891, %rd5890, %rd5889;
	shr.u64 	%rd5892, %rd5891, 32;
	and.b64  	%rd5893, %rd5863, 4294967295;
	mul.wide.u32 	%rd5894, %r4160, %r4109;
	add.s64 	%rd5895, %rd5892, %rd5893;
	add.s64 	%rd5896, %rd5895, %rd5894;
	shr.u64 	%rd5897, %rd5896, 32;
	and.b64  	%rd5898, %rd5867, 4294967295;
	mul.wide.u32 	%rd5899, %r4161, %r4109;
	add.s64 	%rd5900, %rd5897, %rd5898;
	add.s64 	%rd5901, %rd5900, %rd5899;
	shr.u64 	%rd5902, %rd5901, 32;
	mul.wide.u32 	%rd5903, %r4162, %r4109;
	add.s64 	%rd5904, %rd5902, %rd5868;
	add.s64 	%rd5905, %rd5904, %rd5903;
	shr.u64 	%rd5906, %rd5905, 32;
	and.b64  	%rd5907, %rd5876, 4294967295;
	mul.wide.u32 	%rd5908, %r4155, %r4110;
	add.s64 	%rd5909, %rd5908, %rd5907;
	shr.u64 	%rd5910, %rd5909, 32;
	and.b64  	%rd5911, %rd5881, 4294967295;
	mul.wide.u32 	%rd5912, %r4156, %r4110;
	add.s64 	%rd5913, %rd5910, %rd5911;
	add.s64 	%rd5914, %rd5913, %rd5912;
	shr.u64 	%rd5915, %rd5914, 32;
	and.b64  	%rd5916, %rd5886, 4294967295;
	mul.wide.u32 	%rd5917, %r4157, %r4110;
	add.s64 	%rd5918, %rd5915, %rd5916;
	add.s64 	%rd5919, %rd5918, %rd5917;
	shr.u64 	%rd5920, %rd5919, 32;
	and.b64  	%rd5921, %rd5891, 4294967295;
	mul.wide.u32 	%rd5922, %r4158, %r4110;
	add.s64 	%rd5923, %rd5920, %rd5921;
	add.s64 	%rd5924, %rd5923, %rd5922;
	shr.u64 	%rd5925, %rd5924, 32;
	and.b64  	%rd5926, %rd5896, 4294967295;
	mul.wide.u32 	%rd5927, %r4159, %r4110;
	add.s64 	%rd5928, %rd5925, %rd5926;
	add.s64 	%rd5929, %rd5928, %rd5927;
	shr.u64 	%rd5930, %rd5929, 32;
	and.b64  	%rd5931, %rd5901, 4294967295;
	mul.wide.u32 	%rd5932, %r4160, %r4110;
	add.s64 	%rd5933, %rd5930, %rd5931;
	add.s64 	%rd5934, %rd5933, %rd5932;
	shr.u64 	%rd5935, %rd5934, 32;
	and.b64  	%rd5936, %rd5905, 4294967295;
	mul.wide.u32 	%rd5937, %r4161, %r4110;
	add.s64 	%rd5938, %rd5935, %rd5936;
	add.s64 	%rd5939, %rd5938, %rd5937;
	shr.u64 	%rd5940, %rd5939, 32;
	mul.wide.u32 	%rd5941, %r4162, %r4110;
	add.s64 	%rd5942, %rd5940, %rd5906;
	add.s64 	%rd5943, %rd5942, %rd5941;
	shr.u64 	%rd5944, %rd5943, 32;
	and.b64  	%rd5945, %rd5914, 4294967295;
	mul.wide.u32 	%rd5946, %r4155, %r4111;
	add.s64 	%rd5947, %rd5946, %rd5945;
	shr.u64 	%rd5948, %rd5947, 32;
	and.b64  	%rd5949, %rd5919, 4294967295;
	mul.wide.u32 	%rd5950, %r4156, %r4111;
	add.s64 	%rd5951, %rd5948, %rd5949;
	add.s64 	%rd5952, %rd5951, %rd5950;
	shr.u64 	%rd5953, %rd5952, 32;
	and.b64  	%rd5954, %rd5924, 4294967295;
	mul.wide.u32 	%rd5955, %r4157, %r4111;
	add.s64 	%rd5956, %rd5953, %rd5954;
	add.s64 	%rd5957, %rd5956, %rd5955;
	shr.u64 	%rd5958, %rd5957, 32;
	and.b64  	%rd5959, %rd5929, 4294967295;
	mul.wide.u32 	%rd5960, %r4158, %r4111;
	add.s64 	%rd5961, %rd5958, %rd5959;
	add.s64 	%rd5962, %rd5961, %rd5960;
	shr.u64 	%rd5963, %rd5962, 32;
	and.b64  	%rd5964, %rd5934, 4294967295;
	mul.wide.u32 	%rd5965, %r4159, %r4111;
	add.s64 	%rd5966, %rd5963, %rd5964;
	add.s64 	%rd5967, %rd5966, %rd5965;
	shr.u64 	%rd5968, %rd5967, 32;
	and.b64  	%rd5969, %rd5939, 4294967295;
	mul.wide.u32 	%rd5970, %r4160, %r4111;
	add.s64 	%rd5971, %rd5968, %rd5969;
	add.s64 	%rd5972, %rd5971, %rd5970;
	shr.u64 	%rd5973, %rd5972, 32;
	and.b64  	%rd5974, %rd5943, 4294967295;
	mul.wide.u32 	%rd5975, %r4161, %r4111;
	add.s64 	%rd5976, %rd5973, %rd5974;
	add.s64 	%rd5977, %rd5976, %rd5975;
	shr.u64 	%rd5978, %rd5977, 32;
	mul.wide.u32 	%rd5979, %r4162, %r4111;
	add.s64 	%rd5980, %rd5978, %rd5944;
	add.s64 	%rd5981, %rd5980, %rd5979;
	shr.u64 	%rd5982, %rd5981, 32;
	and.b64  	%rd5983, %rd5952, 4294967295;
	mul.wide.u32 	%rd5984, %r4155, %r4112;
	add.s64 	%rd5985, %rd5984, %rd5983;
	shr.u64 	%rd5986, %rd5985, 32;
	and.b64  	%rd5987, %rd5957, 4294967295;
	mul.wide.u32 	%rd5988, %r4156, %r4112;
	add.s64 	%rd5989, %rd5986, %rd5987;
	add.s64 	%rd5990, %rd5989, %rd5988;
	shr.u64 	%rd5991, %rd5990, 32;
	and.b64  	%rd5992, %rd5962, 4294967295;
	mul.wide.u32 	%rd5993, %r4157, %r4112;
	add.s64 	%rd5994, %rd5991, %rd5992;
	add.s64 	%rd5995, %rd5994, %rd5993;
	shr.u64 	%rd5996, %rd5995, 32;
	and.b64  	%rd5997, %rd5967, 4294967295;
	mul.wide.u32 	%rd5998, %r4158, %r4112;
	add.s64 	%rd5999, %rd5996, %rd5997;
	add.s64 	%rd6000, %rd5999, %rd5998;
	shr.u64 	%rd6001, %rd6000, 32;
	and.b64  	%rd6002, %rd5972, 4294967295;
	mul.wide.u32 	%rd6003, %r4159, %r4112;
	add.s64 	%rd6004, %rd6001, %rd6002;
	add.s64 	%rd6005, %rd6004, %rd6003;
	shr.u64 	%rd6006, %rd6005, 32;
	and.b64  	%rd6007, %rd5977, 4294967295;
	mul.wide.u32 	%rd6008, %r4160, %r4112;
	add.s64 	%rd6009, %rd6006, %rd6007;
	add.s64 	%rd6010, %rd6009, %rd6008;
	shr.u64 	%rd6011, %rd6010, 32;
	and.b64  	%rd6012, %rd5981, 4294967295;
	mul.wide.u32 	%rd6013, %r4161, %r4112;
	add.s64 	%rd6014, %rd6011, %rd6012;
	add.s64 	%rd6015, %rd6014, %rd6013;
	shr.u64 	%rd6016, %rd6015, 32;
	mul.wide.u32 	%rd6017, %r4162, %r4112;
	add.s64 	%rd6018, %rd6016, %rd5982;
	add.s64 	%rd6019, %rd6018, %rd6017;
	shr.u64 	%rd6020, %rd6019, 32;
	and.b64  	%rd6021, %rd5990, 4294967295;
	mul.wide.u32 	%rd6022, %r4155, %r4113;
	add.s64 	%rd6023, %rd6022, %rd6021;
	shr.u64 	%rd6024, %rd6023, 32;
	and.b64  	%rd6025, %rd5995, 4294967295;
	mul.wide.u32 	%rd6026, %r4156, %r4113;
	add.s64 	%rd6027, %rd6024, %rd6025;
	add.s64 	%rd6028, %rd6027, %rd6026;
	shr.u64 	%rd6029, %rd6028, 32;
	and.b64  	%rd6030, %rd6000, 4294967295;
	mul.wide.u32 	%rd6031, %r4157, %r4113;
	add.s64 	%rd6032, %rd6029, %rd6030;
	add.s64 	%rd6033, %rd6032, %rd6031;
	shr.u64 	%rd6034, %rd6033, 32;
	and.b64  	%rd6035, %rd6005, 4294967295;
	mul.wide.u32 	%rd6036, %r4158, %r4113;
	add.s64 	%rd6037, %rd6034, %rd6035;
	add.s64 	%rd6038, %rd6037, %rd6036;
	shr.u64 	%rd6039, %rd6038, 32;
	and.b64  	%rd6040, %rd6010, 4294967295;
	mul.wide.u32 	%rd6041, %r4159, %r4113;
	add.s64 	%rd6042, %rd6039, %rd6040;
	add.s64 	%rd6043, %rd6042, %rd6041;
	shr.u64 	%rd6044, %rd6043, 32;
	and.b64  	%rd6045, %rd6015, 4294967295;
	mul.wide.u32 	%rd6046, %r4160, %r4113;
	add.s64 	%rd6047, %rd6044, %rd6045;
	add.s64 	%rd6048, %rd6047, %rd6046;
	shr.u64 	%rd6049, %rd6048, 32;
	and.b64  	%rd6050, %rd6019, 4294967295;
	mul.wide.u32 	%rd6051, %r4161, %r4113;
	add.s64 	%rd6052, %rd6049, %rd6050;
	add.s64 	%rd6053, %rd6052, %rd6051;
	shr.u64 	%rd6054, %rd6053, 32;
	mul.wide.u32 	%rd6055, %r4162, %r4113;
	add.s64 	%rd6056, %rd6054, %rd6020;
	add.s64 	%rd6057, %rd6056, %rd6055;
	shr.u64 	%rd6058, %rd6057, 32;
	{ .reg .b32 tmp; mov.b64 {tmp, %r2697}, %rd6057; }
	and.b64  	%rd6059, %rd6028, 4294967295;
	mul.lo.s64 	%rd6060, %rd6059, 977;
	and.b64  	%rd6061, %rd5770, 4294967295;
	and.b64  	%rd6062, %rd6060, 4294967295;
	add.s64 	%rd9814, %rd6062, %rd6061;
	shr.u64 	%rd6063, %rd6060, 32;
	shr.u64 	%rd6064, %rd9814, 32;
	add.s64 	%rd6065, %rd6064, %rd6063;
	and.b64  	%rd6066, %rd6033, 4294967295;
	mul.lo.s64 	%rd6067, %rd6066, 977;
	and.b64  	%rd6068, %rd5795, 4294967295;
	and.b64  	%rd6069, %rd6067, 4294967295;
	add.s64 	%rd6070, %rd6065, %rd6068;
	add.s64 	%rd6071, %rd6070, %rd6069;
	add.s64 	%rd9815, %rd6071, %rd6059;
	shr.u64 	%rd6072, %rd6067, 32;
	shr.u64 	%rd6073, %rd9815, 32;
	add.s64 	%rd6074, %rd6073, %rd6072;
	and.b64  	%rd6075, %rd6038, 4294967295;
	mul.lo.s64 	%rd6076, %rd6075, 977;
	and.b64  	%rd6077, %rd5833, 4294967295;
	and.b64  	%rd6078, %rd6076, 4294967295;
	add.s64 	%rd6079, %rd6074, %rd6077;
	add.s64 	%rd6080, %rd6079, %rd6078;
	add.s64 	%rd9816, %rd6080, %rd6066;
	shr.u64 	%rd6081, %rd6076, 32;
	shr.u64 	%rd6082, %rd9816, 32;
	add.s64 	%rd6083, %rd6082, %rd6081;
	and.b64  	%rd6084, %rd6043, 4294967295;
	mul.lo.s64 	%rd6085, %rd6084, 977;
	and.b64  	%rd6086, %rd5871, 4294967295;
	and.b64  	%rd6087, %rd6085, 4294967295;
	add.s64 	%rd6088, %rd6083, %rd6086;
	add.s64 	%rd6089, %rd6088, %rd6087;
	add.s64 	%rd9817, %rd6089, %rd6075;
	shr.u64 	%rd6090, %rd6085, 32;
	shr.u64 	%rd6091, %rd9817, 32;
	add.s64 	%rd6092, %rd6091, %rd6090;
	and.b64  	%rd6093, %rd6048, 4294967295;
	mul.lo.s64 	%rd6094, %rd6093, 977;
	and.b64  	%rd6095, %rd5909, 4294967295;
	and.b64  	%rd6096, %rd6094, 4294967295;
	add.s64 	%rd6097, %rd6092, %rd6095;
	add.s64 	%rd6098, %rd6097, %rd6096;
	add.s64 	%rd9818, %rd6098, %rd6084;
	shr.u64 	%rd6099, %rd6094, 32;
	shr.u64 	%rd6100, %rd9818, 32;
	add.s64 	%rd6101, %rd6100, %rd6099;
	and.b64  	%rd6102, %rd6053, 4294967295;
	mul.lo.s64 	%rd6103, %rd6102, 977;
	and.b64  	%rd6104, %rd5947, 4294967295;
	and.b64  	%rd6105, %rd6103, 4294967295;
	add.s64 	%rd6106, %rd6101, %rd6104;
	add.s64 	%rd6107, %rd6106, %rd6105;
	add.s64 	%rd9819, %rd6107, %rd6093;
	shr.u64 	%rd6108, %rd6103, 32;
	shr.u64 	%rd6109, %rd9819, 32;
	add.s64 	%rd6110, %rd6109, %rd6108;
	and.b64  	%rd6111, %rd6057, 4294967295;
	mul.lo.s64 	%rd6112, %rd6111, 977;
	and.b64  	%rd6113, %rd5985, 4294967295;
	and.b64  	%rd6114, %rd6112, 4294967295;
	add.s64 	%rd6115, %rd6110, %rd6113;
	add.s64 	%rd6116, %rd6115, %rd6114;
	add.s64 	%rd9820, %rd6116, %rd6102;
	shr.u64 	%rd6117, %rd6112, 32;
	shr.u64 	%rd6118, %rd9820, 32;
	add.s64 	%rd6119, %rd6118, %rd6117;
	mul.lo.s64 	%rd6120, %rd6058, 977;
	and.b64  	%rd6121, %rd6023, 4294967295;
	and.b64  	%rd6122, %rd6120, 4294967295;
	add.s64 	%rd6123, %rd6119, %rd6121;
	add.s64 	%rd6124, %rd6123, %rd6122;
	add.s64 	%rd9821, %rd6124, %rd6111;
	shr.u64 	%rd6125, %rd6120, 32;
	shr.u64 	%rd6126, %rd9821, 32;
	cvt.u32.u64 	%r2698, %rd6126;
	cvt.u32.u64 	%r2699, %rd6125;
	add.s32 	%r2700, %r2698, %r2699;
	add.s32 	%r785, %r2700, %r2697;
	setp.eq.s32 	%p898, %r785, 0;
	mov.pred 	%p1576, 0;
	@%p898 bra 	$L__BB2_703;
	cvt.u64.u32 	%rd6127, %r785;
	mul.wide.u32 	%rd6128, %r785, 977;
	shr.u64 	%rd6129, %rd6128, 32;
	and.b64  	%rd6130, %rd9814, 4294967295;
	and.b64  	%rd6131, %rd6128, 4294967295;
	add.s64 	%rd9814, %rd6131, %rd6130;
	shr.u64 	%rd6132, %rd9814, 32;
	and.b64  	%rd6133, %rd9815, 4294967295;
	add.s64 	%rd6134, %rd6129, %rd6133;
	add.s64 	%rd6135, %rd6134, %rd6127;
	add.s64 	%rd9815, %rd6135, %rd6132;
	setp.lt.u64 	%p900, %rd9815, 4294967296;
	@%p900 bra 	$L__BB2_703;
	shr.u64 	%rd6136, %rd9815, 32;
	and.b64  	%rd6137, %rd9816, 4294967295;
	add.s64 	%rd9816, %rd6136, %rd6137;
	setp.lt.u64 	%p902, %rd9816, 4294967296;
	@%p902 bra 	$L__BB2_703;
	shr.u64 	%rd6138, %rd9816, 32;
	and.b64  	%rd6139, %rd9817, 4294967295;
	add.s64 	%rd9817, %rd6138, %rd6139;
	setp.lt.u64 	%p904, %rd9817, 4294967296;
	@%p904 bra 	$L__BB2_703;
	shr.u64 	%rd6141, %rd9817, 32;
	and.b64  	%rd6142, %rd9818, 4294967295;
	add.s64 	%rd9818, %rd6141, %rd6142;
	setp.lt.u64 	%p906, %rd9818, 4294967296;
	mov.b64 	%rd9817, 4294967296;
	@%p906 bra 	$L__BB2_703;
	shr.u64 	%rd6144, %rd9818, 32;
	and.b64  	%rd6145, %rd9819, 4294967295;
	add.s64 	%rd9819, %rd6144, %rd6145;
	setp.lt.u64 	%p908, %rd9819, 4294967296;
	mov.b64 	%rd9817, 4294967296;
	mov.u64 	%rd9818, %rd9817;
	@%p908 bra 	$L__BB2_703;
	shr.u64 	%rd6147, %rd9819, 32;
	and.b64  	%rd6148, %rd9820, 4294967295;
	add.s64 	%rd9820, %rd6147, %rd6148;
	setp.lt.u64 	%p910, %rd9820, 4294967296;
	mov.b64 	%rd9817, 4294967296;
	mov.u64 	%rd9819, %rd9817;
	@%p910 bra 	$L__BB2_703;
	shr.u64 	%rd6150, %rd9820, 32;
	and.b64  	%rd6151, %rd9821, 4294967295;
	add.s64 	%rd6152, %rd6150, %rd6151;
	setp.gt.u64 	%p1576, %rd6152, 4294967295;
	min.u64 	%rd9821, %rd6152, 4294967296;
	mov.b64 	%rd9817, 4294967296;
	mov.u64 	%rd9818, %rd9817;
	mov.u64 	%rd9820, %rd9817;
$L__BB2_703:
	cvt.u32.u64 	%r4178, %rd9821;
	cvt.u32.u64 	%r4177, %rd9820;
	cvt.u32.u64 	%r4176, %rd9819;
	cvt.u32.u64 	%r4175, %rd9818;
	cvt.u32.u64 	%r4174, %rd9817;
	cvt.u32.u64 	%r4173, %rd9816;
	cvt.u32.u64 	%r4172, %rd9815;
	cvt.u32.u64 	%r4171, %rd9814;
	setp.lt.u32 	%p911, %r2, %r4178;
	or.pred  	%p912, %p1576, %p911;
	@%p912 bra 	$L__BB2_717;
	setp.gt.u32 	%p913, %r2, %r4178;
	@%p913 bra 	$L__BB2_718;
	setp.lt.u32 	%p914, %r645, %r4177;
	@%p914 bra 	$L__BB2_717;
	setp.gt.u32 	%p915, %r645, %r4177;
	@%p915 bra 	$L__BB2_718;
	setp.lt.u32 	%p916, %r1, %r4176;
	@%p916 bra 	$L__BB2_717;
	setp.gt.u32 	%p917, %r1, %r4176;
	@%p917 bra 	$L__BB2_718;
	setp.lt.u32 	%p918, %r13, %r4175;
	@%p918 bra 	$L__BB2_717;
	setp.gt.u32 	%p919, %r13, %r4175;
	@%p919 bra 	$L__BB2_718;
	setp.lt.u32 	%p920, %r15, %r4174;
	@%p920 bra 	$L__BB2_717;
	setp.gt.u32 	%p921, %r15, %r4174;
	@%p921 bra 	$L__BB2_718;
	setp.lt.u32 	%p922, %r14, %r4173;
	@%p922 bra 	$L__BB2_717;
	setp.gt.u32 	%p923, %r14, %r4173;
	@%p923 bra 	$L__BB2_718;
	setp.lt.u32 	%p924, %r644, %r4172;
	@%p924 bra 	$L__BB2_717;
	setp.gt.u32 	%p925, %r644, %r4172;
	setp.gt.u32 	%p926, %r646, %r4171;
	or.pred  	%p927, %p925, %p926;
	@%p927 bra 	$L__BB2_718;
$L__BB2_717:
	// begin inline asm
	sub.cc.u32 %r4171, %r4171, %r646;
	subc.cc.u32 %r4172, %r4172, %r644;
	subc.cc.u32 %r4173, %r4173, %r14;
	subc.cc.u32 %r4174, %r4174, %r15;
	subc.cc.u32 %r4175, %r4175, %r13;
	subc.cc.u32 %r4176, %r4176, %r1;
	subc.cc.u32 %r4177, %r4177, %r645;
	subc.u32 %r4178, %r4178, %r2;
	
	// end inline asm
$L__BB2_718:
	setp.gt.u32 	%p928, %r4178, %r2;
	@%p928 bra 	$L__BB2_731;
	bra.uni 	$L__BB2_732;
$L__BB2_719:
	setp.gt.u32 	%p930, %r4177, %r645;
	@%p930 bra 	$L__BB2_731;
	setp.lt.u32 	%p931, %r4177, %r645;
	@%p931 bra 	$L__BB2_733;
	setp.gt.u32 	%p932, %r4176, %r1;
	@%p932 bra 	$L__BB2_731;
	setp.lt.u32 	%p933, %r4176, %r1;
	@%p933 bra 	$L__BB2_733;
	setp.gt.u32 	%p934, %r4175, %r13;
	@%p934 bra 	$L__BB2_731;
	setp.lt.u32 	%p935, %r4175, %r13;
	@%p935 bra 	$L__BB2_733;
	setp.gt.u32 	%p936, %r4174, %r15;
	@%p936 bra 	$L__BB2_731;
	setp.lt.u32 	%p937, %r4174, %r15;
	@%p937 bra 	$L__BB2_733;
	setp.gt.u32 	%p938, %r4173, %r14;
	@%p938 bra 	$L__BB2_731;
	setp.lt.u32 	%p939, %r4173, %r14;
	@%p939 bra 	$L__BB2_733;
	setp.gt.u32 	%p940, %r4172, %r644;
	@%p940 bra 	$L__BB2_731;
	setp.lt.u32 	%p941, %r4172, %r644;
	setp.lt.u32 	%p942, %r4171, %r646;
	or.pred  	%p943, %p941, %p942;
	@%p943 bra 	$L__BB2_733;
$L__BB2_731:
	// begin inline asm
	sub.cc.u32 %r4171, %r4171, %r646;
	subc.cc.u32 %r4172, %r4172, %r644;
	subc.cc.u32 %r4173, %r4173, %r14;
	subc.cc.u32 %r4174, %r4174, %r15;
	subc.cc.u32 %r4175, %r4175, %r13;
	subc.cc.u32 %r4176, %r4176, %r1;
	subc.cc.u32 %r4177, %r4177, %r645;
	subc.u32 %r4178, %r4178, %r2;
	
	// end inline asm
	bra.uni 	$L__BB2_733;
$L__BB2_732:
	setp.lt.u32 	%p929, %r4178, %r2;
	@%p929 bra 	$L__BB2_733;
	bra.uni 	$L__BB2_719;
$L__BB2_733:
	setp.gt.u32 	%p944, %r4178, %r4080;
	@%p944 bra 	$L__BB2_734;
	bra.uni 	$L__BB2_747;
$L__BB2_734:
	// begin inline asm
	sub.cc.u32 %r4179, %r4171, %r4073;
	subc.cc.u32 %r4180, %r4172, %r4074;
	subc.cc.u32 %r4181, %r4173, %r4075;
	subc.cc.u32 %r4182, %r4174, %r4076;
	subc.cc.u32 %r4183, %r4175, %r4077;
	subc.cc.u32 %r4184, %r4176, %r4078;
	subc.cc.u32 %r4185, %r4177, %r4079;
	subc.u32 %r4186, %r4178, %r4080;
	
	// end inline asm
	bra.uni 	$L__BB2_749;
$L__BB2_735:
	setp.gt.u32 	%p946, %r4177, %r4079;
	@%p946 bra 	$L__BB2_734;
	setp.lt.u32 	%p947, %r4177, %r4079;
	@%p947 bra 	$L__BB2_748;
	setp.gt.u32 	%p948, %r4176, %r4078;
	@%p948 bra 	$L__BB2_734;
	setp.lt.u32 	%p949, %r4176, %r4078;
	@%p949 bra 	$L__BB2_748;
	setp.gt.u32 	%p950, %r4175, %r4077;
	@%p950 bra 	$L__BB2_734;
	setp.lt.u32 	%p951, %r4175, %r4077;
	@%p951 bra 	$L__BB2_748;
	setp.gt.u32 	%p952, %r4174, %r4076;
	@%p952 bra 	$L__BB2_734;
	setp.lt.u32 	%p953, %r4174, %r4076;
	@%p953 bra 	$L__BB2_748;
	setp.gt.u32 	%p954, %r4173, %r4075;
	@%p954 bra 	$L__BB2_734;
	setp.lt.u32 	%p955, %r4173, %r4075;
	@%p955 bra 	$L__BB2_748;
	setp.gt.u32 	%p956, %r4172, %r4074;
	@%p956 bra 	$L__BB2_734;
	setp.lt.u32 	%p957, %r4172, %r4074;
	setp.lt.u32 	%p958, %r4171, %r4073;
	or.pred  	%p959, %p957, %p958;
	@%p959 bra 	$L__BB2_748;
	bra.uni 	$L__BB2_734;
$L__BB2_747:
	setp.ge.u32 	%p945, %r4178, %r4080;
	@%p945 bra 	$L__BB2_735;
$L__BB2_748:
	// begin inline asm
	add.cc.u32 %r2749, %r4171, %r646;
	addc.cc.u32 %r2750, %r4172, %r644;
	addc.cc.u32 %r2751, %r4173, %r14;
	addc.cc.u32 %r2752, %r4174, %r15;
	addc.cc.u32 %r2753, %r4175, %r13;
	addc.cc.u32 %r2754, %r4176, %r1;
	addc.cc.u32 %r2755, %r4177, %r645;
	addc.u32 %r2756, %r4178, %r2;
	
	// end inline asm
	// begin inline asm
	sub.cc.u32 %r4179, %r2749, %r4073;
	subc.cc.u32 %r4180, %r2750, %r4074;
	subc.cc.u32 %r4181, %r2751, %r4075;
	subc.cc.u32 %r4182, %r2752, %r4076;
	subc.cc.u32 %r4183, %r2753, %r4077;
	subc.cc.u32 %r4184, %r2754, %r4078;
	subc.cc.u32 %r4185, %r2755, %r4079;
	subc.u32 %r4186, %r2756, %r4080;
	
	// end inline asm
$L__BB2_749:
	ld.param.u64 	%rd9676, [_Z35compute_batch_precomp_kernel_robustP10ECPointJacii_param_0];
	cvta.to.global.u64 	%rd6153, %rd9676;
	mul.wide.s32 	%rd6154, %r3868, 100;
	add.s64 	%rd438, %rd6153, %rd6154;
	ld.global.u32 	%r2821, [%rd438+-68];
	shl.b32 	%r2822, %r2821, 1;
	shr.u32 	%r2823, %r2821, 31;
	cvt.u64.u32 	%rd6155, %r2823;
	ld.global.u32 	%r2824, [%rd438+-64];
	mul.wide.u32 	%rd6156, %r2824, 2;
	or.b64  	%rd6157, %rd6156, %rd6155;
	shr.u64 	%rd6158, %rd6156, 32;
	ld.global.u32 	%r2825, [%rd438+-60];
	mul.wide.u32 	%rd6159, %r2825, 2;
	or.b64  	%rd6160, %rd6158, %rd6159;
	shr.u64 	%rd6161, %rd6159, 32;
	ld.global.u32 	%r2826, [%rd438+-56];
	mul.wide.u32 	%rd6162, %r2826, 2;
	or.b64  	%rd6163, %rd6161, %rd6162;
	shr.u64 	%rd6164, %rd6162, 32;
	ld.global.u32 	%r2827, [%rd438+-52];
	mul.wide.u32 	%rd6165, %r2827, 2;
	add.s64 	%rd6166, %rd6164, %rd6165;
	shr.u64 	%rd6167, %rd6166, 32;
	ld.global.u32 	%r2828, [%rd438+-48];
	mul.wide.u32 	%rd6168, %r2828, 2;
	add.s64 	%rd6169, %rd6167, %rd6168;
	shr.u64 	%rd6170, %rd6169, 32;
	ld.global.u32 	%r2829, [%rd438+-44];
	mul.wide.u32 	%rd6171, %r2829, 2;
	add.s64 	%rd6172, %rd6170, %rd6171;
	shr.u64 	%rd6173, %rd6172, 32;
	ld.global.u32 	%r2830, [%rd438+-40];
	mul.wide.u32 	%rd6174, %r2830, 2;
	add.s64 	%rd6175, %rd6173, %rd6174;
	shr.u64 	%rd6176, %rd6175, 32;
	cvt.u64.u32 	%rd6177, %r2822;
	mad.lo.s64 	%rd9822, %rd6176, 977, %rd6177;
	shr.u64 	%rd6178, %rd9822, 32;
	and.b64  	%rd6179, %rd6157, 4294967295;
	add.s64 	%rd6180, %rd6178, %rd6179;
	add.s64 	%rd9823, %rd6180, %rd6176;
	shr.u64 	%rd6181, %rd9823, 32;
	and.b64  	%rd6182, %rd6160, 4294967295;
	add.s64 	%rd9824, %rd6181, %rd6182;
	shr.u64 	%rd6183, %rd9824, 32;
	and.b64  	%rd6184, %rd6163, 4294967295;
	add.s64 	%rd9825, %rd6183, %rd6184;
	shr.u64 	%rd6185, %rd9825, 32;
	and.b64  	%rd6186, %rd6166, 4294967295;
	add.s64 	%rd9826, %rd6185, %rd6186;
	shr.u64 	%rd6187, %rd9826, 32;
	and.b64  	%rd6188, %rd6169, 4294967295;
	add.s64 	%rd9827, %rd6187, %rd6188;
	shr.u64 	%rd6189, %rd9827, 32;
	and.b64  	%rd6190, %rd6172, 4294967295;
	add.s64 	%rd9828, %rd6189, %rd6190;
	shr.u64 	%rd6191, %rd9828, 32;
	and.b64  	%rd6192, %rd6175, 4294967295;
	add.s64 	%rd9829, %rd6191, %rd6192;
	shr.u64 	%rd447, %rd9829, 32;
	{ .reg .b32 tmp; mov.b64 {tmp, %r4187}, %rd9829; }
	setp.lt.u64 	%p960, %rd9829, 4294967296;
	@%p960 bra 	$L__BB2_756;
	and.b64  	%rd6194, %rd9822, 4294967295;
	mad.lo.s64 	%rd9822, %rd447, 977, %rd6194;
	shr.u64 	%rd6195, %rd9822, 32;
	and.b64  	%rd6196, %rd9823, 4294967295;
	add.s64 	%rd6197, %rd6196, %rd447;
	add.s64 	%rd9823, %rd6197, %rd6195;
	setp.lt.u64 	%p961, %rd9823, 4294967296;
	mov.b32 	%r4187, 0;
	mov.b64 	%rd9829, 4294967296;
	@%p961 bra 	$L__BB2_756;
	shr.u64 	%rd6199, %rd9823, 32;
	and.b64  	%rd6200, %rd9824, 4294967295;
	add.s64 	%rd9824, %rd6199, %rd6200;
	setp.lt.u64 	%p962, %rd9824, 4294967296;
	@%p962 bra 	$L__BB2_756;
	shr.u64 	%rd6202, %rd9824, 32;
	and.b64  	%rd6203, %rd9825, 4294967295;
	add.s64 	%rd9825, %rd6202, %rd6203;
	setp.lt.u64 	%p963, %rd9825, 4294967296;
	mov.b64 	%rd9824, 4294967296;
	mov.u64 	%rd9829, %rd9824;
	@%p963 bra 	$L__BB2_756;
	shr.u64 	%rd6205, %rd9825, 32;
	and.b64  	%rd6206, %rd9826, 4294967295;
	add.s64 	%rd9826, %rd6205, %rd6206;
	setp.lt.u64 	%p964, %rd9826, 4294967296;
	mov.b64 	%rd9824, 4294967296;
	mov.u64 	%rd9825, %rd9824;
	@%p964 bra 	$L__BB2_756;
	shr.u64 	%rd6208, %rd9826, 32;
	and.b64  	%rd6209, %rd9827, 4294967295;
	add.s64 	%rd9827, %rd6208, %rd6209;
	setp.lt.u64 	%p965, %rd9827, 4294967296;
	mov.b64 	%rd9824, 4294967296;
	mov.u64 	%rd9826, %rd9824;
	mov.u64 	%rd9829, %rd9824;
	@%p965 bra 	$L__BB2_756;
	shr.u64 	%rd6211, %rd9827, 32;
	and.b64  	%rd6212, %rd9828, 4294967295;
	add.s64 	%rd6213, %rd6211, %rd6212;
	setp.gt.u64 	%p966, %rd6213, 4294967295;
	selp.b64 	%rd9828, 4294967296, %rd6213, %p966;
	selp.b64 	%rd9829, 1, 4294967296, %p966;
	mov.b64 	%rd9824, 4294967296;
	mov.u64 	%rd9825, %rd9824;
	mov.u64 	%rd9827, %rd9824;
$L__BB2_756:
	cvt.u32.u64 	%r4203, %rd9829;
	cvt.u32.u64 	%r4202, %rd9828;
	cvt.u32.u64 	%r4201, %rd9827;
	cvt.u32.u64 	%r4200, %rd9826;
	cvt.u32.u64 	%r4199, %rd9825;
	cvt.u32.u64 	%r4198, %rd9824;
	cvt.u32.u64 	%r4197, %rd9823;
	cvt.u32.u64 	%r4196, %rd9822;
	setp.ne.s32 	%p967, %r4187, 0;
	setp.lt.u32 	%p968, %r2, %r4203;
	or.pred  	%p969, %p967, %p968;
	@%p969 bra 	$L__BB2_770;
	setp.gt.u32 	%p970, %r2, %r4203;
	@%p970 bra 	$L__BB2_771;
	setp.lt.u32 	%p971, %r645, %r4202;
	@%p971 bra 	$L__BB2_770;
	setp.gt.u32 	%p972, %r645, %r4202;
	@%p972 bra 	$L__BB2_771;
	setp.lt.u32 	%p973, %r1, %r4201;
	@%p973 bra 	$L__BB2_770;
	setp.gt.u32 	%p974, %r1, %r4201;
	@%p974 bra 	$L__BB2_771;
	setp.lt.u32 	%p975, %r13, %r4200;
	@%p975 bra 	$L__BB2_770;
	setp.gt.u32 	%p976, %r13, %r4200;
	@%p976 bra 	$L__BB2_771;
	setp.lt.u32 	%p977, %r15, %r4199;
	@%p977 bra 	$L__BB2_770;
	setp.gt.u32 	%p978, %r15, %r4199;
	@%p978 bra 	$L__BB2_771;
	setp.lt.u32 	%p979, %r14, %r4198;
	@%p979 bra 	$L__BB2_770;
	setp.gt.u32 	%p980, %r14, %r4198;
	@%p980 bra 	$L__BB2_771;
	setp.lt.u32 	%p981, %r644, %r4197;
	@%p981 bra 	$L__BB2_770;
	setp.gt.u32 	%p982, %r644, %r4197;
	setp.gt.u32 	%p983, %r646, %r4196;
	or.pred  	%p984, %p982, %p983;
	@%p984 bra 	$L__BB2_771;
$L__BB2_770:
	// begin inline asm
	sub.cc.u32 %r4196, %r4196, %r646;
	subc.cc.u32 %r4197, %r4197, %r644;
	subc.cc.u32 %r4198, %r4198, %r14;
	subc.cc.u32 %r4199, %r4199, %r15;
	subc.cc.u32 %r4200, %r4200, %r13;
	subc.cc.u32 %r4201, %r4201, %r1;
	subc.cc.u32 %r4202, %r4202, %r645;
	subc.u32 %r4203, %r4203, %r2;
	
	// end inline asm
$L__BB2_771:
	setp.gt.u32 	%p985, %r4203, %r2;
	@%p985 bra 	$L__BB2_784;
	bra.uni 	$L__BB2_785;
$L__BB2_772:
	setp.gt.u32 	%p987, %r4202, %r645;
	@%p987 bra 	$L__BB2_784;
	setp.lt.u32 	%p988, %r4202, %r645;
	@%p988 bra 	$L__BB2_786;
	setp.gt.u32 	%p989, %r4201, %r1;
	@%p989 bra 	$L__BB2_784;
	setp.lt.u32 	%p990, %r4201, %r1;
	@%p990 bra 	$L__BB2_786;
	setp.gt.u32 	%p991, %r4200, %r13;
	@%p991 bra 	$L__BB2_784;
	setp.lt.u32 	%p992, %r4200, %r13;
	@%p992 bra 	$L__BB2_786;
	setp.gt.u32 	%p993, %r4199, %r15;
	@%p993 bra 	$L__BB2_784;
	setp.lt.u32 	%p994, %r4199, %r15;
	@%p994 bra 	$L__BB2_786;
	setp.gt.u32 	%p995, %r4198, %r14;
	@%p995 bra 	$L__BB2_784;
	setp.lt.u32 	%p996, %r4198, %r14;
	@%p996 bra 	$L__BB2_786;
	setp.gt.u32 	%p997, %r4197, %r644;
	@%p997 bra 	$L__BB2_784;
	setp.lt.u32 	%p998, %r4197, %r644;
	setp.lt.u32 	%p999, %r4196, %r646;
	or.pred  	%p1000, %p998, %p999;
	@%p1000 bra 	$L__BB2_786;
$L__BB2_784:
	// begin inline asm
	sub.cc.u32 %r4196, %r4196, %r646;
	subc.cc.u32 %r4197, %r4197, %r644;
	subc.cc.u32 %r4198, %r4198, %r14;
	subc.cc.u32 %r4199, %r4199, %r15;
	subc.cc.u32 %r4200, %r4200, %r13;
	subc.cc.u32 %r4201, %r4201, %r1;
	subc.cc.u32 %r4202, %r4202, %r645;
	subc.u32 %r4203, %r4203, %r2;
	
	// end inline asm
	bra.uni 	$L__BB2_786;
$L__BB2_785:
	setp.lt.u32 	%p986, %r4203, %r2;
	@%p986 bra 	$L__BB2_786;
	bra.uni 	$L__BB2_772;
$L__BB2_786:
	ld.global.u32 	%r2885, [%rd438+-36];
	mul.wide.u32 	%rd6214, %r2885, %r4196;
	shr.u64 	%rd6215, %rd6214, 32;
	ld.global.u32 	%r2886, [%rd438+-32];
	mul.wide.u32 	%rd6216, %r2886, %r4196;
	add.s64 	%rd6217, %rd6215, %rd6216;
	shr.u64 	%rd6218, %rd6217, 32;
	ld.global.u32 	%r2887, [%rd438+-28];
	mul.wide.u32 	%rd6219, %r2887, %r4196;
	add.s64 	%rd6220, %rd6218, %rd6219;
	shr.u64 	%rd6221, %rd6220, 32;
	ld.global.u32 	%r2888, [%rd438+-24];
	mul.wide.u32 	%rd6222, %r2888, %r4196;
	add.s64 	%rd6223, %rd6221, %rd6222;
	shr.u64 	%rd6224, %rd6223, 32;
	ld.global.u32 	%r2889, [%rd438+-20];
	mul.wide.u32 	%rd6225, %r2889, %r4196;
	add.s64 	%rd6226, %rd6224, %rd6225;
	shr.u64 	%rd6227, %rd6226, 32;
	ld.global.u32 	%r2890, [%rd438+-16];
	mul.wide.u32 	%rd6228, %r2890, %r4196;
	add.s64 	%rd6229, %rd6227, %rd6228;
	shr.u64 	%rd6230, %rd6229, 32;
	ld.global.u32 	%r2891, [%rd438+-12];
	mul.wide.u32 	%rd6231, %r2891, %r4196;
	add.s64 	%rd6232, %rd6230, %rd6231;
	shr.u64 	%rd6233, %rd6232, 32;
	ld.global.u32 	%r2892, [%rd438+-8];
	mul.wide.u32 	%rd6234, %r2892, %r4196;
	add.s64 	%rd6235, %rd6233, %rd6234;
	shr.u64 	%rd6236, %rd6235, 32;
	and.b64  	%rd6237, %rd6217, 4294967295;
	mul.wide.u32 	%rd6238, %r2885, %r4197;
	add.s64 	%rd6239, %rd6238, %rd6237;
	shr.u64 	%rd6240, %rd6239, 32;
	and.b64  	%rd6241, %rd6220, 4294967295;
	mul.wide.u32 	%rd6242, %r2886, %r4197;
	add.s64 	%rd6243, %rd6240, %rd6241;
	add.s64 	%rd6244, %rd6243, %rd6242;
	shr.u64 	%rd6245, %rd6244, 32;
	and.b64  	%rd6246, %rd6223, 4294967295;
	mul.wide.u32 	%rd6247, %r2887, %r4197;
	add.s64 	%rd6248, %rd6245, %rd6246;
	add.s64 	%rd6249, %rd6248, %rd6247;
	shr.u64 	%rd6250, %rd6249, 32;
	and.b64  	%rd6251, %rd6226, 4294967295;
	mul.wide.u32 	%rd6252, %r2888, %r4197;
	add.s64 	%rd6253, %rd6250, %rd6251;
	add.s64 	%rd6254, %rd6253, %rd6252;
	shr.u64 	%rd6255, %rd6254, 32;
	and.b64  	%rd6256, %rd6229, 4294967295;
	mul.wide.u32 	%rd6257, %r2889, %r4197;
	add.s64 	%rd6258, %rd6255, %rd6256;
	add.s64 	%rd6259, %rd6258, %rd6257;
	shr.u64 	%rd6260, %rd6259, 32;
	and.b64  	%rd6261, %rd6232, 4294967295;
	mul.wide.u32 	%rd6262, %r2890, %r4197;
	add.s64 	%rd6263, %rd6260, %rd6261;
	add.s64 	%rd6264, %rd6263, %rd6262;
	shr.u64 	%rd6265, %rd6264, 32;
	and.b64  	%rd6266, %rd6235, 4294967295;
	mul.wide.u32 	%rd6267, %r2891, %r4197;
	add.s64 	%rd6268, %rd6265, %rd6266;
	add.s64 	%rd6269, %rd6268, %rd6267;
	shr.u64 	%rd6270, %rd6269, 32;
	mul.wide.u32 	%rd6271, %r2892, %r4197;
	add.s64 	%rd6272, %rd6270, %rd6236;
	add.s64 	%rd6273, %rd6272, %rd6271;
	shr.u64 	%rd6274, %rd6273, 32;
	and.b64  	%rd6275, %rd6244, 4294967295;
	mul.wide.u32 	%rd6276, %r2885, %r4198;
	add.s64 	%rd6277, %rd6276, %rd6275;
	shr.u64 	%rd6278, %rd6277, 32;
	and.b64  	%rd6279, %rd6249, 4294967295;
	mul.wide.u32 	%rd6280, %r2886, %r4198;
	add.s64 	%rd6281, %rd6278, %rd6279;
	add.s64 	%rd6282, %rd6281, %rd6280;
	shr.u64 	%rd6283, %rd6282, 32;
	and.b64  	%rd6284, %rd6254, 4294967295;
	mul.wide.u32 	%rd6285, %r2887, %r4198;
	add.s64 	%rd6286, %rd6283, %rd6284;
	add.s64 	%rd6287, %rd6286, %rd6285;
	shr.u64 	%rd6288, %rd6287, 32;
	and.b64  	%rd6289, %rd6259, 4294967295;
	mul.wide.u32 	%rd6290, %r2888, %r4198;
	add.s64 	%rd6291, %rd6288, %rd6289;
	add.s64 	%rd6292, %rd6291, %rd6290;
	shr.u64 	%rd6293, %rd6292, 32;
	and.b64  	%rd6294, %rd6264, 4294967295;
	mul.wide.u32 	%rd6295, %r2889, %r4198;
	add.s64 	%rd6296, %rd6293, %rd6294;
	add.s64 	%rd6297, %rd6296, %rd6295;
	shr.u64 	%rd6298, %rd6297, 32;
	and.b64  	%rd6299, %rd6269, 4294967295;
	mul.wide.u32 	%rd6300, %r2890, %r4198;
	add.s64 	%rd6301, %rd6298, %rd6299;
	add.s64 	%rd6302, %rd6301, %rd6300;
	shr.u64 	%rd6303, %rd6302, 32;
	and.b64  	%rd6304, %rd6273, 4294967295;
	mul.wide.u32 	%rd6305, %r2891, %r4198;
	add.s64 	%rd6306, %rd6303, %rd6304;
	add.s64 	%rd6307, %rd6306, %rd6305;
	shr.u64 	%rd6308, %rd6307, 32;
	mul.wide.u32 	%rd6309, %r2892, %r4198;
	add.s64 	%rd6310, %rd6308, %rd6274;
	add.s64 	%rd6311, %rd6310, %rd6309;
	shr.u64 	%rd6312, %rd6311, 32;
	and.b64  	%rd6313, %rd6282, 4294967295;
	mul.wide.u32 	%rd6314, %r2885, %r4199;
	add.s64 	%rd6315, %rd6314, %rd6313;
	shr.u64 	%rd6316, %rd6315, 32;
	and.b64  	%rd6317, %rd6287, 4294967295;
	mul.wide.u32 	%rd6318, %r2886, %r4199;
	add.s64 	%rd6319, %rd6316, %rd6317;
	add.s64 	%rd6320, %rd6319, %rd6318;
	shr.u64 	%rd6321, %rd6320, 32;
	and.b64  	%rd6322, %rd6292, 4294967295;
	mul.wide.u32 	%rd6323, %r2887, %r4199;
	add.s64 	%rd6324, %rd6321, %rd6322;
	add.s64 	%rd6325, %rd6324, %rd6323;
	shr.u64 	%rd6326, %rd6325, 32;
	and.b64  	%rd6327, %rd6297, 4294967295;
	mul.wide.u32 	%rd6328, %r2888, %r4199;
	add.s64 	%rd6329, %rd6326, %rd6327;
	add.s64 	%rd6330, %rd6329, %rd6328;
	shr.u64 	%rd6331, %rd6330, 32;
	and.b64  	%rd6332, %rd6302, 4294967295;
	mul.wide.u32 	%rd6333, %r2889, %r4199;
	add.s64 	%rd6334, %rd6331, %rd6332;
	add.s64 	%rd6335, %rd6334, %rd6333;
	shr.u64 	%rd6336, %rd6335, 32;
	and.b64  	%rd6337, %rd6307, 4294967295;
	mul.wide.u32 	%rd6338, %r2890, %r4199;
	add.s64 	%rd6339, %rd6336, %rd6337;
	add.s64 	%rd6340, %rd6339, %rd6338;
	shr.u64 	%rd6341, %rd6340, 32;
	and.b64  	%rd6342, %rd6311, 4294967295;
	mul.wide.u32 	%rd6343, %r2891, %r4199;
	add.s64 	%rd6344, %rd6341, %rd6342;
	add.s64 	%rd6345, %rd6344, %rd6343;
	shr.u64 	%rd6346, %rd6345, 32;
	mul.wide.u32 	%rd6347, %r2892, %r4199;
	add.s64 	%rd6348, %rd6346, %rd6312;
	add.s64 	%rd6349, %rd6348, %rd6347;
	shr.u64 	%rd6350, %rd6349, 32;
	and.b64  	%rd6351, %rd6320, 4294967295;
	mul.wide.u32 	%rd6352, %r2885, %r4200;
	add.s64 	%rd6353, %rd6352, %rd6351;
	shr.u64 	%rd6354, %rd6353, 32;
	and.b64  	%rd6355, %rd6325, 4294967295;
	mul.wide.u32 	%rd6356, %r2886, %r4200;
	add.s64 	%rd6357, %rd6354, %rd6355;
	add.s64 	%rd6358, %rd6357, %rd6356;
	shr.u64 	%rd6359, %rd6358, 32;
	and.b64  	%rd6360, %rd6330, 4294967295;
	mul.wide.u32 	%rd6361, %r2887, %r4200;
	add.s64 	%rd6362, %rd6359, %rd6360;
	add.s64 	%rd6363, %rd6362, %rd6361;
	shr.u64 	%rd6364, %rd6363, 32;
	and.b64  	%rd6365, %rd6335, 4294967295;
	mul.wide.u32 	%rd6366, %r2888, %r4200;
	add.s64 	%rd6367, %rd6364, %rd6365;
	add.s64 	%rd6368, %rd6367, %rd6366;
	shr.u64 	%rd6369, %rd6368, 32;
	and.b64  	%rd6370, %rd6340, 4294967295;
	mul.wide.u32 	%rd6371, %r2889, %r4200;
	add.s64 	%rd6372, %rd6369, %rd6370;
	add.s64 	%rd6373, %rd6372, %rd6371;
	shr.u64 	%rd6374, %rd6373, 32;
	and.b64  	%rd6375, %rd6345, 4294967295;
	mul.wide.u32 	%rd6376, %r2890, %r4200;
	add.s64 	%rd6377, %rd6374, %rd6375;
	add.s64 	%rd6378, %rd6377, %rd6376;
	shr.u64 	%rd6379, %rd6378, 32;
	and.b64  	%rd6380, %rd6349, 4294967295;
	mul.wide.u32 	%rd6381, %r2891, %r4200;
	add.s64 	%rd6382, %rd6379, %rd6380;
	add.s64 	%rd6383, %rd6382, %rd6381;
	shr.u64 	%rd6384, %rd6383, 32;
	mul.wide.u32 	%rd6385, %r2892, %r4200;
	add.s64 	%rd6386, %rd6384, %rd6350;
	add.s64 	%rd6387, %rd6386, %rd6385;
	shr.u64 	%rd6388, %rd6387, 32;
	and.b64  	%rd6389, %rd6358, 4294967295;
	mul.wide.u32 	%rd6390, %r2885, %r4201;
	add.s64 	%rd6391, %rd6390, %rd6389;
	shr.u64 	%rd6392, %rd6391, 32;
	and.b64  	%rd6393, %rd6363, 4294967295;
	mul.wide.u32 	%rd6394, %r2886, %r4201;
	add.s64 	%rd6395, %rd6392, %rd6393;
	add.s64 	%rd6396, %rd6395, %rd6394;
	shr.u64 	%rd6397, %rd6396, 32;
	and.b64  	%rd6398, %rd6368, 4294967295;
	mul.wide.u32 	%rd6399, %r2887, %r4201;
	add.s64 	%rd6400, %rd6397, %rd6398;
	add.s64 	%rd6401, %rd6400, %rd6399;
	shr.u64 	%rd6402, %rd6401, 32;
	and.b64  	%rd6403, %rd6373, 4294967295;
	mul.wide.u32 	%rd6404, %r2888, %r4201;
	add.s64 	%rd6405, %rd6402, %rd6403;
	add.s64 	%rd6406, %rd6405, %rd6404;
	shr.u64 	%rd6407, %rd6406, 32;
	and.b64  	%rd6408, %rd6378, 4294967295;
	mul.wide.u32 	%rd6409, %r2889, %r4201;
	add.s64 	%rd6410, %rd6407, %rd6408;
	add.s64 	%rd6411, %rd6410, %rd6409;
	shr.u64 	%rd6412, %rd6411, 32;
	and.b64  	%rd6413, %rd6383, 4294967295;
	mul.wide.u32 	%rd6414, %r2890, %r4201;
	add.s64 	%rd6415, %rd6412, %rd6413;
	add.s64 	%rd6416, %rd6415, %rd6414;
	shr.u64 	%rd6417, %rd6416, 32;
	and.b64  	%rd6418, %rd6387, 4294967295;
	mul.wide.u32 	%rd6419, %r2891, %r4201;
	add.s64 	%rd6420, %rd6417, %rd6418;
	add.s64 	%rd6421, %rd6420, %rd6419;
	shr.u64 	%rd6422, %rd6421, 32;
	mul.wide.u32 	%rd6423, %r2892, %r4201;
	add.s64 	%rd6424, %rd6422, %rd6388;
	add.s64 	%rd6425, %rd6424, %rd6423;
	shr.u64 	%rd6426, %rd6425, 32;
	and.b64  	%rd6427, %rd6396, 4294967295;
	mul.wide.u32 	%rd6428, %r2885, %r4202;
	add.s64 	%rd6429, %rd6428, %rd6427;
	shr.u64 	%rd6430, %rd6429, 32;
	and.b64  	%rd6431, %rd6401, 4294967295;
	mul.wide.u32 	%rd6432, %r2886, %r4202;
	add.s64 	%rd6433, %rd6430, %rd6431;
	add.s64 	%rd6434, %rd6433, %rd6432;
	shr.u64 	%rd6435, %rd6434, 32;
	and.b64  	%rd6436, %rd6406, 4294967295;
	mul.wide.u32 	%rd6437, %r2887, %r4202;
	add.s64 	%rd6438, %rd6435, %rd6436;
	add.s64 	%rd6439, %rd6438, %rd6437;
	shr.u64 	%rd6440, %rd6439, 32;
	and.b64  	%rd6441, %rd6411, 4294967295;
	mul.wide.u32 	%rd6442, %r2888, %r4202;
	add.s64 	%rd6443, %rd6440, %rd6441;
	add.s64 	%rd6444, %rd6443, %rd6442;
	shr.u64 	%rd6445, %rd6444, 32;
	and.b64  	%rd6446, %rd6416, 4294967295;
	mul.wide.u32 	%rd6447, %r2889, %r4202;
	add.s64 	%rd6448, %rd6445, %rd6446;
	add.s64 	%rd6449, %rd6448, %rd6447;
	shr.u64 	%rd6450, %rd6449, 32;
	and.b64  	%rd6451, %rd6421, 4294967295;
	mul.wide.u32 	%rd6452, %r2890, %r4202;
	add.s64 	%rd6453, %rd6450, %rd6451;
	add.s64 	%rd6454, %rd6453, %rd6452;
	shr.u64 	%rd6455, %rd6454, 32;
	and.b64  	%rd6456, %rd6425, 4294967295;
	mul.wide.u32 	%rd6457, %r2891, %r4202;
	add.s64 	%rd6458, %rd6455, %rd6456;
	add.s64 	%rd6459, %rd6458, %rd6457;
	shr.u64 	%rd6460, %rd6459, 32;
	mul.wide.u32 	%rd6461, %r2892, %r4202;
	add.s64 	%rd6462, %rd6460, %rd6426;
	add.s64 	%rd6463, %rd6462, %rd6461;
	shr.u64 	%rd6464, %rd6463, 32;
	and.b64  	%rd6465, %rd6434, 4294967295;
	mul.wide.u32 	%rd6466, %r2885, %r4203;
	add.s64 	%rd6467, %rd6466, %rd6465;
	shr.u64 	%rd6468, %rd6467, 32;
	and.b64  	%rd6469, %rd6439, 4294967295;
	mul.wide.u32 	%rd6470, %r2886, %r4203;
	add.s64 	%rd6471, %rd6468, %rd6469;
	add.s64 	%rd6472, %rd6471, %rd6470;
	shr.u64 	%rd6473, %rd6472, 32;
	and.b64  	%rd6474, %rd6444, 4294967295;
	mul.wide.u32 	%rd6475, %r2887, %r4203;
	add.s64 	%rd6476, %rd6473, %rd6474;
	add.s64 	%rd6477, %rd6476, %rd6475;
	shr.u64 	%rd6478, %rd6477, 32;
	and.b64  	%rd6479, %rd6449, 4294967295;
	mul.wide.u32 	%rd6480, %r2888, %r4203;
	add.s64 	%rd6481, %rd6478, %rd6479;
	add.s64 	%rd6482, %rd6481, %rd6480;
	shr.u64 	%rd6483, %rd6482, 32;
	and.b64  	%rd6484, %rd6454, 4294967295;
	mul.wide.u32 	%rd6485, %r2889, %r4203;
	add.s64 	%rd6486, %rd6483, %rd6484;
	add.s64 	%rd6487, %rd6486, %rd6485;
	shr.u64 	%rd6488, %rd6487, 32;
	and.b64  	%rd6489, %rd6459, 4294967295;
	mul.wide.u32 	%rd6490, %r2890, %r4203;
	add.s64 	%rd6491, %rd6488, %rd6489;
	add.s64 	%rd6492, %rd6491, %rd6490;
	shr.u64 	%rd6493, %rd6492, 32;
	and.b64  	%rd6494, %rd6463, 4294967295;
	mul.wide.u32 	%rd6495, %r2891, %r4203;
	add.s64 	%rd6496, %rd6493, %rd6494;
	add.s64 	%rd6497, %rd6496, %rd6495;
	shr.u64 	%rd6498, %rd6497, 32;
	mul.wide.u32 	%rd6499, %r2892, %r4203;
	add.s64 	%rd6500, %rd6498, %rd6464;
	add.s64 	%rd6501, %rd6500, %rd6499;
	shr.u64 	%rd6502, %rd6501, 32;
	{ .reg .b32 tmp; mov.b64 {tmp, %r2893}, %rd6501; }
	and.b64  	%rd6503, %rd6472, 4294967295;
	mul.lo.s64 	%rd6504, %rd6503, 977;
	and.b64  	%rd6505, %rd6214, 4294967295;
	and.b64  	%rd6506, %rd6504, 4294967295;
	add.s64 	%rd9830, %rd6506, %rd6505;
	shr.u64 	%rd6507, %rd6504, 32;
	shr.u64 	%rd6508, %rd9830, 32;
	add.s64 	%rd6509, %rd6508, %rd6507;
	and.b64  	%rd6510, %rd6477, 4294967295;
	mul.lo.s64 	%rd6511, %rd6510, 977;
	and.b64  	%rd6512, %rd6239, 4294967295;
	and.b64  	%rd6513, %rd6511, 4294967295;
	add.s64 	%rd6514, %rd6509, %rd6512;
	add.s64 	%rd6515, %rd6514, %rd6513;
	add.s64 	%rd9831, %rd6515, %rd6503;
	shr.u64 	%rd6516, %rd6511, 32;
	shr.u64 	%rd6517, %rd9831, 32;
	add.s64 	%rd6518, %rd6517, %rd6516;
	and.b64  	%rd6519, %rd6482, 4294967295;
	mul.lo.s64 	%rd6520, %rd6519, 977;
	and.b64  	%rd6521, %rd6277, 4294967295;
	and.b64  	%rd6522, %rd6520, 4294967295;
	add.s64 	%rd6523, %rd6518, %rd6521;
	add.s64 	%rd6524, %rd6523, %rd6522;
	add.s64 	%rd9832, %rd6524, %rd6510;
	shr.u64 	%rd6525, %rd6520, 32;
	shr.u64 	%rd6526, %rd9832, 32;
	add.s64 	%rd6527, %rd6526, %rd6525;
	and.b64  	%rd6528, %rd6487, 4294967295;
	mul.lo.s64 	%rd6529, %rd6528, 977;
	and.b64  	%rd6530, %rd6315, 4294967295;
	and.b64  	%rd6531, %rd6529, 4294967295;
	add.s64 	%rd6532, %rd6527, %rd6530;
	add.s64 	%rd6533, %rd6532, %rd6531;
	add.s64 	%rd9833, %rd6533, %rd6519;
	shr.u64 	%rd6534, %rd6529, 32;
	shr.u64 	%rd6535, %rd9833, 32;
	add.s64 	%rd6536, %rd6535, %rd6534;
	and.b64  	%rd6537, %rd6492, 4294967295;
	mul.lo.s64 	%rd6538, %rd6537, 977;
	and.b64  	%rd6539, %rd6353, 4294967295;
	and.b64  	%rd6540, %rd6538, 4294967295;
	add.s64 	%rd6541, %rd6536, %rd6539;
	add.s64 	%rd6542, %rd6541, %rd6540;
	add.s64 	%rd9834, %rd6542, %rd6528;
	shr.u64 	%rd6543, %rd6538, 32;
	shr.u64 	%rd6544, %rd9834, 32;
	add.s64 	%rd6545, %rd6544, %rd6543;
	and.b64  	%rd6546, %rd6497, 4294967295;
	mul.lo.s64 	%rd6547, %rd6546, 977;
	and.b64  	%rd6548, %rd6391, 4294967295;
	and.b64  	%rd6549, %rd6547, 4294967295;
	add.s64 	%rd6550, %rd6545, %rd6548;
	add.s64 	%rd6551, %rd6550, %rd6549;
	add.s64 	%rd9835, %rd6551, %rd6537;
	shr.u64 	%rd6552, %rd6547, 32;
	shr.u64 	%rd6553, %rd9835, 32;
	add.s64 	%rd6554, %rd6553, %rd6552;
	and.b64  	%rd6555, %rd6501, 4294967295;
	mul.lo.s64 	%rd6556, %rd6555, 977;
	and.b64  	%rd6557, %rd6429, 4294967295;
	and.b64  	%rd6558, %rd6556, 4294967295;
	add.s64 	%rd6559, %rd6554, %rd6557;
	add.s64 	%rd6560, %rd6559, %rd6558;
	add.s64 	%rd9836, %rd6560, %rd6546;
	shr.u64 	%rd6561, %rd6556, 32;
	shr.u64 	%rd6562, %rd9836, 32;
	add.s64 	%rd6563, %rd6562, %rd6561;
	mul.lo.s64 	%rd6564, %rd6502, 977;
	and.b64  	%rd6565, %rd6467, 4294967295;
	and.b64  	%rd6566, %rd6564, 4294967295;
	add.s64 	%rd6567, %rd6563, %rd6565;
	add.s64 	%rd6568, %rd6567, %rd6566;
	add.s64 	%rd9837, %rd6568, %rd6555;
	shr.u64 	%rd6569, %rd6564, 32;
	shr.u64 	%rd6570, %rd9837, 32;
	cvt.u32.u64 	%r2894, %rd6570;
	cvt.u32.u64 	%r2895, %rd6569;
	add.s32 	%r2896, %r2894, %r2895;
	add.s32 	%r900, %r2896, %r2893;
	setp.eq.s32 	%p1002, %r900, 0;
	mov.pred 	%p1577, 0;
	@%p1002 bra 	$L__BB2_794;
	cvt.u64.u32 	%rd6571, %r900;
	mul.wide.u32 	%rd6572, %r900, 977;
	shr.u64 	%rd6573, %rd6572, 32;
	and.b64  	%rd6574, %rd9830, 4294967295;
	and.b64  	%rd6575, %rd6572, 4294967295;
	add.s64 	%rd9830, %rd6575, %rd6574;
	shr.u64 	%rd6576, %rd9830, 32;
	and.b64  	%rd6577, %rd9831, 4294967295;
	add.s64 	%rd6578, %rd6573, %rd6577;
	add.s64 	%rd6579, %rd6578, %rd6571;
	add.s64 	%rd9831, %rd6579, %rd6576;
	setp.lt.u64 	%p1004, %rd9831, 4294967296;
	@%p1004 bra 	$L__BB2_794;
	shr.u64 	%rd6580, %rd9831, 32;
	and.b64  	%rd6581, %rd9832, 4294967295;
	add.s64 	%rd9832, %rd6580, %rd6581;
	setp.lt.u64 	%p1006, %rd9832, 4294967296;
	@%p1006 bra 	$L__BB2_794;
	shr.u64 	%rd6582, %rd9832, 32;
	and.b64  	%rd6583, %rd9833, 4294967295;
	add.s64 	%rd9833, %rd6582, %rd6583;
	setp.lt.u64 	%p1008, %rd9833, 4294967296;
	@%p1008 bra 	$L__BB2_794;
	shr.u64 	%rd6585, %rd9833, 32;
	and.b64  	%rd6586, %rd9834, 4294967295;
	add.s64 	%rd9834, %rd6585, %rd6586;
	setp.lt.u64 	%p1010, %rd9834, 4294967296;
	mov.b64 	%rd9833, 4294967296;
	@%p1010 bra 	$L__BB2_794;
	shr.u64 	%rd6588, %rd9834, 32;
	and.b64  	%rd6589, %rd9835, 4294967295;
	add.s64 	%rd9835, %rd6588, %rd6589;
	setp.lt.u64 	%p1012, %rd9835, 4294967296;
	mov.b64 	%rd9833, 4294967296;
	mov.u64 	%rd9834, %rd9833;
	@%p1012 bra 	$L__BB2_794;
	shr.u64 	%rd6591, %rd9835, 32;
	and.b64  	%rd6592, %rd9836, 4294967295;
	add.s64 	%rd9836, %rd6591, %rd6592;
	setp.lt.u64 	%p1014, %rd9836, 4294967296;
	mov.b64 	%rd9833, 4294967296;
	mov.u64 	%rd9835, %rd9833;
	@%p1014 bra 	$L__BB2_794;
	shr.u64 	%rd6594, %rd9836, 32;
	and.b64  	%rd6595, %rd9837, 4294967295;
	add.s64 	%rd6596, %rd6594, %rd6595;
	setp.gt.u64 	%p1577, %rd6596, 4294967295;
	min.u64 	%rd9837, %rd6596, 4294967296;
	mov.b64 	%rd9833, 4294967296;
	mov.u64 	%rd9834, %rd9833;
	mov.u64 	%rd9836, %rd9833;
$L__BB2_794:
	cvt.u32.u64 	%r4219, %rd9837;
	cvt.u32.u64 	%r4218, %rd9836;
	cvt.u32.u64 	%r4217, %rd9835;
	cvt.u32.u64 	%r4216, %rd9834;
	cvt.u32.u64 	%r4215, %rd9833;
	cvt.u32.u64 	%r4214, %rd9832;
	cvt.u32.u64 	%r4213, %rd9831;
	cvt.u32.u64 	%r4212, %rd9830;
	setp.lt.u32 	%p1015, %r2, %r4219;
	or.pred  	%p1016, %p1577, %p1015;
	@%p1016 bra 	$L__BB2_808;
	setp.gt.u32 	%p1017, %r2, %r4219;
	@%p1017 bra 	$L__BB2_809;
	setp.lt.u32 	%p1018, %r645, %r4218;
	@%p1018 bra 	$L__BB2_808;
	setp.gt.u32 	%p1019, %r645, %r4218;
	@%p1019 bra 	$L__BB2_809;
	setp.lt.u32 	%p1020, %r1, %r4217;
	@%p1020 bra 	$L__BB2_808;
	setp.gt.u32 	%p1021, %r1, %r4217;
	@%p1021 bra 	$L__BB2_809;
	setp.lt.u32 	%p1022, %r13, %r4216;
	@%p1022 bra 	$L__BB2_808;
	setp.gt.u32 	%p1023, %r13, %r4216;
	@%p1023 bra 	$L__BB2_809;
	setp.lt.u32 	%p1024, %r15, %r4215;
	@%p1024 bra 	$L__BB2_808;
	setp.gt.u32 	%p1025, %r15, %r4215;
	@%p1025 bra 	$L__BB2_809;
	setp.lt.u32 	%p1026, %r14, %r4214;
	@%p1026 bra 	$L__BB2_808;
	setp.gt.u32 	%p1027, %r14, %r4214;
	@%p1027 bra 	$L__BB2_809;
	setp.lt.u32 	%p1028, %r644, %r4213;
	@%p1028 bra 	$L__BB2_808;
	setp.gt.u32 	%p1029, %r644, %r4213;
	setp.gt.u32 	%p1030, %r646, %r4212;
	or.pred  	%p1031, %p1029, %p1030;
	@%p1031 bra 	$L__BB2_809;
$L__BB2_808:
	// begin inline asm
	sub.cc.u32 %r4212, %r4212, %r646;
	subc.cc.u32 %r4213, %r4213, %r644;
	subc.cc.u32 %r4214, %r4214, %r14;
	subc.cc.u32 %r4215, %r4215, %r15;
	subc.cc.u32 %r4216, %r4216, %r13;
	subc.cc.u32 %r4217, %r4217, %r1;
	subc.cc.u32 %r4218, %r4218, %r645;
	subc.u32 %r4219, %r4219, %r2;
	
	// end inline asm
$L__BB2_809:
	setp.gt.u32 	%p1032, %r4219, %r2;
	@%p1032 bra 	$L__BB2_822;
	bra.uni 	$L__BB2_823;
$L__BB2_810:
	setp.gt.u32 	%p1034, %r4218, %r645;
	@%p1034 bra 	$L__BB2_822;
	setp.lt.u32 	%p1035, %r4218, %r645;
	@%p1035 bra 	$L__BB2_824;
	setp.gt.u32 	%p1036, %r4217, %r1;
	@%p1036 bra 	$L__BB2_822;
	setp.lt.u32 	%p1037, %r4217, %r1;
	@%p1037 bra 	$L__BB2_824;
	setp.gt.u32 	%p1038, %r4216, %r13;
	@%p1038 bra 	$L__BB2_822;
	setp.lt.u32 	%p1039, %r4216, %r13;
	@%p1039 bra 	$L__BB2_824;
	setp.gt.u32 	%p1040, %r4215, %r15;
	@%p1040 bra 	$L__BB2_822;
	setp.lt.u32 	%p1041, %r4215, %r15;
	@%p1041 bra 	$L__BB2_824;
	setp.gt.u32 	%p1042, %r4214, %r14;
	@%p1042 bra 	$L__BB2_822;
	setp.lt.u32 	%p1043, %r4214, %r14;
	@%p1043 bra 	$L__BB2_824;
	setp.gt.u32 	%p1044, %r4213, %r644;
	@%p1044 bra 	$L__BB2_822;
	setp.lt.u32 	%p1045, %r4213, %r644;
	setp.lt.u32 	%p1046, %r4212, %r646;
	or.pred  	%p1047, %p1045, %p1046;
	@%p1047 bra 	$L__BB2_824;
$L__BB2_822:
	// begin inline asm
	sub.cc.u32 %r4212, %r4212, %r646;
	subc.cc.u32 %r4213, %r4213, %r644;
	subc.cc.u32 %r4214, %r4214, %r14;
	subc.cc.u32 %r4215, %r4215, %r15;
	subc.cc.u32 %r4216, %r4216, %r13;
	subc.cc.u32 %r4217, %r4217, %r1;
	subc.cc.u32 %r4218, %r4218, %r645;
	subc.u32 %r4219, %r4219, %r2;
	
	// end inline asm
	bra.uni 	$L__BB2_824;
$L__BB2_823:
	setp.lt.u32 	%p1033, %r4219, %r2;
	@%p1033 bra 	$L__BB2_824;
	bra.uni 	$L__BB2_810;
$L__BB2_824:
	st.global.u32 	[%rd438], %r4147;
	st.global.u32 	[%rd438+4], %r4148;
	st.global.u32 	[%rd438+8], %r4149;
	st.global.u32 	[%rd438+12], %r4150;
	st.global.u32 	[%rd438+16], %r4151;
	st.global.u32 	[%rd438+20], %r4152;
	st.global.u32 	[%rd438+24], %r4153;
	st.global.u32 	[%rd438+28], %r4154;
	st.global.u32 	[%rd438+32], %r4179;
	st.global.u32 	[%rd438+36], %r4180;
	st.global.u32 	[%rd438+40], %r4181;
	st.global.u32 	[%rd438+44], %r4182;
	st.global.u32 	[%rd438+48], %r4183;
	st.global.u32 	[%rd438+52], %r4184;
	st.global.u32 	[%rd438+56], %r4185;
	st.global.u32 	[%rd438+60], %r4186;
	st.global.u32 	[%rd438+64], %r4212;
	st.global.u32 	[%rd438+68], %r4213;
	st.global.u32 	[%rd438+72], %r4214;
	st.global.u32 	[%rd438+76], %r4215;
	st.global.u32 	[%rd438+80], %r4216;
	st.global.u32 	[%rd438+84], %r4217;
	st.global.u32 	[%rd438+88], %r4218;
	st.global.u32 	[%rd438+92], %r4219;
	mov.b16 	%rs6, 0;
	st.global.u8 	[%rd438+96], %rs6;
	bra.uni 	$L__BB2_1263;
$L__BB2_825:
	setp.gt.u32 	%p1050, %r3926, %r3910;
	@%p1050 bra 	$L__BB2_837;
	setp.lt.u32 	%p1051, %r3926, %r3910;
	@%p1051 bra 	$L__BB2_840;
	setp.gt.u32 	%p1052, %r3927, %r3911;
	@%p1052 bra 	$L__BB2_837;
	setp.lt.u32 	%p1053, %r3927, %r3911;
	@%p1053 bra 	$L__BB2_840;
	setp.gt.u32 	%p1054, %r3928, %r3912;
	@%p1054 bra 	$L__BB2_837;
	setp.lt.u32 	%p1055, %r3928, %r3912;
	@%p1055 bra 	$L__BB2_840;
	setp.gt.u32 	%p1056, %r3929, %r3913;
	@%p1056 bra 	$L__BB2_837;
	setp.lt.u32 	%p1057, %r3929, %r3913;
	@%p1057 bra 	$L__BB2_840;
	setp.gt.u32 	%p1058, %r3930, %r3914;
	@%p1058 bra 	$L__BB2_837;
	setp.lt.u32 	%p1059, %r3930, %r3914;
	@%p1059 bra 	$L__BB2_840;
	setp.gt.u32 	%p1060, %r3931, %r3915;
	@%p1060 bra 	$L__BB2_837;
	setp.lt.u32 	%p1061, %r3931, %r3915;
	setp.lt.u32 	%p1062, %r3932, %r3916;
	or.pred  	%p1063, %p1061, %p1062;
	@%p1063 bra 	$L__BB2_840;
$L__BB2_837:
	// begin inline asm
	sub.cc.u32 %r4220, %r3932, %r3916;
	subc.cc.u32 %r4221, %r3931, %r3915;
	subc.cc.u32 %r4222, %r3930, %r3914;
	subc.cc.u32 %r4223, %r3929, %r3913;
	subc.cc.u32 %r4224, %r3928, %r3912;
	subc.cc.u32 %r4225, %r3927, %r3911;
	subc.cc.u32 %r4226, %r3926, %r3910;
	subc.u32 %r4227, %r3925, %r3909;
	
	// end inline asm
	bra.uni 	$L__BB2_841;
$L__BB2_838:
	setp.gt.u32 	%p1048, %r3925, %r3909;
	@%p1048 bra 	$L__BB2_837;
	setp.le.u32 	%p1049, %r3909, %r3925;
	@%p1049 bra 	$L__BB2_825;
$L__BB2_840:
	// begin inline asm
	add.cc.u32 %r2945, %r3932, %r18;
	addc.cc.u32 %r2946, %r3931, %r16;
	addc.cc.u32 %r2947, %r3930, %r14;
	addc.cc.u32 %r2948, %r3929, %r15;
	addc.cc.u32 %r2949, %r3928, %r13;
	addc.cc.u32 %r2950, %r3927, %r1;
	addc.cc.u32 %r2951, %r3926, %r17;
	addc.u32 %r2952, %r3925, %r2;
	
	// end inline asm
	// begin inline asm
	sub.cc.u32 %r4220, %r2945, %r3916;
	subc.cc.u32 %r4221, %r2946, %r3915;
	subc.cc.u32 %r4222, %r2947, %r3914;
	subc.cc.u32 %r4223, %r2948, %r3913;
	subc.cc.u32 %r4224, %r2949, %r3912;
	subc.cc.u32 %r4225, %r2950, %r3911;
	subc.cc.u32 %r4226, %r2951, %r3910;
	subc.u32 %r4227, %r2952, %r3909;
	
	// end inline asm
$L__BB2_841:
	setp.gt.u32 	%p1064, %r3989, %r3973;
	@%p1064 bra 	$L__BB2_842;
	bra.uni 	$L__BB2_855;
$L__BB2_842:
	// begin inline asm
	sub.cc.u32 %r4228, %r3996, %r3980;
	subc.cc.u32 %r4229, %r3995, %r3979;
	subc.cc.u32 %r4230, %r3994, %r3978;
	subc.cc.u32 %r4231, %r3993, %r3977;
	subc.cc.u32 %r4232, %r3992, %r3976;
	subc.cc.u32 %r4233, %r3991, %r3975;
	subc.cc.u32 %r4234, %r3990, %r3974;
	subc.u32 %r4235, %r3989, %r3973;
	
	// end inline asm
	bra.uni 	$L__BB2_857;
$L__BB2_843:
	setp.gt.u32 	%p1066, %r3990, %r3974;
	@%p1066 bra 	$L__BB2_842;
	setp.lt.u32 	%p1067, %r3990, %r3974;
	@%p1067 bra 	$L__BB2_856;
	setp.gt.u32 	%p1068, %r3991, %r3975;
	@%p1068 bra 	$L__BB2_842;
	setp.lt.u32 	%p1069, %r3991, %r3975;
	@%p1069 bra 	$L__BB2_856;
	setp.gt.u32 	%p1070, %r3992, %r3976;
	@%p1070 bra 	$L__BB2_842;
	setp.lt.u32 	%p1071, %r3992, %r3976;
	@%p1071 bra 	$L__BB2_856;
	setp.gt.u32 	%p1072, %r3993, %r3977;
	@%p1072 bra 	$L__BB2_842;
	setp.lt.u32 	%p1073, %r3993, %r3977;
	@%p1073 bra 	$L__BB2_856;
	setp.gt.u32 	%p1074, %r3994, %r3978;
	@%p1074 bra 	$L__BB2_842;
	setp.lt.u32 	%p1075, %r3994, %r3978;
	@%p1075 bra 	$L__BB2_856;
	setp.gt.u32 	%p1076, %r3995, %r3979;
	@%p1076 bra 	$L__BB2_842;
	setp.lt.u32 	%p1077, %r3995, %r3979;
	setp.lt.u32 	%p1078, %r3996, %r3980;
	or.pred  	%p1079, %p1077, %p1078;
	@%p1079 bra 	$L__BB2_856;
	bra.uni 	$L__BB2_842;
$L__BB2_855:
	setp.ge.u32 	%p1065, %r3989, %r3973;
	@%p1065 bra 	$L__BB2_843;
$L__BB2_856:
	// begin inline asm
	add.cc.u32 %r3017, %r3996, %r18;
	addc.cc.u32 %r3018, %r3995, %r16;
	addc.cc.u32 %r3019, %r3994, %r14;
	addc.cc.u32 %r3020, %r3993, %r15;
	addc.cc.u32 %r3021, %r3992, %r13;
	addc.cc.u32 %r3022, %r3991, %r1;
	addc.cc.u32 %r3023, %r3990, %r17;
	addc.u32 %r3024, %r3989, %r2;
	
	// end inline asm
	// begin inline asm
	sub.cc.u32 %r4228, %r3017, %r3980;
	subc.cc.u32 %r4229, %r3018, %r3979;
	subc.cc.u32 %r4230, %r3019, %r3978;
	subc.cc.u32 %r4231, %r3020, %r3977;
	subc.cc.u32 %r4232, %r3021, %r3976;
	subc.cc.u32 %r4233, %r3022, %r3975;
	subc.cc.u32 %r4234, %r3023, %r3974;
	subc.u32 %r4235, %r3024, %r3973;
	
	// end inline asm
$L__BB2_857:
	mul.wide.u32 	%rd6597, %r4220, %r4220;
	shr.u64 	%rd6598, %rd6597, 32;
	mul.wide.u32 	%rd6599, %r4221, %r4220;
	add.s64 	%rd6600, %rd6598, %rd6599;
	shr.u64 	%rd6601, %rd6600, 32;
	mul.wide.u32 	%rd6602, %r4222, %r4220;
	add.s64 	%rd6603, %rd6601, %rd6602;
	shr.u64 	%rd6604, %rd6603, 32;
	mul.wide.u32 	%rd6605, %r4223, %r4220;
	add.s64 	%rd6606, %rd6604, %rd6605;
	shr.u64 	%rd6607, %rd6606, 32;
	mul.wide.u32 	%rd6608, %r4224, %r4220;
	add.s64 	%rd6609, %rd6607, %rd6608;
	shr.u64 	%rd6610, %rd6609, 32;
	mul.wide.u32 	%rd6611, %r4225, %r4220;
	add.s64 	%rd6612, %rd6610, %rd6611;
	shr.u64 	%rd6613, %rd6612, 32;
	mul.wide.u32 	%rd6614, %r4226, %r4220;
	add.s64 	%rd6615, %rd6613, %rd6614;
	shr.u64 	%rd6616, %rd6615, 32;
	mul.wide.u32 	%rd6617, %r4227, %r4220;
	add.s64 	%rd6618, %rd6616, %rd6617;
	shr.u64 	%rd6619, %rd6618, 32;
	and.b64  	%rd6620, %rd6600, 4294967295;
	add.s64 	%rd6621, %rd6599, %rd6620;
	shr.u64 	%rd6622, %rd6621, 32;
	and.b64  	%rd6623, %rd6603, 4294967295;
	mul.wide.u32 	%rd6624, %r4221, %r4221;
	add.s64 	%rd6625, %rd6622, %rd6623;
	add.s64 	%rd6626, %rd6625, %rd6624;
	shr.u64 	%rd6627, %rd6626, 32;
	and.b64  	%rd6628, %rd6606, 4294967295;
	mul.wide.u32 	%rd6629, %r4222, %r4221;
	add.s64 	%rd6630, %rd6627, %rd6628;
	add.s64 	%rd6631, %rd6630, %rd6629;
	shr.u64 	%rd6632, %rd6631, 32;
	and.b64  	%rd6633, %rd6609, 4294967295;
	mul.wide.u32 	%rd6634, %r4223, %r4221;
	add.s64 	%rd6635, %rd6632, %rd6633;
	add.s64 	%rd6636, %rd6635, %rd6634;
	shr.u64 	%rd6637, %rd6636, 32;
	and.b64  	%rd6638, %rd6612, 4294967295;
	mul.wide.u32 	%rd6639, %r4224, %r4221;
	add.s64 	%rd6640, %rd6637, %rd6638;
	add.s64 	%rd6641, %rd6640, %rd6639;
	shr.u64 	%rd6642, %rd6641, 32;
	and.b64  	%rd6643, %rd6615, 4294967295;
	mul.wide.u32 	%rd6644, %r4225, %r4221;
	add.s64 	%rd6645, %rd6642, %rd6643;
	add.s64 	%rd6646, %rd6645, %rd6644;
	shr.u64 	%rd6647, %rd6646, 32;
	and.b64  	%rd6648, %rd6618, 4294967295;
	mul.wide.u32 	%rd6649, %r4226, %r4221;
	add.s64 	%rd6650, %rd6647, %rd6648;
	add.s64 	%rd6651, %rd6650, %rd6649;
	shr.u64 	%rd6652, %rd6651, 32;
	mul.wide.u32 	%rd6653, %r4227, %r4221;
	add.s64 	%rd6654, %rd6652, %rd6619;
	add.s64 	%rd6655, %rd6654, %rd6653;
	shr.u64 	%rd6656, %rd6655, 32;
	and.b64  	%rd6657, %rd6626, 4294967295;
	add.s64 	%rd6658, %rd6602, %rd6657;
	shr.u64 	%rd6659, %rd6658, 32;
	and.b64  	%rd6660, %rd6631, 4294967295;
	add.s64 	%rd6661, %rd6659, %rd6660;
	add.s64 	%rd6662, %rd6661, %rd6629;
	shr.u64 	%rd6663, %rd6662, 32;
	and.b64  	%rd6664, %rd6636, 4294967295;
	mul.wide.u32 	%rd6665, %r4222, %r4222;
	add.s64 	%rd6666, %rd6663, %rd6664;
	add.s64 	%rd6667, %rd6666, %rd6665;
	shr.u64 	%rd6668, %rd6667, 32;
	and.b64  	%rd6669, %rd6641, 4294967295;
	mul.wide.u32 	%rd6670, %r4223, %r4222;
	add.s64 	%rd6671, %rd6668, %rd6669;
	add.s64 	%rd6672, %rd6671, %rd6670;
	shr.u64 	%rd6673, %rd6672, 32;
	and.b64  	%rd6674, %rd6646, 4294967295;
	mul.wide.u32 	%rd6675, %r4224, %r4222;
	add.s64 	%rd6676, %rd6673, %rd6674;
	add.s64 	%rd6677, %rd6676, %rd6675;
	shr.u64 	%rd6678, %rd6677, 32;
	and.b64  	%rd6679, %rd6651, 4294967295;
	mul.wide.u32 	%rd6680, %r4225, %r4222;
	add.s64 	%rd6681, %rd6678, %rd6679;
	add.s64 	%rd6682, %rd6681, %rd6680;
	shr.u64 	%rd6683, %rd6682, 32;
	and.b64  	%rd6684, %rd6655, 4294967295;
	mul.wide.u32 	%rd6685, %r4226, %r4222;
	add.s64 	%rd6686, %rd6683, %rd6684;
	add.s64 	%rd6687, %rd6686, %rd6685;
	shr.u64 	%rd6688, %rd6687, 32;
	mul.wide.u32 	%rd6689, %r4227, %r4222;
	add.s64 	%rd6690, %rd6688, %rd6656;
	add.s64 	%rd6691, %rd6690, %rd6689;
	shr.u64 	%rd6692, %rd6691, 32;
	and.b64  	%rd6693, %rd6662, 4294967295;
	add.s64 	%rd6694, %rd6605, %rd6693;
	shr.u64 	%rd6695, %rd6694, 32;
	and.b64  	%rd6696, %rd6667, 4294967295;
	add.s64 	%rd6697, %rd6695, %rd6696;
	add.s64 	%rd6698, %rd6697, %rd6634;
	shr.u64 	%rd6699, %rd6698, 32;
	and.b64  	%rd6700, %rd6672, 4294967295;
	add.s64 	%rd6701, %rd6699, %rd6700;
	add.s64 	%rd6702, %rd6701, %rd6670;
	shr.u64 	%rd6703, %rd6702, 32;
	and.b64  	%rd6704, %rd6677, 4294967295;
	mul.wide.u32 	%rd6705, %r4223, %r4223;
	add.s64 	%rd6706, %rd6703, %rd6704;
	add.s64 	%rd6707, %rd6706, %rd6705;
	shr.u64 	%rd6708, %rd6707, 32;
	and.b64  	%rd6709, %rd6682, 4294967295;
	mul.wide.u32 	%rd6710, %r4224, %r4223;
	add.s64 	%rd6711, %rd6708, %rd6709;
	add.s64 	%rd6712, %rd6711, %rd6710;
	shr.u64 	%rd6713, %rd6712, 32;
	and.b64  	%rd6714, %rd6687, 4294967295;
	mul.wide.u32 	%rd6715, %r4225, %r4223;
	add.s64 	%rd6716, %rd6713, %rd6714;
	add.s64 	%rd6717, %rd6716, %rd6715;
	shr.u64 	%rd6718, %rd6717, 32;
	and.b64  	%rd6719, %rd6691, 4294967295;
	mul.wide.u32 	%rd6720, %r4226, %r4223;
	add.s64 	%rd6721, %rd6718, %rd6719;
	add.s64 	%rd6722, %rd6721, %rd6720;
	shr.u64 	%rd6723, %rd6722, 32;
	mul.wide.u32 	%rd6724, %r4227, %r4223;
	add.s64 	%rd6725, %rd6723, %rd6692;
	add.s64 	%rd6726, %rd6725, %rd6724;
	shr.u64 	%rd6727, %rd6726, 32;
	and.b64  	%rd6728, %rd6698, 4294967295;
	add.s64 	%rd6729, %rd6608, %rd6728;
	shr.u64 	%rd6730, %rd6729, 32;
	and.b64  	%rd6731, %rd6702, 4294967295;
	add.s64 	%rd6732, %rd6730, %rd6731;
	add.s64 	%rd6733, %rd6732, %rd6639;
	shr.u64 	%rd6734, %rd6733, 32;
	and.b64  	%rd6735, %rd6707, 4294967295;
	add.s64 	%rd6736, %rd6734, %rd6735;
	add.s64 	%rd6737, %rd6736, %rd6675;
	shr.u64 	%rd6738, %rd6737, 32;
	and.b64  	%rd6739, %rd6712, 4294967295;
	add.s64 	%rd6740, %rd6738, %rd6739;
	add.s64 	%rd6741, %rd6740, %rd6710;
	shr.u64 	%rd6742, %rd6741, 32;
	and.b64  	%rd6743, %rd6717, 4294967295;
	mul.wide.u32 	%rd6744, %r4224, %r4224;
	add.s64 	%rd6745, %rd6742, %rd6743;
	add.s64 	%rd6746, %rd6745, %rd6744;
	shr.u64 	%rd6747, %rd6746, 32;
	and.b64  	%rd6748, %rd6722, 4294967295;
	mul.wide.u32 	%rd6749, %r4225, %r4224;
	add.s64 	%rd6750, %rd6747, %rd6748;
	add.s64 	%rd6751, %rd6750, %rd6749;
	shr.u64 	%rd6752, %rd6751, 32;
	and.b64  	%rd6753, %rd6726, 4294967295;
	mul.wide.u32 	%rd6754, %r4226, %r4224;
	add.s64 	%rd6755, %rd6752, %rd6753;
	add.s64 	%rd6756, %rd6755, %rd6754;
	shr.u64 	%rd6757, %rd6756, 32;
	mul.wide.u32 	%rd6758, %r4227, %r4224;
	add.s64 	%rd6759, %rd6757, %rd6727;
	add.s64 	%rd6760, %rd6759, %rd6758;
	shr.u64 	%rd6761, %rd6760, 32;
	and.b64  	%rd6762, %rd6733, 4294967295;
	add.s64 	%rd6763, %rd6611, %rd6762;
	shr.u64 	%rd6764, %rd6763, 32;
	and.b64  	%rd6765, %rd6737, 4294967295;
	add.s64 	%rd6766, %rd6764, %rd6765;
	add.s64 	%rd6767, %rd6766, %rd6644;
	shr.u64 	%rd6768, %rd6767, 32;
	and.b64  	%rd6769, %rd6741, 4294967295;
	add.s64 	%rd6770, %rd6768, %rd6769;
	add.s64 	%rd6771, %rd6770, %rd6680;
	shr.u64 	%rd6772, %rd6771, 32;
	and.b64  	%rd6773, %rd6746, 4294967295;
	add.s64 	%rd6774, %rd6772, %rd6773;
	add.s64 	%rd6775, %rd6774, %rd6715;
	shr.u64 	%rd6776, %rd6775, 32;
	and.b64  	%rd6777, %rd6751, 4294967295;
	add.s64 	%rd6778, %rd6776, %rd6777;
	add.s64 	%rd6779, %rd6778, %rd6749;
	shr.u64 	%rd6780, %rd6779, 32;
	and.b64  	%rd6781, %rd6756, 4294967295;
	mul.wide.u32 	%rd6782, %r4225, %r4225;
	add.s64 	%rd6783, %rd6780, %rd6781;
	add.s64 	%rd6784, %rd6783, %rd6782;
	shr.u64 	%rd6785, %rd6784, 32;
	and.b64  	%rd6786, %rd6760, 4294967295;
	mul.wide.u32 	%rd6787, %r4226, %r4225;
	add.s64 	%rd6788, %rd6785, %rd6786;
	add.s64 	%rd6789, %rd6788, %rd6787;
	shr.u64 	%rd6790, %rd6789, 32;
	mul.wide.u32 	%rd6791, %r4227, %r4225;
	add.s64 	%rd6792, %rd6790, %rd6761;
	add.s64 	%rd6793, %rd6792, %rd6791;
	shr.u64 	%rd6794, %rd6793, 32;
	and.b64  	%rd6795, %rd6767, 4294967295;
	add.s64 	%rd6796, %rd6614, %rd6795;
	shr.u64 	%rd6797, %rd6796, 32;
	and.b64  	%rd6798, %rd6771, 4294967295;
	add.s64 	%rd6799, %rd6797, %rd6798;
	add.s64 	%rd6800, %rd6799, %rd6649;
	shr.u64 	%rd6801, %rd6800, 32;
	and.b64  	%rd6802, %rd6775, 4294967295;
	add.s64 	%rd6803, %rd6801, %rd6802;
	add.s64 	%rd6804, %rd6803, %rd6685;
	shr.u64 	%rd6805, %rd6804, 32;
	and.b64  	%rd6806, %rd6779, 4294967295;
	add.s64 	%rd6807, %rd6805, %rd6806;
	add.s64 	%rd6808, %rd6807, %rd6720;
	shr.u64 	%rd6809, %rd6808, 32;
	and.b64  	%rd6810, %rd6784, 4294967295;
	add.s64 	%rd6811, %rd6809, %rd6810;
	add.s64 	%rd6812, %rd6811, %rd6754;
	shr.u64 	%rd6813, %rd6812, 32;
	and.b64  	%rd6814, %rd6789, 4294967295;
	add.s64 	%rd6815, %rd6813, %rd6814;
	add.s64 	%rd6816, %rd6815, %rd6787;
	shr.u64 	%rd6817, %rd6816, 32;
	and.b64  	%rd6818, %rd6793, 4294967295;
	mul.wide.u32 	%rd6819, %r4226, %r4226;
	add.s64 	%rd6820, %rd6817, %rd6818;
	add.s64 	%rd6821, %rd6820, %rd6819;
	shr.u64 	%rd6822, %rd6821, 32;
	mul.wide.u32 	%rd6823, %r4227, %r4226;
	add.s64 	%rd6824, %rd6822, %rd6794;
	add.s64 	%rd6825, %rd6824, %rd6823;
	shr.u64 	%rd6826, %rd6825, 32;
	and.b64  	%rd6827, %rd6800, 4294967295;
	add.s64 	%rd6828, %rd6617, %rd6827;
	shr.u64 	%rd6829, %rd6828, 32;
	and.b64  	%rd6830, %rd6804, 4294967295;
	add.s64 	%rd6831, %rd6829, %rd6830;
	add.s64 	%rd6832, %rd6831, %rd6653;
	shr.u64 	%rd6833, %rd6832, 32;
	and.b64  	%rd6834, %rd6808, 4294967295;
	add.s64 	%rd6835, %rd6833, %rd6834;
	add.s64 	%rd6836, %rd6835, %rd6689;
	shr.u64 	%rd6837, %rd6836, 32;
	and.b64  	%rd6838, %rd6812, 4294967295;
	add.s64 	%rd6839, %rd6837, %rd6838;
	add.s64 	%rd6840, %rd6839, %rd6724;
	shr.u64 	%rd6841, %rd6840, 32;
	and.b64  	%rd6842, %rd6816, 4294967295;
	add.s64 	%rd6843, %rd6841, %rd6842;
	add.s64 	%rd6844, %rd6843, %rd6758;
	shr.u64 	%rd6845, %rd6844, 32;
	and.b64  	%rd6846, %rd6821, 4294967295;
	add.s64 	%rd6847, %rd6845, %rd6846;
	add.s64 	%rd6848, %rd6847, %rd6791;
	shr.u64 	%rd6849, %rd6848, 32;
	and.b64  	%rd6850, %rd6825, 4294967295;
	add.s64 	%rd6851, %rd6849, %rd6850;
	add.s64 	%rd6852, %rd6851, %rd6823;
	shr.u64 	%rd6853, %rd6852, 32;
	mul.wide.u32 	%rd6854, %r4227, %r4227;
	add.s64 	%rd6855, %rd6853, %rd6826;
	add.s64 	%rd6856, %rd6855, %rd6854;
	shr.u64 	%rd6857, %rd6856, 32;
	{ .reg .b32 tmp; mov.b64 {tmp, %r3089}, %rd6856; }
	and.b64  	%rd6858, %rd6832, 4294967295;
	mul.lo.s64 	%rd6859, %rd6858, 977;
	and.b64  	%rd6860, %rd6597, 4294967293;
	and.b64  	%rd6861, %rd6859, 4294967295;
	add.s64 	%rd9838, %rd6861, %rd6860;
	shr.u64 	%rd6862, %rd6859, 32;
	shr.u64 	%rd6863, %rd9838, 32;
	add.s64 	%rd6864, %rd6863, %rd6862;
	and.b64  	%rd6865, %rd6836, 4294967295;
	mul.lo.s64 	%rd6866, %rd6865, 977;
	and.b64  	%rd6867, %rd6621, 4294967295;
	and.b64  	%rd6868, %rd6866, 4294967295;
	add.s64 	%rd6869, %rd6864, %rd6867;
	add.s64 	%rd6870, %rd6869, %rd6868;
	add.s64 	%rd9839, %rd6870, %rd6858;
	shr.u64 	%rd6871, %rd6866, 32;
	shr.u64 	%rd6872, %rd9839, 32;
	add.s64 	%rd6873, %rd6872, %rd6871;
	and.b64  	%rd6874, %rd6840, 4294967295;
	mul.lo.s64 	%rd6875, %rd6874, 977;
	and.b64  	%rd6876, %rd6658, 4294967295;
	and.b64  	%rd6877, %rd6875, 4294967295;
	add.s64 	%rd6878, %rd6873, %rd6876;
	add.s64 	%rd6879, %rd6878, %rd6877;
	add.s64 	%rd9840, %rd6879, %rd6865;
	shr.u64 	%rd6880, %rd6875, 32;
	shr.u64 	%rd6881, %rd9840, 32;
	add.s64 	%rd6882, %rd6881, %rd6880;
	and.b64  	%rd6883, %rd6844, 4294967295;
	mul.lo.s64 	%rd6884, %rd6883, 977;
	and.b64  	%rd6885, %rd6694, 4294967295;
	and.b64  	%rd6886, %rd6884, 4294967295;
	add.s64 	%rd6887, %rd6882, %rd6885;
	add.s64 	%rd6888, %rd6887, %rd6886;
	add.s64 	%rd9841, %rd6888, %rd6874;
	shr.u64 	%rd6889, %rd6884, 32;
	shr.u64 	%rd6890, %rd9841, 32;
	add.s64 	%rd6891, %rd6890, %rd6889;
	and.b64  	%rd6892, %rd6848, 4294967295;
	mul.lo.s64 	%rd6893, %rd6892, 977;
	and.b64  	%rd6894, %rd6729, 4294967295;
	and.b64  	%rd6895, %rd6893, 4294967295;
	add.s64 	%rd6896, %rd6891, %rd6894;
	add.s64 	%rd6897, %rd6896, %rd6895;
	add.s64 	%rd9842, %rd6897, %rd6883;
	shr.u64 	%rd6898, %rd6893, 32;
	shr.u64 	%rd6899, %rd9842, 32;
	add.s64 	%rd6900, %rd6899, %rd6898;
	and.b64  	%rd6901, %rd6852, 4294967295;
	mul.lo.s64 	%rd6902, %rd6901, 977;
	and.b64  	%rd6903, %rd6763, 4294967295;
	and.b64  	%rd6904, %rd6902, 4294967295;
	add.s64 	%rd6905, %rd6900, %rd6903;
	add.s64 	%rd6906, %rd6905, %rd6904;
	add.s64 	%rd9843, %rd6906, %rd6892;
	shr.u64 	%rd6907, %rd6902, 32;
	shr.u64 	%rd6908, %rd9843, 32;
	add.s64 	%rd6909, %rd6908, %rd6907;
	and.b64  	%rd6910, %rd6856, 4294967295;
	mul.lo.s64 	%rd6911, %rd6910, 977;
	and.b64  	%rd6912, %rd6796, 4294967295;
	and.b64  	%rd6913, %rd6911, 4294967295;
	add.s64 	%rd6914, %rd6909, %rd6912;
	add.s64 	%rd6915, %rd6914, %rd6913;
	add.s64 	%rd9844, %rd6915, %rd6901;
	shr.u64 	%rd6916, %rd6911, 32;
	shr.u64 	%rd6917, %rd9844, 32;
	add.s64 	%rd6918, %rd6917, %rd6916;
	mul.lo.s64 	%rd6919, %rd6857, 977;
	and.b64  	%rd6920, %rd6828, 4294967295;
	and.b64  	%rd6921, %rd6919, 4294967295;
	add.s64 	%rd6922, %rd6918, %rd6920;
	add.s64 	%rd6923, %rd6922, %rd6921;
	add.s64 	%rd9845, %rd6923, %rd6910;
	shr.u64 	%rd6924, %rd6919, 32;
	shr.u64 	%rd6925, %rd9845, 32;
	cvt.u32.u64 	%r3090, %rd6925;
	cvt.u32.u64 	%r3091, %rd6924;
	add.s32 	%r3092, %r3090, %r3091;
	add.s32 	%r1005, %r3092, %r3089;
	setp.eq.s32 	%p1081, %r1005, 0;
	mov.pred 	%p1578, 0;
	@%p1081 bra 	$L__BB2_865;
	cvt.u64.u32 	%rd6926, %r1005;
	mul.wide.u32 	%rd6927, %r1005, 977;
	shr.u64 	%rd6928, %rd6927, 32;
	and.b64  	%rd6929, %rd9838, 4294967295;
	and.b64  	%rd6930, %rd6927, 4294967295;
	add.s64 	%rd9838, %rd6930, %rd6929;
	shr.u64 	%rd6931, %rd9838, 32;
	and.b64  	%rd6932, %rd9839, 4294967295;
	add.s64 	%rd6933, %rd6928, %rd6932;
	add.s64 	%rd6934, %rd6933, %rd6926;
	add.s64 	%rd9839, %rd6934, %rd6931;
	setp.lt.u64 	%p1083, %rd9839, 4294967296;
	@%p1083 bra 	$L__BB2_865;
	shr.u64 	%rd6935, %rd9839, 32;
	and.b64  	%rd6936, %rd9840, 4294967295;
	add.s64 	%rd9840, %rd6935, %rd6936;
	setp.lt.u64 	%p1085, %rd9840, 4294967296;
	@%p1085 bra 	$L__BB2_865;
	shr.u64 	%rd6937, %rd9840, 32;
	and.b64  	%rd6938, %rd9841, 4294967295;
	add.s64 	%rd9841, %rd6937, %rd6938;
	setp.lt.u64 	%p1087, %rd9841, 4294967296;
	@%p1087 bra 	$L__BB2_865;
	shr.u64 	%rd6940, %rd9841, 32;
	and.b64  	%rd6941, %rd9842, 4294967295;
	add.s64 	%rd9842, %rd6940, %rd6941;
	setp.lt.u64 	%p1089, %rd9842, 4294967296;
	mov.b64 	%rd9841, 4294967296;
	@%p1089 bra 	$L__BB2_865;
	shr.u64 	%rd6943, %rd9842, 32;
	and.b64  	%rd6944, %rd9843, 4294967295;
	add.s64 	%rd9843, %rd6943, %rd6944;
	setp.lt.u64 	%p1091, %rd9843, 4294967296;
	mov.b64 	%rd9841, 4294967296;
	mov.u64 	%rd9842, %rd9841;
	@%p1091 bra 	$L__BB2_865;
	shr.u64 	%rd6946, %rd9843, 32;
	and.b64  	%rd6947, %rd9844, 4294967295;
	add.s64 	%rd9844, %rd6946, %rd6947;
	setp.lt.u64 	%p1093, %rd9844, 4294967296;
	mov.b64 	%rd9841, 4294967296;
	mov.u64 	%rd9843, %rd9841;
	@%p1093 bra 	$L__BB2_865;
	shr.u64 	%rd6949, %rd9844, 32;
	and.b64  	%rd6950, %rd9845, 4294967295;
	add.s64 	%rd6951, %rd6949, %rd6950;
	setp.gt.u64 	%p1578, %rd6951, 4294967295;
	min.u64 	%rd9845, %rd6951, 4294967296;
	mov.b64 	%rd9841, 4294967296;
	mov.u64 	%rd9842, %rd9841;
	mov.u64 	%rd9844, %rd9841;
$L__BB2_865:
	ld.const.u32 	%r1006, [const_p+16];
	ld.const.u32 	%r1007, [const_p+8];
	ld.const.u32 	%r1008, [const_p+12];
	ld.const.u32 	%r1009, [const_p+4];
	ld.const.u32 	%r1010, [const_p+24];
	ld.const.u32 	%r1011, [const_p];
	cvt.u32.u64 	%r4251, %rd9845;
	cvt.u32.u64 	%r4250, %rd9844;
	cvt.u32.u64 	%r4249, %rd9843;
	cvt.u32.u64 	%r4248, %rd9842;
	cvt.u32.u64 	%r4247, %rd9841;
	cvt.u32.u64 	%r4246, %rd9840;
	cvt.u32.u64 	%r4245, %rd9839;
	cvt.u32.u64 	%r4244, %rd9838;
	setp.lt.u32 	%p1094, %r2, %r4251;
	or.pred  	%p1095, %p1578, %p1094;
	@%p1095 bra 	$L__BB2_879;
	setp.gt.u32 	%p1096, %r2, %r4251;
	@%p1096 bra 	$L__BB2_880;
	setp.lt.u32 	%p1097, %r1010, %r4250;
	@%p1097 bra 	$L__BB2_879;
	setp.gt.u32 	%p1098, %r1010, %r4250;
	@%p1098 bra 	$L__BB2_880;
	setp.lt.u32 	%p1099, %r1, %r4249;
	@%p1099 bra 	$L__BB2_879;
	setp.gt.u32 	%p1100, %r1, %r4249;
	@%p1100 bra 	$L__BB2_880;
	setp.lt.u32 	%p1101, %r1006, %r4248;
	@%p1101 bra 	$L__BB2_879;
	setp.gt.u32 	%p1102, %r1006, %r4248;
	@%p1102 bra 	$L__BB2_880;
	setp.lt.u32 	%p1103, %r1008, %r4247;
	@%p1103 bra 	$L__BB2_879;
	setp.gt.u32 	%p1104, %r1008, %r4247;
	@%p1104 bra 	$L__BB2_880;
	setp.lt.u32 	%p1105, %r1007, %r4246;
	@%p1105 bra 	$L__BB2_879;
	setp.gt.u32 	%p1106, %r1007, %r4246;
	@%p1106 bra 	$L__BB2_880;
	setp.lt.u32 	%p1107, %r1009, %r4245;
	@%p1107 bra 	$L__BB2_879;
	setp.gt.u32 	%p1108, %r1009, %r4245;
	setp.gt.u32 	%p1109, %r1011, %r4244;
	or.pred  	%p1110, %p1108, %p1109;
	@%p1110 bra 	$L__BB2_880;
$L__BB2_879:
	// begin inline asm
	sub.cc.u32 %r4244, %r4244, %r1011;
	subc.cc.u32 %r4245, %r4245, %r1009;
	subc.cc.u32 %r4246, %r4246, %r1007;
	subc.cc.u32 %r4247, %r4247, %r1008;
	subc.cc.u32 %r4248, %r4248, %r1006;
	subc.cc.u32 %r4249, %r4249, %r1;
	subc.cc.u32 %r4250, %r4250, %r1010;
	subc.u32 %r4251, %r4251, %r2;
	
	// end inline asm
$L__BB2_880:
	setp.gt.u32 	%p1111, %r4251, %r2;
	@%p1111 bra 	$L__BB2_893;
	bra.uni 	$L__BB2_894;
$L__BB2_881:
	setp.gt.u32 	%p1113, %r4250, %r1010;
	@%p1113 bra 	$L__BB2_893;
	setp.lt.u32 	%p1114, %r4250, %r1010;
	@%p1114 bra 	$L__BB2_895;
	setp.gt.u32 	%p1115, %r4249, %r1;
	@%p1115 bra 	$L__BB2_893;
	setp.lt.u32 	%p1116, %r4249, %r1;
	@%p1116 bra 	$L__BB2_895;
	setp.gt.u32 	%p1117, %r4248, %r1006;
	@%p1117 bra 	$L__BB2_893;
	setp.lt.u32 	%p1118, %r4248, %r1006;
	@%p1118 bra 	$L__BB2_895;
	setp.gt.u32 	%p1119, %r4247, %r1008;
	@%p1119 bra 	$L__BB2_893;
	setp.lt.u32 	%p1120, %r4247, %r1008;
	@%p1120 bra 	$L__BB2_895;
	setp.gt.u32 	%p1121, %r4246, %r1007;
	@%p1121 bra 	$L__BB2_893;
	setp.lt.u32 	%p1122, %r4246, %r1007;
	@%p1122 bra 	$L__BB2_895;
	setp.gt.u32 	%p1123, %r4245, %r1009;
	@%p1123 bra 	$L__BB2_893;
	setp.lt.u32 	%p1124, %r4245, %r1009;
	setp.lt.u32 	%p1125, %r4244, %r1011;
	or.pred  	%p1126, %p1124, %p1125;
	@%p1126 bra 	$L__BB2_895;
$L__BB2_893:
	// begin inline asm
	sub.cc.u32 %r4244, %r4244, %r1011;
	subc.cc.u32 %r4245, %r4245, %r1009;
	subc.cc.u32 %r4246, %r4246, %r1007;
	subc.cc.u32 %r4247, %r4247, %r1008;
	subc.cc.u32 %r4248, %r4248, %r1006;
	subc.cc.u32 %r4249, %r4249, %r1;
	subc.cc.u32 %r4250, %r4250, %r1010;
	subc.u32 %r4251, %r4251, %r2;
	
	// end inline asm
	bra.uni 	$L__BB2_895;
$L__BB2_894:
	setp.lt.u32 	%p1112, %r4251, %r2;
	@%p1112 bra 	$L__BB2_895;
	bra.uni 	$L__BB2_881;
$L__BB2_895:
	mul.wide.u32 	%rd6953, %r4220, %r4244;
	shr.u64 	%rd6954, %rd6953, 32;
	mul.wide.u32 	%rd6955, %r4221, %r4244;
	add.s64 	%rd6956, %rd6954, %rd6955;
	shr.u64 	%rd6957, %rd6956, 32;
	mul.wide.u32 	%rd6958, %r4222, %r4244;
	add.s64 	%rd6959, %rd6957, %rd6958;
	shr.u64 	%rd6960, %rd6959, 32;
	mul.wide.u32 	%rd6961, %r4223, %r4244;
	add.s64 	%rd6962, %rd6960, %rd6961;
	shr.u64 	%rd6963, %rd6962, 32;
	mul.wide.u32 	%rd6964, %r4224, %r4244;
	add.s64 	%rd6965, %rd6963, %rd6964;
	shr.u64 	%rd6966, %rd6965, 32;
	mul.wide.u32 	%rd6967, %r4225, %r4244;
	add.s64 	%rd6968, %rd6966, %rd6967;
	shr.u64 	%rd6969, %rd6968, 32;
	mul.wide.u32 	%rd6970, %r4226, %r4244;
	add.s64 	%rd6971, %rd6969, %rd6970;
	shr.u64 	%rd6972, %rd6971, 32;
	mul.wide.u32 	%rd6973, %r4227, %r4244;
	add.s64 	%rd6974, %rd6972, %rd6973;
	shr.u64 	%rd6975, %rd6974, 32;
	and.b64  	%rd6976, %rd6956, 4294967295;
	mul.wide.u32 	%rd6977, %r4220, %r4245;
	add.s64 	%rd6978, %rd6977, %rd6976;
	shr.u64 	%rd6979, %rd6978, 32;
	and.b64  	%rd6980, %rd6959, 4294967295;
	mul.wide.u32 	%rd6981, %r4221, %r4245;
	add.s64 	%rd6982, %rd6979, %rd6980;
	add.s64 	%rd6983, %rd6982, %rd6981;
	shr.u64 	%rd6984, %rd6983, 32;
	and.b64  	%rd6985, %rd6962, 4294967295;
	mul.wide.u32 	%rd6986, %r4222, %r4245;
	add.s64 	%rd6987, %rd6984, %rd6985;
	add.s64 	%rd6988, %rd6987, %rd6986;
	shr.u64 	%rd6989, %rd6988, 32;
	and.b64  	%rd6990, %rd6965, 4294967295;
	mul.wide.u32 	%rd6991, %r4223, %r4245;
	add.s64 	%rd6992, %rd6989, %rd6990;
	add.s64 	%rd6993, %rd6992, %rd6991;
	shr.u64 	%rd6994, %rd6993, 32;
	and.b64  	%rd6995, %rd6968, 4294967295;
	mul.wide.u32 	%rd6996, %r4224, %r4245;
	add.s64 	%rd6997, %rd6994, %rd6995;
	add.s64 	%rd6998, %rd6997, %rd6996;
	shr.u64 	%rd6999, %rd6998, 32;
	and.b64  	%rd7000, %rd6971, 4294967295;
	mul.wide.u32 	%rd7001, %r4225, %r4245;
	add.s64 	%rd7002, %rd6999, %rd7000;
	add.s64 	%rd7003, %rd7002, %rd7001;
	shr.u64 	%rd7004, %rd7003, 32;
	and.b64  	%rd7005, %rd6974, 4294967295;
	mul.wide.u32 	%rd7006, %r4226, %r4245;
	add.s64 	%rd7007, %rd7004, %rd7005;
	add.s64 	%rd7008, %rd7007, %rd7006;
	shr.u64 	%rd7009, %rd7008, 32;
	mul.wide.u32 	%rd7010, %r4227, %r4245;
	add.s64 	%rd7011, %rd7009, %rd6975;
	add.s64 	%rd7012, %rd7011, %rd7010;
	shr.u64 	%rd7013, %rd7012, 32;
	and.b64  	%rd7014, %rd6983, 4294967295;
	mul.wide.u32 	%rd7015, %r4220, %r4246;
	add.s64 	%rd7016, %rd7015, %rd7014;
	shr.u64 	%rd7017, %rd7016, 32;
	and.b64  	%rd7018, %rd6988, 4294967295;
	mul.wide.u32 	%rd7019, %r4221, %r4246;
	add.s64 	%rd7020, %rd7017, %rd7018;
	add.s64 	%rd7021, %rd7020, %rd7019;
	shr.u64 	%rd7022, %rd7021, 32;
	and.b64  	%rd7023, %rd6993, 4294967295;
	mul.wide.u32 	%rd7024, %r4222, %r4246;
	add.s64 	%rd7025, %rd7022, %rd7023;
	add.s64 	%rd7026, %rd7025, %rd7024;
	shr.u64 	%rd7027, %rd7026, 32;
	and.b64  	%rd7028, %rd6998, 4294967295;
	mul.wide.u32 	%rd7029, %r4223, %r4246;
	add.s64 	%rd7030, %rd7027, %rd7028;
	add.s64 	%rd7031, %rd7030, %rd7029;
	shr.u64 	%rd7032, %rd7031, 32;
	and.b64  	%rd7033, %rd7003, 4294967295;
	mul.wide.u32 	%rd7034, %r4224, %r4246;
	add.s64 	%rd7035, %rd7032, %rd7033;
	add.s64 	%rd7036, %rd7035, %rd7034;
	shr.u64 	%rd7037, %rd7036, 32;
	and.b64  	%rd7038, %rd7008, 4294967295;
	mul.wide.u32 	%rd7039, %r4225, %r4246;
	add.s64 	%rd7040, %rd7037, %rd7038;
	add.s64 	%rd7041, %rd7040, %rd7039;
	shr.u64 	%rd7042, %rd7041, 32;
	and.b64  	%rd7043, %rd7012, 4294967295;
	mul.wide.u32 	%rd7044, %r4226, %r4246;
	add.s64 	%rd7045, %rd7042, %rd7043;
	add.s64 	%rd7046, %rd7045, %rd7044;
	shr.u64 	%rd7047, %rd7046, 32;
	mul.wide.u32 	%rd7048, %r4227, %r4246;
	add.s64 	%rd7049, %rd7047, %rd7013;
	add.s64 	%rd7050, %rd7049, %rd7048;
	shr.u64 	%rd7051, %rd7050, 32;
	and.b64  	%rd7052, %rd7021, 4294967295;
	mul.wide.u32 	%rd7053, %r4220, %r4247;
	add.s64 	%rd7054, %rd7053, %rd7052;
	shr.u64 	%rd7055, %rd7054, 32;
	and.b64  	%rd7056, %rd7026, 4294967295;
	mul.wide.u32 	%rd7057, %r4221, %r4247;
	add.s64 	%rd7058, %rd7055, %rd7056;
	add.s64 	%rd7059, %rd7058, %rd7057;
	shr.u64 	%rd7060, %rd7059, 32;
	and.b64  	%rd7061, %rd7031, 4294967295;
	mul.wide.u32 	%rd7062, %r4222, %r4247;
	add.s64 	%rd7063, %rd7060, %rd7061;
	add.s64 	%rd7064, %rd7063, %rd7062;
	shr.u64 	%rd7065, %rd7064, 32;
	and.b64  	%rd7066, %rd7036, 4294967295;
	mul.wide.u32 	%rd7067, %r4223, %r4247;
	add.s64 	%rd7068, %rd7065, %rd7066;
	add.s64 	%rd7069, %rd7068, %rd7067;
	shr.u64 	%rd7070, %rd7069, 32;
	and.b64  	%rd7071, %rd7041, 4294967295;
	mul.wide.u32 	%rd7072, %r4224, %r4247;
	add.s64 	%rd7073, %rd7070, %rd7071;
	add.s64 	%rd7074, %rd7073, %rd7072;
	shr.u64 	%rd7075, %rd7074, 32;
	and.b64  	%rd7076, %rd7046, 4294967295;
	mul.wide.u32 	%rd7077, %r4225, %r4247;
	add.s64 	%rd7078, %rd7075, %rd7076;
	add.s64 	%rd7079, %rd7078, %rd7077;
	shr.u64 	%rd7080, %rd7079, 32;
	and.b64  	%rd7081, %rd7050, 4294967295;
	mul.wide.u32 	%rd7082, %r4226, %r4247;
	add.s64 	%rd7083, %rd7080, %rd7081;
	add.s64 	%rd7084, %rd7083, %rd7082;
	shr.u64 	%rd7085, %rd7084, 32;
	mul.wide.u32 	%rd7086, %r4227, %r4247;
	add.s64 	%rd7087, %rd7085, %rd7051;
	add.s64 	%rd7088, %rd7087, %rd7086;
	shr.u64 	%rd7089, %rd7088, 32;
	and.b64  	%rd7090, %rd7059, 4294967295;
	mul.wide.u32 	%rd7091, %r4220, %r4248;
	add.s64 	%rd7092, %rd7091, %rd7090;
	shr.u64 	%rd7093, %rd7092, 32;
	and.b64  	%rd7094, %rd7064, 4294967295;
	mul.wide.u32 	%rd7095, %r4221, %r4248;
	add.s64 	%rd7096, %rd7093, %rd7094;
	add.s64 	%rd7097, %rd7096, %rd7095;
	shr.u64 	%rd7098, %rd7097, 32;
	and.b64  	%rd7099, %rd7069, 4294967295;
	mul.wide.u32 	%rd7100, %r4222, %r4248;
	add.s64 	%rd7101, %rd7098, %rd7099;
	add.s64 	%rd7102, %rd7101, %rd7100;
	shr.u64 	%rd7103, %rd7102, 32;
	and.b64  	%rd7104, %rd7074, 4294967295;
	mul.wide.u32 	%rd7105, %r4223, %r4248;
	add.s64 	%rd7106, %rd7103, %rd7104;
	add.s64 	%rd7107, %rd7106, %rd7105;
	shr.u64 	%rd7108, %rd7107, 32;
	and.b64  	%rd7109, %rd7079, 4294967295;
	mul.wide.u32 	%rd7110, %r4224, %r4248;
	add.s64 	%rd7111, %rd7108, %rd7109;
	add.s64 	%rd7112, %rd7111, %rd7110;
	shr.u64 	%rd7113, %rd7112, 32;
	and.b64  	%rd7114, %rd7084, 4294967295;
	mul.wide.u32 	%rd7115, %r4225, %r4248;
	add.s64 	%rd7116, %rd7113, %rd7114;
	add.s64 	%rd7117, %rd7116, %rd7115;
	shr.u64 	%rd7118, %rd7117, 32;
	and.b64  	%rd7119, %rd7088, 4294967295;
	mul.wide.u32 	%rd7120, %r4226, %r4248;
	add.s64 	%rd7121, %rd7118, %rd7119;
	add.s64 	%rd7122, %rd7121, %rd7120;
	shr.u64 	%rd7123, %rd7122, 32;
	mul.wide.u32 	%rd7124, %r4227, %r4248;
	add.s64 	%rd7125, %rd7123, %rd7089;
	add.s64 	%rd7126, %rd7125, %rd7124;
	shr.u64 	%rd7127, %rd7126, 32;
	and.b64  	%rd7128, %rd7097, 4294967295;
	mul.wide.u32 	%rd7129, %r4220, %r4249;
	add.s64 	%rd7130, %rd7129, %rd7128;
	shr.u64 	%rd7131, %rd7130, 32;
	and.b64  	%rd7132, %rd7102, 4294967295;
	mul.wide.u32 	%rd7133, %r4221, %r4249;
	add.s64 	%rd7134, %rd7131, %rd7132;
	add.s64 	%rd7135, %rd7134, %rd7133;
	shr.u64 	%rd7136, %rd7135, 32;
	and.b64  	%rd7137, %rd7107, 4294967295;
	mul.wide.u32 	%rd7138, %r4222, %r4249;
	add.s64 	%rd7139, %rd7136, %rd7137;
	add.s64 	%rd7140, %rd7139, %rd7138;
	shr.u64 	%rd7141, %rd7140, 32;
	and.b64  	%rd7142, %rd7112, 4294967295;
	mul.wide.u32 	%rd7143, %r4223, %r4249;
	add.s64 	%rd7144, %rd7141, %rd7142;
	add.s64 	%rd7145, %rd7144, %rd7143;
	shr.u64 	%rd7146, %rd7145, 32;
	and.b64  	%rd7147, %rd7117, 4294967295;
	mul.wide.u32 	%rd7148, %r4224, %r4249;
	add.s64 	%rd7149, %rd7146, %rd7147;
	add.s64 	%rd7150, %rd7149, %rd7148;
	shr.u64 	%rd7151, %rd7150, 32;
	and.b64  	%rd7152, %rd7122, 4294967295;
	mul.wide.u32 	%rd7153, %r4225, %r4249;
	add.s64 	%rd7154, %rd7151, %rd7152;
	add.s64 	%rd7155, %rd7154, %rd7153;
	shr.u64 	%rd7156, %rd7155, 32;
	and.b64  	%rd7157, %rd7126, 4294967295;
	mul.wide.u32 	%rd7158, %r4226, %r4249;
	add.s64 	%rd7159, %rd7156, %rd7157;
	add.s64 	%rd7160, %rd7159, %rd7158;
	shr.u64 	%rd7161, %rd7160, 32;
	mul.wide.u32 	%rd7162, %r4227, %r4249;
	add.s64 	%rd7163, %rd7161, %rd7127;
	add.s64 	%rd7164, %rd7163, %rd7162;
	shr.u64 	%rd7165, %rd7164, 32;
	and.b64  	%rd7166, %rd7135, 4294967295;
	mul.wide.u32 	%rd7167, %r4220, %r4250;
	add.s64 	%rd7168, %rd7167, %rd7166;
	shr.u64 	%rd7169, %rd7168, 32;
	and.b64  	%rd7170, %rd7140, 4294967295;
	mul.wide.u32 	%rd7171, %r4221, %r4250;
	add.s64 	%rd7172, %rd7169, %rd7170;
	add.s64 	%rd7173, %rd7172, %rd7171;
	shr.u64 	%rd7174, %rd7173, 32;
	and.b64  	%rd7175, %rd7145, 4294967295;
	mul.wide.u32 	%rd7176, %r4222, %r4250;
	add.s64 	%rd7177, %rd7174, %rd7175;
	add.s64 	%rd7178, %rd7177, %rd7176;
	shr.u64 	%rd7179, %rd7178, 32;
	and.b64  	%rd7180, %rd7150, 4294967295;
	mul.wide.u32 	%rd7181, %r4223, %r4250;
	add.s64 	%rd7182, %rd7179, %rd7180;
	add.s64 	%rd7183, %rd7182, %rd7181;
	shr.u64 	%rd7184, %rd7183, 32;
	and.b64  	%rd7185, %rd7155, 4294967295;
	mul.wide.u32 	%rd7186, %r4224, %r4250;
	add.s64 	%rd7187, %rd7184, %rd7185;
	add.s64 	%rd7188, %rd7187, %rd7186;
	shr.u64 	%rd7189, %rd7188, 32;
	and.b64  	%rd7190, %rd7160, 4294967295;
	mul.wide.u32 	%rd7191, %r4225, %r4250;
	add.s64 	%rd7192, %rd7189, %rd7190;
	add.s64 	%rd7193, %rd7192, %rd7191;
	shr.u64 	%rd7194, %rd7193, 32;
	and.b64  	%rd7195, %rd7164, 4294967295;
	mul.wide.u32 	%rd7196, %r4226, %r4250;
	add.s64 	%rd7197, %rd7194, %rd7195;
	add.s64 	%rd7198, %rd7197, %rd7196;
	shr.u64 	%rd7199, %rd7198, 32;
	mul.wide.u32 	%rd7200, %r4227, %r4250;
	add.s64 	%rd7201, %rd7199, %rd7165;
	add.s64 	%rd7202, %rd7201, %rd7200;
	shr.u64 	%rd7203, %rd7202, 32;
	and.b64  	%rd7204, %rd7173, 4294967295;
	mul.wide.u32 	%rd7205, %r4220, %r4251;
	add.s64 	%rd7206, %rd7205, %rd7204;
	shr.u64 	%rd7207, %rd7206, 32;
	and.b64  	%rd7208, %rd7178, 4294967295;
	mul.wide.u32 	%rd7209, %r4221, %r4251;
	add.s64 	%rd7210, %rd7207, %rd7208;
	add.s64 	%rd7211, %rd7210, %rd7209;
	shr.u64 	%rd7212, %rd7211, 32;
	and.b64  	%rd7213, %rd7183, 4294967295;
	mul.wide.u32 	%rd7214, %r4222, %r4251;
	add.s64 	%rd7215, %rd7212, %rd7213;
	add.s64 	%rd7216, %rd7215, %rd7214;
	shr.u64 	%rd7217, %rd7216, 32;
	and.b64  	%rd7218, %rd7188, 4294967295;
	mul.wide.u32 	%rd7219, %r4223, %r4251;
	add.s64 	%rd7220, %rd7217, %rd7218;
	add.s64 	%rd7221, %rd7220, %rd7219;
	shr.u64 	%rd7222, %rd7221, 32;
	and.b64  	%rd7223, %rd7193, 4294967295;
	mul.wide.u32 	%rd7224, %r4224, %r4251;
	add.s64 	%rd7225, %rd7222, %rd7223;
	add.s64 	%rd7226, %rd7225, %rd7224;
	shr.u64 	%rd7227, %rd7226, 32;
	and.b64  	%rd7228, %rd7198, 4294967295;
	mul.wide.u32 	%rd7229, %r4225, %r4251;
	add.s64 	%rd7230, %rd7227, %rd7228;
	add.s64 	%rd7231, %rd7230, %rd7229;
	shr.u64 	%rd7232, %rd7231, 32;
	and.b64  	%rd7233, %rd7202, 4294967295;
	mul.wide.u32 	%rd7234, %r4226, %r4251;
	add.s64 	%rd7235, %rd7232, %rd7233;
	add.s64 	%rd7236, %rd7235, %rd7234;
	shr.u64 	%rd7237, %rd7236, 32;
	mul.wide.u32 	%rd7238, %r4227, %r4251;
	add.s64 	%rd7239, %rd7237, %rd7203;
	add.s64 	%rd7240, %rd7239, %rd7238;
	shr.u64 	%rd7241, %rd7240, 32;
	{ .reg .b32 tmp; mov.b64 {tmp, %r3141}, %rd7240; }
	and.b64  	%rd7242, %rd7211, 4294967295;
	mul.lo.s64 	%rd7243, %rd7242, 977;
	and.b64  	%rd7244, %rd6953, 4294967295;
	and.b64  	%rd7245, %rd7243, 4294967295;
	add.s64 	%rd9846, %rd7245, %rd7244;
	shr.u64 	%rd7246, %rd7243, 32;
	shr.u64 	%rd7247, %rd9846, 32;
	add.s64 	%rd7248, %rd7247, %rd7246;
	and.b64  	%rd7249, %rd7216, 4294967295;
	mul.lo.s64 	%rd7250, %rd7249, 977;
	and.b64  	%rd7251, %rd6978, 4294967295;
	and.b64  	%rd7252, %rd7250, 4294967295;
	add.s64 	%rd7253, %rd7248, %rd7251;
	add.s64 	%rd7254, %rd7253, %rd7252;
	add.s64 	%rd9847, %rd7254, %rd7242;
	shr.u64 	%rd7255, %rd7250, 32;
	shr.u64 	%rd7256, %rd9847, 32;
	add.s64 	%rd7257, %rd7256, %rd7255;
	and.b64  	%rd7258, %rd7221, 4294967295;
	mul.lo.s64 	%rd7259, %rd7258, 977;
	and.b64  	%rd7260, %rd7016, 4294967295;
	and.b64  	%rd7261, %rd7259, 4294967295;
	add.s64 	%rd7262, %rd7257, %rd7260;
	add.s64 	%rd7263, %rd7262, %rd7261;
	add.s64 	%rd9848, %rd7263, %rd7249;
	shr.u64 	%rd7264, %rd7259, 32;
	shr.u64 	%rd7265, %rd9848, 32;
	add.s64 	%rd7266, %rd7265, %rd7264;
	and.b64  	%rd7267, %rd7226, 4294967295;
	mul.lo.s64 	%rd7268, %rd7267, 977;
	and.b64  	%rd7269, %rd7054, 4294967295;
	and.b64  	%rd7270, %rd7268, 4294967295;
	add.s64 	%rd7271, %rd7266, %rd7269;
	add.s64 	%rd7272, %rd7271, %rd7270;
	add.s64 	%rd9849, %rd7272, %rd7258;
	shr.u64 	%rd7273, %rd7268, 32;
	shr.u64 	%rd7274, %rd9849, 32;
	add.s64 	%rd7275, %rd7274, %rd7273;
	and.b64  	%rd7276, %rd7231, 4294967295;
	mul.lo.s64 	%rd7277, %rd7276, 977;
	and.b64  	%rd7278, %rd7092, 4294967295;
	and.b64  	%rd7279, %rd7277, 4294967295;
	add.s64 	%rd7280, %rd7275, %rd7278;
	add.s64 	%rd7281, %rd7280, %rd7279;
	add.s64 	%rd9850, %rd7281, %rd7267;
	shr.u64 	%rd7282, %rd7277, 32;
	shr.u64 	%rd7283, %rd9850, 32;
	add.s64 	%rd7284, %rd7283, %rd7282;
	and.b64  	%rd7285, %rd7236, 4294967295;
	mul.lo.s64 	%rd7286, %rd7285, 977;
	and.b64  	%rd7287, %rd7130, 4294967295;
	and.b64  	%rd7288, %rd7286, 4294967295;
	add.s64 	%rd7289, %rd7284, %rd7287;
	add.s64 	%rd7290, %rd7289, %rd7288;
	add.s64 	%rd9851, %rd7290, %rd7276;
	shr.u64 	%rd7291, %rd7286, 32;
	shr.u64 	%rd7292, %rd9851, 32;
	add.s64 	%rd7293, %rd7292, %rd7291;
	and.b64  	%rd7294, %rd7240, 4294967295;
	mul.lo.s64 	%rd7295, %rd7294, 977;
	and.b64  	%rd7296, %rd7168, 4294967295;
	and.b64  	%rd7297, %rd7295, 4294967295;
	add.s64 	%rd7298, %rd7293, %rd7296;
	add.s64 	%rd7299, %rd7298, %rd7297;
	add.s64 	%rd9852, %rd7299, %rd7285;
	shr.u64 	%rd7300, %rd7295, 32;
	shr.u64 	%rd7301, %rd9852, 32;
	add.s64 	%rd7302, %rd7301, %rd7300;
	mul.lo.s64 	%rd7303, %rd7241, 977;
	and.b64  	%rd7304, %rd7206, 4294967295;
	and.b64  	%rd7305, %rd7303, 4294967295;
	add.s64 	%rd7306, %rd7302, %rd7304;
	add.s64 	%rd7307, %rd7306, %rd7305;
	add.s64 	%rd9853, %rd7307, %rd7294;
	shr.u64 	%rd7308, %rd7303, 32;
	shr.u64 	%rd7309, %rd9853, 32;
	cvt.u32.u64 	%r3142, %rd7309;
	cvt.u32.u64 	%r3143, %rd7308;
	add.s32 	%r3144, %r3142, %r3143;
	add.s32 	%r1052, %r3144, %r3141;
	setp.eq.s32 	%p1128, %r1052, 0;
	mov.pred 	%p1579, 0;
	@%p1128 bra 	$L__BB2_903;
	cvt.u64.u32 	%rd7310, %r1052;
	mul.wide.u32 	%rd7311, %r1052, 977;
	shr.u64 	%rd7312, %rd7311, 32;
	and.b64  	%rd7313, %rd9846, 4294967295;
	and.b64  	%rd7314, %rd7311, 4294967295;
	add.s64 	%rd9846, %rd7314, %rd7313;
	shr.u64 	%rd7315, %rd9846, 32;
	and.b64  	%rd7316, %rd9847, 4294967295;
	add.s64 	%rd7317, %rd7312, %rd7316;
	add.s64 	%rd7318, %rd7317, %rd7310;
	add.s64 	%rd9847, %rd7318, %rd7315;
	setp.lt.u64 	%p1130, %rd9847, 4294967296;
	@%p1130 bra 	$L__BB2_903;
	shr.u64 	%rd7319, %rd9847, 32;
	and.b64  	%rd7320, %rd9848, 4294967295;
	add.s64 	%rd9848, %rd7319, %rd7320;
	setp.lt.u64 	%p1132, %rd9848, 4294967296;
	@%p1132 bra 	$L__BB2_903;
	shr.u64 	%rd7321, %rd9848, 32;
	and.b64  	%rd7322, %rd9849, 4294967295;
	add.s64 	%rd9849, %rd7321, %rd7322;
	setp.lt.u64 	%p1134, %rd9849, 4294967296;
	@%p1134 bra 	$L__BB2_903;
	shr.u64 	%rd7324, %rd9849, 32;
	and.b64  	%rd7325, %rd9850, 4294967295;
	add.s64 	%rd9850, %rd7324, %rd7325;
	setp.lt.u64 	%p1136, %rd9850, 4294967296;
	mov.b64 	%rd9849, 4294967296;
	@%p1136 bra 	$L__BB2_903;
	shr.u64 	%rd7327, %rd9850, 32;
	and.b64  	%rd7328, %rd9851, 4294967295;
	add.s64 	%rd9851, %rd7327, %rd7328;
	setp.lt.u64 	%p1138, %rd9851, 4294967296;
	mov.b64 	%rd9849, 4294967296;
	mov.u64 	%rd9850, %rd9849;
	@%p1138 bra 	$L__BB2_903;
	shr.u64 	%rd7330, %rd9851, 32;
	and.b64  	%rd7331, %rd9852, 4294967295;
	add.s64 	%rd9852, %rd7330, %rd7331;
	setp.lt.u64 	%p1140, %rd9852, 4294967296;
	mov.b64 	%rd9849, 4294967296;
	mov.u64 	%rd9851, %rd9849;
	@%p1140 bra 	$L__BB2_903;
	shr.u64 	%rd7333, %rd9852, 32;
	and.b64  	%rd7334, %rd9853, 4294967295;
	add.s64 	%rd7335, %rd7333, %rd7334;
	setp.gt.u64 	%p1579, %rd7335, 4294967295;
	min.u64 	%rd9853, %rd7335, 4294967296;
	mov.b64 	%rd9849, 4294967296;
	mov.u64 	%rd9850, %rd9849;
	mov.u64 	%rd9852, %rd9849;
$L__BB2_903:
	ld.const.u32 	%r1053, [const_p+8];
	ld.const.u32 	%r1054, [const_p+12];
	ld.const.u32 	%r1055, [const_p+4];
	ld.const.u32 	%r1056, [const_p+24];
	ld.const.u32 	%r1057, [const_p];
	cvt.u32.u64 	%r4267, %rd9853;
	cvt.u32.u64 	%r4266, %rd9852;
	cvt.u32.u64 	%r4265, %rd9851;
	cvt.u32.u64 	%r4264, %rd9850;
	cvt.u32.u64 	%r4263, %rd9849;
	cvt.u32.u64 	%r4262, %rd9848;
	cvt.u32.u64 	%r4261, %rd9847;
	cvt.u32.u64 	%r4260, %rd9846;
	setp.lt.u32 	%p1141, %r2, %r4267;
	or.pred  	%p1142, %p1579, %p1141;
	@%p1142 bra 	$L__BB2_917;
	setp.gt.u32 	%p1143, %r2, %r4267;
	@%p1143 bra 	$L__BB2_918;
	setp.lt.u32 	%p1144, %r1056, %r4266;
	@%p1144 bra 	$L__BB2_917;
	setp.gt.u32 	%p1145, %r1056, %r4266;
	@%p1145 bra 	$L__BB2_918;
	setp.lt.u32 	%p1146, %r1, %r4265;
	@%p1146 bra 	$L__BB2_917;
	setp.gt.u32 	%p1147, %r1, %r4265;
	@%p1147 bra 	$L__BB2_918;
	setp.lt.u32 	%p1148, %r1006, %r4264;
	@%p1148 bra 	$L__BB2_917;
	setp.gt.u32 	%p1149, %r1006, %r4264;
	@%p1149 bra 	$L__BB2_918;
	setp.lt.u32 	%p1150, %r1054, %r4263;
	@%p1150 bra 	$L__BB2_917;
	setp.gt.u32 	%p1151, %r1054, %r4263;
	@%p1151 bra 	$L__BB2_918;
	setp.lt.u32 	%p1152, %r1053, %r4262;
	@%p1152 bra 	$L__BB2_917;
	setp.gt.u32 	%p1153, %r1053, %r4262;
	@%p1153 bra 	$L__BB2_918;
	setp.lt.u32 	%p1154, %r1055, %r4261;
	@%p1154 bra 	$L__BB2_917;
	setp.gt.u32 	%p1155, %r1055, %r4261;
	setp.gt.u32 	%p1156, %r1057, %r4260;
	or.pred  	%p1157, %p1155, %p1156;
	@%p1157 bra 	$L__BB2_918;
$L__BB2_917:
	// begin inline asm
	sub.cc.u32 %r4260, %r4260, %r1057;
	subc.cc.u32 %r4261, %r4261, %r1055;
	subc.cc.u32 %r4262, %r4262, %r1053;
	subc.cc.u32 %r4263, %r4263, %r1054;
	subc.cc.u32 %r4264, %r4264, %r1006;
	subc.cc.u32 %r4265, %r4265, %r1;
	subc.cc.u32 %r4266, %r4266, %r1056;
	subc.u32 %r4267, %r4267, %r2;
	
	// end inline asm
$L__BB2_918:
	setp.gt.u32 	%p1158, %r4267, %r2;
	@%p1158 bra 	$L__BB2_931;
	bra.uni 	$L__BB2_932;
$L__BB2_919:
	setp.gt.u32 	%p1160, %r4266, %r1056;
	@%p1160 bra 	$L__BB2_931;
	setp.lt.u32 	%p1161, %r4266, %r1056;
	@%p1161 bra 	$L__BB2_933;
	setp.gt.u32 	%p1162, %r4265, %r1;
	@%p1162 bra 	$L__BB2_931;
	setp.lt.u32 	%p1163, %r4265, %r1;
	@%p1163 bra 	$L__BB2_933;
	setp.gt.u32 	%p1164, %r4264, %r1006;
	@%p1164 bra 	$L__BB2_931;
	setp.lt.u32 	%p1165, %r4264, %r1006;
	@%p1165 bra 	$L__BB2_933;
	setp.gt.u32 	%p1166, %r4263, %r1054;
	@%p1166 bra 	$L__BB2_931;
	setp.lt.u32 	%p1167, %r4263, %r1054;
	@%p1167 bra 	$L__BB2_933;
	setp.gt.u32 	%p1168, %r4262, %r1053;
	@%p1168 bra 	$L__BB2_931;
	setp.lt.u32 	%p1169, %r4262, %r1053;
	@%p1169 bra 	$L__BB2_933;
	setp.gt.u32 	%p1170, %r4261, %r1055;
	@%p1170 bra 	$L__BB2_931;
	setp.lt.u32 	%p1171, %r4261, %r1055;
	setp.lt.u32 	%p1172, %r4260, %r1057;
	or.pred  	%p1173, %p1171, %p1172;
	@%p1173 bra 	$L__BB2_933;
$L__BB2_931:
	// begin inline asm
	sub.cc.u32 %r4260, %r4260, %r1057;
	subc.cc.u32 %r4261, %r4261, %r1055;
	subc.cc.u32 %r4262, %r4262, %r1053;
	subc.cc.u32 %r4263, %r4263, %r1054;
	subc.cc.u32 %r4264, %r4264, %r1006;
	subc.cc.u32 %r4265, %r4265, %r1;
	subc.cc.u32 %r4266, %r4266, %r1056;
	subc.u32 %r4267, %r4267, %r2;
	
	// end inline asm
	bra.uni 	$L__BB2_933;
$L__BB2_932:
	setp.lt.u32 	%p1159, %r4267, %r2;
	@%p1159 bra 	$L__BB2_933;
	bra.uni 	$L__BB2_919;
$L__BB2_933:
	mul.wide.u32 	%rd7337, %r4244, %r3916;
	shr.u64 	%rd7338, %rd7337, 32;
	mul.wide.u32 	%rd7339, %r4245, %r3916;
	add.s64 	%rd7340, %rd7338, %rd7339;
	shr.u64 	%rd7341, %rd7340, 32;
	mul.wide.u32 	%rd7342, %r4246, %r3916;
	add.s64 	%rd7343, %rd7341, %rd7342;
	shr.u64 	%rd7344, %rd7343, 32;
	mul.wide.u32 	%rd7345, %r4247, %r3916;
	add.s64 	%rd7346, %rd7344, %rd7345;
	shr.u64 	%rd7347, %rd7346, 32;
	mul.wide.u32 	%rd7348, %r4248, %r3916;
	add.s64 	%rd7349, %rd7347, %rd7348;
	shr.u64 	%rd7350, %rd7349, 32;
	mul.wide.u32 	%rd7351, %r4249, %r3916;
	add.s64 	%rd7352, %rd7350, %rd7351;
	shr.u64 	%rd7353, %rd7352, 32;
	mul.wide.u32 	%rd7354, %r4250, %r3916;
	add.s64 	%rd7355, %rd7353, %rd7354;
	shr.u64 	%rd7356, %rd7355, 32;
	mul.wide.u32 	%rd7357, %r4251, %r3916;
	add.s64 	%rd7358, %rd7356, %rd7357;
	shr.u64 	%rd7359, %rd7358, 32;
	and.b64  	%rd7360, %rd7340, 4294967295;
	mul.wide.u32 	%rd7361, %r4244, %r3915;
	add.s64 	%rd7362, %rd7361, %rd7360;
	shr.u64 	%rd7363, %rd7362, 32;
	and.b64  	%rd7364, %rd7343, 4294967295;
	mul.wide.u32 	%rd7365, %r4245, %r3915;
	add.s64 	%rd7366, %rd7363, %rd7364;
	add.s64 	%rd7367, %rd7366, %rd7365;
	shr.u64 	%rd7368, %rd7367, 32;
	and.b64  	%rd7369, %rd7346, 4294967295;
	mul.wide.u32 	%rd7370, %r4246, %r3915;
	add.s64 	%rd7371, %rd7368, %rd7369;
	add.s64 	%rd7372, %rd7371, %rd7370;
	shr.u64 	%rd7373, %rd7372, 32;
	and.b64  	%rd7374, %rd7349, 4294967295;
	mul.wide.u32 	%rd7375, %r4247, %r3915;
	add.s64 	%rd7376, %rd7373, %rd7374;
	add.s64 	%rd7377, %rd7376, %rd7375;
	shr.u64 	%rd7378, %rd7377, 32;
	and.b64  	%rd7379, %rd7352, 4294967295;
	mul.wide.u32 	%rd7380, %r4248, %r3915;
	add.s64 	%rd7381, %rd7378, %rd7379;
	add.s64 	%rd7382, %rd7381, %rd7380;
	shr.u64 	%rd7383, %rd7382, 32;
	and.b64  	%rd7384, %rd7355, 4294967295;
	mul.wide.u32 	%rd7385, %r4249, %r3915;
	add.s64 	%rd7386, %rd7383, %rd7384;
	add.s64 	%rd7387, %rd7386, %rd7385;
	shr.u64 	%rd7388, %rd7387, 32;
	and.b64  	%rd7389, %rd7358, 4294967295;
	mul.wide.u32 	%rd7390, %r4250, %r3915;
	add.s64 	%rd7391, %rd7388, %rd7389;
	add.s64 	%rd7392, %rd7391, %rd7390;
	shr.u64 	%rd7393, %rd7392, 32;
	mul.wide.u32 	%rd7394, %r4251, %r3915;
	add.s64 	%rd7395, %rd7393, %rd7359;
	add.s64 	%rd7396, %rd7395, %rd7394;
	shr.u64 	%rd7397, %rd7396, 32;
	and.b64  	%rd7398, %rd7367, 4294967295;
	mul.wide.u32 	%rd7399, %r4244, %r3914;
	add.s64 	%rd7400, %rd7399, %rd7398;
	shr.u64 	%rd7401, %rd7400, 32;
	and.b64  	%rd7402, %rd7372, 4294967295;
	mul.wide.u32 	%rd7403, %r4245, %r3914;
	add.s64 	%rd7404, %rd7401, %rd7402;
	add.s64 	%rd7405, %rd7404, %rd7403;
	shr.u64 	%rd7406, %rd7405, 32;
	and.b64  	%rd7407, %rd7377, 4294967295;
	mul.wide.u32 	%rd7408, %r4246, %r3914;
	add.s64 	%rd7409, %rd7406, %rd7407;
	add.s64 	%rd7410, %rd7409, %rd7408;
	shr.u64 	%rd7411, %rd7410, 32;
	and.b64  	%rd7412, %rd7382, 4294967295;
	mul.wide.u32 	%rd7413, %r4247, %r3914;
	add.s64 	%rd7414, %rd7411, %rd7412;
	add.s64 	%rd7415, %rd7414, %rd7413;
	shr.u64 	%rd7416, %rd7415, 32;
	and.b64  	%rd7417, %rd7387, 4294967295;
	mul.wide.u32 	%rd7418, %r4248, %r3914;
	add.s64 	%rd7419, %rd7416, %rd7417;
	add.s64 	%rd7420, %rd7419, %rd7418;
	shr.u64 	%rd7421, %rd7420, 32;
	and.b64  	%rd7422, %rd7392, 4294967295;
	mul.wide.u32 	%rd7423, %r4249, %r3914;
	add.s64 	%rd7424, %rd7421, %rd7422;
	add.s64 	%rd7425, %rd7424, %rd7423;
	shr.u64 	%rd7426, %rd7425, 32;
	and.b64  	%rd7427, %rd7396, 4294967295;
	mul.wide.u32 	%rd7428, %r4250, %r3914;
	add.s64 	%rd7429, %rd7426, %rd7427;
	add.s64 	%rd7430, %rd7429, %rd7428;
	shr.u64 	%rd7431, %rd7430, 32;
	mul.wide.u32 	%rd7432, %r4251, %r3914;
	add.s64 	%rd7433, %rd7431, %rd7397;
	add.s64 	%rd7434, %rd7433, %rd7432;
	shr.u64 	%rd7435, %rd7434, 32;
	and.b64  	%rd7436, %rd7405, 4294967295;
	mul.wide.u32 	%rd7437, %r4244, %r3913;
	add.s64 	%rd7438, %rd7437, %rd7436;
	shr.u64 	%rd7439, %rd7438, 32;
	and.b64  	%rd7440, %rd7410, 4294967295;
	mul.wide.u32 	%rd7441, %r4245, %r3913;
	add.s64 	%rd7442, %rd7439, %rd7440;
	add.s64 	%rd7443, %rd7442, %rd7441;
	shr.u64 	%rd7444, %rd7443, 32;
	and.b64  	%rd7445, %rd7415, 4294967295;
	mul.wide.u32 	%rd7446, %r4246, %r3913;
	add.s64 	%rd7447, %rd7444, %rd7445;
	add.s64 	%rd7448, %rd7447, %rd7446;
	shr.u64 	%rd7449, %rd7448, 32;
	and.b64  	%rd7450, %rd7420, 4294967295;
	mul.wide.u32 	%rd7451, %r4247, %r3913;
	add.s64 	%rd7452, %rd7449, %rd7450;
	add.s64 	%rd7453, %rd7452, %rd7451;
	shr.u64 	%rd7454, %rd7453, 32;
	and.b64  	%rd7455, %rd7425, 4294967295;
	mul.wide.u32 	%rd7456, %r4248, %r3913;
	add.s64 	%rd7457, %rd7454, %rd7455;
	add.s64 	%rd7458, %rd7457, %rd7456;
	shr.u64 	%rd7459, %rd7458, 32;
	and.b64  	%rd7460, %rd7430, 4294967295;
	mul.wide.u32 	%rd7461, %r4249, %r3913;
	add.s64 	%rd7462, %rd7459, %rd7460;
	add.s64 	%rd7463, %rd7462, %rd7461;
	shr.u64 	%rd7464, %rd7463, 32;
	and.b64  	%rd7465, %rd7434, 4294967295;
	mul.wide.u32 	%rd7466, %r4250, %r3913;
	add.s64 	%rd7467, %rd7464, %rd7465;
	add.s64 	%rd7468, %rd7467, %rd7466;
	shr.u64 	%rd7469, %rd7468, 32;
	mul.wide.u32 	%rd7470, %r4251, %r3913;
	add.s64 	%rd7471, %rd7469, %rd7435;
	add.s64 	%rd7472, %rd7471, %rd7470;
	shr.u64 	%rd7473, %rd7472, 32;
	and.b64  	%rd7474, %rd7443, 4294967295;
	mul.wide.u32 	%rd7475, %r4244, %r3912;
	add.s64 	%rd7476, %rd7475, %rd7474;
	shr.u64 	%rd7477, %rd7476, 32;
	and.b64  	%rd7478, %rd7448, 4294967295;
	mul.wide.u32 	%rd7479, %r4245, %r3912;
	add.s64 	%rd7480, %rd7477, %rd7478;
	add.s64 	%rd7481, %rd7480, %rd7479;
	shr.u64 	%rd7482, %rd7481, 32;
	and.b64  	%rd7483, %rd7453, 4294967295;
	mul.wide.u32 	%rd7484, %r4246, %r3912;
	add.s64 	%rd7485, %rd7482, %rd7483;
	add.s64 	%rd7486, %rd7485, %rd7484;
	shr.u64 	%rd7487, %rd7486, 32;
	and.b64  	%rd7488, %rd7458, 4294967295;
	mul.wide.u32 	%rd7489, %r4247, %r3912;
	add.s64 	%rd7490, %rd7487, %rd7488;
	add.s64 	%rd7491, %rd7490, %rd7489;
	shr.u64 	%rd7492, %rd7491, 32;
	and.b64  	%rd7493, %rd7463, 4294967295;
	mul.wide.u32 	%rd7494, %r4248, %r3912;
	add.s64 	%rd7495, %rd7492, %rd7493;
	add.s64 	%rd7496, %rd7495, %rd7494;
	shr.u64 	%rd7497, %rd7496, 32;
	and.b64  	%rd7498, %rd7468, 4294967295;
	mul.wide.u32 	%rd7499, %r4249, %r3912;
	add.s64 	%rd7500, %rd7497, %rd7498;
	add.s64 	%rd7501, %rd7500, %rd7499;
	shr.u64 	%rd7502, %rd7501, 32;
	and.b64  	%rd7503, %rd7472, 4294967295;
	mul.wide.u32 	%rd7504, %r4250, %r3912;
	add.s64 	%rd7505, %rd7502, %rd7503;
	add.s64 	%rd7506, %rd7505, %rd7504;
	shr.u64 	%rd7507, %rd7506, 32;
	mul.wide.u32 	%rd7508, %r4251, %r3912;
	add.s64 	%rd7509, %rd7507, %rd7473;
	add.s64 	%rd7510, %rd7509, %rd7508;
	shr.u64 	%rd7511, %rd7510, 32;
	and.b64  	%rd7512, %rd7481, 4294967295;
	mul.wide.u32 	%rd7513, %r4244, %r3911;
	add.s64 	%rd7514, %rd7513, %rd7512;
	shr.u64 	%rd7515, %rd7514, 32;
	and.b64  	%rd7516, %rd7486, 4294967295;
	mul.wide.u32 	%rd7517, %r4245, %r3911;
	add.s64 	%rd7518, %rd7515, %rd7516;
	add.s64 	%rd7519, %rd7518, %rd7517;
	shr.u64 	%rd7520, %rd7519, 32;
	and.b64  	%rd7521, %rd7491, 4294967295;
	mul.wide.u32 	%rd7522, %r4246, %r3911;
	add.s64 	%rd7523, %rd7520, %rd7521;
	add.s64 	%rd7524, %rd7523, %rd7522;
	shr.u64 	%rd7525, %rd7524, 32;
	and.b64  	%rd7526, %rd7496, 4294967295;
	mul.wide.u32 	%rd7527, %r4247, %r3911;
	add.s64 	%rd7528, %rd7525, %rd7526;
	add.s64 	%rd7529, %rd7528, %rd7527;
	shr.u64 	%rd7530, %rd7529, 32;
	and.b64  	%rd7531, %rd7501, 4294967295;
	mul.wide.u32 	%rd7532, %r4248, %r3911;
	add.s64 	%rd7533, %rd7530, %rd7531;
	add.s64 	%rd7534, %rd7533, %rd7532;
	shr.u64 	%rd7535, %rd7534, 32;
	and.b64  	%rd7536, %rd7506, 4294967295;
	mul.wide.u32 	%rd7537, %r4249, %r3911;
	add.s64 	%rd7538, %rd7535, %rd7536;
	add.s64 	%rd7539, %rd7538, %rd7537;
	shr.u64 	%rd7540, %rd7539, 32;
	and.b64  	%rd7541, %rd7510, 4294967295;
	mul.wide.u32 	%rd7542, %r4250, %r3911;
	add.s64 	%rd7543, %rd7540, %rd7541;
	add.s64 	%rd7544, %rd7543, %rd7542;
	shr.u64 	%rd7545, %rd7544, 32;
	mul.wide.u32 	%rd7546, %r4251, %r3911;
	add.s64 	%rd7547, %rd7545, %rd7511;
	add.s64 	%rd7548, %rd7547, %rd7546;
	shr.u64 	%rd7549, %rd7548, 32;
	and.b64  	%rd7550, %rd7519, 4294967295;
	mul.wide.u32 	%rd7551, %r4244, %r3910;
	add.s64 	%rd7552, %rd7551, %rd7550;
	shr.u64 	%rd7553, %rd7552, 32;
	and.b64  	%rd7554, %rd7524, 4294967295;
	mul.wide.u32 	%rd7555, %r4245, %r3910;
	add.s64 	%rd7556, %rd7553, %rd7554;
	add.s64 	%rd7557, %rd7556, %rd7555;
	shr.u64 	%rd7558, %rd7557, 32;
	and.b64  	%rd7559, %rd7529, 4294967295;
	mul.wide.u32 	%rd7560, %r4246, %r3910;
	add.s64 	%rd7561, %rd7558, %rd7559;
	add.s64 	%rd7562, %rd7561, %rd7560;
	shr.u64 	%rd7563, %rd7562, 32;
	and.b64  	%rd7564, %rd7534, 4294967295;
	mul.wide.u32 	%rd7565, %r4247, %r3910;
	add.s64 	%rd7566, %rd7563, %rd7564;
	add.s64 	%rd7567, %rd7566, %rd7565;
	shr.u64 	%rd7568, %rd7567, 32;
	and.b64  	%rd7569, %rd7539, 4294967295;
	mul.wide.u32 	%rd7570, %r4248, %r3910;
	add.s64 	%rd7571, %rd7568, %rd7569;
	add.s64 	%rd7572, %rd7571, %rd7570;
	shr.u64 	%rd7573, %rd7572, 32;
	and.b64  	%rd7574, %rd7544, 4294967295;
	mul.wide.u32 	%rd7575, %r4249, %r3910;
	add.s64 	%rd7576, %rd7573, %rd7574;
	add.s64 	%rd7577, %rd7576, %rd7575;
	shr.u64 	%rd7578, %rd7577, 32;
	and.b64  	%rd7579, %rd7548, 4294967295;
	mul.wide.u32 	%rd7580, %r4250, %r3910;
	add.s64 	%rd7581, %rd7578, %rd7579;
	add.s64 	%rd7582, %rd7581, %rd7580;
	shr.u64 	%rd7583, %rd7582, 32;
	mul.wide.u32 	%rd7584, %r4251, %r3910;
	add.s64 	%rd7585, %rd7583, %rd7549;
	add.s64 	%rd7586, %rd7585, %rd7584;
	shr.u64 	%rd7587, %rd7586, 32;
	and.b64  	%rd7588, %rd7557, 4294967295;
	mul.wide.u32 	%rd7589, %r4244, %r3909;
	add.s64 	%rd7590, %rd7589, %rd7588;
	shr.u64 	%rd7591, %rd7590, 32;
	and.b64  	%rd7592, %rd7562, 4294967295;
	mul.wide.u32 	%rd7593, %r4245, %r3909;
	add.s64 	%rd7594, %rd7591, %rd7592;
	add.s64 	%rd7595, %rd7594, %rd7593;
	shr.u64 	%rd7596, %rd7595, 32;
	and.b64  	%rd7597, %rd7567, 4294967295;
	mul.wide.u32 	%rd7598, %r4246, %r3909;
	add.s64 	%rd7599, %rd7596, %rd7597;
	add.s64 	%rd7600, %rd7599, %rd7598;
	shr.u64 	%rd7601, %rd7600, 32;
	and.b64  	%rd7602, %rd7572, 4294967295;
	mul.wide.u32 	%rd7603, %r4247, %r3909;
	add.s64 	%rd7604, %rd7601, %rd7602;
	add.s64 	%rd7605, %rd7604, %rd7603;
	shr.u64 	%rd7606, %rd7605, 32;
	and.b64  	%rd7607, %rd7577, 4294967295;
	mul.wide.u32 	%rd7608, %r4248, %r3909;
	add.s64 	%rd7609, %rd7606, %rd7607;
	add.s64 	%rd7610, %rd7609, %rd7608;
	shr.u64 	%rd7611, %rd7610, 32;
	and.b64  	%rd7612, %rd7582, 4294967295;
	mul.wide.u32 	%rd7613, %r4249, %r3909;
	add.s64 	%rd7614, %rd7611, %rd7612;
	add.s64 	%rd7615, %rd7614, %rd7613;
	shr.u64 	%rd7616, %rd7615, 32;
	and.b64  	%rd7617, %rd7586, 4294967295;
	mul.wide.u32 	%rd7618, %r4250, %r3909;
	add.s64 	%rd7619, %rd7616, %rd7617;
	add.s64 	%rd7620, %rd7619, %rd7618;
	shr.u64 	%rd7621, %rd7620, 32;
	mul.wide.u32 	%rd7622, %r4251, %r3909;
	add.s64 	%rd7623, %rd7621, %rd7587;
	add.s64 	%rd7624, %rd7623, %rd7622;
	shr.u64 	%rd7625, %rd7624, 32;
	{ .reg .b32 tmp; mov.b64 {tmp, %r3193}, %rd7624; }
	and.b64  	%rd7626, %rd7595, 4294967295;
	mul.lo.s64 	%rd7627, %rd7626, 977;
	and.b64  	%rd7628, %rd7337, 4294967295;
	and.b64  	%rd7629, %rd7627, 4294967295;
	add.s64 	%rd9854, %rd7629, %rd7628;
	shr.u64 	%rd7630, %rd7627, 32;
	shr.u64 	%rd7631, %rd9854, 32;
	add.s64 	%rd7632, %rd7631, %rd7630;
	and.b64  	%rd7633, %rd7600, 4294967295;
	mul.lo.s64 	%rd7634, %rd7633, 977;
	and.b64  	%rd7635, %rd7362, 4294967295;
	and.b64  	%rd7636, %rd7634, 4294967295;
	add.s64 	%rd7637, %rd7632, %rd7635;
	add.s64 	%rd7638, %rd7637, %rd7636;
	add.s64 	%rd9855, %rd7638, %rd7626;
	shr.u64 	%rd7639, %rd7634, 32;
	shr.u64 	%rd7640, %rd9855, 32;
	add.s64 	%rd7641, %rd7640, %rd7639;
	and.b64  	%rd7642, %rd7605, 4294967295;
	mul.lo.s64 	%rd7643, %rd7642, 977;
	and.b64  	%rd7644, %rd7400, 4294967295;
	and.b64  	%rd7645, %rd7643, 4294967295;
	add.s64 	%rd7646, %rd7641, %rd7644;
	add.s64 	%rd7647, %rd7646, %rd7645;
	add.s64 	%rd9856, %rd7647, %rd7633;
	shr.u64 	%rd7648, %rd7643, 32;
	shr.u64 	%rd7649, %rd9856, 32;
	add.s64 	%rd7650, %rd7649, %rd7648;
	and.b64  	%rd7651, %rd7610, 4294967295;
	mul.lo.s64 	%rd7652, %rd7651, 977;
	and.b64  	%rd7653, %rd7438, 4294967295;
	and.b64  	%rd7654, %rd7652, 4294967295;
	add.s64 	%rd7655, %rd7650, %rd7653;
	add.s64 	%rd7656, %rd7655, %rd7654;
	add.s64 	%rd9857, %rd7656, %rd7642;
	shr.u64 	%rd7657, %rd7652, 32;
	shr.u64 	%rd7658, %rd9857, 32;
	add.s64 	%rd7659, %rd7658, %rd7657;
	and.b64  	%rd7660, %rd7615, 4294967295;
	mul.lo.s64 	%rd7661, %rd7660, 977;
	and.b64  	%rd7662, %rd7476, 4294967295;
	and.b64  	%rd7663, %rd7661, 4294967295;
	add.s64 	%rd7664, %rd7659, %rd7662;
	add.s64 	%rd7665, %rd7664, %rd7663;
	add.s64 	%rd9858, %rd7665, %rd7651;
	shr.u64 	%rd7666, %rd7661, 32;
	shr.u64 	%rd7667, %rd9858, 32;
	add.s64 	%rd7668, %rd7667, %rd7666;
	and.b64  	%rd7669, %rd7620, 4294967295;
	mul.lo.s64 	%rd7670, %rd7669, 977;
	and.b64  	%rd7671, %rd7514, 4294967295;
	and.b64  	%rd7672, %rd7670, 4294967295;
	add.s64 	%rd7673, %rd7668, %rd7671;
	add.s64 	%rd7674, %rd7673, %rd7672;
	add.s64 	%rd9859, %rd7674, %rd7660;
	shr.u64 	%rd7675, %rd7670, 32;
	shr.u64 	%rd7676, %rd9859, 32;
	add.s64 	%rd7677, %rd7676, %rd7675;
	and.b64  	%rd7678, %rd7624, 4294967295;
	mul.lo.s64 	%rd7679, %rd7678, 977;
	and.b64  	%rd7680, %rd7552, 4294967295;
	and.b64  	%rd7681, %rd7679, 4294967295;
	add.s64 	%rd7682, %rd7677, %rd7680;
	add.s64 	%rd7683, %rd7682, %rd7681;
	add.s64 	%rd9860, %rd7683, %rd7669;
	shr.u64 	%rd7684, %rd7679, 32;
	shr.u64 	%rd7685, %rd9860, 32;
	add.s64 	%rd7686, %rd7685, %rd7684;
	mul.lo.s64 	%rd7687, %rd7625, 977;
	and.b64  	%rd7688, %rd7590, 4294967295;
	and.b64  	%rd7689, %rd7687, 4294967295;
	add.s64 	%rd7690, %rd7686, %rd7688;
	add.s64 	%rd7691, %rd7690, %rd7689;
	add.s64 	%rd9861, %rd7691, %rd7678;
	shr.u64 	%rd7692, %rd7687, 32;
	shr.u64 	%rd7693, %rd9861, 32;
	cvt.u32.u64 	%r3194, %rd7693;
	cvt.u32.u64 	%r3195, %rd7692;
	add.s32 	%r3196, %r3194, %r3195;
	add.s32 	%r1098, %r3196, %r3193;
	setp.eq.s32 	%p1175, %r1098, 0;
	mov.pred 	%p1580, 0;
	@%p1175 bra 	$L__BB2_941;
	cvt.u64.u32 	%rd7694, %r1098;
	mul.wide.u32 	%rd7695, %r1098, 977;
	shr.u64 	%rd7696, %rd7695, 32;
	and.b64  	%rd7697, %rd9854, 4294967295;
	and.b64  	%rd7698, %rd7695, 4294967295;
	add.s64 	%rd9854, %rd7698, %rd7697;
	shr.u64 	%rd7699, %rd9854, 32;
	and.b64  	%rd7700, %rd9855, 4294967295;
	add.s64 	%rd7701, %rd7696, %rd7700;
	add.s64 	%rd7702, %rd7701, %rd7694;
	add.s64 	%rd9855, %rd7702, %rd7699;
	setp.lt.u64 	%p1177, %rd9855, 4294967296;
	@%p1177 bra 	$L__BB2_941;
	shr.u64 	%rd7703, %rd9855, 32;
	and.b64  	%rd7704, %rd9856, 4294967295;
	add.s64 	%rd9856, %rd7703, %rd7704;
	setp.lt.u64 	%p1179, %rd9856, 4294967296;
	@%p1179 bra 	$L__BB2_941;
	shr.u64 	%rd7705, %rd9856, 32;
	and.b64  	%rd7706, %rd9857, 4294967295;
	add.s64 	%rd9857, %rd7705, %rd7706;
	setp.lt.u64 	%p1181, %rd9857, 4294967296;
	@%p1181 bra 	$L__BB2_941;
	shr.u64 	%rd7708, %rd9857, 32;
	and.b64  	%rd7709, %rd9858, 4294967295;
	add.s64 	%rd9858, %rd7708, %rd7709;
	setp.lt.u64 	%p1183, %rd9858, 4294967296;
	mov.b64 	%rd9857, 4294967296;
	@%p1183 bra 	$L__BB2_941;
	shr.u64 	%rd7711, %rd9858, 32;
	and.b64  	%rd7712, %rd9859, 4294967295;
	add.s64 	%rd9859, %rd7711, %rd7712;
	setp.lt.u64 	%p1185, %rd9859, 4294967296;
	mov.b64 	%rd9857, 4294967296;
	mov.u64 	%rd9858, %rd9857;
	@%p1185 bra 	$L__BB2_941;
	shr.u64 	%rd7714, %rd9859, 32;
	and.b64  	%rd7715, %rd9860, 4294967295;
	add.s64 	%rd9860, %rd7714, %rd7715;
	setp.lt.u64 	%p1187, %rd9860, 4294967296;
	mov.b64 	%rd9857, 4294967296;
	mov.u64 	%rd9859, %rd9857;
	@%p1187 bra 	$L__BB2_941;
	shr.u64 	%rd7717, %rd9860, 32;
	and.b64  	%rd7718, %rd9861, 4294967295;
	add.s64 	%rd7719, %rd7717, %rd7718;
	setp.gt.u64 	%p1580, %rd7719, 4294967295;
	min.u64 	%rd9861, %rd7719, 4294967296;
	mov.b64 	%rd9857, 4294967296;
	mov.u64 	%rd9858, %rd9857;
	mov.u64 	%rd9860, %rd9857;
$L__BB2_941:
	cvt.u32.u64 	%r4283, %rd9861;
	cvt.u32.u64 	%r4282, %rd9860;
	cvt.u32.u64 	%r4281, %rd9859;
	cvt.u32.u64 	%r4280, %rd9858;
	cvt.u32.u64 	%r4279, %rd9857;
	cvt.u32.u64 	%r4278, %rd9856;
	cvt.u32.u64 	%r4277, %rd9855;
	cvt.u32.u64 	%r4276, %rd9854;
	setp.lt.u32 	%p1188, %r2, %r4283;
	or.pred  	%p1189, %p1580, %p1188;
	@%p1189 bra 	$L__BB2_955;
	setp.gt.u32 	%p1190, %r2, %r4283;
	@%p1190 bra 	$L__BB2_956;
	setp.lt.u32 	%p1191, %r1056, %r4282;
	@%p1191 bra 	$L__BB2_955;
	setp.gt.u32 	%p1192, %r1056, %r4282;
	@%p1192 bra 	$L__BB2_956;
	setp.lt.u32 	%p1193, %r1, %r4281;
	@%p1193 bra 	$L__BB2_955;
	setp.gt.u32 	%p1194, %r1, %r4281;
	@%p1194 bra 	$L__BB2_956;
	setp.lt.u32 	%p1195, %r1006, %r4280;
	@%p1195 bra 	$L__BB2_955;
	setp.gt.u32 	%p1196, %r1006, %r4280;
	@%p1196 bra 	$L__BB2_956;
	setp.lt.u32 	%p1197, %r1054, %r4279;
	@%p1197 bra 	$L__BB2_955;
	setp.gt.u32 	%p1198, %r1054, %r4279;
	@%p1198 bra 	$L__BB2_956;
	setp.lt.u32 	%p1199, %r1053, %r4278;
	@%p1199 bra 	$L__BB2_955;
	setp.gt.u32 	%p1200, %r1053, %r4278;
	@%p1200 bra 	$L__BB2_956;
	setp.lt.u32 	%p1201, %r1055, %r4277;
	@%p1201 bra 	$L__BB2_955;
	setp.gt.u32 	%p1202, %r1055, %r4277;
	setp.gt.u32 	%p1203, %r1057, %r4276;
	or.pred  	%p1204, %p1202, %p1203;
	@%p1204 bra 	$L__BB2_956;
$L__BB2_955:
	// begin inline asm
	sub.cc.u32 %r4276, %r4276, %r1057;
	subc.cc.u32 %r4277, %r4277, %r1055;
	subc.cc.u32 %r4278, %r4278, %r1053;
	subc.cc.u32 %r4279, %r4279, %r1054;
	subc.cc.u32 %r4280, %r4280, %r1006;
	subc.cc.u32 %r4281, %r4281, %r1;
	subc.cc.u32 %r4282, %r4282, %r1056;
	subc.u32 %r4283, %r4283, %r2;
	
	// end inline asm
$L__BB2_956:
	setp.gt.u32 	%p1205, %r4283, %r2;
	@%p1205 bra 	$L__BB2_969;
	bra.uni 	$L__BB2_970;
$L__BB2_957:
	setp.gt.u32 	%p1207, %r4282, %r1056;
	@%p1207 bra 	$L__BB2_969;
	setp.lt.u32 	%p1208, %r4282, %r1056;
	@%p1208 bra 	$L__BB2_971;
	setp.gt.u32 	%p1209, %r4281, %r1;
	@%p1209 bra 	$L__BB2_969;
	setp.lt.u32 	%p1210, %r4281, %r1;
	@%p1210 bra 	$L__BB2_971;
	setp.gt.u32 	%p1211, %r4280, %r1006;
	@%p1211 bra 	$L__BB2_969;
	setp.lt.u32 	%p1212, %r4280, %r1006;
	@%p1212 bra 	$L__BB2_971;
	setp.gt.u32 	%p1213, %r4279, %r1054;
	@%p1213 bra 	$L__BB2_969;
	setp.lt.u32 	%p1214, %r4279, %r1054;
	@%p1214 bra 	$L__BB2_971;
	setp.gt.u32 	%p1215, %r4278, %r1053;
	@%p1215 bra 	$L__BB2_969;
	setp.lt.u32 	%p1216, %r4278, %r1053;
	@%p1216 bra 	$L__BB2_971;
	setp.gt.u32 	%p1217, %r4277, %r1055;
	@%p1217 bra 	$L__BB2_969;
	setp.lt.u32 	%p1218, %r4277, %r1055;
	setp.lt.u32 	%p1219, %r4276, %r1057;
	or.pred  	%p1220, %p1218, %p1219;
	@%p1220 bra 	$L__BB2_971;
$L__BB2_969:
	// begin inline asm
	sub.cc.u32 %r4276, %r4276, %r1057;
	subc.cc.u32 %r4277, %r4277, %r1055;
	subc.cc.u32 %r4278, %r4278, %r1053;
	subc.cc.u32 %r4279, %r4279, %r1054;
	subc.cc.u32 %r4280, %r4280, %r1006;
	subc.cc.u32 %r4281, %r4281, %r1;
	subc.cc.u32 %r4282, %r4282, %r1056;
	subc.u32 %r4283, %r4283, %r2;
	
	// end inline asm
	bra.uni 	$L__BB2_971;
$L__BB2_970:
	setp.lt.u32 	%p1206, %r4283, %r2;
	@%p1206 bra 	$L__BB2_971;
	bra.uni 	$L__BB2_957;
$L__BB2_971:
	mul.wide.u32 	%rd7721, %r4228, %r4228;
	shr.u64 	%rd7722, %rd7721, 32;
	mul.wide.u32 	%rd7723, %r4229, %r4228;
	add.s64 	%rd7724, %rd7722, %rd7723;
	shr.u64 	%rd7725, %rd7724, 32;
	mul.wide.u32 	%rd7726, %r4230, %r4228;
	add.s64 	%rd7727, %rd7725, %rd7726;
	shr.u64 	%rd7728, %rd7727, 32;
	mul.wide.u32 	%rd7729, %r4231, %r4228;
	add.s64 	%rd7730, %rd7728, %rd7729;
	shr.u64 	%rd7731, %rd7730, 32;
	mul.wide.u32 	%rd7732, %r4232, %r4228;
	add.s64 	%rd7733, %rd7731, %rd7732;
	shr.u64 	%rd7734, %rd7733, 32;
	mul.wide.u32 	%rd7735, %r4233, %r4228;
	add.s64 	%rd7736, %rd7734, %rd7735;
	shr.u64 	%rd7737, %rd7736, 32;
	mul.wide.u32 	%rd7738, %r4234, %r4228;
	add.s64 	%rd7739, %rd7737, %rd7738;
	shr.u64 	%rd7740, %rd7739, 32;
	mul.wide.u32 	%rd7741, %r4235, %r4228;
	add.s64 	%rd7742, %rd7740, %rd7741;
	shr.u64 	%rd7743, %rd7742, 32;
	and.b64  	%rd7744, %rd7724, 4294967295;
	add.s64 	%rd7745, %rd7723, %rd7744;
	shr.u64 	%rd7746, %rd7745, 32;
	and.b64  	%rd7747, %rd7727, 4294967295;
	mul.wide.u32 	%rd7748, %r4229, %r4229;
	add.s64 	%rd7749, %rd7746, %rd7747;
	add.s64 	%rd7750, %rd7749, %rd7748;
	shr.u64 	%rd7751, %rd7750, 32;
	and.b64  	%rd7752, %rd7730, 4294967295;
	mul.wide.u32 	%rd7753, %r4230, %r4229;
	add.s64 	%rd7754, %rd7751, %rd7752;
	add.s64 	%rd7755, %rd7754, %rd7753;
	shr.u64 	%rd7756, %rd7755, 32;
	and.b64  	%rd7757, %rd7733, 4294967295;
	mul.wide.u32 	%rd7758, %r4231, %r4229;
	add.s64 	%rd7759, %rd7756, %rd7757;
	add.s64 	%rd7760, %rd7759, %rd7758;
	shr.u64 	%rd7761, %rd7760, 32;
	and.b64  	%rd7762, %rd7736, 4294967295;
	mul.wide.u32 	%rd7763, %r4232, %r4229;
	add.s64 	%rd7764, %rd7761, %rd7762;
	add.s64 	%rd7765, %rd7764, %rd7763;
	shr.u64 	%rd7766, %rd7765, 32;
	and.b64  	%rd7767, %rd7739, 4294967295;
	mul.wide.u32 	%rd7768, %r4233, %r4229;
	add.s64 	%rd7769, %rd7766, %rd7767;
	add.s64 	%rd7770, %rd7769, %rd7768;
	shr.u64 	%rd7771, %rd7770, 32;
	and.b64  	%rd7772, %rd7742, 4294967295;
	mul.wide.u32 	%rd7773, %r4234, %r4229;
	add.s64 	%rd7774, %rd7771, %rd7772;
	add.s64 	%rd7775, %rd7774, %rd7773;
	shr.u64 	%rd7776, %rd7775, 32;
	mul.wide.u32 	%rd7777, %r4235, %r4229;
	add.s64 	%rd7778, %rd7776, %rd7743;
	add.s64 	%rd7779, %rd7778, %rd7777;
	shr.u64 	%rd7780, %rd7779, 32;
	and.b64  	%rd7781, %rd7750, 4294967295;
	add.s64 	%rd7782, %rd7726, %rd7781;
	shr.u64 	%rd7783, %rd7782, 32;
	and.b64  	%rd7784, %rd7755, 4294967295;
	add.s64 	%rd7785, %rd7783, %rd7784;
	add.s64 	%rd7786, %rd7785, %rd7753;
	shr.u64 	%rd7787, %rd7786, 32;
	and.b64  	%rd7788, %rd7760, 4294967295;
	mul.wide.u32 	%rd7789, %r4230, %r4230;
	add.s64 	%rd7790, %rd7787, %rd7788;
	add.s64 	%rd7791, %rd7790, %rd7789;
	shr.u64 	%rd7792, %rd7791, 32;
	and.b64  	%rd7793, %rd7765, 4294967295;
	mul.wide.u32 	%rd7794, %r4231, %r4230;
	add.s64 	%rd7795, %rd7792, %rd7793;
	add.s64 	%rd7796, %rd7795, %rd7794;
	shr.u64 	%rd7797, %rd7796, 32;
	and.b64  	%rd7798, %rd7770, 4294967295;
	mul.wide.u32 	%rd7799, %r4232, %r4230;
	add.s64 	%rd7800, %rd7797, %rd7798;
	add.s64 	%rd7801, %rd7800, %rd7799;
	shr.u64 	%rd7802, %rd7801, 32;
	and.b64  	%rd7803, %rd7775, 4294967295;
	mul.wide.u32 	%rd7804, %r4233, %r4230;
	add.s64 	%rd7805, %rd7802, %rd7803;
	add.s64 	%rd7806, %rd7805, %rd7804;
	shr.u64 	%rd7807, %rd7806, 32;
	and.b64  	%rd7808, %rd7779, 4294967295;
	mul.wide.u32 	%rd7809, %r4234, %r4230;
	add.s64 	%rd7810, %rd7807, %rd7808;
	add.s64 	%rd7811, %rd7810, %rd7809;
	shr.u64 	%rd7812, %rd7811, 32;
	mul.wide.u32 	%rd7813, %r4235, %r4230;
	add.s64 	%rd7814, %rd7812, %rd7780;
	add.s64 	%rd7815, %rd7814, %rd7813;
	shr.u64 	%rd7816, %rd7815, 32;
	and.b64  	%rd7817, %rd7786, 4294967295;
	add.s64 	%rd7818, %rd7729, %rd7817;
	shr.u64 	%rd7819, %rd7818, 32;
	and.b64  	%rd7820, %rd7791, 4294967295;
	add.s64 	%rd7821, %rd7819, %rd7820;
	add.s64 	%rd7822, %rd7821, %rd7758;
	shr.u64 	%rd7823, %rd7822, 32;
	and.b64  	%rd7824, %rd7796, 4294967295;
	add.s64 	%rd7825, %rd7823, %rd7824;
	add.s64 	%rd7826, %rd7825, %rd7794;
	shr.u64 	%rd7827, %rd7826, 32;
	and.b64  	%rd7828, %rd7801, 4294967295;
	mul.wide.u32 	%rd7829, %r4231, %r4231;
	add.s64 	%rd7830, %rd7827, %rd7828;
	add.s64 	%rd7831, %rd7830, %rd7829;
	shr.u64 	%rd7832, %rd7831, 32;
	and.b64  	%rd7833, %rd7806, 4294967295;
	mul.wide.u32 	%rd7834, %r4232, %r4231;
	add.s64 	%rd7835, %rd7832, %rd7833;
	add.s64 	%rd7836, %rd7835, %rd7834;
	shr.u64 	%rd7837, %rd7836, 32;
	and.b64  	%rd7838, %rd7811, 4294967295;
	mul.wide.u32 	%rd7839, %r4233, %r4231;
	add.s64 	%rd7840, %rd7837, %rd7838;
	add.s64 	%rd7841, %rd7840, %rd7839;
	shr.u64 	%rd7842, %rd7841, 32;
	and.b64  	%rd7843, %rd7815, 4294967295;
	mul.wide.u32 	%rd7844, %r4234, %r4231;
	add.s64 	%rd7845, %rd7842, %rd7843;
	add.s64 	%rd7846, %rd7845, %rd7844;
	shr.u64 	%rd7847, %rd7846, 32;
	mul.wide.u32 	%rd7848, %r4235, %r4231;
	add.s64 	%rd7849, %rd7847, %rd7816;
	add.s64 	%rd7850, %rd7849, %rd7848;
	shr.u64 	%rd7851, %rd7850, 32;
	and.b64  	%rd7852, %rd7822, 4294967295;
	add.s64 	%rd7853, %rd7732, %rd7852;
	shr.u64 	%rd7854, %rd7853, 32;
	and.b64  	%rd7855, %rd7826, 4294967295;
	add.s64 	%rd7856, %rd7854, %rd7855;
	add.s64 	%rd7857, %rd7856, %rd7763;
	shr.u64 	%rd7858, %rd7857, 32;
	and.b64  	%rd7859, %rd7831, 4294967295;
	add.s64 	%rd7860, %rd7858, %rd7859;
	add.s64 	%rd7861, %rd7860, %rd7799;
	shr.u64 	%rd7862, %rd7861, 32;
	and.b64  	%rd7863, %rd7836, 4294967295;
	add.s64 	%rd7864, %rd7862, %rd7863;
	add.s64 	%rd7865, %rd7864, %rd7834;
	shr.u64 	%rd7866, %rd7865, 32;
	and.b64  	%rd7867, %rd7841, 4294967295;
	mul.wide.u32 	%rd7868, %r4232, %r4232;
	add.s64 	%rd7869, %rd7866, %rd7867;
	add.s64 	%rd7870, %rd7869, %rd7868;
	shr.u64 	%rd7871, %rd7870, 32;
	and.b64  	%rd7872, %rd7846, 4294967295;
	mul.wide.u32 	%rd7873, %r4233, %r4232;
	add.s64 	%rd7874, %rd7871, %rd7872;
	add.s64 	%rd7875, %rd7874, %rd7873;
	shr.u64 	%rd7876, %rd7875, 32;
	and.b64  	%rd7877, %rd7850, 4294967295;
	mul.wide.u32 	%rd7878, %r4234, %r4232;
	add.s64 	%rd7879, %rd7876, %rd7877;
	add.s64 	%rd7880, %rd7879, %rd7878;
	shr.u64 	%rd7881, %rd7880, 32;
	mul.wide.u32 	%rd7882, %r4235, %r4232;
	add.s64 	%rd7883, %rd7881, %rd7851;
	add.s64 	%rd7884, %rd7883, %rd7882;
	shr.u64 	%rd7885, %rd7884, 32;
	and.b64  	%rd7886, %rd7857, 4294967295;
	add.s64 	%rd7887, %rd7735, %rd7886;
	shr.u64 	%rd7888, %rd7887, 32;
	and.b64  	%rd7889, %rd7861, 4294967295;
	add.s64 	%rd7890, %rd7888, %rd7889;
	add.s64 	%rd7891, %rd7890, %rd7768;
	shr.u64 	%rd7892, %rd7891, 32;
	and.b64  	%rd7893, %rd7865, 4294967295;
	add.s64 	%rd7894, %rd7892, %rd7893;
	add.s64 	%rd7895, %rd7894, %rd7804;
	shr.u64 	%rd7896, %rd7895, 32;
	and.b64  	%rd7897, %rd7870, 4294967295;
	add.s64 	%rd7898, %rd7896, %rd7897;
	add.s64 	%rd7899, %rd7898, %rd7839;
	shr.u64 	%rd7900, %rd7899, 32;
	and.b64  	%rd7901, %rd7875, 4294967295;
	add.s64 	%rd7902, %rd7900, %rd7901;
	add.s64 	%rd7903, %rd7902, %rd7873;
	shr.u64 	%rd7904, %rd7903, 32;
	and.b64  	%rd7905, %rd7880, 4294967295;
	mul.wide.u32 	%rd7906, %r4233, %r4233;
	add.s64 	%rd7907, %rd7904, %rd7905;
	add.s64 	%rd7908, %rd7907, %rd7906;
	shr.u64 	%rd7909, %rd7908, 32;
	and.b64  	%rd7910, %rd7884, 4294967295;
	mul.wide.u32 	%rd7911, %r4234, %r4233;
	add.s64 	%rd7912, %rd7909, %rd7910;
	add.s64 	%rd7913, %rd7912, %rd7911;
	shr.u64 	%rd7914, %rd7913, 32;
	mul.wide.u32 	%rd7915, %r4235, %r4233;
	add.s64 	%rd7916, %rd7914, %rd7885;
	add.s64 	%rd7917, %rd7916, %rd7915;
	shr.u64 	%rd7918, %rd7917, 32;
	and.b64  	%rd7919, %rd7891, 4294967295;
	add.s64 	%rd7920, %rd7738, %rd7919;
	shr.u64 	%rd7921, %rd7920, 32;
	and.b64  	%rd7922, %rd7895, 4294967295;
	add.s64 	%rd7923, %rd7921, %rd7922;
	add.s64 	%rd7924, %rd7923, %rd7773;
	shr.u64 	%rd7925, %rd7924, 32;
	and.b64  	%rd7926, %rd7899, 4294967295;
	add.s64 	%rd7927, %rd7925, %rd7926;
	add.s64 	%rd7928, %rd7927, %rd7809;
	shr.u64 	%rd7929, %rd7928, 32;
	and.b64  	%rd7930, %rd7903, 4294967295;
	add.s64 	%rd7931, %rd7929, %rd7930;
	add.s64 	%rd7932, %rd7931, %rd7844;
	shr.u64 	%rd7933, %rd7932, 32;
	and.b64  	%rd7934, %rd7908, 4294967295;
	add.s64 	%rd7935, %rd7933, %rd7934;
	add.s64 	%rd7936, %rd7935, %rd7878;
	shr.u64 	%rd7937, %rd7936, 32;
	and.b64  	%rd7938, %rd7913, 4294967295;
	add.s64 	%rd7939, %rd7937, %rd7938;
	add.s64 	%rd7940, %rd7939, %rd7911;
	shr.u64 	%rd7941, %rd7940, 32;
	and.b64  	%rd7942, %rd7917, 4294967295;
	mul.wide.u32 	%rd7943, %r4234, %r4234;
	add.s64 	%rd7944, %rd7941, %rd7942;
	add.s64 	%rd7945, %rd7944, %rd7943;
	shr.u64 	%rd7946, %rd7945, 32;
	mul.wide.u32 	%rd7947, %r4235, %r4234;
	add.s64 	%rd7948, %rd7946, %rd7918;
	add.s64 	%rd7949, %rd7948, %rd7947;
	shr.u64 	%rd7950, %rd7949, 32;
	and.b64  	%rd7951, %rd7924, 4294967295;
	add.s64 	%rd7952, %rd7741, %rd7951;
	shr.u64 	%rd7953, %rd7952, 32;
	and.b64  	%rd7954, %rd7928, 4294967295;
	add.s64 	%rd7955, %rd7953, %rd7954;
	add.s64 	%rd7956, %rd7955, %rd7777;
	shr.u64 	%rd7957, %rd7956, 32;
	and.b64  	%rd7958, %rd7932, 4294967295;
	add.s64 	%rd7959, %rd7957, %rd7958;
	add.s64 	%rd7960, %rd7959, %rd7813;
	shr.u64 	%rd7961, %rd7960, 32;
	and.b64  	%rd7962, %rd7936, 4294967295;
	add.s64 	%rd7963, %rd7961, %rd7962;
	add.s64 	%rd7964, %rd7963, %rd7848;
	shr.u64 	%rd7965, %rd7964, 32;
	and.b64  	%rd7966, %rd7940, 4294967295;
	add.s64 	%rd7967, %rd7965, %rd7966;
	add.s64 	%rd7968, %rd7967, %rd7882;
	shr.u64 	%rd7969, %rd7968, 32;
	and.b64  	%rd7970, %rd7945, 4294967295;
	add.s64 	%rd7971, %rd7969, %rd7970;
	add.s64 	%rd7972, %rd7971, %rd7915;
	shr.u64 	%rd7973, %rd7972, 32;
	and.b64  	%rd7974, %rd7949, 4294967295;
	add.s64 	%rd7975, %rd7973, %rd7974;
	add.s64 	%rd7976, %rd7975, %rd7947;
	shr.u64 	%rd7977, %rd7976, 32;
	mul.wide.u32 	%rd7978, %r4235, %r4235;
	add.s64 	%rd7979, %rd7977, %rd7950;
	add.s64 	%rd7980, %rd7979, %rd7978;
	shr.u64 	%rd7981, %rd7980, 32;
	{ .reg .b32 tmp; mov.b64 {tmp, %r3245}, %rd7980; }
	and.b64  	%rd7982, %rd7956, 4294967295;
	mul.lo.s64 	%rd7983, %rd7982, 977;
	and.b64  	%rd7984, %rd7721, 4294967293;
	and.b64  	%rd7985, %rd7983, 4294967295;
	add.s64 	%rd9862, %rd7985, %rd7984;
	shr.u64 	%rd7986, %rd7983, 32;
	shr.u64 	%rd7987, %rd9862, 32;
	add.s64 	%rd7988, %rd7987, %rd7986;
	and.b64  	%rd7989, %rd7960, 4294967295;
	mul.lo.s64 	%rd7990, %rd7989, 977;
	and.b64  	%rd7991, %rd7745, 4294967295;
	and.b64  	%rd7992, %rd7990, 4294967295;
	add.s64 	%rd7993, %rd7988, %rd7991;
	add.s64 	%rd7994, %rd7993, %rd7992;
	add.s64 	%rd9863, %rd7994, %rd7982;
	shr.u64 	%rd7995, %rd7990, 32;
	shr.u64 	%rd7996, %rd9863, 32;
	add.s64 	%rd7997, %rd7996, %rd7995;
	and.b64  	%rd7998, %rd7964, 4294967295;
	mul.lo.s64 	%rd7999, %rd7998, 977;
	and.b64  	%rd8000, %rd7782, 4294967295;
	and.b64  	%rd8001, %rd7999, 4294967295;
	add.s64 	%rd8002, %rd7997, %rd8000;
	add.s64 	%rd8003, %rd8002, %rd8001;
	add.s64 	%rd9864, %rd8003, %rd7989;
	shr.u64 	%rd8004, %rd7999, 32;
	shr.u64 	%rd8005, %rd9864, 32;
	add.s64 	%rd8006, %rd8005, %rd8004;
	and.b64  	%rd8007, %rd7968, 4294967295;
	mul.lo.s64 	%rd8008, %rd8007, 977;
	and.b64  	%rd8009, %rd7818, 4294967295;
	and.b64  	%rd8010, %rd8008, 4294967295;
	add.s64 	%rd8011, %rd8006, %rd8009;
	add.s64 	%rd8012, %rd8011, %rd8010;
	add.s64 	%rd9865, %rd8012, %rd7998;
	shr.u64 	%rd8013, %rd8008, 32;
	shr.u64 	%rd8014, %rd9865, 32;
	add.s64 	%rd8015, %rd8014, %rd8013;
	and.b64  	%rd8016, %rd7972, 4294967295;
	mul.lo.s64 	%rd8017, %rd8016, 977;
	and.b64  	%rd8018, %rd7853, 4294967295;
	and.b64  	%rd8019, %rd8017, 4294967295;
	add.s64 	%rd8020, %rd8015, %rd8018;
	add.s64 	%rd8021, %rd8020, %rd8019;
	add.s64 	%rd9866, %rd8021, %rd8007;
	shr.u64 	%rd8022, %rd8017, 32;
	shr.u64 	%rd8023, %rd9866, 32;
	add.s64 	%rd8024, %rd8023, %rd8022;
	and.b64  	%rd8025, %rd7976, 4294967295;
	mul.lo.s64 	%rd8026, %rd8025, 977;
	and.b64  	%rd8027, %rd7887, 4294967295;
	and.b64  	%rd8028, %rd8026, 4294967295;
	add.s64 	%rd8029, %rd8024, %rd8027;
	add.s64 	%rd8030, %rd8029, %rd8028;
	add.s64 	%rd9867, %rd8030, %rd8016;
	shr.u64 	%rd8031, %rd8026, 32;
	shr.u64 	%rd8032, %rd9867, 32;
	add.s64 	%rd8033, %rd8032, %rd8031;
	and.b64  	%rd8034, %rd7980, 4294967295;
	mul.lo.s64 	%rd8035, %rd8034, 977;
	and.b64  	%rd8036, %rd7920, 4294967295;
	and.b64  	%rd8037, %rd8035, 4294967295;
	add.s64 	%rd8038, %rd8033, %rd8036;
	add.s64 	%rd8039, %rd8038, %rd8037;
	add.s64 	%rd9868, %rd8039, %rd8025;
	shr.u64 	%rd8040, %rd8035, 32;
	shr.u64 	%rd8041, %rd9868, 32;
	add.s64 	%rd8042, %rd8041, %rd8040;
	mul.lo.s64 	%rd8043, %rd7981, 977;
	and.b64  	%rd8044, %rd7952, 4294967295;
	and.b64  	%rd8045, %rd8043, 4294967295;
	add.s64 	%rd8046, %rd8042, %rd8044;
	add.s64 	%rd8047, %rd8046, %rd8045;
	add.s64 	%rd9869, %rd8047, %rd8034;
	shr.u64 	%rd8048, %rd8043, 32;
	shr.u64 	%rd8049, %rd9869, 32;
	cvt.u32.u64 	%r3246, %rd8049;
	cvt.u32.u64 	%r3247, %rd8048;
	add.s32 	%r3248, %r3246, %r3247;
	add.s32 	%r1139, %r3248, %r3245;
	setp.eq.s32 	%p1222, %r1139, 0;
	mov.pred 	%p1581, 0;
	@%p1222 bra 	$L__BB2_979;
	cvt.u64.u32 	%rd8050, %r1139;
	mul.wide.u32 	%rd8051, %r1139, 977;
	shr.u64 	%rd8052, %rd8051, 32;
	and.b64  	%rd8053, %rd9862, 4294967295;
	and.b64  	%rd8054, %rd8051, 4294967295;
	add.s64 	%rd9862, %rd8054, %rd8053;
	shr.u64 	%rd8055, %rd9862, 32;
	and.b64  	%rd8056, %rd9863, 4294967295;
	add.s64 	%rd8057, %rd8052, %rd8056;
	add.s64 	%rd8058, %rd8057, %rd8050;
	add.s64 	%rd9863, %rd8058, %rd8055;
	setp.lt.u64 	%p1224, %rd9863, 4294967296;
	@%p1224 bra 	$L__BB2_979;
	shr.u64 	%rd8059, %rd9863, 32;
	and.b64  	%rd8060, %rd9864, 4294967295;
	add.s64 	%rd9864, %rd8059, %rd8060;
	setp.lt.u64 	%p1226, %rd9864, 4294967296;
	@%p1226 bra 	$L__BB2_979;
	shr.u64 	%rd8061, %rd9864, 32;
	and.b64  	%rd8062, %rd9865, 4294967295;
	add.s64 	%rd9865, %rd8061, %rd8062;
	setp.lt.u64 	%p1228, %rd9865, 4294967296;
	@%p1228 bra 	$L__BB2_979;
	shr.u64 	%rd8064, %rd9865, 32;
	and.b64  	%rd8065, %rd9866, 4294967295;
	add.s64 	%rd9866, %rd8064, %rd8065;
	setp.lt.u64 	%p1230, %rd9866, 4294967296;
	mov.b64 	%rd9865, 4294967296;
	@%p1230 bra 	$L__BB2_979;
	shr.u64 	%rd8067, %rd9866, 32;
	and.b64  	%rd8068, %rd9867, 4294967295;
	add.s64 	%rd9867, %rd8067, %rd8068;
	setp.lt.u64 	%p1232, %rd9867, 4294967296;
	mov.b64 	%rd9865, 4294967296;
	mov.u64 	%rd9866, %rd9865;
	@%p1232 bra 	$L__BB2_979;
	shr.u64 	%rd8070, %rd9867, 32;
	and.b64  	%rd8071, %rd9868, 4294967295;
	add.s64 	%rd9868, %rd8070, %rd8071;
	setp.lt.u64 	%p1234, %rd9868, 4294967296;
	mov.b64 	%rd9865, 4294967296;
	mov.u64 	%rd9867, %rd9865;
	@%p1234 bra 	$L__BB2_979;
	shr.u64 	%rd8073, %rd9868, 32;
	and.b64  	%rd8074, %rd9869, 4294967295;
	add.s64 	%rd8075, %rd8073, %rd8074;
	setp.gt.u64 	%p1581, %rd8075, 4294967295;
	min.u64 	%rd9869, %rd8075, 4294967296;
	mov.b64 	%rd9865, 4294967296;
	mov.u64 	%rd9866, %rd9865;
	mov.u64 	%rd9868, %rd9865;
$L__BB2_979:
	ld.const.u32 	%r1140, [const_p+16];
	ld.const.u32 	%r1141, [const_p+8];
	ld.const.u32 	%r1142, [const_p+12];
	ld.const.u32 	%r1143, [const_p+4];
	ld.const.u32 	%r1144, [const_p+24];
	ld.const.u32 	%r1145, [const_p];
	cvt.u32.u64 	%r4299, %rd9869;
	cvt.u32.u64 	%r4298, %rd9868;
	cvt.u32.u64 	%r4297, %rd9867;
	cvt.u32.u64 	%r4296, %rd9866;
	cvt.u32.u64 	%r4295, %rd9865;
	cvt.u32.u64 	%r4294, %rd9864;
	cvt.u32.u64 	%r4293, %rd9863;
	cvt.u32.u64 	%r4292, %rd9862;
	setp.lt.u32 	%p1235, %r2, %r4299;
	or.pred  	%p1236, %p1581, %p1235;
	@%p1236 bra 	$L__BB2_993;
	setp.gt.u32 	%p1237, %r2, %r4299;
	@%p1237 bra 	$L__BB2_994;
	setp.lt.u32 	%p1238, %r1144, %r4298;
	@%p1238 bra 	$L__BB2_993;
	setp.gt.u32 	%p1239, %r1144, %r4298;
	@%p1239 bra 	$L__BB2_994;
	setp.lt.u32 	%p1240, %r1, %r4297;
	@%p1240 bra 	$L__BB2_993;
	setp.gt.u32 	%p1241, %r1, %r4297;
	@%p1241 bra 	$L__BB2_994;
	setp.lt.u32 	%p1242, %r1140, %r4296;
	@%p1242 bra 	$L__BB2_993;
	setp.gt.u32 	%p1243, %r1140, %r4296;
	@%p1243 bra 	$L__BB2_994;
	setp.lt.u32 	%p1244, %r1142, %r4295;
	@%p1244 bra 	$L__BB2_993;
	setp.gt.u32 	%p1245, %r1142, %r4295;
	@%p1245 bra 	$L__BB2_994;
	setp.lt.u32 	%p1246, %r1141, %r4294;
	@%p1246 bra 	$L__BB2_993;
	setp.gt.u32 	%p1247, %r1141, %r4294;
	@%p1247 bra 	$L__BB2_994;
	setp.lt.u32 	%p1248, %r1143, %r4293;
	@%p1248 bra 	$L__BB2_993;
	setp.gt.u32 	%p1249, %r1143, %r4293;
	setp.gt.u32 	%p1250, %r1145, %r4292;
	or.pred  	%p1251, %p1249, %p1250;
	@%p1251 bra 	$L__BB2_994;
$L__BB2_993:
	// begin inline asm
	sub.cc.u32 %r4292, %r4292, %r1145;
	subc.cc.u32 %r4293, %r4293, %r1143;
	subc.cc.u32 %r4294, %r4294, %r1141;
	subc.cc.u32 %r4295, %r4295, %r1142;
	subc.cc.u32 %r4296, %r4296, %r1140;
	subc.cc.u32 %r4297, %r4297, %r1;
	subc.cc.u32 %r4298, %r4298, %r1144;
	subc.u32 %r4299, %r4299, %r2;
	
	// end inline asm
$L__BB2_994:
	setp.gt.u32 	%p1252, %r4299, %r2;
	@%p1252 bra 	$L__BB2_1007;
	bra.uni 	$L__BB2_1008;
$L__BB2_995:
	setp.gt.u32 	%p1254, %r4298, %r1144;
	@%p1254 bra 	$L__BB2_1007;
	setp.lt.u32 	%p1255, %r4298, %r1144;
	@%p1255 bra 	$L__BB2_1009;
	setp.gt.u32 	%p1256, %r4297, %r1;
	@%p1256 bra 	$L__BB2_1007;
	setp.lt.u32 	%p1257, %r4297, %r1;
	@%p1257 bra 	$L__BB2_1009;
	setp.gt.u32 	%p1258, %r4296, %r1140;
	@%p1258 bra 	$L__BB2_1007;
	setp.lt.u32 	%p1259, %r4296, %r1140;
	@%p1259 bra 	$L__BB2_1009;
	setp.gt.u32 	%p1260, %r4295, %r1142;
	@%p1260 bra 	$L__BB2_1007;
	setp.lt.u32 	%p1261, %r4295, %r1142;
	@%p1261 bra 	$L__BB2_1009;
	setp.gt.u32 	%p1262, %r4294, %r1141;
	@%p1262 bra 	$L__BB2_1007;
	setp.lt.u32 	%p1263, %r4294, %r1141;
	@%p1263 bra 	$L__BB2_1009;
	setp.gt.u32 	%p1264, %r4293, %r1143;
	@%p1264 bra 	$L__BB2_1007;
	setp.lt.u32 	%p1265, %r4293, %r1143;
	setp.lt.u32 	%p1266, %r4292, %r1145;
	or.pred  	%p1267, %p1265, %p1266;
	@%p1267 bra 	$L__BB2_1009;
$L__BB2_1007:
	// begin inline asm
	sub.cc.u32 %r4292, %r4292, %r1145;
	subc.cc.u32 %r4293, %r4293, %r1143;
	subc.cc.u32 %r4294, %r4294, %r1141;
	subc.cc.u32 %r4295, %r4295, %r1142;
	subc.cc.u32 %r4296, %r4296, %r1140;
	subc.cc.u32 %r4297, %r4297, %r1;
	subc.cc.u32 %r4298, %r4298, %r1144;
	subc.u32 %r4299, %r4299, %r2;
	
	// end inline asm
	bra.uni 	$L__BB2_1009;
$L__BB2_1008:
	setp.lt.u32 	%p1253, %r4299, %r2;
	@%p1253 bra 	$L__BB2_1009;
	bra.uni 	$L__BB2_995;
$L__BB2_1009:
	shl.b32 	%r3297, %r4276, 1;
	shr.u32 	%r3298, %r4276, 31;
	cvt.u64.u32 	%rd8077, %r3298;
	mul.wide.u32 	%rd8078, %r4277, 2;
	or.b64  	%rd8079, %rd8078, %rd8077;
	shr.u64 	%rd8080, %rd8078, 32;
	mul.wide.u32 	%rd8081, %r4278, 2;
	or.b64  	%rd8082, %rd8081, %rd8080;
	shr.u64 	%rd8083, %rd8081, 32;
	mul.wide.u32 	%rd8084, %r4279, 2;
	or.b64  	%rd8085, %rd8084, %rd8083;
	shr.u64 	%rd8086, %rd8084, 32;
	mul.wide.u32 	%rd8087, %r4280, 2;
	add.s64 	%rd8088, %rd8087, %rd8086;
	shr.u64 	%rd8089, %rd8088, 32;
	mul.wide.u32 	%rd8090, %r4281, 2;
	add.s64 	%rd8091, %rd8090, %rd8089;
	shr.u64 	%rd8092, %rd8091, 32;
	mul.wide.u32 	%rd8093, %r4282, 2;
	add.s64 	%rd8094, %rd8093, %rd8092;
	shr.u64 	%rd8095, %rd8094, 32;
	mul.wide.u32 	%rd8096, %r4283, 2;
	add.s64 	%rd8097, %rd8096, %rd8095;
	shr.u64 	%rd8098, %rd8097, 32;
	cvt.u64.u32 	%rd8099, %r3297;
	mad.lo.s64 	%rd9870, %rd8098, 977, %rd8099;
	shr.u64 	%rd8100, %rd9870, 32;
	and.b64  	%rd8101, %rd8079, 4294967295;
	add.s64 	%rd8102, %rd8100, %rd8101;
	add.s64 	%rd9871, %rd8102, %rd8098;
	shr.u64 	%rd8103, %rd9871, 32;
	and.b64  	%rd8104, %rd8082, 4294967295;
	add.s64 	%rd9872, %rd8103, %rd8104;
	shr.u64 	%rd8105, %rd9872, 32;
	and.b64  	%rd8106, %rd8085, 4294967295;
	add.s64 	%rd9873, %rd8105, %rd8106;
	shr.u64 	%rd8107, %rd9873, 32;
	and.b64  	%rd8108, %rd8088, 4294967295;
	add.s64 	%rd9874, %rd8107, %rd8108;
	shr.u64 	%rd8109, %rd9874, 32;
	and.b64  	%rd8110, %rd8091, 4294967295;
	add.s64 	%rd9875, %rd8109, %rd8110;
	shr.u64 	%rd8111, %rd9875, 32;
	and.b64  	%rd8112, %rd8094, 4294967295;
	add.s64 	%rd9876, %rd8111, %rd8112;
	shr.u64 	%rd8113, %rd9876, 32;
	and.b64  	%rd8114, %rd8097, 4294967295;
	add.s64 	%rd9877, %rd8113, %rd8114;
	shr.u64 	%rd592, %rd9877, 32;
	{ .reg .b32 tmp; mov.b64 {tmp, %r4300}, %rd9877; }
	setp.lt.u64 	%p1268, %rd9877, 4294967296;
	@%p1268 bra 	$L__BB2_1016;
	and.b64  	%rd8116, %rd9870, 4294967295;
	mad.lo.s64 	%rd9870, %rd592, 977, %rd8116;
	shr.u64 	%rd8117, %rd9870, 32;
	and.b64  	%rd8118, %rd9871, 4294967295;
	add.s64 	%rd8119, %rd8118, %rd592;
	add.s64 	%rd9871, %rd8119, %rd8117;
	setp.lt.u64 	%p1269, %rd9871, 4294967296;
	mov.b32 	%r4300, 0;
	mov.b64 	%rd9877, 4294967296;
	@%p1269 bra 	$L__BB2_1016;
	shr.u64 	%rd8121, %rd9871, 32;
	and.b64  	%rd8122, %rd9872, 4294967295;
	add.s64 	%rd9872, %rd8121, %rd8122;
	setp.lt.u64 	%p1270, %rd9872, 4294967296;
	@%p1270 bra 	$L__BB2_1016;
	shr.u64 	%rd8124, %rd9872, 32;
	and.b64  	%rd8125, %rd9873, 4294967295;
	add.s64 	%rd9873, %rd8124, %rd8125;
	setp.lt.u64 	%p1271, %rd9873, 4294967296;
	mov.b64 	%rd9872, 4294967296;
	mov.u64 	%rd9877, %rd9872;
	@%p1271 bra 	$L__BB2_1016;
	shr.u64 	%rd8127, %rd9873, 32;
	and.b64  	%rd8128, %rd9874, 4294967295;
	add.s64 	%rd9874, %rd8127, %rd8128;
	setp.lt.u64 	%p1272, %rd9874, 4294967296;
	mov.b64 	%rd9872, 4294967296;
	mov.u64 	%rd9873, %rd9872;
	@%p1272 bra 	$L__BB2_1016;
	shr.u64 	%rd8130, %rd9874, 32;
	and.b64  	%rd8131, %rd9875, 4294967295;
	add.s64 	%rd9875, %rd8130, %rd8131;
	setp.lt.u64 	%p1273, %rd9875, 4294967296;
	mov.b64 	%rd9872, 4294967296;
	mov.u64 	%rd9874, %rd9872;
	mov.u64 	%rd9877, %rd9872;
	@%p1273 bra 	$L__BB2_1016;
	shr.u64 	%rd8133, %rd9875, 32;
	and.b64  	%rd8134, %rd9876, 4294967295;
	add.s64 	%rd8135, %rd8133, %rd8134;
	setp.gt.u64 	%p1274, %rd8135, 4294967295;
	selp.b64 	%rd9876, 4294967296, %rd8135, %p1274;
	selp.b64 	%rd9877, 1, 4294967296, %p1274;
	mov.b64 	%rd9872, 4294967296;
	mov.u64 	%rd9873, %rd9872;
	mov.u64 	%rd9875, %rd9872;
$L__BB2_1016:
	cvt.u32.u64 	%r4316, %rd9877;
	cvt.u32.u64 	%r4315, %rd9876;
	cvt.u32.u64 	%r4314, %rd9875;
	cvt.u32.u64 	%r4313, %rd9874;
	cvt.u32.u64 	%r4312, %rd9873;
	cvt.u32.u64 	%r4311, %rd9872;
	cvt.u32.u64 	%r4310, %rd9871;
	cvt.u32.u64 	%r4309, %rd9870;
	setp.ne.s32 	%p1275, %r4300, 0;
	setp.lt.u32 	%p1276, %r2, %r4316;
	or.pred  	%p1277, %p1275, %p1276;
	@%p1277 bra 	$L__BB2_1030;
	setp.gt.u32 	%p1278, %r2, %r4316;
	@%p1278 bra 	$L__BB2_1031;
	setp.lt.u32 	%p1279, %r1144, %r4315;
	@%p1279 bra 	$L__BB2_1030;
	setp.gt.u32 	%p1280, %r1144, %r4315;
	@%p1280 bra 	$L__BB2_1031;
	setp.lt.u32 	%p1281, %r1, %r4314;
	@%p1281 bra 	$L__BB2_1030;
	setp.gt.u32 	%p1282, %r1, %r4314;
	@%p1282 bra 	$L__BB2_1031;
	setp.lt.u32 	%p1283, %r1140, %r4313;
	@%p1283 bra 	$L__BB2_1030;
	setp.gt.u32 	%p1284, %r1140, %r4313;
	@%p1284 bra 	$L__BB2_1031;
	setp.lt.u32 	%p1285, %r1142, %r4312;
	@%p1285 bra 	$L__BB2_1030;
	setp.gt.u32 	%p1286, %r1142, %r4312;
	@%p1286 bra 	$L__BB2_1031;
	setp.lt.u32 	%p1287, %r1141, %r4311;
	@%p1287 bra 	$L__BB2_1030;
	setp.gt.u32 	%p1288, %r1141, %r4311;
	@%p1288 bra 	$L__BB2_1031;
	setp.lt.u32 	%p1289, %r1143, %r4310;
	@%p1289 bra 	$L__BB2_1030;
	setp.gt.u32 	%p1290, %r1143, %r4310;
	setp.gt.u32 	%p1291, %r1145, %r4309;
	or.pred  	%p1292, %p1290, %p1291;
	@%p1292 bra 	$L__BB2_1031;
$L__BB2_1030:
	// begin inline asm
	sub.cc.u32 %r4309, %r4309, %r1145;
	subc.cc.u32 %r4310, %r4310, %r1143;
	subc.cc.u32 %r4311, %r4311, %r1141;
	subc.cc.u32 %r4312, %r4312, %r1142;
	subc.cc.u32 %r4313, %r4313, %r1140;
	subc.cc.u32 %r4314, %r4314, %r1;
	subc.cc.u32 %r4315, %r4315, %r1144;
	subc.u32 %r4316, %r4316, %r2;
	
	// end inline asm
$L__BB2_1031:
	setp.gt.u32 	%p1293, %r4316, %r2;
	@%p1293 bra 	$L__BB2_1044;
	bra.uni 	$L__BB2_1045;
$L__BB2_1032:
	setp.gt.u32 	%p1295, %r4315, %r1144;
	@%p1295 bra 	$L__BB2_1044;
	setp.lt.u32 	%p1296, %r4315, %r1144;
	@%p1296 bra 	$L__BB2_1046;
	setp.gt.u32 	%p1297, %r4314, %r1;
	@%p1297 bra 	$L__BB2_1044;
	setp.lt.u32 	%p1298, %r4314, %r1;
	@%p1298 bra 	$L__BB2_1046;
	setp.gt.u32 	%p1299, %r4313, %r1140;
	@%p1299 bra 	$L__BB2_1044;
	setp.lt.u32 	%p1300, %r4313, %r1140;
	@%p1300 bra 	$L__BB2_1046;
	setp.gt.u32 	%p1301, %r4312, %r1142;
	@%p1301 bra 	$L__BB2_1044;
	setp.lt.u32 	%p1302, %r4312, %r1142;
	@%p1302 bra 	$L__BB2_1046;
	setp.gt.u32 	%p1303, %r4311, %r1141;
	@%p1303 bra 	$L__BB2_1044;
	setp.lt.u32 	%p1304, %r4311, %r1141;
	@%p1304 bra 	$L__BB2_1046;
	setp.gt.u32 	%p1305, %r4310, %r1143;
	@%p1305 bra 	$L__BB2_1044;
	setp.lt.u32 	%p1306, %r4310, %r1143;
	setp.lt.u32 	%p1307, %r4309, %r1145;
	or.pred  	%p1308, %p1306, %p1307;
	@%p1308 bra 	$L__BB2_1046;
$L__BB2_1044:
	// begin inline asm
	sub.cc.u32 %r4309, %r4309, %r1145;
	subc.cc.u32 %r4310, %r4310, %r1143;
	subc.cc.u32 %r4311, %r4311, %r1141;
	subc.cc.u32 %r4312, %r4312, %r1142;
	subc.cc.u32 %r4313, %r4313, %r1140;
	subc.cc.u32 %r4314, %r4314, %r1;
	subc.cc.u32 %r4315, %r4315, %r1144;
	subc.u32 %r4316, %r4316, %r2;
	
	// end inline asm
	bra.uni 	$L__BB2_1046;
$L__BB2_1045:
	setp.lt.u32 	%p1294, %r4316, %r2;
	@%p1294 bra 	$L__BB2_1046;
	bra.uni 	$L__BB2_1032;
$L__BB2_1046:
	setp.gt.u32 	%p1309, %r4299, %r4267;
	@%p1309 bra 	$L__BB2_1047;
	bra.uni 	$L__BB2_1060;
$L__BB2_1047:
	// begin inline asm
	sub.cc.u32 %r4317, %r4292, %r4260;
	subc.cc.u32 %r4318, %r4293, %r4261;
	subc.cc.u32 %r4319, %r4294, %r4262;
	subc.cc.u32 %r4320, %r4295, %r4263;
	subc.cc.u32 %r4321, %r4296, %r4264;
	subc.cc.u32 %r4322, %r4297, %r4265;
	subc.cc.u32 %r4323, %r4298, %r4266;
	subc.u32 %r4324, %r4299, %r4267;
	
	// end inline asm
	bra.uni 	$L__BB2_1062;
$L__BB2_1048:
	setp.gt.u32 	%p1311, %r4298, %r4266;
	@%p1311 bra 	$L__BB2_1047;
	setp.lt.u32 	%p1312, %r4298, %r4266;
	@%p1312 bra 	$L__BB2_1061;
	setp.gt.u32 	%p1313, %r4297, %r4265;
	@%p1313 bra 	$L__BB2_1047;
	setp.lt.u32 	%p1314, %r4297, %r4265;
	@%p1314 bra 	$L__BB2_1061;
	setp.gt.u32 	%p1315, %r4296, %r4264;
	@%p1315 bra 	$L__BB2_1047;
	setp.lt.u32 	%p1316, %r4296, %r4264;
	@%p1316 bra 	$L__BB2_1061;
	setp.gt.u32 	%p1317, %r4295, %r4263;
	@%p1317 bra 	$L__BB2_1047;
	setp.lt.u32 	%p1318, %r4295, %r4263;
	@%p1318 bra 	$L__BB2_1061;
	setp.gt.u32 	%p1319, %r4294, %r4262;
	@%p1319 bra 	$L__BB2_1047;
	setp.lt.u32 	%p1320, %r4294, %r4262;
	@%p1320 bra 	$L__BB2_1061;
	setp.gt.u32 	%p1321, %r4293, %r4261;
	@%p1321 bra 	$L__BB2_1047;
	setp.lt.u32 	%p1322, %r4293, %r4261;
	setp.lt.u32 	%p1323, %r4292, %r4260;
	or.pred  	%p1324, %p1322, %p1323;
	@%p1324 bra 	$L__BB2_1061;
	bra.uni 	$L__BB2_1047;
$L__BB2_1060:
	setp.ge.u32 	%p1310, %r4299, %r4267;
	@%p1310 bra 	$L__BB2_1048;
$L__BB2_1061:
	// begin inline asm
	add.cc.u32 %r3353, %r4292, %r1145;
	addc.cc.u32 %r3354, %r4293, %r1143;
	addc.cc.u32 %r3355, %r4294, %r1141;
	addc.cc.u32 %r3356, %r4295, %r1142;
	addc.cc.u32 %r3357, %r4296, %r1140;
	addc.cc.u32 %r3358, %r4297, %r1;
	addc.cc.u32 %r3359, %r4298, %r1144;
	addc.u32 %r3360, %r4299, %r2;
	
	// end inline asm
	// begin inline asm
	sub.cc.u32 %r4317, %r3353, %r4260;
	subc.cc.u32 %r4318, %r3354, %r4261;
	subc.cc.u32 %r4319, %r3355, %r4262;
	subc.cc.u32 %r4320, %r3356, %r4263;
	subc.cc.u32 %r4321, %r3357, %r4264;
	subc.cc.u32 %r4322, %r3358, %r4265;
	subc.cc.u32 %r4323, %r3359, %r4266;
	subc.u32 %r4324, %r3360, %r4267;
	
	// end inline asm
$L__BB2_1062:
	setp.gt.u32 	%p1325, %r4324, %r4316;
	@%p1325 bra 	$L__BB2_1063;
	bra.uni 	$L__BB2_1076;
$L__BB2_1063:
	// begin inline asm
	sub.cc.u32 %r4325, %r4317, %r4309;
	subc.cc.u32 %r4326, %r4318, %r4310;
	subc.cc.u32 %r4327, %r4319, %r4311;
	subc.cc.u32 %r4328, %r4320, %r4312;
	subc.cc.u32 %r4329, %r4321, %r4313;
	subc.cc.u32 %r4330, %r4322, %r4314;
	subc.cc.u32 %r4331, %r4323, %r4315;
	subc.u32 %r4332, %r4324, %r4316;
	
	// end inline asm
	bra.uni 	$L__BB2_1078;
$L__BB2_1064:
	setp.gt.u32 	%p1327, %r4323, %r4315;
	@%p1327 bra 	$L__BB2_1063;
	setp.lt.u32 	%p1328, %r4323, %r4315;
	@%p1328 bra 	$L__BB2_1077;
	setp.gt.u32 	%p1329, %r4322, %r4314;
	@%p1329 bra 	$L__BB2_1063;
	setp.lt.u32 	%p1330, %r4322, %r4314;
	@%p1330 bra 	$L__BB2_1077;
	setp.gt.u32 	%p1331, %r4321, %r4313;
	@%p1331 bra 	$L__BB2_1063;
	setp.lt.u32 	%p1332, %r4321, %r4313;
	@%p1332 bra 	$L__BB2_1077;
	setp.gt.u32 	%p1333, %r4320, %r4312;
	@%p1333 bra 	$L__BB2_1063;
	setp.lt.u32 	%p1334, %r4320, %r4312;
	@%p1334 bra 	$L__BB2_1077;
	setp.gt.u32 	%p1335, %r4319, %r4311;
	@%p1335 bra 	$L__BB2_1063;
	setp.lt.u32 	%p1336, %r4319, %r4311;
	@%p1336 bra 	$L__BB2_1077;
	setp.gt.u32 	%p1337, %r4318, %r4310;
	@%p1337 bra 	$L__BB2_1063;
	setp.lt.u32 	%p1338, %r4318, %r4310;
	setp.lt.u32 	%p1339, %r4317, %r4309;
	or.pred  	%p1340, %p1338, %p1339;
	@%p1340 bra 	$L__BB2_1077;
	bra.uni 	$L__BB2_1063;
$L__BB2_1076:
	setp.ge.u32 	%p1326, %r4324, %r4316;
	@%p1326 bra 	$L__BB2_1064;
$L__BB2_1077:
	// begin inline asm
	add.cc.u32 %r3425, %r4317, %r1145;
	addc.cc.u32 %r3426, %r4318, %r1143;
	addc.cc.u32 %r3427, %r4319, %r1141;
	addc.cc.u32 %r3428, %r4320, %r1142;
	addc.cc.u32 %r3429, %r4321, %r1140;
	addc.cc.u32 %r3430, %r4322, %r1;
	addc.cc.u32 %r3431, %r4323, %r1144;
	addc.u32 %r3432, %r4324, %r2;
	
	// end inline asm
	// begin inline asm
	sub.cc.u32 %r4325, %r3425, %r4309;
	subc.cc.u32 %r4326, %r3426, %r4310;
	subc.cc.u32 %r4327, %r3427, %r4311;
	subc.cc.u32 %r4328, %r3428, %r4312;
	subc.cc.u32 %r4329, %r3429, %r4313;
	subc.cc.u32 %r4330, %r3430, %r4314;
	subc.cc.u32 %r4331, %r3431, %r4315;
	subc.u32 %r4332, %r3432, %r4316;
	
	// end inline asm
$L__BB2_1078:
	setp.gt.u32 	%p1341, %r4283, %r4332;
	@%p1341 bra 	$L__BB2_1079;
	bra.uni 	$L__BB2_1092;
$L__BB2_1079:
	// begin inline asm
	sub.cc.u32 %r4333, %r4276, %r4325;
	subc.cc.u32 %r4334, %r4277, %r4326;
	subc.cc.u32 %r4335, %r4278, %r4327;
	subc.cc.u32 %r4336, %r4279, %r4328;
	subc.cc.u32 %r4337, %r4280, %r4329;
	subc.cc.u32 %r4338, %r4281, %r4330;
	subc.cc.u32 %r4339, %r4282, %r4331;
	subc.u32 %r4340, %r4283, %r4332;
	
	// end inline asm
	bra.uni 	$L__BB2_1094;
$L__BB2_1080:
	setp.gt.u32 	%p1343, %r4282, %r4331;
	@%p1343 bra 	$L__BB2_1079;
	setp.lt.u32 	%p1344, %r4282, %r4331;
	@%p1344 bra 	$L__BB2_1093;
	setp.gt.u32 	%p1345, %r4281, %r4330;
	@%p1345 bra 	$L__BB2_1079;
	setp.lt.u32 	%p1346, %r4281, %r4330;
	@%p1346 bra 	$L__BB2_1093;
	setp.gt.u32 	%p1347, %r4280, %r4329;
	@%p1347 bra 	$L__BB2_1079;
	setp.lt.u32 	%p1348, %r4280, %r4329;
	@%p1348 bra 	$L__BB2_1093;
	setp.gt.u32 	%p1349, %r4279, %r4328;
	@%p1349 bra 	$L__BB2_1079;
	setp.lt.u32 	%p1350, %r4279, %r4328;
	@%p1350 bra 	$L__BB2_1093;
	setp.gt.u32 	%p1351, %r4278, %r4327;
	@%p1351 bra 	$L__BB2_1079;
	setp.lt.u32 	%p1352, %r4278, %r4327;
	@%p1352 bra 	$L__BB2_1093;
	setp.gt.u32 	%p1353, %r4277, %r4326;
	@%p1353 bra 	$L__BB2_1079;
	setp.lt.u32 	%p1354, %r4277, %r4326;
	setp.lt.u32 	%p1355, %r4276, %r4325;
	or.pred  	%p1356, %p1354, %p1355;
	@%p1356 bra 	$L__BB2_1093;
	bra.uni 	$L__BB2_1079;
$L__BB2_1092:
	setp.ge.u32 	%p1342, %r4283, %r4332;
	@%p1342 bra 	$L__BB2_1080;
$L__BB2_1093:
	// begin inline asm
	add.cc.u32 %r3497, %r4276, %r1145;
	addc.cc.u32 %r3498, %r4277, %r1143;
	addc.cc.u32 %r3499, %r4278, %r1141;
	addc.cc.u32 %r3500, %r4279, %r1142;
	addc.cc.u32 %r3501, %r4280, %r1140;
	addc.cc.u32 %r3502, %r4281, %r1;
	addc.cc.u32 %r3503, %r4282, %r1144;
	addc.u32 %r3504, %r4283, %r2;
	
	// end inline asm
	// begin inline asm
	sub.cc.u32 %r4333, %r3497, %r4325;
	subc.cc.u32 %r4334, %r3498, %r4326;
	subc.cc.u32 %r4335, %r3499, %r4327;
	subc.cc.u32 %r4336, %r3500, %r4328;
	subc.cc.u32 %r4337, %r3501, %r4329;
	subc.cc.u32 %r4338, %r3502, %r4330;
	subc.cc.u32 %r4339, %r3503, %r4331;
	subc.u32 %r4340, %r3504, %r4332;
	
	// end inline asm
$L__BB2_1094:
	mul.wide.u32 	%rd8137, %r4333, %r4228;
	shr.u64 	%rd8138, %rd8137, 32;
	mul.wide.u32 	%rd8139, %r4334, %r4228;
	add.s64 	%rd8140, %rd8138, %rd8139;
	shr.u64 	%rd8141, %rd8140, 32;
	mul.wide.u32 	%rd8142, %r4335, %r4228;
	add.s64 	%rd8143, %rd8141, %rd8142;
	shr.u64 	%rd8144, %rd8143, 32;
	mul.wide.u32 	%rd8145, %r4336, %r4228;
	add.s64 	%rd8146, %rd8144, %rd8145;
	shr.u64 	%rd8147, %rd8146, 32;
	mul.wide.u32 	%rd8148, %r4337, %r4228;
	add.s64 	%rd8149, %rd8147, %rd8148;
	shr.u64 	%rd8150, %rd8149, 32;
	mul.wide.u32 	%rd8151, %r4338, %r4228;
	add.s64 	%rd8152, %rd8150, %rd8151;
	shr.u64 	%rd8153, %rd8152, 32;
	mul.wide.u32 	%rd8154, %r4339, %r4228;
	add.s64 	%rd8155, %rd8153, %rd8154;
	shr.u64 	%rd8156, %rd8155, 32;
	mul.wide.u32 	%rd8157, %r4340, %r4228;
	add.s64 	%rd8158, %rd8156, %rd8157;
	shr.u64 	%rd8159, %rd8158, 32;
	and.b64  	%rd8160, %rd8140, 4294967295;
	mul.wide.u32 	%rd8161, %r4333, %r4229;
	add.s64 	%rd8162, %rd8161, %rd8160;
	shr.u64 	%rd8163, %rd8162, 32;
	and.b64  	%rd8164, %rd8143, 4294967295;
	mul.wide.u32 	%rd8165, %r4334, %r4229;
	add.s64 	%rd8166, %rd8163, %rd8164;
	add.s64 	%rd8167, %rd8166, %rd8165;
	shr.u64 	%rd8168, %rd8167, 32;
	and.b64  	%rd8169, %rd8146, 4294967295;
	mul.wide.u32 	%rd8170, %r4335, %r4229;
	add.s64 	%rd8171, %rd8168, %rd8169;
	add.s64 	%rd8172, %rd8171, %rd8170;
	shr.u64 	%rd8173, %rd8172, 32;
	and.b64  	%rd8174, %rd8149, 4294967295;
	mul.wide.u32 	%rd8175, %r4336, %r4229;
	add.s64 	%rd8176, %rd8173, %rd8174;
	add.s64 	%rd8177, %rd8176, %rd8175;
	shr.u64 	%rd8178, %rd8177, 32;
	and.b64  	%rd8179, %rd8152, 4294967295;
	mul.wide.u32 	%rd8180, %r4337, %r4229;
	add.s64 	%rd8181, %rd8178, %rd8179;
	add.s64 	%rd8182, %rd8181, %rd8180;
	shr.u64 	%rd8183, %rd8182, 32;
	and.b64  	%rd8184, %rd8155, 4294967295;
	mul.wide.u32 	%rd8185, %r4338, %r4229;
	add.s64 	%rd8186, %rd8183, %rd8184;
	add.s64 	%rd8187, %rd8186, %rd8185;
	shr.u64 	%rd8188, %rd8187, 32;
	and.b64  	%rd8189, %rd8158, 4294967295;
	mul.wide.u32 	%rd8190, %r4339, %r4229;
	add.s64 	%rd8191, %rd8188, %rd8189;
	add.s64 	%rd8192, %rd8191, %rd8190;
	shr.u64 	%rd8193, %rd8192, 32;
	mul.wide.u32 	%rd8194, %r4340, %r4229;
	add.s64 	%rd8195, %rd8193, %rd8159;
	add.s64 	%rd8196, %rd8195, %rd8194;
	shr.u64 	%rd8197, %rd8196, 32;
	and.b64  	%rd8198, %rd8167, 4294967295;
	mul.wide.u32 	%rd8199, %r4333, %r4230;
	add.s64 	%rd8200, %rd8199, %rd8198;
	shr.u64 	%rd8201, %rd8200, 32;
	and.b64  	%rd8202, %rd8172, 4294967295;
	mul.wide.u32 	%rd8203, %r4334, %r4230;
	add.s64 	%rd8204, %rd8201, %rd8202;
	add.s64 	%rd8205, %rd8204, %rd8203;
	shr.u64 	%rd8206, %rd8205, 32;
	and.b64  	%rd8207, %rd8177, 4294967295;
	mul.wide.u32 	%rd8208, %r4335, %r4230;
	add.s64 	%rd8209, %rd8206, %rd8207;
	add.s64 	%rd8210, %rd8209, %rd8208;
	shr.u64 	%rd8211, %rd8210, 32;
	and.b64  	%rd8212, %rd8182, 4294967295;
	mul.wide.u32 	%rd8213, %r4336, %r4230;
	add.s64 	%rd8214, %rd8211, %rd8212;
	add.s64 	%rd8215, %rd8214, %rd8213;
	shr.u64 	%rd8216, %rd8215, 32;
	and.b64  	%rd8217, %rd8187, 4294967295;
	mul.wide.u32 	%rd8218, %r4337, %r4230;
	add.s64 	%rd8219, %rd8216, %rd8217;
	add.s64 	%rd8220, %rd8219, %rd8218;
	shr.u64 	%rd8221, %rd8220, 32;
	and.b64  	%rd8222, %rd8192, 4294967295;
	mul.wide.u32 	%rd8223, %r4338, %r4230;
	add.s64 	%rd8224, %rd8221, %rd8222;
	add.s64 	%rd8225, %rd8224, %rd8223;
	shr.u64 	%rd8226, %rd8225, 32;
	and.b64  	%rd8227, %rd8196, 4294967295;
	mul.wide.u32 	%rd8228, %r4339, %r4230;
	add.s64 	%rd8229, %rd8226, %rd8227;
	add.s64 	%rd8230, %rd8229, %rd8228;
	shr.u64 	%rd8231, %rd8230, 32;
	mul.wide.u32 	%rd8232, %r4340, %r4230;
	add.s64 	%rd8233, %rd8231, %rd8197;
	add.s64 	%rd8234, %rd8233, %rd8232;
	shr.u64 	%rd8235, %rd8234, 32;
	and.b64  	%rd8236, %rd8205, 4294967295;
	mul.wide.u32 	%rd8237, %r4333, %r4231;
	add.s64 	%rd8238, %rd8237, %rd8236;
	shr.u64 	%rd8239, %rd8238, 32;
	and.b64  	%rd8240, %rd8210, 4294967295;
	mul.wide.u32 	%rd8241, %r4334, %r4231;
	add.s64 	%rd8242, %rd8239, %rd8240;
	add.s64 	%rd8243, %rd8242, %rd8241;
	shr.u64 	%rd8244, %rd8243, 32;
	and.b64  	%rd8245, %rd8215, 4294967295;
	mul.wide.u32 	%rd8246, %r4335, %r4231;
	add.s64 	%rd8247, %rd8244, %rd8245;
	add.s64 	%rd8248, %rd8247, %rd8246;
	shr.u64 	%rd8249, %rd8248, 32;
	and.b64  	%rd8250, %rd8220, 4294967295;
	mul.wide.u32 	%rd8251, %r4336, %r4231;
	add.s64 	%rd8252, %rd8249, %rd8250;
	add.s64 	%rd8253, %rd8252, %rd8251;
	shr.u64 	%rd8254, %rd8253, 32;
	and.b64  	%rd8255, %rd8225, 4294967295;
	mul.wide.u32 	%rd8256, %r4337, %r4231;
	add.s64 	%rd8257, %rd8254, %rd8255;
	add.s64 	%rd8258, %rd8257, %rd8256;
	shr.u64 	%rd8259, %rd8258, 32;
	and.b64  	%rd8260, %rd8230, 4294967295;
	mul.wide.u32 	%rd8261, %r4338, %r4231;
	add.s64 	%rd8262, %rd8259, %rd8260;
	add.s64 	%rd8263, %rd8262, %rd8261;
	shr.u64 	%rd8264, %rd8263, 32;
	and.b64  	%rd8265, %rd8234, 4294967295;
	mul.wide.u32 	%rd8266, %r4339, %r4231;
	add.s64 	%rd8267, %rd8264, %rd8265;
	add.s64 	%rd8268, %rd8267, %rd8266;
	shr.u64 	%rd8269, %rd8268, 32;
	mul.wide.u32 	%rd8270, %r4340, %r4231;
	add.s64 	%rd8271, %rd8269, %rd8235;
	add.s64 	%rd8272, %rd8271, %rd8270;
	shr.u64 	%rd8273, %rd8272, 32;
	and.b64  	%rd8274, %rd8243, 4294967295;
	mul.wide.u32 	%rd8275, %r4333, %r4232;
	add.s64 	%rd8276, %rd8275, %rd8274;
	shr.u64 	%rd8277, %rd8276, 32;
	and.b64  	%rd8278, %rd8248, 4294967295;
	mul.wide.u32 	%rd8279, %r4334, %r4232;
	add.s64 	%rd8280, %rd8277, %rd8278;
	add.s64 	%rd8281, %rd8280, %rd8279;
	shr.u64 	%rd8282, %rd8281, 32;
	and.b64  	%rd8283, %rd8253, 4294967295;
	mul.wide.u32 	%rd8284, %r4335, %r4232;
	add.s64 	%rd8285, %rd8282, %rd8283;
	add.s64 	%rd8286, %rd8285, %rd8284;
	shr.u64 	%rd8287, %rd8286, 32;
	and.b64  	%rd8288, %rd8258, 4294967295;
	mul.wide.u32 	%rd8289, %r4336, %r4232;
	add.s64 	%rd8290, %rd8287, %rd8288;
	add.s64 	%rd8291, %rd8290, %rd8289;
	shr.u64 	%rd8292, %rd8291, 32;
	and.b64  	%rd8293, %rd8263, 4294967295;
	mul.wide.u32 	%rd8294, %r4337, %r4232;
	add.s64 	%rd8295, %rd8292, %rd8293;
	add.s64 	%rd8296, %rd8295, %rd8294;
	shr.u64 	%rd8297, %rd8296, 32;
	and.b64  	%rd8298, %rd8268, 4294967295;
	mul.wide.u32 	%rd8299, %r4338, %r4232;
	add.s64 	%rd8300, %rd8297, %rd8298;
	add.s64 	%rd8301, %rd8300, %rd8299;
	shr.u64 	%rd8302, %rd8301, 32;
	and.b64  	%rd8303, %rd8272, 4294967295;
	mul.wide.u32 	%rd8304, %r4339, %r4232;
	add.s64 	%rd8305, %rd8302, %rd8303;
	add.s64 	%rd8306, %rd8305, %rd8304;
	shr.u64 	%rd8307, %rd8306, 32;
	mul.wide.u32 	%rd8308, %r4340, %r4232;
	add.s64 	%rd8309, %rd8307, %rd8273;
	add.s64 	%rd8310, %rd8309, %rd8308;
	shr.u64 	%rd8311, %rd8310, 32;
	and.b64  	%rd8312, %rd8281, 4294967295;
	mul.wide.u32 	%rd8313, %r4333, %r4233;
	add.s64 	%rd8314, %rd8313, %rd8312;
	shr.u64 	%rd8315, %rd8314, 32;
	and.b64  	%rd8316, %rd8286, 4294967295;
	mul.wide.u32 	%rd8317, %r4334, %r4233;
	add.s64 	%rd8318, %rd8315, %rd8316;
	add.s64 	%rd8319, %rd8318, %rd8317;
	shr.u64 	%rd8320, %rd8319, 32;
	and.b64  	%rd8321, %rd8291, 4294967295;
	mul.wide.u32 	%rd8322, %r4335, %r4233;
	add.s64 	%rd8323, %rd8320, %rd8321;
	add.s64 	%rd8324, %rd8323, %rd8322;
	shr.u64 	%rd8325, %rd8324, 32;
	and.b64  	%rd8326, %rd8296, 4294967295;
	mul.wide.u32 	%rd8327, %r4336, %r4233;
	add.s64 	%rd8328, %rd8325, %rd8326;
	add.s64 	%rd8329, %rd8328, %rd8327;
	shr.u64 	%rd8330, %rd8329, 32;
	and.b64  	%rd8331, %rd8301, 4294967295;
	mul.wide.u32 	%rd8332, %r4337, %r4233;
	add.s64 	%rd8333, %rd8330, %rd8331;
	add.s64 	%rd8334, %rd8333, %rd8332;
	shr.u64 	%rd8335, %rd8334, 32;
	and.b64  	%rd8336, %rd8306, 4294967295;
	mul.wide.u32 	%rd8337, %r4338, %r4233;
	add.s64 	%rd8338, %rd8335, %rd8336;
	add.s64 	%rd8339, %rd8338, %rd8337;
	shr.u64 	%rd8340, %rd8339, 32;
	and.b64  	%rd8341, %rd8310, 4294967295;
	mul.wide.u32 	%rd8342, %r4339, %r4233;
	add.s64 	%rd8343, %rd8340, %rd8341;
	add.s64 	%rd8344, %rd8343, %rd8342;
	shr.u64 	%rd8345, %rd8344, 32;
	mul.wide.u32 	%rd8346, %r4340, %r4233;
	add.s64 	%rd8347, %rd8345, %rd8311;
	add.s64 	%rd8348, %rd8347, %rd8346;
	shr.u64 	%rd8349, %rd8348, 32;
	and.b64  	%rd8350, %rd8319, 4294967295;
	mul.wide.u32 	%rd8351, %r4333, %r4234;
	add.s64 	%rd8352, %rd8351, %rd8350;
	shr.u64 	%rd8353, %rd8352, 32;
	and.b64  	%rd8354, %rd8324, 4294967295;
	mul.wide.u32 	%rd8355, %r4334, %r4234;
	add.s64 	%rd8356, %rd8353, %rd8354;
	add.s64 	%rd8357, %rd8356, %rd8355;
	shr.u64 	%rd8358, %rd8357, 32;
	and.b64  	%rd8359, %rd8329, 4294967295;
	mul.wide.u32 	%rd8360, %r4335, %r4234;
	add.s64 	%rd8361, %rd8358, %rd8359;
	add.s64 	%rd8362, %rd8361, %rd8360;
	shr.u64 	%rd8363, %rd8362, 32;
	and.b64  	%rd8364, %rd8334, 4294967295;
	mul.wide.u32 	%rd8365, %r4336, %r4234;
	add.s64 	%rd8366, %rd8363, %rd8364;
	add.s64 	%rd8367, %rd8366, %rd8365;
	shr.u64 	%rd8368, %rd8367, 32;
	and.b64  	%rd8369, %rd8339, 4294967295;
	mul.wide.u32 	%rd8370, %r4337, %r4234;
	add.s64 	%rd8371, %rd8368, %rd8369;
	add.s64 	%rd8372, %rd8371, %rd8370;
	shr.u64 	%rd8373, %rd8372, 32;
	and.b64  	%rd8374, %rd8344, 4294967295;
	mul.wide.u32 	%rd8375, %r4338, %r4234;
	add.s64 	%rd8376, %rd8373, %rd8374;
	add.s64 	%rd8377, %rd8376, %rd8375;
	shr.u64 	%rd8378, %rd8377, 32;
	and.b64  	%rd8379, %rd8348, 4294967295;
	mul.wide.u32 	%rd8380, %r4339, %r4234;
	add.s64 	%rd8381, %rd8378, %rd8379;
	add.s64 	%rd8382, %rd8381, %rd8380;
	shr.u64 	%rd8383, %rd8382, 32;
	mul.wide.u32 	%rd8384, %r4340, %r4234;
	add.s64 	%rd8385, %rd8383, %rd8349;
	add.s64 	%rd8386, %rd8385, %rd8384;
	shr.u64 	%rd8387, %rd8386, 32;
	and.b64  	%rd8388, %rd8357, 4294967295;
	mul.wide.u32 	%rd8389, %r4333, %r4235;
	add.s64 	%rd8390, %rd8389, %rd8388;
	shr.u64 	%rd8391, %rd8390, 32;
	and.b64  	%rd8392, %rd8362, 4294967295;
	mul.wide.u32 	%rd8393, %r4334, %r4235;
	add.s64 	%rd8394, %rd8391, %rd8392;
	add.s64 	%rd8395, %rd8394, %rd8393;
	shr.u64 	%rd8396, %rd8395, 32;
	and.b64  	%rd8397, %rd8367, 4294967295;
	mul.wide.u32 	%rd8398, %r4335, %r4235;
	add.s64 	%rd8399, %rd8396, %rd8397;
	add.s64 	%rd8400, %rd8399, %rd8398;
	shr.u64 	%rd8401, %rd8400, 32;
	and.b64  	%rd8402, %rd8372, 4294967295;
	mul.wide.u32 	%rd8403, %r4336, %r4235;
	add.s64 	%rd8404, %rd8401, %rd8402;
	add.s64 	%rd8405, %rd8404, %rd8403;
	shr.u64 	%rd8406, %rd8405, 32;
	and.b64  	%rd8407, %rd8377, 4294967295;
	mul.wide.u32 	%rd8408, %r4337, %r4235;
	add.s64 	%rd8409, %rd8406, %rd8407;
	add.s64 	%rd8410, %rd8409, %rd8408;
	shr.u64 	%rd8411, %rd8410, 32;
	and.b64  	%rd8412, %rd8382, 4294967295;
	mul.wide.u32 	%rd8413, %r4338, %r4235;
	add.s64 	%rd8414, %rd8411, %rd8412;
	add.s64 	%rd8415, %rd8414, %rd8413;
	shr.u64 	%rd8416, %rd8415, 32;
	and.b64  	%rd8417, %rd8386, 4294967295;
	mul.wide.u32 	%rd8418, %r4339, %r4235;
	add.s64 	%rd8419, %rd8416, %rd8417;
	add.s64 	%rd8420, %rd8419, %rd8418;
	shr.u64 	%rd8421, %rd8420, 32;
	mul.wide.u32 	%rd8422, %r4340, %r4235;
	add.s64 	%rd8423, %rd8421, %rd8387;
	add.s64 	%rd8424, %rd8423, %rd8422;
	shr.u64 	%rd8425, %rd8424, 32;
	{ .reg .b32 tmp; mov.b64 {tmp, %r3569}, %rd8424; }
	and.b64  	%rd8426, %rd8395, 4294967295;
	mul.lo.s64 	%rd8427, %rd8426, 977;
	and.b64  	%rd8428, %rd8137, 4294967295;
	and.b64  	%rd8429, %rd8427, 4294967295;
	add.s64 	%rd9878, %rd8429, %rd8428;
	shr.u64 	%rd8430, %rd8427, 32;
	shr.u64 	%rd8431, %rd9878, 32;
	add.s64 	%rd8432, %rd8431, %rd8430;
	and.b64  	%rd8433, %rd8400, 4294967295;
	mul.lo.s64 	%rd8434, %rd8433, 977;
	and.b64  	%rd8435, %rd8162, 4294967295;
	and.b64  	%rd8436, %rd8434, 4294967295;
	add.s64 	%rd8437, %rd8432, %rd8435;
	add.s64 	%rd8438, %rd8437, %rd8436;
	add.s64 	%rd9879, %rd8438, %rd8426;
	shr.u64 	%rd8439, %rd8434, 32;
	shr.u64 	%rd8440, %rd9879, 32;
	add.s64 	%rd8441, %rd8440, %rd8439;
	and.b64  	%rd8442, %rd8405, 4294967295;
	mul.lo.s64 	%rd8443, %rd8442, 977;
	and.b64  	%rd8444, %rd8200, 4294967295;
	and.b64  	%rd8445, %rd8443, 4294967295;
	add.s64 	%rd8446, %rd8441, %rd8444;
	add.s64 	%rd8447, %rd8446, %rd8445;
	add.s64 	%rd9880, %rd8447, %rd8433;
	shr.u64 	%rd8448, %rd8443, 32;
	shr.u64 	%rd8449, %rd9880, 32;
	add.s64 	%rd8450, %rd8449, %rd8448;
	and.b64  	%rd8451, %rd8410, 4294967295;
	mul.lo.s64 	%rd8452, %rd8451, 977;
	and.b64  	%rd8453, %rd8238, 4294967295;
	and.b64  	%rd8454, %rd8452, 4294967295;
	add.s64 	%rd8455, %rd8450, %rd8453;
	add.s64 	%rd8456, %rd8455, %rd8454;
	add.s64 	%rd9881, %rd8456, %rd8442;
	shr.u64 	%rd8457, %rd8452, 32;
	shr.u64 	%rd8458, %rd9881, 32;
	add.s64 	%rd8459, %rd8458, %rd8457;
	and.b64  	%rd8460, %rd8415, 4294967295;
	mul.lo.s64 	%rd8461, %rd8460, 977;
	and.b64  	%rd8462, %rd8276, 4294967295;
	and.b64  	%rd8463, %rd8461, 4294967295;
	add.s64 	%rd8464, %rd8459, %rd8462;
	add.s64 	%rd8465, %rd8464, %rd8463;
	add.s64 	%rd9882, %rd8465, %rd8451;
	shr.u64 	%rd8466, %rd8461, 32;
	shr.u64 	%rd8467, %rd9882, 32;
	add.s64 	%rd8468, %rd8467, %rd8466;
	and.b64  	%rd8469, %rd8420, 4294967295;
	mul.lo.s64 	%rd8470, %rd8469, 977;
	and.b64  	%rd8471, %rd8314, 4294967295;
	and.b64  	%rd8472, %rd8470, 4294967295;
	add.s64 	%rd8473, %rd8468, %rd8471;
	add.s64 	%rd8474, %rd8473, %rd8472;
	add.s64 	%rd9883, %rd8474, %rd8460;
	shr.u64 	%rd8475, %rd8470, 32;
	shr.u64 	%rd8476, %rd9883, 32;
	add.s64 	%rd8477, %rd8476, %rd8475;
	and.b64  	%rd8478, %rd8424, 4294967295;
	mul.lo.s64 	%rd8479, %rd8478, 977;
	and.b64  	%rd8480, %rd8352, 4294967295;
	and.b64  	%rd8481, %rd8479, 4294967295;
	add.s64 	%rd8482, %rd8477, %rd8480;
	add.s64 	%rd8483, %rd8482, %rd8481;
	add.s64 	%rd9884, %rd8483, %rd8469;
	shr.u64 	%rd8484, %rd8479, 32;
	shr.u64 	%rd8485, %rd9884, 32;
	add.s64 	%rd8486, %rd8485, %rd8484;
	mul.lo.s64 	%rd8487, %rd8425, 977;
	and.b64  	%rd8488, %rd8390, 4294967295;
	and.b64  	%rd8489, %rd8487, 4294967295;
	add.s64 	%rd8490, %rd8486, %rd8488;
	add.s64 	%rd8491, %rd8490, %rd8489;
	add.s64 	%rd9885, %rd8491, %rd8478;
	shr.u64 	%rd8492, %rd8487, 32;
	shr.u64 	%rd8493, %rd9885, 32;
	cvt.u32.u64 	%r3570, %rd8493;
	cvt.u32.u64 	%r3571, %rd8492;
	add.s32 	%r3572, %r3570, %r3571;
	add.s32 	%r1316, %r3572, %r3569;
	setp.eq.s32 	%p1358, %r1316, 0;
	mov.pred 	%p1582, 0;
	@%p1358 bra 	$L__BB2_1102;
	cvt.u64.u32 	%rd8494, %r1316;
	mul.wide.u32 	%rd8495, %r1316, 977;
	shr.u64 	%rd8496, %rd8495, 32;
	and.b64  	%rd8497, %rd9878, 4294967295;
	and.b64  	%rd8498, %rd8495, 4294967295;
	add.s64 	%rd9878, %rd8498, %rd8497;
	shr.u64 	%rd8499, %rd9878, 32;
	and.b64  	%rd8500, %rd9879, 4294967295;
	add.s64 	%rd8501, %rd8496, %rd8500;
	add.s64 	%rd8502, %rd8501, %rd8494;
	add.s64 	%rd9879, %rd8502, %rd8499;
	setp.lt.u64 	%p1360, %rd9879, 4294967296;
	@%p1360 bra 	$L__BB2_1102;
	shr.u64 	%rd8503, %rd9879, 32;
	and.b64  	%rd8504, %rd9880, 4294967295;
	add.s64 	%rd9880, %rd8503, %rd8504;
	setp.lt.u64 	%p1362, %rd9880, 4294967296;
	@%p1362 bra 	$L__BB2_1102;
	shr.u64 	%rd8505, %rd9880, 32;
	and.b64  	%rd8506, %rd9881, 4294967295;
	add.s64 	%rd9881, %rd8505, %rd8506;
	setp.lt.u64 	%p1364, %rd9881, 4294967296;
	@%p1364 bra 	$L__BB2_1102;
	shr.u64 	%rd8508, %rd9881, 32;
	and.b64  	%rd8509, %rd9882, 4294967295;
	add.s64 	%rd9882, %rd8508, %rd8509;
	setp.lt.u64 	%p1366, %rd9882, 4294967296;
	mov.b64 	%rd9881, 4294967296;
	@%p1366 bra 	$L__BB2_1102;
	shr.u64 	%rd8511, %rd9882, 32;
	and.b64  	%rd8512, %rd9883, 4294967295;
	add.s64 	%rd9883, %rd8511, %rd8512;
	setp.lt.u64 	%p1368, %rd9883, 4294967296;
	mov.b64 	%rd9881, 4294967296;
	mov.u64 	%rd9882, %rd9881;
	@%p1368 bra 	$L__BB2_1102;
	shr.u64 	%rd8514, %rd9883, 32;
	and.b64  	%rd8515, %rd9884, 4294967295;
	add.s64 	%rd9884, %rd8514, %rd8515;
	setp.lt.u64 	%p1370, %rd9884, 4294967296;
	mov.b64 	%rd9881, 4294967296;
	mov.u64 	%rd9883, %rd9881;
	@%p1370 bra 	$L__BB2_1102;
	shr.u64 	%rd8517, %rd9884, 32;
	and.b64  	%rd8518, %rd9885, 4294967295;
	add.s64 	%rd8519, %rd8517, %rd8518;
	setp.gt.u64 	%p1582, %rd8519, 4294967295;
	min.u64 	%rd9885, %rd8519, 4294967296;
	mov.b64 	%rd9881, 4294967296;
	mov.u64 	%rd9882, %rd9881;
	mov.u64 	%rd9884, %rd9881;
$L__BB2_1102:
	cvt.u32.u64 	%r4356, %rd9885;
	cvt.u32.u64 	%r4355, %rd9884;
	cvt.u32.u64 	%r4354, %rd9883;
	cvt.u32.u64 	%r4353, %rd9882;
	cvt.u32.u64 	%r4352, %rd9881;
	cvt.u32.u64 	%r4351, %rd9880;
	cvt.u32.u64 	%r4350, %rd9879;
	cvt.u32.u64 	%r4349, %rd9878;
	setp.lt.u32 	%p1371, %r2, %r4356;
	or.pred  	%p1372, %p1582, %p1371;
	@%p1372 bra 	$L__BB2_1116;
	setp.gt.u32 	%p1373, %r2, %r4356;
	@%p1373 bra 	$L__BB2_1117;
	setp.lt.u32 	%p1374, %r1144, %r4355;
	@%p1374 bra 	$L__BB2_1116;
	setp.gt.u32 	%p1375, %r1144, %r4355;
	@%p1375 bra 	$L__BB2_1117;
	setp.lt.u32 	%p1376, %r1, %r4354;
	@%p1376 bra 	$L__BB2_1116;
	setp.gt.u32 	%p1377, %r1, %r4354;
	@%p1377 bra 	$L__BB2_1117;
	setp.lt.u32 	%p1378, %r1140, %r4353;
	@%p1378 bra 	$L__BB2_1116;
	setp.gt.u32 	%p1379, %r1140, %r4353;
	@%p1379 bra 	$L__BB2_1117;
	setp.lt.u32 	%p1380, %r1142, %r4352;
	@%p1380 bra 	$L__BB2_1116;
	setp.gt.u32 	%p1381, %r1142, %r4352;
	@%p1381 bra 	$L__BB2_1117;
	setp.lt.u32 	%p1382, %r1141, %r4351;
	@%p1382 bra 	$L__BB2_1116;
	setp.gt.u32 	%p1383, %r1141, %r4351;
	@%p1383 bra 	$L__BB2_1117;
	setp.lt.u32 	%p1384, %r1143, %r4350;
	@%p1384 bra 	$L__BB2_1116;
	setp.gt.u32 	%p1385, %r1143, %r4350;
	setp.gt.u32 	%p1386, %r1145, %r4349;
	or.pred  	%p1387, %p1385, %p1386;
	@%p1387 bra 	$L__BB2_1117;
$L__BB2_1116:
	// begin inline asm
	sub.cc.u32 %r4349, %r4349, %r1145;
	subc.cc.u32 %r4350, %r4350, %r1143;
	subc.cc.u32 %r4351, %r4351, %r1141;
	subc.cc.u32 %r4352, %r4352, %r1142;
	subc.cc.u32 %r4353, %r4353, %r1140;
	subc.cc.u32 %r4354, %r4354, %r1;
	subc.cc.u32 %r4355, %r4355, %r1144;
	subc.u32 %r4356, %r4356, %r2;
	
	// end inline asm
$L__BB2_1117:
	setp.gt.u32 	%p1388, %r4356, %r2;
	@%p1388 bra 	$L__BB2_1130;
	bra.uni 	$L__BB2_1131;
$L__BB2_1118:
	setp.gt.u32 	%p1390, %r4355, %r1144;
	@%p1390 bra 	$L__BB2_1130;
	setp.lt.u32 	%p1391, %r4355, %r1144;
	@%p1391 bra 	$L__BB2_1132;
	setp.gt.u32 	%p1392, %r4354, %r1;
	@%p1392 bra 	$L__BB2_1130;
	setp.lt.u32 	%p1393, %r4354, %r1;
	@%p1393 bra 	$L__BB2_1132;
	setp.gt.u32 	%p1394, %r4353, %r1140;
	@%p1394 bra 	$L__BB2_1130;
	setp.lt.u32 	%p1395, %r4353, %r1140;
	@%p1395 bra 	$L__BB2_1132;
	setp.gt.u32 	%p1396, %r4352, %r1142;
	@%p1396 bra 	$L__BB2_1130;
	setp.lt.u32 	%p1397, %r4352, %r1142;
	@%p1397 bra 	$L__BB2_1132;
	setp.gt.u32 	%p1398, %r4351, %r1141;
	@%p1398 bra 	$L__BB2_1130;
	setp.lt.u32 	%p1399, %r4351, %r1141;
	@%p1399 bra 	$L__BB2_1132;
	setp.gt.u32 	%p1400, %r4350, %r1143;
	@%p1400 bra 	$L__BB2_1130;
	setp.lt.u32 	%p1401, %r4350, %r1143;
	setp.lt.u32 	%p1402, %r4349, %r1145;
	or.pred  	%p1403, %p1401, %p1402;
	@%p1403 bra 	$L__BB2_1132;
$L__BB2_1130:
	// begin inline asm
	sub.cc.u32 %r4349, %r4349, %r1145;
	subc.cc.u32 %r4350, %r4350, %r1143;
	subc.cc.u32 %r4351, %r4351, %r1141;
	subc.cc.u32 %r4352, %r4352, %r1142;
	subc.cc.u32 %r4353, %r4353, %r1140;
	subc.cc.u32 %r4354, %r4354, %r1;
	subc.cc.u32 %r4355, %r4355, %r1144;
	subc.u32 %r4356, %r4356, %r2;
	
	// end inline asm
	bra.uni 	$L__BB2_1132;
$L__BB2_1131:
	setp.lt.u32 	%p1389, %r4356, %r2;
	@%p1389 bra 	$L__BB2_1132;
	bra.uni 	$L__BB2_1118;
$L__BB2_1132:
	mul.wide.u32 	%rd8521, %r4260, %r3980;
	shr.u64 	%rd8522, %rd8521, 32;
	mul.wide.u32 	%rd8523, %r4261, %r3980;
	add.s64 	%rd8524, %rd8522, %rd8523;
	shr.u64 	%rd8525, %rd8524, 32;
	mul.wide.u32 	%rd8526, %r4262, %r3980;
	add.s64 	%rd8527, %rd8525, %rd8526;
	shr.u64 	%rd8528, %rd8527, 32;
	mul.wide.u32 	%rd8529, %r4263, %r3980;
	add.s64 	%rd8530, %rd8528, %rd8529;
	shr.u64 	%rd8531, %rd8530, 32;
	mul.wide.u32 	%rd8532, %r4264, %r3980;
	add.s64 	%rd8533, %rd8531, %rd8532;
	shr.u64 	%rd8534, %rd8533, 32;
	mul.wide.u32 	%rd8535, %r4265, %r3980;
	add.s64 	%rd8536, %rd8534, %rd8535;
	shr.u64 	%rd8537, %rd8536, 32;
	mul.wide.u32 	%rd8538, %r4266, %r3980;
	add.s64 	%rd8539, %rd8537, %rd8538;
	shr.u64 	%rd8540, %rd8539, 32;
	mul.wide.u32 	%rd8541, %r4267, %r3980;
	add.s64 	%rd8542, %rd8540, %rd8541;
	shr.u64 	%rd8543, %rd8542, 32;
	and.b64  	%rd8544, %rd8524, 4294967295;
	mul.wide.u32 	%rd8545, %r4260, %r3979;
	add.s64 	%rd8546, %rd8545, %rd8544;
	shr.u64 	%rd8547, %rd8546, 32;
	and.b64  	%rd8548, %rd8527, 4294967295;
	mul.wide.u32 	%rd8549, %r4261, %r3979;
	add.s64 	%rd8550, %rd8547, %rd8548;
	add.s64 	%rd8551, %rd8550, %rd8549;
	shr.u64 	%rd8552, %rd8551, 32;
	and.b64  	%rd8553, %rd8530, 4294967295;
	mul.wide.u32 	%rd8554, %r4262, %r3979;
	add.s64 	%rd8555, %rd8552, %rd8553;
	add.s64 	%rd8556, %rd8555, %rd8554;
	shr.u64 	%rd8557, %rd8556, 32;
	and.b64  	%rd8558, %rd8533, 4294967295;
	mul.wide.u32 	%rd8559, %r4263, %r3979;
	add.s64 	%rd8560, %rd8557, %rd8558;
	add.s64 	%rd8561, %rd8560, %rd8559;
	shr.u64 	%rd8562, %rd8561, 32;
	and.b64  	%rd8563, %rd8536, 4294967295;
	mul.wide.u32 	%rd8564, %r4264, %r3979;
	add.s64 	%rd8565, %rd8562, %rd8563;
	add.s64 	%rd8566, %rd8565, %rd8564;
	shr.u64 	%rd8567, %rd8566, 32;
	and.b64  	%rd8568, %rd8539, 4294967295;
	mul.wide.u32 	%rd8569, %r4265, %r3979;
	add.s64 	%rd8570, %rd8567, %rd8568;
	add.s64 	%rd8571, %rd8570, %rd8569;
	shr.u64 	%rd8572, %rd8571, 32;
	and.b64  	%rd8573, %rd8542, 4294967295;
	mul.wide.u32 	%rd8574, %r4266, %r3979;
	add.s64 	%rd8575, %rd8572, %rd8573;
	add.s64 	%rd8576, %rd8575, %rd8574;
	shr.u64 	%rd8577, %rd8576, 32;
	mul.wide.u32 	%rd8578, %r4267, %r3979;
	add.s64 	%rd8579, %rd8577, %rd8543;
	add.s64 	%rd8580, %rd8579, %rd8578;
	shr.u64 	%rd8581, %rd8580, 32;
	and.b64  	%rd8582, %rd8551, 4294967295;
	mul.wide.u32 	%rd8583, %r4260, %r3978;
	add.s64 	%rd8584, %rd8583, %rd8582;
	shr.u64 	%rd8585, %rd8584, 32;
	and.b64  	%rd8586, %rd8556, 4294967295;
	mul.wide.u32 	%rd8587, %r4261, %r3978;
	add.s64 	%rd8588, %rd8585, %rd8586;
	add.s64 	%rd8589, %rd8588, %rd8587;
	shr.u64 	%rd8590, %rd8589, 32;
	and.b64  	%rd8591, %rd8561, 4294967295;
	mul.wide.u32 	%rd8592, %r4262, %r3978;
	add.s64 	%rd8593, %rd8590, %rd8591;
	add.s64 	%rd8594, %rd8593, %rd8592;
	shr.u64 	%rd8595, %rd8594, 32;
	and.b64  	%rd8596, %rd8566, 4294967295;
	mul.wide.u32 	%rd8597, %r4263, %r3978;
	add.s64 	%rd8598, %rd8595, %rd8596;
	add.s64 	%rd8599, %rd8598, %rd8597;
	shr.u64 	%rd8600, %rd8599, 32;
	and.b64  	%rd8601, %rd8571, 4294967295;
	mul.wide.u32 	%rd8602, %r4264, %r3978;
	add.s64 	%rd8603, %rd8600, %rd8601;
	add.s64 	%rd8604, %rd8603, %rd8602;
	shr.u64 	%rd8605, %rd8604, 32;
	and.b64  	%rd8606, %rd8576, 4294967295;
	mul.wide.u32 	%rd8607, %r4265, %r3978;
	add.s64 	%rd8608, %rd8605, %rd8606;
	add.s64 	%rd8609, %rd8608, %rd8607;
	shr.u64 	%rd8610, %rd8609, 32;
	and.b64  	%rd8611, %rd8580, 4294967295;
	mul.wide.u32 	%rd8612, %r4266, %r3978;
	add.s64 	%rd8613, %rd8610, %rd8611;
	add.s64 	%rd8614, %rd8613, %rd8612;
	shr.u64 	%rd8615, %rd8614, 32;
	mul.wide.u32 	%rd8616, %r4267, %r3978;
	add.s64 	%rd8617, %rd8615, %rd8581;
	add.s64 	%rd8618, %rd8617, %rd8616;
	shr.u64 	%rd8619, %rd8618, 32;
	and.b64  	%rd8620, %rd8589, 4294967295;
	mul.wide.u32 	%rd8621, %r4260, %r3977;
	add.s64 	%rd8622, %rd8621, %rd8620;
	shr.u64 	%rd8623, %rd8622, 32;
	and.b64  	%rd8624, %rd8594, 4294967295;
	mul.wide.u32 	%rd8625, %r4261, %r3977;
	add.s64 	%rd8626, %rd8623, %rd8624;
	add.s64 	%rd8627, %rd8626, %rd8625;
	shr.u64 	%rd8628, %rd8627, 32;
	and.b64  	%rd8629, %rd8599, 4294967295;
	mul.wide.u32 	%rd8630, %r4262, %r3977;
	add.s64 	%rd8631, %rd8628, %rd8629;
	add.s64 	%rd8632, %rd8631, %rd8630;
	shr.u64 	%rd8633, %rd8632, 32;
	and.b64  	%rd8634, %rd8604, 4294967295;
	mul.wide.u32 	%rd8635, %r4263, %r3977;
	add.s64 	%rd8636, %rd8633, %rd8634;
	add.s64 	%rd8637, %rd8636, %rd8635;
	shr.u64 	%rd8638, %rd8637, 32;
	and.b64  	%rd8639, %rd8609, 4294967295;
	mul.wide.u32 	%rd8640, %r4264, %r3977;
	add.s64 	%rd8641, %rd8638, %rd8639;
	add.s64 	%rd8642, %rd8641, %rd8640;
	shr.u64 	%rd8643, %rd8642, 32;
	and.b64  	%rd8644, %rd8614, 4294967295;
	mul.wide.u32 	%rd8645, %r4265, %r3977;
	add.s64 	%rd8646, %rd8643, %rd8644;
	add.s64 	%rd8647, %rd8646, %rd8645;
	shr.u64 	%rd8648, %rd8647, 32;
	and.b64  	%rd8649, %rd8618, 4294967295;
	mul.wide.u32 	%rd8650, %r4266, %r3977;
	add.s64 	%rd8651, %rd8648, %rd8649;
	add.s64 	%rd8652, %rd8651, %rd8650;
	shr.u64 	%rd8653, %rd8652, 32;
	mul.wide.u32 	%rd8654, %r4267, %r3977;
	add.s64 	%rd8655, %rd8653, %rd8619;
	add.s64 	%rd8656, %rd8655, %rd8654;
	shr.u64 	%rd8657, %rd8656, 32;
	and.b64  	%rd8658, %rd8627, 4294967295;
	mul.wide.u32 	%rd8659, %r4260, %r3976;
	add.s64 	%rd8660, %rd8659, %rd8658;
	shr.u64 	%rd8661, %rd8660, 32;
	and.b64  	%rd8662, %rd8632, 4294967295;
	mul.wide.u32 	%rd8663, %r4261, %r3976;
	add.s64 	%rd8664, %rd8661, %rd8662;
	add.s64 	%rd8665, %rd8664, %rd8663;
	shr.u64 	%rd8666, %rd8665, 32;
	and.b64  	%rd8667, %rd8637, 4294967295;
	mul.wide.u32 	%rd8668, %r4262, %r3976;
	add.s64 	%rd8669, %rd8666, %rd8667;
	add.s64 	%rd8670, %rd8669, %rd8668;
	shr.u64 	%rd8671, %rd8670, 32;
	and.b64  	%rd8672, %rd8642, 4294967295;
	mul.wide.u32 	%rd8673, %r4263, %r3976;
	add.s64 	%rd8674, %rd8671, %rd8672;
	add.s64 	%rd8675, %rd8674, %rd8673;
	shr.u64 	%rd8676, %rd8675, 32;
	and.b64  	%rd8677, %rd8647, 4294967295;
	mul.wide.u32 	%rd8678, %r4264, %r3976;
	add.s64 	%rd8679, %rd8676, %rd8677;
	add.s64 	%rd8680, %rd8679, %rd8678;
	shr.u64 	%rd8681, %rd8680, 32;
	and.b64  	%rd8682, %rd8652, 4294967295;
	mul.wide.u32 	%rd8683, %r4265, %r3976;
	add.s64 	%rd8684, %rd8681, %rd8682;
	add.s64 	%rd8685, %rd8684, %rd8683;
	shr.u64 	%rd8686, %rd8685, 32;
	and.b64  	%rd8687, %rd8656, 4294967295;
	mul.wide.u32 	%rd8688, %r4266, %r3976;
	add.s64 	%rd8689, %rd8686, %rd8687;
	add.s64 	%rd8690, %rd8689, %rd8688;
	shr.u64 	%rd8691, %rd8690, 32;
	mul.wide.u32 	%rd8692, %r4267, %r3976;
	add.s64 	%rd8693, %rd8691, %rd8657;
	add.s64 	%rd8694, %rd8693, %rd8692;
	shr.u64 	%rd8695, %rd8694, 32;
	and.b64  	%rd8696, %rd8665, 4294967295;
	mul.wide.u32 	%rd8697, %r4260, %r3975;
	add.s64 	%rd8698, %rd8697, %rd8696;
	shr.u64 	%rd8699, %rd8698, 32;
	and.b64  	%rd8700, %rd8670, 4294967295;
	mul.wide.u32 	%rd8701, %r4261, %r3975;
	add.s64 	%rd8702, %rd8699, %rd8700;
	add.s64 	%rd8703, %rd8702, %rd8701;
	shr.u64 	%rd8704, %rd8703, 32;
	and.b64  	%rd8705, %rd8675, 4294967295;
	mul.wide.u32 	%rd8706, %r4262, %r3975;
	add.s64 	%rd8707, %rd8704, %rd8705;
	add.s64 	%rd8708, %rd8707, %rd8706;
	shr.u64 	%rd8709, %rd8708, 32;
	and.b64  	%rd8710, %rd8680, 4294967295;
	mul.wide.u32 	%rd8711, %r4263, %r3975;
	add.s64 	%rd8712, %rd8709, %rd8710;
	add.s64 	%rd8713, %rd8712, %rd8711;
	shr.u64 	%rd8714, %rd8713, 32;
	and.b64  	%rd8715, %rd8685, 4294967295;
	mul.wide.u32 	%rd8716, %r4264, %r3975;
	add.s64 	%rd8717, %rd8714, %rd8715;
	add.s64 	%rd8718, %rd8717, %rd8716;
	shr.u64 	%rd8719, %rd8718, 32;
	and.b64  	%rd8720, %rd8690, 4294967295;
	mul.wide.u32 	%rd8721, %r4265, %r3975;
	add.s64 	%rd8722, %rd8719, %rd8720;
	add.s64 	%rd8723, %rd8722, %rd8721;
	shr.u64 	%rd8724, %rd8723, 32;
	and.b64  	%rd8725, %rd8694, 4294967295;
	mul.wide.u32 	%rd8726, %r4266, %r3975;
	add.s64 	%rd8727, %rd8724, %rd8725;
	add.s64 	%rd8728, %rd8727, %rd8726;
	shr.u64 	%rd8729, %rd8728, 32;
	mul.wide.u32 	%rd8730, %r4267, %r3975;
	add.s64 	%rd8731, %rd8729, %rd8695;
	add.s64 	%rd8732, %rd8731, %rd8730;
	shr.u64 	%rd8733, %rd8732, 32;
	and.b64  	%rd8734, %rd8703, 4294967295;
	mul.wide.u32 	%rd8735, %r4260, %r3974;
	add.s64 	%rd8736, %rd8735, %rd8734;
	shr.u64 	%rd8737, %rd8736, 32;
	and.b64  	%rd8738, %rd8708, 4294967295;
	mul.wide.u32 	%rd8739, %r4261, %r3974;
	add.s64 	%rd8740, %rd8737, %rd8738;
	add.s64 	%rd8741, %rd8740, %rd8739;
	shr.u64 	%rd8742, %rd8741, 32;
	and.b64  	%rd8743, %rd8713, 4294967295;
	mul.wide.u32 	%rd8744, %r4262, %r3974;
	add.s64 	%rd8745, %rd8742, %rd8743;
	add.s64 	%rd8746, %rd8745, %rd8744;
	shr.u64 	%rd8747, %rd8746, 32;
	and.b64  	%rd8748, %rd8718, 4294967295;
	mul.wide.u32 	%rd8749, %r4263, %r3974;
	add.s64 	%rd8750, %rd8747, %rd8748;
	add.s64 	%rd8751, %rd8750, %rd8749;
	shr.u64 	%rd8752, %rd8751, 32;
	and.b64  	%rd8753, %rd8723, 4294967295;
	mul.wide.u32 	%rd8754, %r4264, %r3974;
	add.s64 	%rd8755, %rd8752, %rd8753;
	add.s64 	%rd8756, %rd8755, %rd8754;
	shr.u64 	%rd8757, %rd8756, 32;
	and.b64  	%rd8758, %rd8728, 4294967295;
	mul.wide.u32 	%rd8759, %r4265, %r3974;
	add.s64 	%rd8760, %rd8757, %rd8758;
	add.s64 	%rd8761, %rd8760, %rd8759;
	shr.u64 	%rd8762, %rd8761, 32;
	and.b64  	%rd8763, %rd8732, 4294967295;
	mul.wide.u32 	%rd8764, %r4266, %r3974;
	add.s64 	%rd8765, %rd8762, %rd8763;
	add.s64 	%rd8766, %rd8765, %rd8764;
	shr.u64 	%rd8767, %rd8766, 32;
	mul.wide.u32 	%rd8768, %r4267, %r3974;
	add.s64 	%rd8769, %rd8767, %rd8733;
	add.s64 	%rd8770, %rd8769, %rd8768;
	shr.u64 	%rd8771, %rd8770, 32;
	and.b64  	%rd8772, %rd8741, 4294967295;
	mul.wide.u32 	%rd8773, %r4260, %r3973;
	add.s64 	%rd8774, %rd8773, %rd8772;
	shr.u64 	%rd8775, %rd8774, 32;
	and.b64  	%rd8776, %rd8746, 4294967295;
	mul.wide.u32 	%rd8777, %r4261, %r3973;
	add.s64 	%rd8778, %rd8775, %rd8776;
	add.s64 	%rd8779, %rd8778, %rd8777;
	shr.u64 	%rd8780, %rd8779, 32;
	and.b64  	%rd8781, %rd8751, 4294967295;
	mul.wide.u32 	%rd8782, %r4262, %r3973;
	add.s64 	%rd8783, %rd8780, %rd8781;
	add.s64 	%rd8784, %rd8783, %rd8782;
	shr.u64 	%rd8785, %rd8784, 32;
	and.b64  	%rd8786, %rd8756, 4294967295;
	mul.wide.u32 	%rd8787, %r4263, %r3973;
	add.s64 	%rd8788, %rd8785, %rd8786;
	add.s64 	%rd8789, %rd8788, %rd8787;
	shr.u64 	%rd8790, %rd8789, 32;
	and.b64  	%rd8791, %rd8761, 4294967295;
	mul.wide.u32 	%rd8792, %r4264, %r3973;
	add.s64 	%rd8793, %rd8790, %rd8791;
	add.s64 	%rd8794, %rd8793, %rd8792;
	shr.u64 	%rd8795, %rd8794, 32;
	and.b64  	%rd8796, %rd8766, 4294967295;
	mul.wide.u32 	%rd8797, %r4265, %r3973;
	add.s64 	%rd8798, %rd8795, %rd8796;
	add.s64 	%rd8799, %rd8798, %rd8797;
	shr.u64 	%rd8800, %rd8799, 32;
	and.b64  	%rd8801, %rd8770, 4294967295;
	mul.wide.u32 	%rd8802, %r4266, %r3973;
	add.s64 	%rd8803, %rd8800, %rd8801;
	add.s64 	%rd8804, %rd8803, %rd8802;
	shr.u64 	%rd8805, %rd8804, 32;
	mul.wide.u32 	%rd8806, %r4267, %r3973;
	add.s64 	%rd8807, %rd8805, %rd8771;
	add.s64 	%rd8808, %rd8807, %rd8806;
	shr.u64 	%rd8809, %rd8808, 32;
	{ .reg .b32 tmp; mov.b64 {tmp, %r3621}, %rd8808; }
	and.b64  	%rd8810, %rd8779, 4294967295;
	mul.lo.s64 	%rd8811, %rd8810, 977;
	and.b64  	%rd8812, %rd8521, 4294967295;
	and.b64  	%rd8813, %rd8811, 4294967295;
	add.s64 	%rd9886, %rd8813, %rd8812;
	shr.u64 	%rd8814, %rd8811, 32;
	shr.u64 	%rd8815, %rd9886, 32;
	add.s64 	%rd8816, %rd8815, %rd8814;
	and.b64  	%rd8817, %rd8784, 4294967295;
	mul.lo.s64 	%rd8818, %rd8817, 977;
	and.b64  	%rd8819, %rd8546, 4294967295;
	and.b64  	%rd8820, %rd8818, 4294967295;
	add.s64 	%rd8821, %rd8816, %rd8819;
	add.s64 	%rd8822, %rd8821, %rd8820;
	add.s64 	%rd9887, %rd8822, %rd8810;
	shr.u64 	%rd8823, %rd8818, 32;
	shr.u64 	%rd8824, %rd9887, 32;
	add.s64 	%rd8825, %rd8824, %rd8823;
	and.b64  	%rd8826, %rd8789, 4294967295;
	mul.lo.s64 	%rd8827, %rd8826, 977;
	and.b64  	%rd8828, %rd8584, 4294967295;
	and.b64  	%rd8829, %rd8827, 4294967295;
	add.s64 	%rd8830, %rd8825, %rd8828;
	add.s64 	%rd8831, %rd8830, %rd8829;
	add.s64 	%rd9888, %rd8831, %rd8817;
	shr.u64 	%rd8832, %rd8827, 32;
	shr.u64 	%rd8833, %rd9888, 32;
	add.s64 	%rd8834, %rd8833, %rd8832;
	and.b64  	%rd8835, %rd8794, 4294967295;
	mul.lo.s64 	%rd8836, %rd8835, 977;
	and.b64  	%rd8837, %rd8622, 4294967295;
	and.b64  	%rd8838, %rd8836, 4294967295;
	add.s64 	%rd8839, %rd8834, %rd8837;
	add.s64 	%rd8840, %rd8839, %rd8838;
	add.s64 	%rd9889, %rd8840, %rd8826;
	shr.u64 	%rd8841, %rd8836, 32;
	shr.u64 	%rd8842, %rd9889, 32;
	add.s64 	%rd8843, %rd8842, %rd8841;
	and.b64  	%rd8844, %rd8799, 4294967295;
	mul.lo.s64 	%rd8845, %rd8844, 977;
	and.b64  	%rd8846, %rd8660, 4294967295;
	and.b64  	%rd8847, %rd8845, 4294967295;
	add.s64 	%rd8848, %rd8843, %rd8846;
	add.s64 	%rd8849, %rd8848, %rd8847;
	add.s64 	%rd9890, %rd8849, %rd8835;
	shr.u64 	%rd8850, %rd8845, 32;
	shr.u64 	%rd8851, %rd9890, 32;
	add.s64 	%rd8852, %rd8851, %rd8850;
	and.b64  	%rd8853, %rd8804, 4294967295;
	mul.lo.s64 	%rd8854, %rd8853, 977;
	and.b64  	%rd8855, %rd8698, 4294967295;
	and.b64  	%rd8856, %rd8854, 4294967295;
	add.s64 	%rd8857, %rd8852, %rd8855;
	add.s64 	%rd8858, %rd8857, %rd8856;
	add.s64 	%rd9891, %rd8858, %rd8844;
	shr.u64 	%rd8859, %rd8854, 32;
	shr.u64 	%rd8860, %rd9891, 32;
	add.s64 	%rd8861, %rd8860, %rd8859;
	and.b64  	%rd8862, %rd8808, 4294967295;
	mul.lo.s64 	%rd8863, %rd8862, 977;
	and.b64  	%rd8864, %rd8736, 4294967295;
	and.b64  	%rd8865, %rd8863, 4294967295;
	add.s64 	%rd8866, %rd8861, %rd8864;
	add.s64 	%rd8867, %rd8866, %rd8865;
	add.s64 	%rd9892, %rd8867, %rd8853;
	shr.u64 	%rd8868, %rd8863, 32;
	shr.u64 	%rd8869, %rd9892, 32;
	add.s64 	%rd8870, %rd8869, %rd8868;
	mul.lo.s64 	%rd8871, %rd8809, 977;
	and.b64  	%rd8872, %rd8774, 4294967295;
	and.b64  	%rd8873, %rd8871, 4294967295;
	add.s64 	%rd8874, %rd8870, %rd8872;
	add.s64 	%rd8875, %rd8874, %rd8873;
	add.s64 	%rd9893, %rd8875, %rd8862;
	shr.u64 	%rd8876, %rd8871, 32;
	shr.u64 	%rd8877, %rd9893, 32;
	cvt.u32.u64 	%r3622, %rd8877;
	cvt.u32.u64 	%r3623, %rd8876;
	add.s32 	%r3624, %r3622, %r3623;
	add.s32 	%r1357, %r3624, %r3621;
	setp.eq.s32 	%p1405, %r1357, 0;
	mov.pred 	%p1583, 0;
	@%p1405 bra 	$L__BB2_1140;
	cvt.u64.u32 	%rd8878, %r1357;
	mul.wide.u32 	%rd8879, %r1357, 977;
	shr.u64 	%rd8880, %rd8879, 32;
	and.b64  	%rd8881, %rd9886, 4294967295;
	and.b64  	%rd8882, %rd8879, 4294967295;
	add.s64 	%rd9886, %rd8882, %rd8881;
	shr.u64 	%rd8883, %rd9886, 32;
	and.b64  	%rd8884, %rd9887, 4294967295;
	add.s64 	%rd8885, %rd8880, %rd8884;
	add.s64 	%rd8886, %rd8885, %rd8878;
	add.s64 	%rd9887, %rd8886, %rd8883;
	setp.lt.u64 	%p1407, %rd9887, 4294967296;
	@%p1407 bra 	$L__BB2_1140;
	shr.u64 	%rd8887, %rd9887, 32;
	and.b64  	%rd8888, %rd9888, 4294967295;
	add.s64 	%rd9888, %rd8887, %rd8888;
	setp.lt.u64 	%p1409, %rd9888, 4294967296;
	@%p1409 bra 	$L__BB2_1140;
	shr.u64 	%rd8889, %rd9888, 32;
	and.b64  	%rd8890, %rd9889, 4294967295;
	add.s64 	%rd9889, %rd8889, %rd8890;
	setp.lt.u64 	%p1411, %rd9889, 4294967296;
	@%p1411 bra 	$L__BB2_1140;
	shr.u64 	%rd8892, %rd9889, 32;
	and.b64  	%rd8893, %rd9890, 4294967295;
	add.s64 	%rd9890, %rd8892, %rd8893;
	setp.lt.u64 	%p1413, %rd9890, 4294967296;
	mov.b64 	%rd9889, 4294967296;
	@%p1413 bra 	$L__BB2_1140;
	shr.u64 	%rd8895, %rd9890, 32;
	and.b64  	%rd8896, %rd9891, 4294967295;
	add.s64 	%rd9891, %rd8895, %rd8896;
	setp.lt.u64 	%p1415, %rd9891, 4294967296;
	mov.b64 	%rd9889, 4294967296;
	mov.u64 	%rd9890, %rd9889;
	@%p1415 bra 	$L__BB2_1140;
	shr.u64 	%rd8898, %rd9891, 32;
	and.b64  	%rd8899, %rd9892, 4294967295;
	add.s64 	%rd9892, %rd8898, %rd8899;
	setp.lt.u64 	%p1417, %rd9892, 4294967296;
	mov.b64 	%rd9889, 4294967296;
	mov.u64 	%rd9891, %rd9889;
	@%p1417 bra 	$L__BB2_1140;
	shr.u64 	%rd8901, %rd9892, 32;
	and.b64  	%rd8902, %rd9893, 4294967295;
	add.s64 	%rd8903, %rd8901, %rd8902;
	setp.gt.u64 	%p1583, %rd8903, 4294967295;
	min.u64 	%rd9893, %rd8903, 4294967296;
	mov.b64 	%rd9889, 4294967296;
	mov.u64 	%rd9890, %rd9889;
	mov.u64 	%rd9892, %rd9889;
$L__BB2_1140:
	cvt.u32.u64 	%r4372, %rd9893;
	cvt.u32.u64 	%r4371, %rd9892;
	cvt.u32.u64 	%r4370, %rd9891;
	cvt.u32.u64 	%r4369, %rd9890;
	cvt.u32.u64 	%r4368, %rd9889;
	cvt.u32.u64 	%r4367, %rd9888;
	cvt.u32.u64 	%r4366, %rd9887;
	cvt.u32.u64 	%r4365, %rd9886;
	setp.lt.u32 	%p1418, %r2, %r4372;
	or.pred  	%p1419, %p1583, %p1418;
	@%p1419 bra 	$L__BB2_1154;
	setp.gt.u32 	%p1420, %r2, %r4372;
	@%p1420 bra 	$L__BB2_1155;
	setp.lt.u32 	%p1421, %r1144, %r4371;
	@%p1421 bra 	$L__BB2_1154;
	setp.gt.u32 	%p1422, %r1144, %r4371;
	@%p1422 bra 	$L__BB2_1155;
	setp.lt.u32 	%p1423, %r1, %r4370;
	@%p1423 bra 	$L__BB2_1154;
	setp.gt.u32 	%p1424, %r1, %r4370;
	@%p1424 bra 	$L__BB2_1155;
	setp.lt.u32 	%p1425, %r1140, %r4369;
	@%p1425 bra 	$L__BB2_1154;
	setp.gt.u32 	%p1426, %r1140, %r4369;
	@%p1426 bra 	$L__BB2_1155;
	setp.lt.u32 	%p1427, %r1142, %r4368;
	@%p1427 bra 	$L__BB2_1154;
	setp.gt.u32 	%p1428, %r1142, %r4368;
	@%p1428 bra 	$L__BB2_1155;
	setp.lt.u32 	%p1429, %r1141, %r4367;
	@%p1429 bra 	$L__BB2_1154;
	setp.gt.u32 	%p1430, %r1141, %r4367;
	@%p1430 bra 	$L__BB2_1155;
	setp.lt.u32 	%p1431, %r1143, %r4366;
	@%p1431 bra 	$L__BB2_1154;
	setp.gt.u32 	%p1432, %r1143, %r4366;
	setp.gt.u32 	%p1433, %r1145, %r4365;
	or.pred  	%p1434, %p1432, %p1433;
	@%p1434 bra 	$L__BB2_1155;
$L__BB2_1154:
	// begin inline asm
	sub.cc.u32 %r4365, %r4365, %r1145;
	subc.cc.u32 %r4366, %r4366, %r1143;
	subc.cc.u32 %r4367, %r4367, %r1141;
	subc.cc.u32 %r4368, %r4368, %r1142;
	subc.cc.u32 %r4369, %r4369, %r1140;
	subc.cc.u32 %r4370, %r4370, %r1;
	subc.cc.u32 %r4371, %r4371, %r1144;
	subc.u32 %r4372, %r4372, %r2;
	
	// end inline asm
$L__BB2_1155:
	setp.gt.u32 	%p1435, %r4372, %r2;
	@%p1435 bra 	$L__BB2_1168;
	bra.uni 	$L__BB2_1169;
$L__BB2_1156:
	setp.gt.u32 	%p1437, %r4371, %r1144;
	@%p1437 bra 	$L__BB2_1168;
	setp.lt.u32 	%p1438, %r4371, %r1144;
	@%p1438 bra 	$L__BB2_1170;
	setp.gt.u32 	%p1439, %r4370, %r1;
	@%p1439 bra 	$L__BB2_1168;
	setp.lt.u32 	%p1440, %r4370, %r1;
	@%p1440 bra 	$L__BB2_1170;
	setp.gt.u32 	%p1441, %r4369, %r1140;
	@%p1441 bra 	$L__BB2_1168;
	setp.lt.u32 	%p1442, %r4369, %r1140;
	@%p1442 bra 	$L__BB2_1170;
	setp.gt.u32 	%p1443, %r4368, %r1142;
	@%p1443 bra 	$L__BB2_1168;
	setp.lt.u32 	%p1444, %r4368, %r1142;
	@%p1444 bra 	$L__BB2_1170;
	setp.gt.u32 	%p1445, %r4367, %r1141;
	@%p1445 bra 	$L__BB2_1168;
	setp.lt.u32 	%p1446, %r4367, %r1141;
	@%p1446 bra 	$L__BB2_1170;
	setp.gt.u32 	%p1447, %r4366, %r1143;
	@%p1447 bra 	$L__BB2_1168;
	setp.lt.u32 	%p1448, %r4366, %r1143;
	setp.lt.u32 	%p1449, %r4365, %r1145;
	or.pred  	%p1450, %p1448, %p1449;
	@%p1450 bra 	$L__BB2_1170;
$L__BB2_1168:
	// begin inline asm
	sub.cc.u32 %r4365, %r4365, %r1145;
	subc.cc.u32 %r4366, %r4366, %r1143;
	subc.cc.u32 %r4367, %r4367, %r1141;
	subc.cc.u32 %r4368, %r4368, %r1142;
	subc.cc.u32 %r4369, %r4369, %r1140;
	subc.cc.u32 %r4370, %r4370, %r1;
	subc.cc.u32 %r4371, %r4371, %r1144;
	subc.u32 %r4372, %r4372, %r2;
	
	// end inline asm
	bra.uni 	$L__BB2_1170;
$L__BB2_1169:
	setp.lt.u32 	%p1436, %r4372, %r2;
	@%p1436 bra 	$L__BB2_1170;
	bra.uni 	$L__BB2_1156;
$L__BB2_1170:
	setp.gt.u32 	%p1451, %r4356, %r4372;
	@%p1451 bra 	$L__BB2_1171;
	bra.uni 	$L__BB2_1184;
$L__BB2_1171:
	// begin inline asm
	sub.cc.u32 %r4373, %r4349, %r4365;
	subc.cc.u32 %r4374, %r4350, %r4366;
	subc.cc.u32 %r4375, %r4351, %r4367;
	subc.cc.u32 %r4376, %r4352, %r4368;
	subc.cc.u32 %r4377, %r4353, %r4369;
	subc.cc.u32 %r4378, %r4354, %r4370;
	subc.cc.u32 %r4379, %r4355, %r4371;
	subc.u32 %r4380, %r4356, %r4372;
	
	// end inline asm
	bra.uni 	$L__BB2_1186;
$L__BB2_1172:
	setp.gt.u32 	%p1453, %r4355, %r4371;
	@%p1453 bra 	$L__BB2_1171;
	setp.lt.u32 	%p1454, %r4355, %r4371;
	@%p1454 bra 	$L__BB2_1185;
	setp.gt.u32 	%p1455, %r4354, %r4370;
	@%p1455 bra 	$L__BB2_1171;
	setp.lt.u32 	%p1456, %r4354, %r4370;
	@%p1456 bra 	$L__BB2_1185;
	setp.gt.u32 	%p1457, %r4353, %r4369;
	@%p1457 bra 	$L__BB2_1171;
	setp.lt.u32 	%p1458, %r4353, %r4369;
	@%p1458 bra 	$L__BB2_1185;
	setp.gt.u32 	%p1459, %r4352, %r4368;
	@%p1459 bra 	$L__BB2_1171;
	setp.lt.u32 	%p1460, %r4352, %r4368;
	@%p1460 bra 	$L__BB2_1185;
	setp.gt.u32 	%p1461, %r4351, %r4367;
	@%p1461 bra 	$L__BB2_1171;
	setp.lt.u32 	%p1462, %r4351, %r4367;
	@%p1462 bra 	$L__BB2_1185;
	setp.gt.u32 	%p1463, %r4350, %r4366;
	@%p1463 bra 	$L__BB2_1171;
	setp.lt.u32 	%p1464, %r4350, %r4366;
	setp.lt.u32 	%p1465, %r4349, %r4365;
	or.pred  	%p1466, %p1464, %p1465;
	@%p1466 bra 	$L__BB2_1185;
	bra.uni 	$L__BB2_1171;
$L__BB2_1184:
	setp.ge.u32 	%p1452, %r4356, %r4372;
	@%p1452 bra 	$L__BB2_1172;
$L__BB2_1185:
	// begin inline asm
	add.cc.u32 %r3673, %r4349, %r1145;
	addc.cc.u32 %r3674, %r4350, %r1143;
	addc.cc.u32 %r3675, %r4351, %r1141;
	addc.cc.u32 %r3676, %r4352, %r1142;
	addc.cc.u32 %r3677, %r4353, %r1140;
	addc.cc.u32 %r3678, %r4354, %r1;
	addc.cc.u32 %r3679, %r4355, %r1144;
	addc.u32 %r3680, %r4356, %r2;
	
	// end inline asm
	// begin inline asm
	sub.cc.u32 %r4373, %r3673, %r4365;
	subc.cc.u32 %r4374, %r3674, %r4366;
	subc.cc.u32 %r4375, %r3675, %r4367;
	subc.cc.u32 %r4376, %r3676, %r4368;
	subc.cc.u32 %r4377, %r3677, %r4369;
	subc.cc.u32 %r4378, %r3678, %r4370;
	subc.cc.u32 %r4379, %r3679, %r4371;
	subc.u32 %r4380, %r3680, %r4372;
	
	// end inline asm
$L__BB2_1186:
	ld.param.u64 	%rd9677, [_Z35compute_batch_precomp_kernel_robustP10ECPointJacii_param_0];
	ld.const.u32 	%r3745, [const_G_jacobian+92];
	ld.const.u32 	%r3746, [const_G_jacobian+88];
	ld.const.u32 	%r3747, [const_G_jacobian+84];
	ld.const.u32 	%r3748, [const_G_jacobian+80];
	ld.const.u32 	%r3749, [const_G_jacobian+76];
	ld.const.u32 	%r3750, [const_G_jacobian+72];
	ld.const.u32 	%r3751, [const_G_jacobian+68];
	ld.const.u32 	%r3752, [const_G_jacobian+64];
	cvta.to.global.u64 	%rd8905, %rd9677;
	mul.wide.s32 	%rd8906, %r3868, 100;
	add.s64 	%rd657, %rd8905, %rd8906;
	ld.global.u32 	%r3753, [%rd657+-36];
	mul.wide.u32 	%rd8907, %r3752, %r3753;
	shr.u64 	%rd8908, %rd8907, 32;
	mul.wide.u32 	%rd8909, %r3751, %r3753;
	add.s64 	%rd8910, %rd8908, %rd8909;
	shr.u64 	%rd8911, %rd8910, 32;
	mul.wide.u32 	%rd8912, %r3750, %r3753;
	add.s64 	%rd8913, %rd8911, %rd8912;
	shr.u64 	%rd8914, %rd8913, 32;
	mul.wide.u32 	%rd8915, %r3749, %r3753;
	add.s64 	%rd8916, %rd8914, %rd8915;
	shr.u64 	%rd8917, %rd8916, 32;
	mul.wide.u32 	%rd8918, %r3748, %r3753;
	add.s64 	%rd8919, %rd8917, %rd8918;
	shr.u64 	%rd8920, %rd8919, 32;
	mul.wide.u32 	%rd8921, %r3747, %r3753;
	add.s64 	%rd8922, %rd8920, %rd8921;
	shr.u64 	%rd8923, %rd8922, 32;
	mul.wide.u32 	%rd8924, %r3746, %r3753;
	add.s64 	%rd8925, %rd8923, %rd8924;
	shr.u64 	%rd8926, %rd8925, 32;
	mul.wide.u32 	%rd8927, %r3745, %r3753;
	add.s64 	%rd8928, %rd8926, %rd8927;
	shr.u64 	%rd8929, %rd8928, 32;
	ld.global.u32 	%r3754, [%rd657+-32];
	and.b64  	%rd8930, %rd8910, 4294967295;
	mul.wide.u32 	%rd8931, %r3752, %r3754;
	add.s64 	%rd8932, %rd8931, %rd8930;
	shr.u64 	%rd8933, %rd8932, 32;
	and.b64  	%rd8934, %rd8913, 4294967295;
	mul.wide.u32 	%rd8935, %r3751, %r3754;
	add.s64 	%rd8936, %rd8933, %rd8934;
	add.s64 	%rd8937, %rd8936, %rd8935;
	shr.u64 	%rd8938, %rd8937, 32;
	and.b64  	%rd8939, %rd8916, 4294967295;
	mul.wide.u32 	%rd8940, %r3750, %r3754;
	add.s64 	%rd8941, %rd8938, %rd8939;
	add.s64 	%rd8942, %rd8941, %rd8940;
	shr.u64 	%rd8943, %rd8942, 32;
	and.b64  	%rd8944, %rd8919, 4294967295;
	mul.wide.u32 	%rd8945, %r3749, %r3754;
	add.s64 	%rd8946, %rd8943, %rd8944;
	add.s64 	%rd8947, %rd8946, %rd8945;
	shr.u64 	%rd8948, %rd8947, 32;
	and.b64  	%rd8949, %rd8922, 4294967295;
	mul.wide.u32 	%rd8950, %r3748, %r3754;
	add.s64 	%rd8951, %rd8948, %rd8949;
	add.s64 	%rd8952, %rd8951, %rd8950;
	shr.u64 	%rd8953, %rd8952, 32;
	and.b64  	%rd8954, %rd8925, 4294967295;
	mul.wide.u32 	%rd8955, %r3747, %r3754;
	add.s64 	%rd8956, %rd8953, %rd8954;
	add.s64 	%rd8957, %rd8956, %rd8955;
	shr.u64 	%rd8958, %rd8957, 32;
	and.b64  	%rd8959, %rd8928, 4294967295;
	mul.wide.u32 	%rd8960, %r3746, %r3754;
	add.s64 	%rd8961, %rd8958, %rd8959;
	add.s64 	%rd8962, %rd8961, %rd8960;
	shr.u64 	%rd8963, %rd8962, 32;
	mul.wide.u32 	%rd8964, %r3745, %r3754;
	add.s64 	%rd8965, %rd8963, %rd8929;
	add.s64 	%rd8966, %rd8965, %rd8964;
	shr.u64 	%rd8967, %rd8966, 32;
	ld.global.u32 	%r3755, [%rd657+-28];
	and.b64  	%rd8968, %rd8937, 4294967295;
	mul.wide.u32 	%rd8969, %r3752, %r3755;
	add.s64 	%rd8970, %rd8969, %rd8968;
	shr.u64 	%rd8971, %rd8970, 32;
	and.b64  	%rd8972, %rd8942, 4294967295;
	mul.wide.u32 	%rd8973, %r3751, %r3755;
	add.s64 	%rd8974, %rd8971, %rd8972;
	add.s64 	%rd8975, %rd8974, %rd8973;
	shr.u64 	%rd8976, %rd8975, 32;
	and.b64  	%rd8977, %rd8947, 4294967295;
	mul.wide.u32 	%rd8978, %r3750, %r3755;
	add.s64 	%rd8979, %rd8976, %rd8977;
	add.s64 	%rd8980, %rd8979, %rd8978;
	shr.u64 	%rd8981, %rd8980, 32;
	and.b64  	%rd8982, %rd8952, 4294967295;
	mul.wide.u32 	%rd8983, %r3749, %r3755;
	add.s64 	%rd8984, %rd8981, %rd8982;
	add.s64 	%rd8985, %rd8984, %rd8983;
	shr.u64 	%rd8986, %rd8985, 32;
	and.b64  	%rd8987, %rd8957, 4294967295;
	mul.wide.u32 	%rd8988, %r3748, %r3755;
	add.s64 	%rd8989, %rd8986, %rd8987;
	add.s64 	%rd8990, %rd8989, %rd8988;
	shr.u64 	%rd8991, %rd8990, 32;
	and.b64  	%rd8992, %rd8962, 4294967295;
	mul.wide.u32 	%rd8993, %r3747, %r3755;
	add.s64 	%rd8994, %rd8991, %rd8992;
	add.s64 	%rd8995, %rd8994, %rd8993;
	shr.u64 	%rd8996, %rd8995, 32;
	and.b64  	%rd8997, %rd8966, 4294967295;
	mul.wide.u32 	%rd8998, %r3746, %r3755;
	add.s64 	%rd8999, %rd8996, %rd8997;
	add.s64 	%rd9000, %rd8999, %rd8998;
	shr.u64 	%rd9001, %rd9000, 32;
	mul.wide.u32 	%rd9002, %r3745, %r3755;
	add.s64 	%rd9003, %rd9001, %rd8967;
	add.s64 	%rd9004, %rd9003, %rd9002;
	shr.u64 	%rd9005, %rd9004, 32;
	ld.global.u32 	%r3756, [%rd657+-24];
	and.b64  	%rd9006, %rd8975, 4294967295;
	mul.wide.u32 	%rd9007, %r3752, %r3756;
	add.s64 	%rd9008, %rd9007, %rd9006;
	shr.u64 	%rd9009, %rd9008, 32;
	and.b64  	%rd9010, %rd8980, 4294967295;
	mul.wide.u32 	%rd9011, %r3751, %r3756;
	add.s64 	%rd9012, %rd9009, %rd9010;
	add.s64 	%rd9013, %rd9012, %rd9011;
	shr.u64 	%rd9014, %rd9013, 32;
	and.b64  	%rd9015, %rd8985, 4294967295;
	mul.wide.u32 	%rd9016, %r3750, %r3756;
	add.s64 	%rd9017, %rd9014, %rd9015;
	add.s64 	%rd9018, %rd9017, %rd9016;
	shr.u64 	%rd9019, %rd9018, 32;
	and.b64  	%rd9020, %rd8990, 4294967295;
	mul.wide.u32 	%rd9021, %r3749, %r3756;
	add.s64 	%rd9022, %rd9019, %rd9020;
	add.s64 	%rd9023, %rd9022, %rd9021;
	shr.u64 	%rd9024, %rd9023, 32;
	and.b64  	%rd9025, %rd8995, 4294967295;
	mul.wide.u32 	%rd9026, %r3748, %r3756;
	add.s64 	%rd9027, %rd9024, %rd9025;
	add.s64 	%rd9028, %rd9027, %rd9026;
	shr.u64 	%rd9029, %rd9028, 32;
	and.b64  	%rd9030, %rd9000, 4294967295;
	mul.wide.u32 	%rd9031, %r3747, %r3756;
	add.s64 	%rd9032, %rd9029, %rd9030;
	add.s64 	%rd9033, %rd9032, %rd9031;
	shr.u64 	%rd9034, %rd9033, 32;
	and.b64  	%rd9035, %rd9004, 4294967295;
	mul.wide.u32 	%rd9036, %r3746, %r3756;
	add.s64 	%rd9037, %rd9034, %rd9035;
	add.s64 	%rd9038, %rd9037, %rd9036;
	shr.u64 	%rd9039, %rd9038, 32;
	mul.wide.u32 	%rd9040, %r3745, %r3756;
	add.s64 	%rd9041, %rd9039, %rd9005;
	add.s64 	%rd9042, %rd9041, %rd9040;
	shr.u64 	%rd9043, %rd9042, 32;
	ld.global.u32 	%r3757, [%rd657+-20];
	and.b64  	%rd9044, %rd9013, 4294967295;
	mul.wide.u32 	%rd9045, %r3752, %r3757;
	add.s64 	%rd9046, %rd9045, %rd9044;
	shr.u64 	%rd9047, %rd9046, 32;
	and.b64  	%rd9048, %rd9018, 4294967295;
	mul.wide.u32 	%rd9049, %r3751, %r3757;
	add.s64 	%rd9050, %rd9047, %rd9048;
	add.s64 	%rd9051, %rd9050, %rd9049;
	shr.u64 	%rd9052, %rd9051, 32;
	and.b64  	%rd9053, %rd9023, 4294967295;
	mul.wide.u32 	%rd9054, %r3750, %r3757;
	add.s64 	%rd9055, %rd9052, %rd9053;
	add.s64 	%rd9056, %rd9055, %rd9054;
	shr.u64 	%rd9057, %rd9056, 32;
	and.b64  	%rd9058, %rd9028, 4294967295;
	mul.wide.u32 	%rd9059, %r3749, %r3757;
	add.s64 	%rd9060, %rd9057, %rd9058;
	add.s64 	%rd9061, %rd9060, %rd9059;
	shr.u64 	%rd9062, %rd9061, 32;
	and.b64  	%rd9063, %rd9033, 4294967295;
	mul.wide.u32 	%rd9064, %r3748, %r3757;
	add.s64 	%rd9065, %rd9062, %rd9063;
	add.s64 	%rd9066, %rd9065, %rd9064;
	shr.u64 	%rd9067, %rd9066, 32;
	and.b64  	%rd9068, %rd9038, 4294967295;
	mul.wide.u32 	%rd9069, %r3747, %r3757;
	add.s64 	%rd9070, %rd9067, %rd9068;
	add.s64 	%rd9071, %rd9070, %rd9069;
	shr.u64 	%rd9072, %rd9071, 32;
	and.b64  	%rd9073, %rd9042, 4294967295;
	mul.wide.u32 	%rd9074, %r3746, %r3757;
	add.s64 	%rd9075, %rd9072, %rd9073;
	add.s64 	%rd9076, %rd9075, %rd9074;
	shr.u64 	%rd9077, %rd9076, 32;
	mul.wide.u32 	%rd9078, %r3745, %r3757;
	add.s64 	%rd9079, %rd9077, %rd9043;
	add.s64 	%rd9080, %rd9079, %rd9078;
	shr.u64 	%rd9081, %rd9080, 32;
	ld.global.u32 	%r3758, [%rd657+-16];
	and.b64  	%rd9082, %rd9051, 4294967295;
	mul.wide.u32 	%rd9083, %r3752, %r3758;
	add.s64 	%rd9084, %rd9083, %rd9082;
	shr.u64 	%rd9085, %rd9084, 32;
	and.b64  	%rd9086, %rd9056, 4294967295;
	mul.wide.u32 	%rd9087, %r3751, %r3758;
	add.s64 	%rd9088, %rd9085, %rd9086;
	add.s64 	%rd9089, %rd9088, %rd9087;
	shr.u64 	%rd9090, %rd9089, 32;
	and.b64  	%rd9091, %rd9061, 4294967295;
	mul.wide.u32 	%rd9092, %r3750, %r3758;
	add.s64 	%rd9093, %rd9090, %rd9091;
	add.s64 	%rd9094, %rd9093, %rd9092;
	shr.u64 	%rd9095, %rd9094, 32;
	and.b64  	%rd9096, %rd9066, 4294967295;
	mul.wide.u32 	%rd9097, %r3749, %r3758;
	add.s64 	%rd9098, %rd9095, %rd9096;
	add.s64 	%rd9099, %rd9098, %rd9097;
	shr.u64 	%rd9100, %rd9099, 32;
	and.b64  	%rd9101, %rd9071, 4294967295;
	mul.wide.u32 	%rd9102, %r3748, %r3758;
	add.s64 	%rd9103, %rd9100, %rd9101;
	add.s64 	%rd9104, %rd9103, %rd9102;
	shr.u64 	%rd9105, %rd9104, 32;
	and.b64  	%rd9106, %rd9076, 4294967295;
	mul.wide.u32 	%rd9107, %r3747, %r3758;
	add.s64 	%rd9108, %rd9105, %rd9106;
	add.s64 	%rd9109, %rd9108, %rd9107;
	shr.u64 	%rd9110, %rd9109, 32;
	and.b64  	%rd9111, %rd9080, 4294967295;
	mul.wide.u32 	%rd9112, %r3746, %r3758;
	add.s64 	%rd9113, %rd9110, %rd9111;
	add.s64 	%rd9114, %rd9113, %rd9112;
	shr.u64 	%rd9115, %rd9114, 32;
	mul.wide.u32 	%rd9116, %r3745, %r3758;
	add.s64 	%rd9117, %rd9115, %rd9081;
	add.s64 	%rd9118, %rd9117, %rd9116;
	shr.u64 	%rd9119, %rd9118, 32;
	ld.global.u32 	%r3759, [%rd657+-12];
	and.b64  	%rd9120, %rd9089, 4294967295;
	mul.wide.u32 	%rd9121, %r3752, %r3759;
	add.s64 	%rd9122, %rd9121, %rd9120;
	shr.u64 	%rd9123, %rd9122, 32;
	and.b64  	%rd9124, %rd9094, 4294967295;
	mul.wide.u32 	%rd9125, %r3751, %r3759;
	add.s64 	%rd9126, %rd9123, %rd9124;
	add.s64 	%rd9127, %rd9126, %rd9125;
	shr.u64 	%rd9128, %rd9127, 32;
	and.b64  	%rd9129, %rd9099, 4294967295;
	mul.wide.u32 	%rd9130, %r3750, %r3759;
	add.s64 	%rd9131, %rd9128, %rd9129;
	add.s64 	%rd9132, %rd9131, %rd9130;
	shr.u64 	%rd9133, %rd9132, 32;
	and.b64  	%rd9134, %rd9104, 4294967295;
	mul.wide.u32 	%rd9135, %r3749, %r3759;
	add.s64 	%rd9136, %rd9133, %rd9134;
	add.s64 	%rd9137, %rd9136, %rd9135;
	shr.u64 	%rd9138, %rd9137, 32;
	and.b64  	%rd9139, %rd9109, 4294967295;
	mul.wide.u32 	%rd9140, %r3748, %r3759;
	add.s64 	%rd9141, %rd9138, %rd9139;
	add.s64 	%rd9142, %rd9141, %rd9140;
	shr.u64 	%rd9143, %rd9142, 32;
	and.b64  	%rd9144, %rd9114, 4294967295;
	mul.wide.u32 	%rd9145, %r3747, %r3759;
	add.s64 	%rd9146, %rd9143, %rd9144;
	add.s64 	%rd9147, %rd9146, %rd9145;
	shr.u64 	%rd9148, %rd9147, 32;
	and.b64  	%rd9149, %rd9118, 4294967295;
	mul.wide.u32 	%rd9150, %r3746, %r3759;
	add.s64 	%rd9151, %rd9148, %rd9149;
	add.s64 	%rd9152, %rd9151, %rd9150;
	shr.u64 	%rd9153, %rd9152, 32;
	mul.wide.u32 	%rd9154, %r3745, %r3759;
	add.s64 	%rd9155, %rd9153, %rd9119;
	add.s64 	%rd9156, %rd9155, %rd9154;
	shr.u64 	%rd9157, %rd9156, 32;
	ld.global.u32 	%r3760, [%rd657+-8];
	and.b64  	%rd9158, %rd9127, 4294967295;
	mul.wide.u32 	%rd9159, %r3752, %r3760;
	add.s64 	%rd9160, %rd9159, %rd9158;
	shr.u64 	%rd9161, %rd9160, 32;
	and.b64  	%rd9162, %rd9132, 4294967295;
	mul.wide.u32 	%rd9163, %r3751, %r3760;
	add.s64 	%rd9164, %rd9161, %rd9162;
	add.s64 	%rd9165, %rd9164, %rd9163;
	shr.u64 	%rd9166, %rd9165, 32;
	and.b64  	%rd9167, %rd9137, 4294967295;
	mul.wide.u32 	%rd9168, %r3750, %r3760;
	add.s64 	%rd9169, %rd9166, %rd9167;
	add.s64 	%rd9170, %rd9169, %rd9168;
	shr.u64 	%rd9171, %rd9170, 32;
	and.b64  	%rd9172, %rd9142, 4294967295;
	mul.wide.u32 	%rd9173, %r3749, %r3760;
	add.s64 	%rd9174, %rd9171, %rd9172;
	add.s64 	%rd9175, %rd9174, %rd9173;
	shr.u64 	%rd9176, %rd9175, 32;
	and.b64  	%rd9177, %rd9147, 4294967295;
	mul.wide.u32 	%rd9178, %r3748, %r3760;
	add.s64 	%rd9179, %rd9176, %rd9177;
	add.s64 	%rd9180, %rd9179, %rd9178;
	shr.u64 	%rd9181, %rd9180, 32;
	and.b64  	%rd9182, %rd9152, 4294967295;
	mul.wide.u32 	%rd9183, %r3747, %r3760;
	add.s64 	%rd9184, %rd9181, %rd9182;
	add.s64 	%rd9185, %rd9184, %rd9183;
	shr.u64 	%rd9186, %rd9185, 32;
	and.b64  	%rd9187, %rd9156, 4294967295;
	mul.wide.u32 	%rd9188, %r3746, %r3760;
	add.s64 	%rd9189, %rd9186, %rd9187;
	add.s64 	%rd9190, %rd9189, %rd9188;
	shr.u64 	%rd9191, %rd9190, 32;
	mul.wide.u32 	%rd9192, %r3745, %r3760;
	add.s64 	%rd9193, %rd9191, %rd9157;
	add.s64 	%rd9194, %rd9193, %rd9192;
	shr.u64 	%rd9195, %rd9194, 32;
	{ .reg .b32 tmp; mov.b64 {tmp, %r3761}, %rd9194; }
	and.b64  	%rd9196, %rd9165, 4294967295;
	mul.lo.s64 	%rd9197, %rd9196, 977;
	and.b64  	%rd9198, %rd8907, 4294967295;
	and.b64  	%rd9199, %rd9197, 4294967295;
	add.s64 	%rd9894, %rd9199, %rd9198;
	shr.u64 	%rd9200, %rd9197, 32;
	shr.u64 	%rd9201, %rd9894, 32;
	add.s64 	%rd9202, %rd9201, %rd9200;
	and.b64  	%rd9203, %rd9170, 4294967295;
	mul.lo.s64 	%rd9204, %rd9203, 977;
	and.b64  	%rd9205, %rd8932, 4294967295;
	and.b64  	%rd9206, %rd9204, 4294967295;
	add.s64 	%rd9207, %rd9202, %rd9205;
	add.s64 	%rd9208, %rd9207, %rd9206;
	add.s64 	%rd9895, %rd9208, %rd9196;
	shr.u64 	%rd9209, %rd9204, 32;
	shr.u64 	%rd9210, %rd9895, 32;
	add.s64 	%rd9211, %rd9210, %rd9209;
	and.b64  	%rd9212, %rd9175, 4294967295;
	mul.lo.s64 	%rd9213, %rd9212, 977;
	and.b64  	%rd9214, %rd8970, 4294967295;
	and.b64  	%rd9215, %rd9213, 4294967295;
	add.s64 	%rd9216, %rd9211, %rd9214;
	add.s64 	%rd9217, %rd9216, %rd9215;
	add.s64 	%rd9896, %rd9217, %rd9203;
	shr.u64 	%rd9218, %rd9213, 32;
	shr.u64 	%rd9219, %rd9896, 32;
	add.s64 	%rd9220, %rd9219, %rd9218;
	and.b64  	%rd9221, %rd9180, 4294967295;
	mul.lo.s64 	%rd9222, %rd9221, 977;
	and.b64  	%rd9223, %rd9008, 4294967295;
	and.b64  	%rd9224, %rd9222, 4294967295;
	add.s64 	%rd9225, %rd9220, %rd9223;
	add.s64 	%rd9226, %rd9225, %rd9224;
	add.s64 	%rd9897, %rd9226, %rd9212;
	shr.u64 	%rd9227, %rd9222, 32;
	shr.u64 	%rd9228, %rd9897, 32;
	add.s64 	%rd9229, %rd9228, %rd9227;
	and.b64  	%rd9230, %rd9185, 4294967295;
	mul.lo.s64 	%rd9231, %rd9230, 977;
	and.b64  	%rd9232, %rd9046, 4294967295;
	and.b64  	%rd9233, %rd9231, 4294967295;
	add.s64 	%rd9234, %rd9229, %rd9232;
	add.s64 	%rd9235, %rd9234, %rd9233;
	add.s64 	%rd9898, %rd9235, %rd9221;
	shr.u64 	%rd9236, %rd9231, 32;
	shr.u64 	%rd9237, %rd9898, 32;
	add.s64 	%rd9238, %rd9237, %rd9236;
	and.b64  	%rd9239, %rd9190, 4294967295;
	mul.lo.s64 	%rd9240, %rd9239, 977;
	and.b64  	%rd9241, %rd9084, 4294967295;
	and.b64  	%rd9242, %rd9240, 4294967295;
	add.s64 	%rd9243, %rd9238, %rd9241;
	add.s64 	%rd9244, %rd9243, %rd9242;
	add.s64 	%rd9899, %rd9244, %rd9230;
	shr.u64 	%rd9245, %rd9240, 32;
	shr.u64 	%rd9246, %rd9899, 32;
	add.s64 	%rd9247, %rd9246, %rd9245;
	and.b64  	%rd9248, %rd9194, 4294967295;
	mul.lo.s64 	%rd9249, %rd9248, 977;
	and.b64  	%rd9250, %rd9122, 4294967295;
	and.b64  	%rd9251, %rd9249, 4294967295;
	add.s64 	%rd9252, %rd9247, %rd9250;
	add.s64 	%rd9253, %rd9252, %rd9251;
	add.s64 	%rd9900, %rd9253, %rd9239;
	shr.u64 	%rd9254, %rd9249, 32;
	shr.u64 	%rd9255, %rd9900, 32;
	add.s64 	%rd9256, %rd9255, %rd9254;
	mul.lo.s64 	%rd9257, %rd9195, 977;
	and.b64  	%rd9258, %rd9160, 4294967295;
	and.b64  	%rd9259, %rd9257, 4294967295;
	add.s64 	%rd9260, %rd9256, %rd9258;
	add.s64 	%rd9261, %rd9260, %rd9259;
	add.s64 	%rd9901, %rd9261, %rd9248;
	shr.u64 	%rd9262, %rd9257, 32;
	shr.u64 	%rd9263, %rd9901, 32;
	cvt.u32.u64 	%r3762, %rd9263;
	cvt.u32.u64 	%r3763, %rd9262;
	add.s32 	%r3764, %r3762, %r3763;
	add.s32 	%r1430, %r3764, %r3761;
	setp.eq.s32 	%p1468, %r1430, 0;
	mov.pred 	%p1584, 0;
	@%p1468 bra 	$L__BB2_1194;
	cvt.u64.u32 	%rd9264, %r1430;
	mul.wide.u32 	%rd9265, %r1430, 977;
	shr.u64 	%rd9266, %rd9265, 32;
	and.b64  	%rd9267, %rd9894, 4294967295;
	and.b64  	%rd9268, %rd9265, 4294967295;
	add.s64 	%rd9894, %rd9268, %rd9267;
	shr.u64 	%rd9269, %rd9894, 32;
	and.b64  	%rd9270, %rd9895, 4294967295;
	add.s64 	%rd9271, %rd9266, %rd9270;
	add.s64 	%rd9272, %rd9271, %rd9264;
	add.s64 	%rd9895, %rd9272, %rd9269;
	setp.lt.u64 	%p1470, %rd9895, 4294967296;
	@%p1470 bra 	$L__BB2_1194;
	shr.u64 	%rd9273, %rd9895, 32;
	and.b64  	%rd9274, %rd9896, 4294967295;
	add.s64 	%rd9896, %rd9273, %rd9274;
	setp.lt.u64 	%p1472, %rd9896, 4294967296;
	@%p1472 bra 	$L__BB2_1194;
	shr.u64 	%rd9275, %rd9896, 32;
	and.b64  	%rd9276, %rd9897, 4294967295;
	add.s64 	%rd9897, %rd9275, %rd9276;
	setp.lt.u64 	%p1474, %rd9897, 4294967296;
	@%p1474 bra 	$L__BB2_1194;
	shr.u64 	%rd9278, %rd9897, 32;
	and.b64  	%rd9279, %rd9898, 4294967295;
	add.s64 	%rd9898, %rd9278, %rd9279;
	setp.lt.u64 	%p1476, %rd9898, 4294967296;
	mov.b64 	%rd9897, 4294967296;
	@%p1476 bra 	$L__BB2_1194;
	shr.u64 	%rd9281, %rd9898, 32;
	and.b64  	%rd9282, %rd9899, 4294967295;
	add.s64 	%rd9899, %rd9281, %rd9282;
	setp.lt.u64 	%p1478, %rd9899, 4294967296;
	mov.b64 	%rd9897, 4294967296;
	mov.u64 	%rd9898, %rd9897;
	@%p1478 bra 	$L__BB2_1194;
	shr.u64 	%rd9284, %rd9899, 32;
	and.b64  	%rd9285, %rd9900, 4294967295;
	add.s64 	%rd9900, %rd9284, %rd9285;
	setp.lt.u64 	%p1480, %rd9900, 4294967296;
	mov.b64 	%rd9897, 4294967296;
	mov.u64 	%rd9899, %rd9897;
	@%p1480 bra 	$L__BB2_1194;
	shr.u64 	%rd9287, %rd9900, 32;
	and.b64  	%rd9288, %rd9901, 4294967295;
	add.s64 	%rd9289, %rd9287, %rd9288;
	setp.gt.u64 	%p1584, %rd9289, 4294967295;
	min.u64 	%rd9901, %rd9289, 4294967296;
	mov.b64 	%rd9897, 4294967296;
	mov.u64 	%rd9898, %rd9897;
	mov.u64 	%rd9900, %rd9897;
$L__BB2_1194:
	cvt.u32.u64 	%r4396, %rd9901;
	cvt.u32.u64 	%r4395, %rd9900;
	cvt.u32.u64 	%r4394, %rd9899;
	cvt.u32.u64 	%r4393, %rd9898;
	cvt.u32.u64 	%r4392, %rd9897;
	cvt.u32.u64 	%r4391, %rd9896;
	cvt.u32.u64 	%r4390, %rd9895;
	cvt.u32.u64 	%r4389, %rd9894;
	setp.lt.u32 	%p1481, %r2, %r4396;
	or.pred  	%p1482, %p1584, %p1481;
	@%p1482 bra 	$L__BB2_1208;
	setp.gt.u32 	%p1483, %r2, %r4396;
	@%p1483 bra 	$L__BB2_1209;
	setp.lt.u32 	%p1484, %r1144, %r4395;
	@%p1484 bra 	$L__BB2_1208;
	setp.gt.u32 	%p1485, %r1144, %r4395;
	@%p1485 bra 	$L__BB2_1209;
	setp.lt.u32 	%p1486, %r1, %r4394;
	@%p1486 bra 	$L__BB2_1208;
	setp.gt.u32 	%p1487, %r1, %r4394;
	@%p1487 bra 	$L__BB2_1209;
	setp.lt.u32 	%p1488, %r1140, %r4393;
	@%p1488 bra 	$L__BB2_1208;
	setp.gt.u32 	%p1489, %r1140, %r4393;
	@%p1489 bra 	$L__BB2_1209;
	setp.lt.u32 	%p1490, %r1142, %r4392;
	@%p1490 bra 	$L__BB2_1208;
	setp.gt.u32 	%p1491, %r1142, %r4392;
	@%p1491 bra 	$L__BB2_1209;
	setp.lt.u32 	%p1492, %r1141, %r4391;
	@%p1492 bra 	$L__BB2_1208;
	setp.gt.u32 	%p1493, %r1141, %r4391;
	@%p1493 bra 	$L__BB2_1209;
	setp.lt.u32 	%p1494, %r1143, %r4390;
	@%p1494 bra 	$L__BB2_1208;
	setp.gt.u32 	%p1495, %r1143, %r4390;
	setp.gt.u32 	%p1496, %r1145, %r4389;
	or.pred  	%p1497, %p1495, %p1496;
	@%p1497 bra 	$L__BB2_1209;
$L__BB2_1208:
	// begin inline asm
	sub.cc.u32 %r4389, %r4389, %r1145;
	subc.cc.u32 %r4390, %r4390, %r1143;
	subc.cc.u32 %r4391, %r4391, %r1141;
	subc.cc.u32 %r4392, %r4392, %r1142;
	subc.cc.u32 %r4393, %r4393, %r1140;
	subc.cc.u32 %r4394, %r4394, %r1;
	subc.cc.u32 %r4395, %r4395, %r1144;
	subc.u32 %r4396, %r4396, %r2;
	
	// end inline asm
$L__BB2_1209:
	setp.gt.u32 	%p1498, %r4396, %r2;
	@%p1498 bra 	$L__BB2_1222;
	bra.uni 	$L__BB2_1223;
$L__BB2_1210:
	setp.gt.u32 	%p1500, %r4395, %r1144;
	@%p1500 bra 	$L__BB2_1222;
	setp.lt.u32 	%p1501, %r4395, %r1144;
	@%p1501 bra 	$L__BB2_1224;
	setp.gt.u32 	%p1502, %r4394, %r1;
	@%p1502 bra 	$L__BB2_1222;
	setp.lt.u32 	%p1503, %r4394, %r1;
	@%p1503 bra 	$L__BB2_1224;
	setp.gt.u32 	%p1504, %r4393, %r1140;
	@%p1504 bra 	$L__BB2_1222;
	setp.lt.u32 	%p1505, %r4393, %r1140;
	@%p1505 bra 	$L__BB2_1224;
	setp.gt.u32 	%p1506, %r4392, %r1142;
	@%p1506 bra 	$L__BB2_1222;
	setp.lt.u32 	%p1507, %r4392, %r1142;
	@%p1507 bra 	$L__BB2_1224;
	setp.gt.u32 	%p1508, %r4391, %r1141;
	@%p1508 bra 	$L__BB2_1222;
	setp.lt.u32 	%p1509, %r4391, %r1141;
	@%p1509 bra 	$L__BB2_1224;
	setp.gt.u32 	%p1510, %r4390, %r1143;
	@%p1510 bra 	$L__BB2_1222;
	setp.lt.u32 	%p1511, %r4390, %r1143;
	setp.lt.u32 	%p1512, %r4389, %r1145;
	or.pred  	%p1513, %p1511, %p1512;
	@%p1513 bra 	$L__BB2_1224;
$L__BB2_1222:
	// begin inline asm
	sub.cc.u32 %r4389, %r4389, %r1145;
	subc.cc.u32 %r4390, %r4390, %r1143;
	subc.cc.u32 %r4391, %r4391, %r1141;
	subc.cc.u32 %r4392, %r4392, %r1142;
	subc.cc.u32 %r4393, %r4393, %r1140;
	subc.cc.u32 %r4394, %r4394, %r1;
	subc.cc.u32 %r4395, %r4395, %r1144;
	subc.u32 %r4396, %r4396, %r2;
	
	// end inline asm
	bra.uni 	$L__BB2_1224;
$L__BB2_1223:
	setp.lt.u32 	%p1499, %r4396, %r2;
	@%p1499 bra 	$L__BB2_1224;
	bra.uni 	$L__BB2_1210;
$L__BB2_1224:
	mul.wide.u32 	%rd9291, %r4220, %r4389;
	shr.u64 	%rd9292, %rd9291, 32;
	mul.wide.u32 	%rd9293, %r4221, %r4389;
	add.s64 	%rd9294, %rd9292, %rd9293;
	shr.u64 	%rd9295, %rd9294, 32;
	mul.wide.u32 	%rd9296, %r4222, %r4389;
	add.s64 	%rd9297, %rd9295, %rd9296;
	shr.u64 	%rd9298, %rd9297, 32;
	mul.wide.u32 	%rd9299, %r4223, %r4389;
	add.s64 	%rd9300, %rd9298, %rd9299;
	shr.u64 	%rd9301, %rd9300, 32;
	mul.wide.u32 	%rd9302, %r4224, %r4389;
	add.s64 	%rd9303, %rd9301, %rd9302;
	shr.u64 	%rd9304, %rd9303, 32;
	mul.wide.u32 	%rd9305, %r4225, %r4389;
	add.s64 	%rd9306, %rd9304, %rd9305;
	shr.u64 	%rd9307, %rd9306, 32;
	mul.wide.u32 	%rd9308, %r4226, %r4389;
	add.s64 	%rd9309, %rd9307, %rd9308;
	shr.u64 	%rd9310, %rd9309, 32;
	mul.wide.u32 	%rd9311, %r4227, %r4389;
	add.s64 	%rd9312, %rd9310, %rd9311;
	shr.u64 	%rd9313, %rd9312, 32;
	and.b64  	%rd9314, %rd9294, 4294967295;
	mul.wide.u32 	%rd9315, %r4220, %r4390;
	add.s64 	%rd9316, %rd9315, %rd9314;
	shr.u64 	%rd9317, %rd9316, 32;
	and.b64  	%rd9318, %rd9297, 4294967295;
	mul.wide.u32 	%rd9319, %r4221, %r4390;
	add.s64 	%rd9320, %rd9317, %rd9318;
	add.s64 	%rd9321, %rd9320, %rd9319;
	shr.u64 	%rd9322, %rd9321, 32;
	and.b64  	%rd9323, %rd9300, 4294967295;
	mul.wide.u32 	%rd9324, %r4222, %r4390;
	add.s64 	%rd9325, %rd9322, %rd9323;
	add.s64 	%rd9326, %rd9325, %rd9324;
	shr.u64 	%rd9327, %rd9326, 32;
	and.b64  	%rd9328, %rd9303, 4294967295;
	mul.wide.u32 	%rd9329, %r4223, %r4390;
	add.s64 	%rd9330, %rd9327, %rd9328;
	add.s64 	%rd9331, %rd9330, %rd9329;
	shr.u64 	%rd9332, %rd9331, 32;
	and.b64  	%rd9333, %rd9306, 4294967295;
	mul.wide.u32 	%rd9334, %r4224, %r4390;
	add.s64 	%rd9335, %rd9332, %rd9333;
	add.s64 	%rd9336, %rd9335, %rd9334;
	shr.u64 	%rd9337, %rd9336, 32;
	and.b64  	%rd9338, %rd9309, 4294967295;
	mul.wide.u32 	%rd9339, %r4225, %r4390;
	add.s64 	%rd9340, %rd9337, %rd9338;
	add.s64 	%rd9341, %rd9340, %rd9339;
	shr.u64 	%rd9342, %rd9341, 32;
	and.b64  	%rd9343, %rd9312, 4294967295;
	mul.wide.u32 	%rd9344, %r4226, %r4390;
	add.s64 	%rd9345, %rd9342, %rd9343;
	add.s64 	%rd9346, %rd9345, %rd9344;
	shr.u64 	%rd9347, %rd9346, 32;
	mul.wide.u32 	%rd9348, %r4227, %r4390;
	add.s64 	%rd9349, %rd9347, %rd9313;
	add.s64 	%rd9350, %rd9349, %rd9348;
	shr.u64 	%rd9351, %rd9350, 32;
	and.b64  	%rd9352, %rd9321, 4294967295;
	mul.wide.u32 	%rd9353, %r4220, %r4391;
	add.s64 	%rd9354, %rd9353, %rd9352;
	shr.u64 	%rd9355, %rd9354, 32;
	and.b64  	%rd9356, %rd9326, 4294967295;
	mul.wide.u32 	%rd9357, %r4221, %r4391;
	add.s64 	%rd9358, %rd9355, %rd9356;
	add.s64 	%rd9359, %rd9358, %rd9357;
	shr.u64 	%rd9360, %rd9359, 32;
	and.b64  	%rd9361, %rd9331, 4294967295;
	mul.wide.u32 	%rd9362, %r4222, %r4391;
	add.s64 	%rd9363, %rd9360, %rd9361;
	add.s64 	%rd9364, %rd9363, %rd9362;
	shr.u64 	%rd9365, %rd9364, 32;
	and.b64  	%rd9366, %rd9336, 4294967295;
	mul.wide.u32 	%rd9367, %r4223, %r4391;
	add.s64 	%rd9368, %rd9365, %rd9366;
	add.s64 	%rd9369, %rd9368, %rd9367;
	shr.u64 	%rd9370, %rd9369, 32;
	and.b64  	%rd9371, %rd9341, 4294967295;
	mul.wide.u32 	%rd9372, %r4224, %r4391;
	add.s64 	%rd9373, %rd9370, %rd9371;
	add.s64 	%rd9374, %rd9373, %rd9372;
	shr.u64 	%rd9375, %rd9374, 32;
	and.b64  	%rd9376, %rd9346, 4294967295;
	mul.wide.u32 	%rd9377, %r4225, %r4391;
	add.s64 	%rd9378, %rd9375, %rd9376;
	add.s64 	%rd9379, %rd9378, %rd9377;
	shr.u64 	%rd9380, %rd9379, 32;
	and.b64  	%rd9381, %rd9350, 4294967295;
	mul.wide.u32 	%rd9382, %r4226, %r4391;
	add.s64 	%rd9383, %rd9380, %rd9381;
	add.s64 	%rd9384, %rd9383, %rd9382;
	shr.u64 	%rd9385, %rd9384, 32;
	mul.wide.u32 	%rd9386, %r4227, %r4391;
	add.s64 	%rd9387, %rd9385, %rd9351;
	add.s64 	%rd9388, %rd9387, %rd9386;
	shr.u64 	%rd9389, %rd9388, 32;
	and.b64  	%rd9390, %rd9359, 4294967295;
	mul.wide.u32 	%rd9391, %r4220, %r4392;
	add.s64 	%rd9392, %rd9391, %rd9390;
	shr.u64 	%rd9393, %rd9392, 32;
	and.b64  	%rd9394, %rd9364, 4294967295;
	mul.wide.u32 	%rd9395, %r4221, %r4392;
	add.s64 	%rd9396, %rd9393, %rd9394;
	add.s64 	%rd9397, %rd9396, %rd9395;
	shr.u64 	%rd9398, %rd9397, 32;
	and.b64  	%rd9399, %rd9369, 4294967295;
	mul.wide.u32 	%rd9400, %r4222, %r4392;
	add.s64 	%rd9401, %rd9398, %rd9399;
	add.s64 	%rd9402, %rd9401, %rd9400;
	shr.u64 	%rd9403, %rd9402, 32;
	and.b64  	%rd9404, %rd9374, 4294967295;
	mul.wide.u32 	%rd9405, %r4223, %r4392;
	add.s64 	%rd9406, %rd9403, %rd9404;
	add.s64 	%rd9407, %rd9406, %rd9405;
	shr.u64 	%rd9408, %rd9407, 32;
	and.b64  	%rd9409, %rd9379, 4294967295;
	mul.wide.u32 	%rd9410, %r4224, %r4392;
	add.s64 	%rd9411, %rd9408, %rd9409;
	add.s64 	%rd9412, %rd9411, %rd9410;
	shr.u64 	%rd9413, %rd9412, 32;
	and.b64  	%rd9414, %rd9384, 4294967295;
	mul.wide.u32 	%rd9415, %r4225, %r4392;
	add.s64 	%rd9416, %rd9413, %rd9414;
	add.s64 	%rd9417, %rd9416, %rd9415;
	shr.u64 	%rd9418, %rd9417, 32;
	and.b64  	%rd9419, %rd9388, 4294967295;
	mul.wide.u32 	%rd9420, %r4226, %r4392;
	add.s64 	%rd9421, %rd9418, %rd9419;
	add.s64 	%rd9422, %rd9421, %rd9420;
	shr.u64 	%rd9423, %rd9422, 32;
	mul.wide.u32 	%rd9424, %r4227, %r4392;
	add.s64 	%rd9425, %rd9423, %rd9389;
	add.s64 	%rd9426, %rd9425, %rd9424;
	shr.u64 	%rd9427, %rd9426, 32;
	and.b64  	%rd9428, %rd9397, 4294967295;
	mul.wide.u32 	%rd9429, %r4220, %r4393;
	add.s64 	%rd9430, %rd9429, %rd9428;
	shr.u64 	%rd9431, %rd9430, 32;
	and.b64  	%rd9432, %rd9402, 4294967295;
	mul.wide.u32 	%rd9433, %r4221, %r4393;
	add.s64 	%rd9434, %rd9431, %rd9432;
	add.s64 	%rd9435, %rd9434, %rd9433;
	shr.u64 	%rd9436, %rd9435, 32;
	and.b64  	%rd9437, %rd9407, 4294967295;
	mul.wide.u32 	%rd9438, %r4222, %r4393;
	add.s64 	%rd9439, %rd9436, %rd9437;
	add.s64 	%rd9440, %rd9439, %rd9438;
	shr.u64 	%rd9441, %rd9440, 32;
	and.b64  	%rd9442, %rd9412, 4294967295;
	mul.wide.u32 	%rd9443, %r4223, %r4393;
	add.s64 	%rd9444, %rd9441, %rd9442;
	add.s64 	%rd9445, %rd9444, %rd9443;
	shr.u64 	%rd9446, %rd9445, 32;
	and.b64  	%rd9447, %rd9417, 4294967295;
	mul.wide.u32 	%rd9448, %r4224, %r4393;
	add.s64 	%rd9449, %rd9446, %rd9447;
	add.s64 	%rd9450, %rd9449, %rd9448;
	shr.u64 	%rd9451, %rd9450, 32;
	and.b64  	%rd9452, %rd9422, 4294967295;
	mul.wide.u32 	%rd9453, %r4225, %r4393;
	add.s64 	%rd9454, %rd9451, %rd9452;
	add.s64 	%rd9455, %rd9454, %rd9453;
	shr.u64 	%rd9456, %rd9455, 32;
	and.b64  	%rd9457, %rd9426, 4294967295;
	mul.wide.u32 	%rd9458, %r4226, %r4393;
	add.s64 	%rd9459, %rd9456, %rd9457;
	add.s64 	%rd9460, %rd9459, %rd9458;
	shr.u64 	%rd9461, %rd9460, 32;
	mul.wide.u32 	%rd9462, %r4227, %r4393;
	add.s64 	%rd9463, %rd9461, %rd9427;
	add.s64 	%rd9464, %rd9463, %rd9462;
	shr.u64 	%rd9465, %rd9464, 32;
	and.b64  	%rd9466, %rd9435, 4294967295;
	mul.wide.u32 	%rd9467, %r4220, %r4394;
	add.s64 	%rd9468, %rd9467, %rd9466;
	shr.u64 	%rd9469, %rd9468, 32;
	and.b64  	%rd9470, %rd9440, 4294967295;
	mul.wide.u32 	%rd9471, %r4221, %r4394;
	add.s64 	%rd9472, %rd9469, %rd9470;
	add.s64 	%rd9473, %rd9472, %rd9471;
	shr.u64 	%rd9474, %rd9473, 32;
	and.b64  	%rd9475, %rd9445, 4294967295;
	mul.wide.u32 	%rd9476, %r4222, %r4394;
	add.s64 	%rd9477, %rd9474, %rd9475;
	add.s64 	%rd9478, %rd9477, %rd9476;
	shr.u64 	%rd9479, %rd9478, 32;
	and.b64  	%rd9480, %rd9450, 4294967295;
	mul.wide.u32 	%rd9481, %r4223, %r4394;
	add.s64 	%rd9482, %rd9479, %rd9480;
	add.s64 	%rd9483, %rd9482, %rd9481;
	shr.u64 	%rd9484, %rd9483, 32;
	and.b64  	%rd9485, %rd9455, 4294967295;
	mul.wide.u32 	%rd9486, %r4224, %r4394;
	add.s64 	%rd9487, %rd9484, %rd9485;
	add.s64 	%rd9488, %rd9487, %rd9486;
	shr.u64 	%rd9489, %rd9488, 32;
	and.b64  	%rd9490, %rd9460, 4294967295;
	mul.wide.u32 	%rd9491, %r4225, %r4394;
	add.s64 	%rd9492, %rd9489, %rd9490;
	add.s64 	%rd9493, %rd9492, %rd9491;
	shr.u64 	%rd9494, %rd9493, 32;
	and.b64  	%rd9495, %rd9464, 4294967295;
	mul.wide.u32 	%rd9496, %r4226, %r4394;
	add.s64 	%rd9497, %rd9494, %rd9495;
	add.s64 	%rd9498, %rd9497, %rd9496;
	shr.u64 	%rd9499, %rd9498, 32;
	mul.wide.u32 	%rd9500, %r4227, %r4394;
	add.s64 	%rd9501, %rd9499, %rd9465;
	add.s64 	%rd9502, %rd9501, %rd9500;
	shr.u64 	%rd9503, %rd9502, 32;
	and.b64  	%rd9504, %rd9473, 4294967295;
	mul.wide.u32 	%rd9505, %r4220, %r4395;
	add.s64 	%rd9506, %rd9505, %rd9504;
	shr.u64 	%rd9507, %rd9506, 32;
	and.b64  	%rd9508, %rd9478, 4294967295;
	mul.wide.u32 	%rd9509, %r4221, %r4395;
	add.s64 	%rd9510, %rd9507, %rd9508;
	add.s64 	%rd9511, %rd9510, %rd9509;
	shr.u64 	%rd9512, %rd9511, 32;
	and.b64  	%rd9513, %rd9483, 4294967295;
	mul.wide.u32 	%rd9514, %r4222, %r4395;
	add.s64 	%rd9515, %rd9512, %rd9513;
	add.s64 	%rd9516, %rd9515, %rd9514;
	shr.u64 	%rd9517, %rd9516, 32;
	and.b64  	%rd9518, %rd9488, 4294967295;
	mul.wide.u32 	%rd9519, %r4223, %r4395;
	add.s64 	%rd9520, %rd9517, %rd9518;
	add.s64 	%rd9521, %rd9520, %rd9519;
	shr.u64 	%rd9522, %rd9521, 32;
	and.b64  	%rd9523, %rd9493, 4294967295;
	mul.wide.u32 	%rd9524, %r4224, %r4395;
	add.s64 	%rd9525, %rd9522, %rd9523;
	add.s64 	%rd9526, %rd9525, %rd9524;
	shr.u64 	%rd9527, %rd9526, 32;
	and.b64  	%rd9528, %rd9498, 4294967295;
	mul.wide.u32 	%rd9529, %r4225, %r4395;
	add.s64 	%rd9530, %rd9527, %rd9528;
	add.s64 	%rd9531, %rd9530, %rd9529;
	shr.u64 	%rd9532, %rd9531, 32;
	and.b64  	%rd9533, %rd9502, 4294967295;
	mul.wide.u32 	%rd9534, %r4226, %r4395;
	add.s64 	%rd9535, %rd9532, %rd9533;
	add.s64 	%rd9536, %rd9535, %rd9534;
	shr.u64 	%rd9537, %rd9536, 32;
	mul.wide.u32 	%rd9538, %r4227, %r4395;
	add.s64 	%rd9539, %rd9537, %rd9503;
	add.s64 	%rd9540, %rd9539, %rd9538;
	shr.u64 	%rd9541, %rd9540, 32;
	and.b64  	%rd9542, %rd9511, 4294967295;
	mul.wide.u32 	%rd9543, %r4220, %r4396;
	add.s64 	%rd9544, %rd9543, %rd9542;
	shr.u64 	%rd9545, %rd9544, 32;
	and.b64  	%rd9546, %rd9516, 4294967295;
	mul.wide.u32 	%rd9547, %r4221, %r4396;
	add.s64 	%rd9548, %rd9545, %rd9546;
	add.s64 	%rd9549, %rd9548, %rd9547;
	shr.u64 	%rd9550, %rd9549, 32;
	and.b64  	%rd9551, %rd9521, 4294967295;
	mul.wide.u32 	%rd9552, %r4222, %r4396;
	add.s64 	%rd9553, %rd9550, %rd9551;
	add.s64 	%rd9554, %rd9553, %rd9552;
	shr.u64 	%rd9555, %rd9554, 32;
	and.b64  	%rd9556, %rd9526, 4294967295;
	mul.wide.u32 	%rd9557, %r4223, %r4396;
	add.s64 	%rd9558, %rd9555, %rd9556;
	add.s64 	%rd9559, %rd9558, %rd9557;
	shr.u64 	%rd9560, %rd9559, 32;
	and.b64  	%rd9561, %rd9531, 4294967295;
	mul.wide.u32 	%rd9562, %r4224, %r4396;
	add.s64 	%rd9563, %rd9560, %rd9561;
	add.s64 	%rd9564, %rd9563, %rd9562;
	shr.u64 	%rd9565, %rd9564, 32;
	and.b64  	%rd9566, %rd9536, 4294967295;
	mul.wide.u32 	%rd9567, %r4225, %r4396;
	add.s64 	%rd9568, %rd9565, %rd9566;
	add.s64 	%rd9569, %rd9568, %rd9567;
	shr.u64 	%rd9570, %rd9569, 32;
	and.b64  	%rd9571, %rd9540, 4294967295;
	mul.wide.u32 	%rd9572, %r4226, %r4396;
	add.s64 	%rd9573, %rd9570, %rd9571;
	add.s64 	%rd9574, %rd9573, %rd9572;
	shr.u64 	%rd9575, %rd9574, 32;
	mul.wide.u32 	%rd9576, %r4227, %r4396;
	add.s64 	%rd9577, %rd9575, %rd9541;
	add.s64 	%rd9578, %rd9577, %rd9576;
	shr.u64 	%rd9579, %rd9578, 32;
	{ .reg .b32 tmp; mov.b64 {tmp, %r3813}, %rd9578; }
	and.b64  	%rd9580, %rd9549, 4294967295;
	mul.lo.s64 	%rd9581, %rd9580, 977;
	and.b64  	%rd9582, %rd9291, 4294967295;
	and.b64  	%rd9583, %rd9581, 4294967295;
	add.s64 	%rd9902, %rd9583, %rd9582;
	shr.u64 	%rd9584, %rd9581, 32;
	shr.u64 	%rd9585, %rd9902, 32;
	add.s64 	%rd9586, %rd9585, %rd9584;
	and.b64  	%rd9587, %rd9554, 4294967295;
	mul.lo.s64 	%rd9588, %rd9587, 977;
	and.b64  	%rd9589, %rd9316, 4294967295;
	and.b64  	%rd9590, %rd9588, 4294967295;
	add.s64 	%rd9591, %rd9586, %rd9589;
	add.s64 	%rd9592, %rd9591, %rd9590;
	add.s64 	%rd9903, %rd9592, %rd9580;
	shr.u64 	%rd9593, %rd9588, 32;
	shr.u64 	%rd9594, %rd9903, 32;
	add.s64 	%rd9595, %rd9594, %rd9593;
	and.b64  	%rd9596, %rd9559, 4294967295;
	mul.lo.s64 	%rd9597, %rd9596, 977;
	and.b64  	%rd9598, %rd9354, 4294967295;
	and.b64  	%rd9599, %rd9597, 4294967295;
	add.s64 	%rd9600, %rd9595, %rd9598;
	add.s64 	%rd9601, %rd9600, %rd9599;
	add.s64 	%rd9904, %rd9601, %rd9587;
	shr.u64 	%rd9602, %rd9597, 32;
	shr.u64 	%rd9603, %rd9904, 32;
	add.s64 	%rd9604, %rd9603, %rd9602;
	and.b64  	%rd9605, %rd9564, 4294967295;
	mul.lo.s64 	%rd9606, %rd9605, 977;
	and.b64  	%rd9607, %rd9392, 4294967295;
	and.b64  	%rd9608, %rd9606, 4294967295;
	add.s64 	%rd9609, %rd9604, %rd9607;
	add.s64 	%rd9610, %rd9609, %rd9608;
	add.s64 	%rd9905, %rd9610, %rd9596;
	shr.u64 	%rd9611, %rd9606, 32;
	shr.u64 	%rd9612, %rd9905, 32;
	add.s64 	%rd9613, %rd9612, %rd9611;
	and.b64  	%rd9614, %rd9569, 4294967295;
	mul.lo.s64 	%rd9615, %rd9614, 977;
	and.b64  	%rd9616, %rd9430, 4294967295;
	and.b64  	%rd9617, %rd9615, 4294967295;
	add.s64 	%rd9618, %rd9613, %rd9616;
	add.s64 	%rd9619, %rd9618, %rd9617;
	add.s64 	%rd9906, %rd9619, %rd9605;
	shr.u64 	%rd9620, %rd9615, 32;
	shr.u64 	%rd9621, %rd9906, 32;
	add.s64 	%rd9622, %rd9621, %rd9620;
	and.b64  	%rd9623, %rd9574, 4294967295;
	mul.lo.s64 	%rd9624, %rd9623, 977;
	and.b64  	%rd9625, %rd9468, 4294967295;
	and.b64  	%rd9626, %rd9624, 4294967295;
	add.s64 	%rd9627, %rd9622, %rd9625;
	add.s64 	%rd9628, %rd9627, %rd9626;
	add.s64 	%rd9907, %rd9628, %rd9614;
	shr.u64 	%rd9629, %rd9624, 32;
	shr.u64 	%rd9630, %rd9907, 32;
	add.s64 	%rd9631, %rd9630, %rd9629;
	and.b64  	%rd9632, %rd9578, 4294967295;
	mul.lo.s64 	%rd9633, %rd9632, 977;
	and.b64  	%rd9634, %rd9506, 4294967295;
	and.b64  	%rd9635, %rd9633, 4294967295;
	add.s64 	%rd9636, %rd9631, %rd9634;
	add.s64 	%rd9637, %rd9636, %rd9635;
	add.s64 	%rd9908, %rd9637, %rd9623;
	shr.u64 	%rd9638, %rd9633, 32;
	shr.u64 	%rd9639, %rd9908, 32;
	add.s64 	%rd9640, %rd9639, %rd9638;
	mul.lo.s64 	%rd9641, %rd9579, 977;
	and.b64  	%rd9642, %rd9544, 4294967295;
	and.b64  	%rd9643, %rd9641, 4294967295;
	add.s64 	%rd9644, %rd9640, %rd9642;
	add.s64 	%rd9645, %rd9644, %rd9643;
	add.s64 	%rd9909, %rd9645, %rd9632;
	shr.u64 	%rd9646, %rd9641, 32;
	shr.u64 	%rd9647, %rd9909, 32;
	cvt.u32.u64 	%r3814, %rd9647;
	cvt.u32.u64 	%r3815, %rd9646;
	add.s32 	%r3816, %r3814, %r3815;
	add.s32 	%r1471, %r3816, %r3813;
	setp.eq.s32 	%p1515, %r1471, 0;
	mov.pred 	%p1585, 0;
	@%p1515 bra 	$L__BB2_1232;
	cvt.u64.u32 	%rd9648, %r1471;
	mul.wide.u32 	%rd9649, %r1471, 977;
	shr.u64 	%rd9650, %rd9649, 32;
	and.b64  	%rd9651, %rd9902, 4294967295;
	and.b64  	%rd9652, %rd9649, 4294967295;
	add.s64 	%rd9902, %rd9652, %rd9651;
	shr.u64 	%rd9653, %rd9902, 32;
	and.b64  	%rd9654, %rd9903, 4294967295;
	add.s64 	%rd9655, %rd9650, %rd9654;
	add.s64 	%rd9656, %rd9655, %rd9648;
	add.s64 	%rd9903, %rd9656, %rd9653;
	setp.lt.u64 	%p1517, %rd9903, 4294967296;
	@%p1517 bra 	$L__BB2_1232;
	shr.u64 	%rd9657, %rd9903, 32;
	and.b64  	%rd9658, %rd9904, 4294967295;
	add.s64 	%rd9904, %rd9657, %rd9658;
	setp.lt.u64 	%p1519, %rd9904, 4294967296;
	@%p1519 bra 	$L__BB2_1232;
	shr.u64 	%rd9659, %rd9904, 32;
	and.b64  	%rd9660, %rd9905, 4294967295;
	add.s64 	%rd9905, %rd9659, %rd9660;
	setp.lt.u64 	%p1521, %rd9905, 4294967296;
	@%p1521 bra 	$L__BB2_1232;
	shr.u64 	%rd9662, %rd9905, 32;
	and.b64  	%rd9663, %rd9906, 4294967295;
	add.s64 	%rd9906, %rd9662, %rd9663;
	setp.lt.u64 	%p1523, %rd9906, 4294967296;
	mov.b64 	%rd9905, 4294967296;
	@%p1523 bra 	$L__BB2_1232;
	shr.u64 	%rd9665, %rd9906, 32;
	and.b64  	%rd9666, %rd9907, 4294967295;
	add.s64 	%rd9907, %rd9665, %rd9666;
	setp.lt.u64 	%p1525, %rd9907, 4294967296;
	mov.b64 	%rd9905, 4294967296;
	mov.u64 	%rd9906, %rd9905;
	@%p1525 bra 	$L__BB2_1232;
	shr.u64 	%rd9668, %rd9907, 32;
	and.b64  	%rd9669, %rd9908, 4294967295;
	add.s64 	%rd9908, %rd9668, %rd9669;
	setp.lt.u64 	%p1527, %rd9908, 4294967296;
	mov.b64 	%rd9905, 4294967296;
	mov.u64 	%rd9907, %rd9905;
	@%p1527 bra 	$L__BB2_1232;
	shr.u64 	%rd9671, %rd9908, 32;
	and.b64  	%rd9672, %rd9909, 4294967295;
	add.s64 	%rd9673, %rd9671, %rd9672;
	setp.gt.u64 	%p1585, %rd9673, 4294967295;
	min.u64 	%rd9909, %rd9673, 4294967296;
	mov.b64 	%rd9905, 4294967296;
	mov.u64 	%rd9906, %rd9905;
	mov.u64 	%rd9908, %rd9905;
$L__BB2_1232:
	cvt.u32.u64 	%r4412, %rd9909;
	cvt.u32.u64 	%r4411, %rd9908;
	cvt.u32.u64 	%r4410, %rd9907;
	cvt.u32.u64 	%r4409, %rd9906;
	cvt.u32.u64 	%r4408, %rd9905;
	cvt.u32.u64 	%r4407, %rd9904;
	cvt.u32.u64 	%r4406, %rd9903;
	cvt.u32.u64 	%r4405, %rd9902;
	setp.lt.u32 	%p1528, %r2, %r4412;
	or.pred  	%p1529, %p1585, %p1528;
	@%p1529 bra 	$L__BB2_1246;
	setp.gt.u32 	%p1530, %r2, %r4412;
	@%p1530 bra 	$L__BB2_1247;
	setp.lt.u32 	%p1531, %r1144, %r4411;
	@%p1531 bra 	$L__BB2_1246;
	setp.gt.u32 	%p1532, %r1144, %r4411;
	@%p1532 bra 	$L__BB2_1247;
	setp.lt.u32 	%p1533, %r1, %r4410;
	@%p1533 bra 	$L__BB2_1246;
	setp.gt.u32 	%p1534, %r1, %r4410;
	@%p1534 bra 	$L__BB2_1247;
	setp.lt.u32 	%p1535, %r1140, %r4409;
	@%p1535 bra 	$L__BB2_1246;
	setp.gt.u32 	%p1536, %r1140, %r4409;
	@%p1536 bra 	$L__BB2_1247;
	setp.lt.u32 	%p1537, %r1142, %r4408;
	@%p1537 bra 	$L__BB2_1246;
	setp.gt.u32 	%p1538, %r1142, %r4408;
	@%p1538 bra 	$L__BB2_1247;
	setp.lt.u32 	%p1539, %r1141, %r4407;
	@%p1539 bra 	$L__BB2_1246;
	setp.gt.u32 	%p1540, %r1141, %r4407;
	@%p1540 bra 	$L__BB2_1247;
	setp.lt.u32 	%p1541, %r1143, %r4406;
	@%p1541 bra 	$L__BB2_1246;
	setp.gt.u32 	%p1542, %r1143, %r4406;
	setp.gt.u32 	%p1543, %r1145, %r4405;
	or.pred  	%p1544, %p1542, %p1543;
	@%p1544 bra 	$L__BB2_1247;
$L__BB2_1246:
	// begin inline asm
	sub.cc.u32 %r4405, %r4405, %r1145;
	subc.cc.u32 %r4406, %r4406, %r1143;
	subc.cc.u32 %r4407, %r4407, %r1141;
	subc.cc.u32 %r4408, %r4408, %r1142;
	subc.cc.u32 %r4409, %r4409, %r1140;
	subc.cc.u32 %r4410, %r4410, %r1;
	subc.cc.u32 %r4411, %r4411, %r1144;
	subc.u32 %r4412, %r4412, %r2;
	
	// end inline asm
$L__BB2_1247:
	setp.gt.u32 	%p1545, %r4412, %r2;
	@%p1545 bra 	$L__BB2_1260;
	bra.uni 	$L__BB2_1261;
$L__BB2_1248:
	setp.gt.u32 	%p1547, %r4411, %r1144;
	@%p1547 bra 	$L__BB2_1260;
	setp.lt.u32 	%p1548, %r4411, %r1144;
	@%p1548 bra 	$L__BB2_1262;
	setp.gt.u32 	%p1549, %r4410, %r1;
	@%p1549 bra 	$L__BB2_1260;
	setp.lt.u32 	%p1550, %r4410, %r1;
	@%p1550 bra 	$L__BB2_1262;
	setp.gt.u32 	%p1551, %r4409, %r1140;
	@%p1551 bra 	$L__BB2_1260;
	setp.lt.u32 	%p1552, %r4409, %r1140;
	@%p1552 bra 	$L__BB2_1262;
	setp.gt.u32 	%p1553, %r4408, %r1142;
	@%p1553 bra 	$L__BB2_1260;
	setp.lt.u32 	%p1554, %r4408, %r1142;
	@%p1554 bra 	$L__BB2_1262;
	setp.gt.u32 	%p1555, %r4407, %r1141;
	@%p1555 bra 	$L__BB2_1260;
	setp.lt.u32 	%p1556, %r4407, %r1141;
	@%p1556 bra 	$L__BB2_1262;
	setp.gt.u32 	%p1557, %r4406, %r1143;
	@%p1557 bra 	$L__BB2_1260;
	setp.lt.u32 	%p1558, %r4406, %r1143;
	setp.lt.u32 	%p1559, %r4405, %r1145;
	or.pred  	%p1560, %p1558, %p1559;
	@%p1560 bra 	$L__BB2_1262;
$L__BB2_1260:
	// begin inline asm
	sub.cc.u32 %r4405, %r4405, %r1145;
	subc.cc.u32 %r4406, %r4406, %r1143;
	subc.cc.u32 %r4407, %r4407, %r1141;
	subc.cc.u32 %r4408, %r4408, %r1142;
	subc.cc.u32 %r4409, %r4409, %r1140;
	subc.cc.u32 %r4410, %r4410, %r1;
	subc.cc.u32 %r4411, %r4411, %r1144;
	subc.u32 %r4412, %r4412, %r2;
	
	// end inline asm
	bra.uni 	$L__BB2_1262;
$L__BB2_1261:
	setp.lt.u32 	%p1546, %r4412, %r2;
	@%p1546 bra 	$L__BB2_1262;
	bra.uni 	$L__BB2_1248;
$L__BB2_1262:
	st.global.u32 	[%rd657], %r4325;
	st.global.u32 	[%rd657+4], %r4326;
	st.global.u32 	[%rd657+8], %r4327;
	st.global.u32 	[%rd657+12], %r4328;
	st.global.u32 	[%rd657+16], %r4329;
	st.global.u32 	[%rd657+20], %r4330;
	st.global.u32 	[%rd657+24], %r4331;
	st.global.u32 	[%rd657+28], %r4332;
	st.global.u32 	[%rd657+32], %r4373;
	st.global.u32 	[%rd657+36], %r4374;
	st.global.u32 	[%rd657+40], %r4375;
	st.global.u32 	[%rd657+44], %r4376;
	st.global.u32 	[%rd657+48], %r4377;
	st.global.u32 	[%rd657+52], %r4378;
	st.global.u32 	[%rd657+56], %r4379;
	st.global.u32 	[%rd657+60], %r4380;
	st.global.u32 	[%rd657+64], %r4405;
	st.global.u32 	[%rd657+68], %r4406;
	st.global.u32 	[%rd657+72], %r4407;
	st.global.u32 	[%rd657+76], %r4408;
	st.global.u32 	[%rd657+80], %r4409;
	st.global.u32 	[%rd657+84], %r4410;
	st.global.u32 	[%rd657+88], %r4411;
	st.global.u32 	[%rd657+92], %r4412;
	mov.b16 	%rs9, 0;
	st.global.u8 	[%rd657+96], %rs9;
$L__BB2_1263:
	add.s32 	%r3868, %r3868, 1;
	setp.lt.s32 	%p1561, %r3868, %r7;
	@%p1561 bra 	$L__BB2_3;
	ld.param.u32 	%r3866, [_Z35compute_batch_precomp_kernel_robustP10ECPointJacii_param_2];
	bar.sync 	0;
	setp.lt.s32 	%p1562, %r6, %r3866;
	mov.u32 	%r3868, %r6;
	@%p1562 bra 	$L__BB2_2;
$L__BB2_1265:
	ret;

}
	// .globl	_Z26test_scalar_multiplicationP7ECPointP6BigInti
.visible .entry _Z26test_scalar_multiplicationP7ECPointP6BigInti(
	.param .u64 .ptr .align 1 _Z26test_scalar_multiplicationP7ECPointP6BigInti_param_0,
	.param .u64 .ptr .align 1 _Z26test_scalar_multiplicationP7ECPointP6BigInti_param_1,
	.param .u32 _Z26test_scalar_multiplicationP7ECPointP6BigInti_param_2
)
{
	.reg .pred 	%p<4491>;
	.reg .b16 	%rs<45>;
	.reg .b32 	%r<14341>;
	.reg .b64 	%rd<31719>;

	ld.param.u32 	%r5671, [_Z26test_scalar_multiplicationP7ECPointP6BigInti_param_2];
	mov.u32 	%r5672, %ctaid.x;
	mov.u32 	%r5673, %ntid.x;
	mov.u32 	%r5674, %tid.x;
	mad.lo.s32 	%r5675, %r5672, %r5673, %r5674;
	setp.ge.s32 	%p154, %r5675, %r5671;
	@%p154 bra 	$L__BB3_3535;
	mov.b32 	%r11314, 248;
	mov.b16 	%rs44, 1;
	ld.const.u32 	%r12105, [const_p+28];
	ld.const.u32 	%r55, [const_p+8];
	ld.const.u32 	%r56, [const_p+24];
	ld.const.u32 	%r57, [const_p+20];
	ld.const.u32 	%r58, [const_p+16];
	ld.const.u32 	%r59, [const_p+12];
	ld.const.u32 	%r60, [const_p+4];
$L__BB3_2:
	mov.u32 	%r27, %r11314;
	mov.b32 	%r11340, 0;
	mov.u32 	%r11563, %r12114;
	mov.u32 	%r11564, %r12115;
	mov.u32 	%r11565, %r12116;
	mov.u32 	%r11566, %r12117;
	mov.u32 	%r11567, %r12118;
	mov.u32 	%r11568, %r12119;
	mov.u32 	%r11569, %r12120;
	mov.u32 	%r11570, %r12121;
$L__BB3_3:
	mov.u32 	%r44, %r11570;
	mov.u32 	%r43, %r11569;
	mov.u32 	%r42, %r11568;
	mov.u32 	%r41, %r11567;
	mov.u32 	%r40, %r11566;
	mov.u32 	%r39, %r11565;
	mov.u32 	%r38, %r11564;
	mov.u32 	%r37, %r11563;
	ld.const.u32 	%r54, [const_p+28];
	and.b16  	%rs8, %rs44, 255;
	setp.ne.s16 	%p156, %rs8, 0;
	mov.b16 	%rs44, 1;
	mov.pred 	%p4421, 0;
	@%p156 bra 	$L__BB3_504;
	or.b32  	%r5680, %r44, %r43;
	or.b32  	%r5681, %r5680, %r42;
	or.b32  	%r5682, %r5681, %r41;
	or.b32  	%r5683, %r5682, %r40;
	or.b32  	%r5684, %r5683, %r39;
	or.b32  	%r5685, %r5684, %r38;
	or.b32  	%r5686, %r5685, %r37;
	setp.eq.s32 	%p158, %r5686, 0;
	mov.b32 	%r11563, 0;
	mov.u32 	%r11564, %r11563;
	mov.u32 	%r11565, %r11563;
	mov.u32 	%r11566, %r11563;
	mov.u32 	%r11567, %r11563;
	mov.u32 	%r11568, %r11563;
	mov.u32 	%r11569, %r11563;
	mov.u32 	%r11570, %r11563;
	@%p158 bra 	$L__BB3_504;
	mul.wide.u32 	%rd2105, %r44, %r44;
	shr.u64 	%rd2106, %rd2105, 32;
	mul.wide.u32 	%rd2107, %r43, %r44;
	add.s64 	%rd2108, %rd2106, %rd2107;
	shr.u64 	%rd2109, %rd2108, 32;
	mul.wide.u32 	%rd2110, %r42, %r44;
	add.s64 	%rd2111, %rd2109, %rd2110;
	shr.u64 	%rd2112, %rd2111, 32;
	mul.wide.u32 	%rd2113, %r41, %r44;
	add.s64 	%rd2114, %rd2112, %rd2113;
	shr.u64 	%rd2115, %rd2114, 32;
	mul.wide.u32 	%rd2116, %r40, %r44;
	add.s64 	%rd2117, %rd2115, %rd2116;
	shr.u64 	%rd2118, %rd2117, 32;
	mul.wide.u32 	%rd2119, %r39, %r44;
	add.s64 	%rd2120, %rd2118, %rd2119;
	shr.u64 	%rd2121, %rd2120, 32;
	mul.wide.u32 	%rd2122, %r38, %r44;
	add.s64 	%rd2123, %rd2121, %rd2122;
	shr.u64 	%rd2124, %rd2123, 32;
	mul.wide.u32 	%rd2125, %r37, %r44;
	add.s64 	%rd2126, %rd2124, %rd2125;
	shr.u64 	%rd2127, %rd2126, 32;
	and.b64  	%rd2128, %rd2108, 4294967295;
	add.s64 	%rd2129, %rd2107, %rd2128;
	shr.u64 	%rd2130, %rd2129, 32;
	and.b64  	%rd2131, %rd2111, 4294967295;
	mul.wide.u32 	%rd2132, %r43, %r43;
	add.s64 	%rd2133, %rd2130, %rd2131;
	add.s64 	%rd2134, %rd2133, %rd2132;
	shr.u64 	%rd2135, %rd2134, 32;
	and.b64  	%rd2136, %rd2114, 4294967295;
	mul.wide.u32 	%rd2137, %r42, %r43;
	add.s64 	%rd2138, %rd2135, %rd2136;
	add.s64 	%rd2139, %rd2138, %rd2137;
	shr.u64 	%rd2140, %rd2139, 32;
	and.b64  	%rd2141, %rd2117, 4294967295;
	mul.wide.u32 	%rd2142, %r41, %r43;
	add.s64 	%rd2143, %rd2140, %rd2141;
	add.s64 	%rd2144, %rd2143, %rd2142;
	shr.u64 	%rd2145, %rd2144, 32;
	and.b64  	%rd2146, %rd2120, 4294967295;
	mul.wide.u32 	%rd2147, %r40, %r43;
	add.s64 	%rd2148, %rd2145, %rd2146;
	add.s64 	%rd2149, %rd2148, %rd2147;
	shr.u64 	%rd2150, %rd2149, 32;
	and.b64  	%rd2151, %rd2123, 4294967295;
	mul.wide.u32 	%rd2152, %r39, %r43;
	add.s64 	%rd2153, %rd2150, %rd2151;
	add.s64 	%rd2154, %rd2153, %rd2152;
	shr.u64 	%rd2155, %rd2154, 32;
	and.b64  	%rd2156, %rd2126, 4294967295;
	mul.wide.u32 	%rd2157, %r38, %r43;
	add.s64 	%rd2158, %rd2155, %rd2156;
	add.s64 	%rd2159, %rd2158, %rd2157;
	shr.u64 	%rd2160, %rd2159, 32;
	mul.wide.u32 	%rd2161, %r37, %r43;
	add.s64 	%rd2162, %rd2160, %rd2127;
	add.s64 	%rd2163, %rd2162, %rd2161;
	shr.u64 	%rd2164, %rd2163, 32;
	and.b64  	%rd2165, %rd2134, 4294967295;
	add.s64 	%rd2166, %rd2110, %rd2165;
	shr.u64 	%rd2167, %rd2166, 32;
	and.b64  	%rd2168, %rd2139, 4294967295;
	add.s64 	%rd2169, %rd2167, %rd2168;
	add.s64 	%rd2170, %rd2169, %rd2137;
	shr.u64 	%rd2171, %rd2170, 32;
	and.b64  	%rd2172, %rd2144, 4294967295;
	mul.wide.u32 	%rd2173, %r42, %r42;
	add.s64 	%rd2174, %rd2171, %rd2172;
	add.s64 	%rd2175, %rd2174, %rd2173;
	shr.u64 	%rd2176, %rd2175, 32;
	and.b64  	%rd2177, %rd2149, 4294967295;
	mul.wide.u32 	%rd2178, %r41, %r42;
	add.s64 	%rd2179, %rd2176, %rd2177;
	add.s64 	%rd2180, %rd2179, %rd2178;
	shr.u64 	%rd2181, %rd2180, 32;
	and.b64  	%rd2182, %rd2154, 4294967295;
	mul.wide.u32 	%rd2183, %r40, %r42;
	add.s64 	%rd2184, %rd2181, %rd2182;
	add.s64 	%rd2185, %rd2184, %rd2183;
	shr.u64 	%rd2186, %rd2185, 32;
	and.b64  	%rd2187, %rd2159, 4294967295;
	mul.wide.u32 	%rd2188, %r39, %r42;
	add.s64 	%rd2189, %rd2186, %rd2187;
	add.s64 	%rd2190, %rd2189, %rd2188;
	shr.u64 	%rd2191, %rd2190, 32;
	and.b64  	%rd2192, %rd2163, 4294967295;
	mul.wide.u32 	%rd2193, %r38, %r42;
	add.s64 	%rd2194, %rd2191, %rd2192;
	add.s64 	%rd2195, %rd2194, %rd2193;
	shr.u64 	%rd2196, %rd2195, 32;
	mul.wide.u32 	%rd2197, %r37, %r42;
	add.s64 	%rd2198, %rd2196, %rd2164;
	add.s64 	%rd2199, %rd2198, %rd2197;
	shr.u64 	%rd2200, %rd2199, 32;
	and.b64  	%rd2201, %rd2170, 4294967295;
	add.s64 	%rd2202, %rd2113, %rd2201;
	shr.u64 	%rd2203, %rd2202, 32;
	and.b64  	%rd2204, %rd2175, 4294967295;
	add.s64 	%rd2205, %rd2203, %rd2204;
	add.s64 	%rd2206, %rd2205, %rd2142;
	shr.u64 	%rd2207, %rd2206, 32;
	and.b64  	%rd2208, %rd2180, 4294967295;
	add.s64 	%rd2209, %rd2207, %rd2208;
	add.s64 	%rd2210, %rd2209, %rd2178;
	shr.u64 	%rd2211, %rd2210, 32;
	and.b64  	%rd2212, %rd2185, 4294967295;
	mul.wide.u32 	%rd2213, %r41, %r41;
	add.s64 	%rd2214, %rd2211, %rd2212;
	add.s64 	%rd2215, %rd2214, %rd2213;
	shr.u64 	%rd2216, %rd2215, 32;
	and.b64  	%rd2217, %rd2190, 4294967295;
	mul.wide.u32 	%rd2218, %r40, %r41;
	add.s64 	%rd2219, %rd2216, %rd2217;
	add.s64 	%rd2220, %rd2219, %rd2218;
	shr.u64 	%rd2221, %rd2220, 32;
	and.b64  	%rd2222, %rd2195, 4294967295;
	mul.wide.u32 	%rd2223, %r39, %r41;
	add.s64 	%rd2224, %rd2221, %rd2222;
	add.s64 	%rd2225, %rd2224, %rd2223;
	shr.u64 	%rd2226, %rd2225, 32;
	and.b64  	%rd2227, %rd2199, 4294967295;
	mul.wide.u32 	%rd2228, %r38, %r41;
	add.s64 	%rd2229, %rd2226, %rd2227;
	add.s64 	%rd2230, %rd2229, %rd2228;
	shr.u64 	%rd2231, %rd2230, 32;
	mul.wide.u32 	%rd2232, %r37, %r41;
	add.s64 	%rd2233, %rd2231, %rd2200;
	add.s64 	%rd2234, %rd2233, %rd2232;
	shr.u64 	%rd2235, %rd2234, 32;
	and.b64  	%rd2236, %rd2206, 4294967295;
	add.s64 	%rd2237, %rd2116, %rd2236;
	shr.u64 	%rd2238, %rd2237, 32;
	and.b64  	%rd2239, %rd2210, 4294967295;
	add.s64 	%rd2240, %rd2238, %rd2239;
	add.s64 	%rd2241, %rd2240, %rd2147;
	shr.u64 	%rd2242, %rd2241, 32;
	and.b64  	%rd2243, %rd2215, 4294967295;
	add.s64 	%rd2244, %rd2242, %rd2243;
	add.s64 	%rd2245, %rd2244, %rd2183;
	shr.u64 	%rd2246, %rd2245, 32;
	and.b64  	%rd2247, %rd2220, 4294967295;
	add.s64 	%rd2248, %rd2246, %rd2247;
	add.s64 	%rd2249, %rd2248, %rd2218;
	shr.u64 	%rd2250, %rd2249, 32;
	and.b64  	%rd2251, %rd2225, 4294967295;
	mul.wide.u32 	%rd2252, %r40, %r40;
	add.s64 	%rd2253, %rd2250, %rd2251;
	add.s64 	%rd2254, %rd2253, %rd2252;
	shr.u64 	%rd2255, %rd2254, 32;
	and.b64  	%rd2256, %rd2230, 4294967295;
	mul.wide.u32 	%rd2257, %r39, %r40;
	add.s64 	%rd2258, %rd2255, %rd2256;
	add.s64 	%rd2259, %rd2258, %rd2257;
	shr.u64 	%rd2260, %rd2259, 32;
	and.b64  	%rd2261, %rd2234, 4294967295;
	mul.wide.u32 	%rd2262, %r38, %r40;
	add.s64 	%rd2263, %rd2260, %rd2261;
	add.s64 	%rd2264, %rd2263, %rd2262;
	shr.u64 	%rd2265, %rd2264, 32;
	mul.wide.u32 	%rd2266, %r37, %r40;
	add.s64 	%rd2267, %rd2265, %rd2235;
	add.s64 	%rd2268, %rd2267, %rd2266;
	shr.u64 	%rd2269, %rd2268, 32;
	and.b64  	%rd2270, %rd2241, 4294967295;
	add.s64 	%rd2271, %rd2119, %rd2270;
	shr.u64 	%rd2272, %rd2271, 32;
	and.b64  	%rd2273, %rd2245, 4294967295;
	add.s64 	%rd2274, %rd2272, %rd2273;
	add.s64 	%rd2275, %rd2274, %rd2152;
	shr.u64 	%rd2276, %rd2275, 32;
	and.b64  	%rd2277, %rd2249, 4294967295;
	add.s64 	%rd2278, %rd2276, %rd2277;
	add.s64 	%rd2279, %rd2278, %rd2188;
	shr.u64 	%rd2280, %rd2279, 32;
	and.b64  	%rd2281, %rd2254, 4294967295;
	add.s64 	%rd2282, %rd2280, %rd2281;
	add.s64 	%rd2283, %rd2282, %rd2223;
	shr.u64 	%rd2284, %rd2283, 32;
	and.b64  	%rd2285, %rd2259, 4294967295;
	add.s64 	%rd2286, %rd2284, %rd2285;
	add.s64 	%rd2287, %rd2286, %rd2257;
	shr.u64 	%rd2288, %rd2287, 32;
	and.b64  	%rd2289, %rd2264, 4294967295;
	mul.wide.u32 	%rd2290, %r39, %r39;
	add.s64 	%rd2291, %rd2288, %rd2289;
	add.s64 	%rd2292, %rd2291, %rd2290;
	shr.u64 	%rd2293, %rd2292, 32;
	and.b64  	%rd2294, %rd2268, 4294967295;
	mul.wide.u32 	%rd2295, %r38, %r39;
	add.s64 	%rd2296, %rd2293, %rd2294;
	add.s64 	%rd2297, %rd2296, %rd2295;
	shr.u64 	%rd2298, %rd2297, 32;
	mul.wide.u32 	%rd2299, %r37, %r39;
	add.s64 	%rd2300, %rd2298, %rd2269;
	add.s64 	%rd2301, %rd2300, %rd2299;
	shr.u64 	%rd2302, %rd2301, 32;
	and.b64  	%rd2303, %rd2275, 4294967295;
	add.s64 	%rd2304, %rd2122, %rd2303;
	shr.u64 	%rd2305, %rd2304, 32;
	and.b64  	%rd2306, %rd2279, 4294967295;
	add.s64 	%rd2307, %rd2305, %rd2306;
	add.s64 	%rd2308, %rd2307, %rd2157;
	shr.u64 	%rd2309, %rd2308, 32;
	and.b64  	%rd2310, %rd2283, 4294967295;
	add.s64 	%rd2311, %rd2309, %rd2310;
	add.s64 	%rd2312, %rd2311, %rd2193;
	shr.u64 	%rd2313, %rd2312, 32;
	and.b64  	%rd2314, %rd2287, 4294967295;
	add.s64 	%rd2315, %rd2313, %rd2314;
	add.s64 	%rd2316, %rd2315, %rd2228;
	shr.u64 	%rd2317, %rd2316, 32;
	and.b64  	%rd2318, %rd2292, 4294967295;
	add.s64 	%rd2319, %rd2317, %rd2318;
	add.s64 	%rd2320, %rd2319, %rd2262;
	shr.u64 	%rd2321, %rd2320, 32;
	and.b64  	%rd2322, %rd2297, 4294967295;
	add.s64 	%rd2323, %rd2321, %rd2322;
	add.s64 	%rd2324, %rd2323, %rd2295;
	shr.u64 	%rd2325, %rd2324, 32;
	and.b64  	%rd2326, %rd2301, 4294967295;
	mul.wide.u32 	%rd2327, %r38, %r38;
	add.s64 	%rd2328, %rd2325, %rd2326;
	add.s64 	%rd2329, %rd2328, %rd2327;
	shr.u64 	%rd2330, %rd2329, 32;
	mul.wide.u32 	%rd2331, %r37, %r38;
	add.s64 	%rd2332, %rd2330, %rd2302;
	add.s64 	%rd2333, %rd2332, %rd2331;
	shr.u64 	%rd2334, %rd2333, 32;
	and.b64  	%rd2335, %rd2308, 4294967295;
	add.s64 	%rd2336, %rd2125, %rd2335;
	shr.u64 	%rd2337, %rd2336, 32;
	and.b64  	%rd2338, %rd2312, 4294967295;
	add.s64 	%rd2339, %rd2337, %rd2338;
	add.s64 	%rd2340, %rd2339, %rd2161;
	shr.u64 	%rd2341, %rd2340, 32;
	and.b64  	%rd2342, %rd2316, 4294967295;
	add.s64 	%rd2343, %rd2341, %rd2342;
	add.s64 	%rd2344, %rd2343, %rd2197;
	shr.u64 	%rd2345, %rd2344, 32;
	and.b64  	%rd2346, %rd2320, 4294967295;
	add.s64 	%rd2347, %rd2345, %rd2346;
	add.s64 	%rd2348, %rd2347, %rd2232;
	shr.u64 	%rd2349, %rd2348, 32;
	and.b64  	%rd2350, %rd2324, 4294967295;
	add.s64 	%rd2351, %rd2349, %rd2350;
	add.s64 	%rd2352, %rd2351, %rd2266;
	shr.u64 	%rd2353, %rd2352, 32;
	and.b64  	%rd2354, %rd2329, 4294967295;
	add.s64 	%rd2355, %rd2353, %rd2354;
	add.s64 	%rd2356, %rd2355, %rd2299;
	shr.u64 	%rd2357, %rd2356, 32;
	and.b64  	%rd2358, %rd2333, 4294967295;
	add.s64 	%rd2359, %rd2357, %rd2358;
	add.s64 	%rd2360, %rd2359, %rd2331;
	shr.u64 	%rd2361, %rd2360, 32;
	mul.wide.u32 	%rd2362, %r37, %r37;
	add.s64 	%rd2363, %rd2361, %rd2334;
	add.s64 	%rd2364, %rd2363, %rd2362;
	shr.u64 	%rd2365, %rd2364, 32;
	{ .reg .b32 tmp; mov.b64 {tmp, %r5687}, %rd2364; }
	and.b64  	%rd2366, %rd2340, 4294967295;
	mul.lo.s64 	%rd2367, %rd2366, 977;
	and.b64  	%rd2368, %rd2105, 4294967293;
	and.b64  	%rd2369, %rd2367, 4294967295;
	add.s64 	%rd31030, %rd2369, %rd2368;
	shr.u64 	%rd2370, %rd2367, 32;
	shr.u64 	%rd2371, %rd31030, 32;
	add.s64 	%rd2372, %rd2371, %rd2370;
	and.b64  	%rd2373, %rd2344, 4294967295;
	mul.lo.s64 	%rd2374, %rd2373, 977;
	and.b64  	%rd2375, %rd2129, 4294967295;
	and.b64  	%rd2376, %rd2374, 4294967295;
	add.s64 	%rd2377, %rd2372, %rd2375;
	add.s64 	%rd2378, %rd2377, %rd2376;
	add.s64 	%rd31029, %rd2378, %rd2366;
	shr.u64 	%rd2379, %rd2374, 32;
	shr.u64 	%rd2380, %rd31029, 32;
	add.s64 	%rd2381, %rd2380, %rd2379;
	and.b64  	%rd2382, %rd2348, 4294967295;
	mul.lo.s64 	%rd2383, %rd2382, 977;
	and.b64  	%rd2384, %rd2166, 4294967295;
	and.b64  	%rd2385, %rd2383, 4294967295;
	add.s64 	%rd2386, %rd2381, %rd2384;
	add.s64 	%rd2387, %rd2386, %rd2385;
	add.s64 	%rd31028, %rd2387, %rd2373;
	shr.u64 	%rd2388, %rd2383, 32;
	shr.u64 	%rd2389, %rd31028, 32;
	add.s64 	%rd2390, %rd2389, %rd2388;
	and.b64  	%rd2391, %rd2352, 4294967295;
	mul.lo.s64 	%rd2392, %rd2391, 977;
	and.b64  	%rd2393, %rd2202, 4294967295;
	and.b64  	%rd2394, %rd2392, 4294967295;
	add.s64 	%rd2395, %rd2390, %rd2393;
	add.s64 	%rd2396, %rd2395, %rd2394;
	add.s64 	%rd31027, %rd2396, %rd2382;
	shr.u64 	%rd2397, %rd2392, 32;
	shr.u64 	%rd2398, %rd31027, 32;
	add.s64 	%rd2399, %rd2398, %rd2397;
	and.b64  	%rd2400, %rd2356, 4294967295;
	mul.lo.s64 	%rd2401, %rd2400, 977;
	and.b64  	%rd2402, %rd2237, 4294967295;
	and.b64  	%rd2403, %rd2401, 4294967295;
	add.s64 	%rd2404, %rd2399, %rd2402;
	add.s64 	%rd2405, %rd2404, %rd2403;
	add.s64 	%rd31026, %rd2405, %rd2391;
	shr.u64 	%rd2406, %rd2401, 32;
	shr.u64 	%rd2407, %rd31026, 32;
	add.s64 	%rd2408, %rd2407, %rd2406;
	and.b64  	%rd2409, %rd2360, 4294967295;
	mul.lo.s64 	%rd2410, %rd2409, 977;
	and.b64  	%rd2411, %rd2271, 4294967295;
	and.b64  	%rd2412, %rd2410, 4294967295;
	add.s64 	%rd2413, %rd2408, %rd2411;
	add.s64 	%rd2414, %rd2413, %rd2412;
	add.s64 	%rd31025, %rd2414, %rd2400;
	shr.u64 	%rd2415, %rd2410, 32;
	shr.u64 	%rd2416, %rd31025, 32;
	add.s64 	%rd2417, %rd2416, %rd2415;
	and.b64  	%rd2418, %rd2364, 4294967295;
	mul.lo.s64 	%rd2419, %rd2418, 977;
	and.b64  	%rd2420, %rd2304, 4294967295;
	and.b64  	%rd2421, %rd2419, 4294967295;
	add.s64 	%rd2422, %rd2417, %rd2420;
	add.s64 	%rd2423, %rd2422, %rd2421;
	add.s64 	%rd31024, %rd2423, %rd2409;
	shr.u64 	%rd2424, %rd2419, 32;
	shr.u64 	%rd2425, %rd31024, 32;
	add.s64 	%rd2426, %rd2425, %rd2424;
	mul.lo.s64 	%rd2427, %rd2365, 977;
	and.b64  	%rd2428, %rd2336, 4294967295;
	and.b64  	%rd2429, %rd2427, 4294967295;
	add.s64 	%rd2430, %rd2426, %rd2428;
	add.s64 	%rd2431, %rd2430, %rd2429;
	add.s64 	%rd31023, %rd2431, %rd2418;
	shr.u64 	%rd2432, %rd2427, 32;
	shr.u64 	%rd2433, %rd31023, 32;
	cvt.u32.u64 	%r5688, %rd2433;
	cvt.u32.u64 	%r5689, %rd2432;
	add.s32 	%r5690, %r5688, %r5689;
	add.s32 	%r61, %r5690, %r5687;
	setp.eq.s32 	%p160, %r61, 0;
	mov.pred 	%p4414, 0;
	@%p160 bra 	$L__BB3_13;
	cvt.u64.u32 	%rd2434, %r61;
	mul.wide.u32 	%rd2435, %r61, 977;
	shr.u64 	%rd2436, %rd2435, 32;
	and.b64  	%rd2437, %rd31030, 4294967295;
	and.b64  	%rd2438, %rd2435, 4294967295;
	add.s64 	%rd31030, %rd2438, %rd2437;
	shr.u64 	%rd2439, %rd31030, 32;
	and.b64  	%rd2440, %rd31029, 4294967295;
	add.s64 	%rd2441, %rd2436, %rd2440;
	add.s64 	%rd2442, %rd2441, %rd2434;
	add.s64 	%rd31029, %rd2442, %rd2439;
	setp.lt.u64 	%p162, %rd31029, 4294967296;
	@%p162 bra 	$L__BB3_13;
	shr.u64 	%rd2443, %rd31029, 32;
	and.b64  	%rd2444, %rd31028, 4294967295;
	add.s64 	%rd31028, %rd2443, %rd2444;
	setp.lt.u64 	%p164, %rd31028, 4294967296;
	@%p164 bra 	$L__BB3_13;
	shr.u64 	%rd2445, %rd31028, 32;
	and.b64  	%rd2446, %rd31027, 4294967295;
	add.s64 	%rd31027, %rd2445, %rd2446;
	setp.lt.u64 	%p166, %rd31027, 4294967296;
	@%p166 bra 	$L__BB3_13;
	shr.u64 	%rd2448, %rd31027, 32;
	and.b64  	%rd2449, %rd31026, 4294967295;
	add.s64 	%rd31026, %rd2448, %rd2449;
	setp.lt.u64 	%p168, %rd31026, 4294967296;
	mov.b64 	%rd31027, 4294967296;
	@%p168 bra 	$L__BB3_13;
	shr.u64 	%rd2451, %rd31026, 32;
	and.b64  	%rd2452, %rd31025, 4294967295;
	add.s64 	%rd31025, %rd2451, %rd2452;
	setp.lt.u64 	%p170, %rd31025, 4294967296;
	mov.b64 	%rd31026, 4294967296;
	mov.u64 	%rd31027, %rd31026;
	@%p170 bra 	$L__BB3_13;
	shr.u64 	%rd2454, %rd31025, 32;
	and.b64  	%rd2455, %rd31024, 4294967295;
	add.s64 	%rd31024, %rd2454, %rd2455;
	setp.lt.u64 	%p172, %rd31024, 4294967296;
	mov.b64 	%rd31025, 4294967296;
	mov.u64 	%rd31026, %rd31025;
	mov.u64 	%rd31027, %rd31025;
	@%p172 bra 	$L__BB3_13;
	shr.u64 	%rd2457, %rd31024, 32;
	and.b64  	%rd2458, %rd31023, 4294967295;
	add.s64 	%rd2459, %rd2457, %rd2458;
	setp.gt.u64 	%p4414, %rd2459, 4294967295;
	min.u64 	%rd31023, %rd2459, 4294967296;
	mov.b64 	%rd31024, 4294967296;
	mov.u64 	%rd31025, %rd31024;
	mov.u64 	%rd31026, %rd31024;
	mov.u64 	%rd31027, %rd31024;
$L__BB3_13:
	ld.const.u32 	%r62, [const_p];
	cvt.u32.u64 	%r11356, %rd31030;
	cvt.u32.u64 	%r11355, %rd31029;
	cvt.u32.u64 	%r11354, %rd31028;
	cvt.u32.u64 	%r11353, %rd31027;
	cvt.u32.u64 	%r11352, %rd31026;
	cvt.u32.u64 	%r11351, %rd31025;
	cvt.u32.u64 	%r11350, %rd31024;
	cvt.u32.u64 	%r11349, %rd31023;
	setp.lt.u32 	%p173, %r12105, %r11349;
	or.pred  	%p174, %p4414, %p173;
	@%p174 bra 	$L__BB3_27;
	setp.gt.u32 	%p175, %r12105, %r11349;
	@%p175 bra 	$L__BB3_28;
	setp.lt.u32 	%p176, %r56, %r11350;
	@%p176 bra 	$L__BB3_27;
	setp.gt.u32 	%p177, %r56, %r11350;
	@%p177 bra 	$L__BB3_28;
	setp.lt.u32 	%p178, %r57, %r11351;
	@%p178 bra 	$L__BB3_27;
	setp.gt.u32 	%p179, %r57, %r11351;
	@%p179 bra 	$L__BB3_28;
	setp.lt.u32 	%p180, %r58, %r11352;
	@%p180 bra 	$L__BB3_27;
	setp.gt.u32 	%p181, %r58, %r11352;
	@%p181 bra 	$L__BB3_28;
	setp.lt.u32 	%p182, %r59, %r11353;
	@%p182 bra 	$L__BB3_27;
	setp.gt.u32 	%p183, %r59, %r11353;
	@%p183 bra 	$L__BB3_28;
	setp.lt.u32 	%p184, %r55, %r11354;
	@%p184 bra 	$L__BB3_27;
	setp.gt.u32 	%p185, %r55, %r11354;
	@%p185 bra 	$L__BB3_28;
	setp.lt.u32 	%p186, %r60, %r11355;
	@%p186 bra 	$L__BB3_27;
	setp.gt.u32 	%p187, %r60, %r11355;
	setp.gt.u32 	%p188, %r62, %r11356;
	or.pred  	%p189, %p187, %p188;
	@%p189 bra 	$L__BB3_28;
$L__BB3_27:
	// begin inline asm
	sub.cc.u32 %r11356, %r11356, %r62;
	subc.cc.u32 %r11355, %r11355, %r60;
	subc.cc.u32 %r11354, %r11354, %r55;
	subc.cc.u32 %r11353, %r11353, %r59;
	subc.cc.u32 %r11352, %r11352, %r58;
	subc.cc.u32 %r11351, %r11351, %r57;
	subc.cc.u32 %r11350, %r11350, %r56;
	subc.u32 %r11349, %r11349, %r54;
	
	// end inline asm
$L__BB3_28:
	setp.gt.u32 	%p190, %r11349, %r12105;
	@%p190 bra 	$L__BB3_41;
	bra.uni 	$L__BB3_42;
$L__BB3_29:
	setp.gt.u32 	%p192, %r11350, %r56;
	@%p192 bra 	$L__BB3_41;
	setp.lt.u32 	%p193, %r11350, %r56;
	@%p193 bra 	$L__BB3_43;
	setp.gt.u32 	%p194, %r11351, %r57;
	@%p194 bra 	$L__BB3_41;
	setp.lt.u32 	%p195, %r11351, %r57;
	@%p195 bra 	$L__BB3_43;
	setp.gt.u32 	%p196, %r11352, %r58;
	@%p196 bra 	$L__BB3_41;
	setp.lt.u32 	%p197, %r11352, %r58;
	@%p197 bra 	$L__BB3_43;
	setp.gt.u32 	%p198, %r11353, %r59;
	@%p198 bra 	$L__BB3_41;
	setp.lt.u32 	%p199, %r11353, %r59;
	@%p199 bra 	$L__BB3_43;
	setp.gt.u32 	%p200, %r11354, %r55;
	@%p200 bra 	$L__BB3_41;
	setp.lt.u32 	%p201, %r11354, %r55;
	@%p201 bra 	$L__BB3_43;
	setp.gt.u32 	%p202, %r11355, %r60;
	@%p202 bra 	$L__BB3_41;
	setp.lt.u32 	%p203, %r11355, %r60;
	setp.lt.u32 	%p204, %r11356, %r62;
	or.pred  	%p205, %p203, %p204;
	@%p205 bra 	$L__BB3_43;
$L__BB3_41:
	// begin inline asm
	sub.cc.u32 %r11356, %r11356, %r62;
	subc.cc.u32 %r11355, %r11355, %r60;
	subc.cc.u32 %r11354, %r11354, %r55;
	subc.cc.u32 %r11353, %r11353, %r59;
	subc.cc.u32 %r11352, %r11352, %r58;
	subc.cc.u32 %r11351, %r11351, %r57;
	subc.cc.u32 %r11350, %r11350, %r56;
	subc.u32 %r11349, %r11349, %r54;
	
	// end inline asm
	bra.uni 	$L__BB3_43;
$L__BB3_42:
	setp.lt.u32 	%p191, %r11349, %r12105;
	@%p191 bra 	$L__BB3_43;
	bra.uni 	$L__BB3_29;
$L__BB3_43:
	mul.wide.u32 	%rd2461, %r11356, %r12129;
	shr.u64 	%rd2462, %rd2461, 32;
	mul.wide.u32 	%rd2463, %r11355, %r12129;
	add.s64 	%rd2464, %rd2462, %rd2463;
	shr.u64 	%rd2465, %rd2464, 32;
	mul.wide.u32 	%rd2466, %r11354, %r12129;
	add.s64 	%rd2467, %rd2465, %rd2466;
	shr.u64 	%rd2468, %rd2467, 32;
	mul.wide.u32 	%rd2469, %r11353, %r12129;
	add.s64 	%rd2470, %rd2468, %rd2469;
	shr.u64 	%rd2471, %rd2470, 32;
	mul.wide.u32 	%rd2472, %r11352, %r12129;
	add.s64 	%rd2473, %rd2471, %rd2472;
	shr.u64 	%rd2474, %rd2473, 32;
	mul.wide.u32 	%rd2475, %r11351, %r12129;
	add.s64 	%rd2476, %rd2474, %rd2475;
	shr.u64 	%rd2477, %rd2476, 32;
	mul.wide.u32 	%rd2478, %r11350, %r12129;
	add.s64 	%rd2479, %rd2477, %rd2478;
	shr.u64 	%rd2480, %rd2479, 32;
	mul.wide.u32 	%rd2481, %r11349, %r12129;
	add.s64 	%rd2482, %rd2480, %rd2481;
	shr.u64 	%rd2483, %rd2482, 32;
	and.b64  	%rd2484, %rd2464, 4294967295;
	mul.wide.u32 	%rd2485, %r11356, %r12128;
	add.s64 	%rd2486, %rd2485, %rd2484;
	shr.u64 	%rd2487, %rd2486, 32;
	and.b64  	%rd2488, %rd2467, 4294967295;
	mul.wide.u32 	%rd2489, %r11355, %r12128;
	add.s64 	%rd2490, %rd2487, %rd2488;
	add.s64 	%rd2491, %rd2490, %rd2489;
	shr.u64 	%rd2492, %rd2491, 32;
	and.b64  	%rd2493, %rd2470, 4294967295;
	mul.wide.u32 	%rd2494, %r11354, %r12128;
	add.s64 	%rd2495, %rd2492, %rd2493;
	add.s64 	%rd2496, %rd2495, %rd2494;
	shr.u64 	%rd2497, %rd2496, 32;
	and.b64  	%rd2498, %rd2473, 4294967295;
	mul.wide.u32 	%rd2499, %r11353, %r12128;
	add.s64 	%rd2500, %rd2497, %rd2498;
	add.s64 	%rd2501, %rd2500, %rd2499;
	shr.u64 	%rd2502, %rd2501, 32;
	and.b64  	%rd2503, %rd2476, 4294967295;
	mul.wide.u32 	%rd2504, %r11352, %r12128;
	add.s64 	%rd2505, %rd2502, %rd2503;
	add.s64 	%rd2506, %rd2505, %rd2504;
	shr.u64 	%rd2507, %rd2506, 32;
	and.b64  	%rd2508, %rd2479, 4294967295;
	mul.wide.u32 	%rd2509, %r11351, %r12128;
	add.s64 	%rd2510, %rd2507, %rd2508;
	add.s64 	%rd2511, %rd2510, %rd2509;
	shr.u64 	%rd2512, %rd2511, 32;
	and.b64  	%rd2513, %rd2482, 4294967295;
	mul.wide.u32 	%rd2514, %r11350, %r12128;
	add.s64 	%rd2515, %rd2512, %rd2513;
	add.s64 	%rd2516, %rd2515, %rd2514;
	shr.u64 	%rd2517, %rd2516, 32;
	mul.wide.u32 	%rd2518, %r11349, %r12128;
	add.s64 	%rd2519, %rd2517, %rd2483;
	add.s64 	%rd2520, %rd2519, %rd2518;
	shr.u64 	%rd2521, %rd2520, 32;
	and.b64  	%rd2522, %rd2491, 4294967295;
	mul.wide.u32 	%rd2523, %r11356, %r12127;
	add.s64 	%rd2524, %rd2523, %rd2522;
	shr.u64 	%rd2525, %rd2524, 32;
	and.b64  	%rd2526, %rd2496, 4294967295;
	mul.wide.u32 	%rd2527, %r11355, %r12127;
	add.s64 	%rd2528, %rd2525, %rd2526;
	add.s64 	%rd2529, %rd2528, %rd2527;
	shr.u64 	%rd2530, %rd2529, 32;
	and.b64  	%rd2531, %rd2501, 4294967295;
	mul.wide.u32 	%rd2532, %r11354, %r12127;
	add.s64 	%rd2533, %rd2530, %rd2531;
	add.s64 	%rd2534, %rd2533, %rd2532;
	shr.u64 	%rd2535, %rd2534, 32;
	and.b64  	%rd2536, %rd2506, 4294967295;
	mul.wide.u32 	%rd2537, %r11353, %r12127;
	add.s64 	%rd2538, %rd2535, %rd2536;
	add.s64 	%rd2539, %rd2538, %rd2537;
	shr.u64 	%rd2540, %rd2539, 32;
	and.b64  	%rd2541, %rd2511, 4294967295;
	mul.wide.u32 	%rd2542, %r11352, %r12127;
	add.s64 	%rd2543, %rd2540, %rd2541;
	add.s64 	%rd2544, %rd2543, %rd2542;
	shr.u64 	%rd2545, %rd2544, 32;
	and.b64  	%rd2546, %rd2516, 4294967295;
	mul.wide.u32 	%rd2547, %r11351, %r12127;
	add.s64 	%rd2548, %rd2545, %rd2546;
	add.s64 	%rd2549, %rd2548, %rd2547;
	shr.u64 	%rd2550, %rd2549, 32;
	and.b64  	%rd2551, %rd2520, 4294967295;
	mul.wide.u32 	%rd2552, %r11350, %r12127;
	add.s64 	%rd2553, %rd2550, %rd2551;
	add.s64 	%rd2554, %rd2553, %rd2552;
	shr.u64 	%rd2555, %rd2554, 32;
	mul.wide.u32 	%rd2556, %r11349, %r12127;
	add.s64 	%rd2557, %rd2555, %rd2521;
	add.s64 	%rd2558, %rd2557, %rd2556;
	shr.u64 	%rd2559, %rd2558, 32;
	and.b64  	%rd2560, %rd2529, 4294967295;
	mul.wide.u32 	%rd2561, %r11356, %r12126;
	add.s64 	%rd2562, %rd2561, %rd2560;
	shr.u64 	%rd2563, %rd2562, 32;
	and.b64  	%rd2564, %rd2534, 4294967295;
	mul.wide.u32 	%rd2565, %r11355, %r12126;
	add.s64 	%rd2566, %rd2563, %rd2564;
	add.s64 	%rd2567, %rd2566, %rd2565;
	shr.u64 	%rd2568, %rd2567, 32;
	and.b64  	%rd2569, %rd2539, 4294967295;
	mul.wide.u32 	%rd2570, %r11354, %r12126;
	add.s64 	%rd2571, %rd2568, %rd2569;
	add.s64 	%rd2572, %rd2571, %rd2570;
	shr.u64 	%rd2573, %rd2572, 32;
	and.b64  	%rd2574, %rd2544, 4294967295;
	mul.wide.u32 	%rd2575, %r11353, %r12126;
	add.s64 	%rd2576, %rd2573, %rd2574;
	add.s64 	%rd2577, %rd2576, %rd2575;
	shr.u64 	%rd2578, %rd2577, 32;
	and.b64  	%rd2579, %rd2549, 4294967295;
	mul.wide.u32 	%rd2580, %r11352, %r12126;
	add.s64 	%rd2581, %rd2578, %rd2579;
	add.s64 	%rd2582, %rd2581, %rd2580;
	shr.u64 	%rd2583, %rd2582, 32;
	and.b64  	%rd2584, %rd2554, 4294967295;
	mul.wide.u32 	%rd2585, %r11351, %r12126;
	add.s64 	%rd2586, %rd2583, %rd2584;
	add.s64 	%rd2587, %rd2586, %rd2585;
	shr.u64 	%rd2588, %rd2587, 32;
	and.b64  	%rd2589, %rd2558, 4294967295;
	mul.wide.u32 	%rd2590, %r11350, %r12126;
	add.s64 	%rd2591, %rd2588, %rd2589;
	add.s64 	%rd2592, %rd2591, %rd2590;
	shr.u64 	%rd2593, %rd2592, 32;
	mul.wide.u32 	%rd2594, %r11349, %r12126;
	add.s64 	%rd2595, %rd2593, %rd2559;
	add.s64 	%rd2596, %rd2595, %rd2594;
	shr.u64 	%rd2597, %rd2596, 32;
	and.b64  	%rd2598, %rd2567, 4294967295;
	mul.wide.u32 	%rd2599, %r11356, %r12125;
	add.s64 	%rd2600, %rd2599, %rd2598;
	shr.u64 	%rd2601, %rd2600, 32;
	and.b64  	%rd2602, %rd2572, 4294967295;
	mul.wide.u32 	%rd2603, %r11355, %r12125;
	add.s64 	%rd2604, %rd2601, %rd2602;
	add.s64 	%rd2605, %rd2604, %rd2603;
	shr.u64 	%rd2606, %rd2605, 32;
	and.b64  	%rd2607, %rd2577, 4294967295;
	mul.wide.u32 	%rd2608, %r11354, %r12125;
	add.s64 	%rd2609, %rd2606, %rd2607;
	add.s64 	%rd2610, %rd2609, %rd2608;
	shr.u64 	%rd2611, %rd2610, 32;
	and.b64  	%rd2612, %rd2582, 4294967295;
	mul.wide.u32 	%rd2613, %r11353, %r12125;
	add.s64 	%rd2614, %rd2611, %rd2612;
	add.s64 	%rd2615, %rd2614, %rd2613;
	shr.u64 	%rd2616, %rd2615, 32;
	and.b64  	%rd2617, %rd2587, 4294967295;
	mul.wide.u32 	%rd2618, %r11352, %r12125;
	add.s64 	%rd2619, %rd2616, %rd2617;
	add.s64 	%rd2620, %rd2619, %rd2618;
	shr.u64 	%rd2621, %rd2620, 32;
	and.b64  	%rd2622, %rd2592, 4294967295;
	mul.wide.u32 	%rd2623, %r11351, %r12125;
	add.s64 	%rd2624, %rd2621, %rd2622;
	add.s64 	%rd2625, %rd2624, %rd2623;
	shr.u64 	%rd2626, %rd2625, 32;
	and.b64  	%rd2627, %rd2596, 4294967295;
	mul.wide.u32 	%rd2628, %r11350, %r12125;
	add.s64 	%rd2629, %rd2626, %rd2627;
	add.s64 	%rd2630, %rd2629, %rd2628;
	shr.u64 	%rd2631, %rd2630, 32;
	mul.wide.u32 	%rd2632, %r11349, %r12125;
	add.s64 	%rd2633, %rd2631, %rd2597;
	add.s64 	%rd2634, %rd2633, %rd2632;
	shr.u64 	%rd2635, %rd2634, 32;
	and.b64  	%rd2636, %rd2605, 4294967295;
	mul.wide.u32 	%rd2637, %r11356, %r12124;
	add.s64 	%rd2638, %rd2637, %rd2636;
	shr.u64 	%rd2639, %rd2638, 32;
	and.b64  	%rd2640, %rd2610, 4294967295;
	mul.wide.u32 	%rd2641, %r11355, %r12124;
	add.s64 	%rd2642, %rd2639, %rd2640;
	add.s64 	%rd2643, %rd2642, %rd2641;
	shr.u64 	%rd2644, %rd2643, 32;
	and.b64  	%rd2645, %rd2615, 4294967295;
	mul.wide.u32 	%rd2646, %r11354, %r12124;
	add.s64 	%rd2647, %rd2644, %rd2645;
	add.s64 	%rd2648, %rd2647, %rd2646;
	shr.u64 	%rd2649, %rd2648, 32;
	and.b64  	%rd2650, %rd2620, 4294967295;
	mul.wide.u32 	%rd2651, %r11353, %r12124;
	add.s64 	%rd2652, %rd2649, %rd2650;
	add.s64 	%rd2653, %rd2652, %rd2651;
	shr.u64 	%rd2654, %rd2653, 32;
	and.b64  	%rd2655, %rd2625, 4294967295;
	mul.wide.u32 	%rd2656, %r11352, %r12124;
	add.s64 	%rd2657, %rd2654, %rd2655;
	add.s64 	%rd2658, %rd2657, %rd2656;
	shr.u64 	%rd2659, %rd2658, 32;
	and.b64  	%rd2660, %rd2630, 4294967295;
	mul.wide.u32 	%rd2661, %r11351, %r12124;
	add.s64 	%rd2662, %rd2659, %rd2660;
	add.s64 	%rd2663, %rd2662, %rd2661;
	shr.u64 	%rd2664, %rd2663, 32;
	and.b64  	%rd2665, %rd2634, 4294967295;
	mul.wide.u32 	%rd2666, %r11350, %r12124;
	add.s64 	%rd2667, %rd2664, %rd2665;
	add.s64 	%rd2668, %rd2667, %rd2666;
	shr.u64 	%rd2669, %rd2668, 32;
	mul.wide.u32 	%rd2670, %r11349, %r12124;
	add.s64 	%rd2671, %rd2669, %rd2635;
	add.s64 	%rd2672, %rd2671, %rd2670;
	shr.u64 	%rd2673, %rd2672, 32;
	and.b64  	%rd2674, %rd2643, 4294967295;
	mul.wide.u32 	%rd2675, %r11356, %r12123;
	add.s64 	%rd2676, %rd2675, %rd2674;
	shr.u64 	%rd2677, %rd2676, 32;
	and.b64  	%rd2678, %rd2648, 4294967295;
	mul.wide.u32 	%rd2679, %r11355, %r12123;
	add.s64 	%rd2680, %rd2677, %rd2678;
	add.s64 	%rd2681, %rd2680, %rd2679;
	shr.u64 	%rd2682, %rd2681, 32;
	and.b64  	%rd2683, %rd2653, 4294967295;
	mul.wide.u32 	%rd2684, %r11354, %r12123;
	add.s64 	%rd2685, %rd2682, %rd2683;
	add.s64 	%rd2686, %rd2685, %rd2684;
	shr.u64 	%rd2687, %rd2686, 32;
	and.b64  	%rd2688, %rd2658, 4294967295;
	mul.wide.u32 	%rd2689, %r11353, %r12123;
	add.s64 	%rd2690, %rd2687, %rd2688;
	add.s64 	%rd2691, %rd2690, %rd2689;
	shr.u64 	%rd2692, %rd2691, 32;
	and.b64  	%rd2693, %rd2663, 4294967295;
	mul.wide.u32 	%rd2694, %r11352, %r12123;
	add.s64 	%rd2695, %rd2692, %rd2693;
	add.s64 	%rd2696, %rd2695, %rd2694;
	shr.u64 	%rd2697, %rd2696, 32;
	and.b64  	%rd2698, %rd2668, 4294967295;
	mul.wide.u32 	%rd2699, %r11351, %r12123;
	add.s64 	%rd2700, %rd2697, %rd2698;
	add.s64 	%rd2701, %rd2700, %rd2699;
	shr.u64 	%rd2702, %rd2701, 32;
	and.b64  	%rd2703, %rd2672, 4294967295;
	mul.wide.u32 	%rd2704, %r11350, %r12123;
	add.s64 	%rd2705, %rd2702, %rd2703;
	add.s64 	%rd2706, %rd2705, %rd2704;
	shr.u64 	%rd2707, %rd2706, 32;
	mul.wide.u32 	%rd2708, %r11349, %r12123;
	add.s64 	%rd2709, %rd2707, %rd2673;
	add.s64 	%rd2710, %rd2709, %rd2708;
	shr.u64 	%rd2711, %rd2710, 32;
	and.b64  	%rd2712, %rd2681, 4294967295;
	mul.wide.u32 	%rd2713, %r11356, %r12122;
	add.s64 	%rd2714, %rd2713, %rd2712;
	shr.u64 	%rd2715, %rd2714, 32;
	and.b64  	%rd2716, %rd2686, 4294967295;
	mul.wide.u32 	%rd2717, %r11355, %r12122;
	add.s64 	%rd2718, %rd2715, %rd2716;
	add.s64 	%rd2719, %rd2718, %rd2717;
	shr.u64 	%rd2720, %rd2719, 32;
	and.b64  	%rd2721, %rd2691, 4294967295;
	mul.wide.u32 	%rd2722, %r11354, %r12122;
	add.s64 	%rd2723, %rd2720, %rd2721;
	add.s64 	%rd2724, %rd2723, %rd2722;
	shr.u64 	%rd2725, %rd2724, 32;
	and.b64  	%rd2726, %rd2696, 4294967295;
	mul.wide.u32 	%rd2727, %r11353, %r12122;
	add.s64 	%rd2728, %rd2725, %rd2726;
	add.s64 	%rd2729, %rd2728, %rd2727;
	shr.u64 	%rd2730, %rd2729, 32;
	and.b64  	%rd2731, %rd2701, 4294967295;
	mul.wide.u32 	%rd2732, %r11352, %r12122;
	add.s64 	%rd2733, %rd2730, %rd2731;
	add.s64 	%rd2734, %rd2733, %rd2732;
	shr.u64 	%rd2735, %rd2734, 32;
	and.b64  	%rd2736, %rd2706, 4294967295;
	mul.wide.u32 	%rd2737, %r11351, %r12122;
	add.s64 	%rd2738, %rd2735, %rd2736;
	add.s64 	%rd2739, %rd2738, %rd2737;
	shr.u64 	%rd2740, %rd2739, 32;
	and.b64  	%rd2741, %rd2710, 4294967295;
	mul.wide.u32 	%rd2742, %r11350, %r12122;
	add.s64 	%rd2743, %rd2740, %rd2741;
	add.s64 	%rd2744, %rd2743, %rd2742;
	shr.u64 	%rd2745, %rd2744, 32;
	mul.wide.u32 	%rd2746, %r11349, %r12122;
	add.s64 	%rd2747, %rd2745, %rd2711;
	add.s64 	%rd2748, %rd2747, %rd2746;
	shr.u64 	%rd2749, %rd2748, 32;
	{ .reg .b32 tmp; mov.b64 {tmp, %r5739}, %rd2748; }
	and.b64  	%rd2750, %rd2719, 4294967295;
	mul.lo.s64 	%rd2751, %rd2750, 977;
	and.b64  	%rd2752, %rd2461, 4294967295;
	and.b64  	%rd2753, %rd2751, 4294967295;
	add.s64 	%rd31038, %rd2753, %rd2752;
	shr.u64 	%rd2754, %rd2751, 32;
	shr.u64 	%rd2755, %rd31038, 32;
	add.s64 	%rd2756, %rd2755, %rd2754;
	and.b64  	%rd2757, %rd2724, 4294967295;
	mul.lo.s64 	%rd2758, %rd2757, 977;
	and.b64  	%rd2759, %rd2486, 4294967295;
	and.b64  	%rd2760, %rd2758, 4294967295;
	add.s64 	%rd2761, %rd2756, %rd2759;
	add.s64 	%rd2762, %rd2761, %rd2760;
	add.s64 	%rd31037, %rd2762, %rd2750;
	shr.u64 	%rd2763, %rd2758, 32;
	shr.u64 	%rd2764, %rd31037, 32;
	add.s64 	%rd2765, %rd2764, %rd2763;
	and.b64  	%rd2766, %rd2729, 4294967295;
	mul.lo.s64 	%rd2767, %rd2766, 977;
	and.b64  	%rd2768, %rd2524, 4294967295;
	and.b64  	%rd2769, %rd2767, 4294967295;
	add.s64 	%rd2770, %rd2765, %rd2768;
	add.s64 	%rd2771, %rd2770, %rd2769;
	add.s64 	%rd31036, %rd2771, %rd2757;
	shr.u64 	%rd2772, %rd2767, 32;
	shr.u64 	%rd2773, %rd31036, 32;
	add.s64 	%rd2774, %rd2773, %rd2772;
	and.b64  	%rd2775, %rd2734, 4294967295;
	mul.lo.s64 	%rd2776, %rd2775, 977;
	and.b64  	%rd2777, %rd2562, 4294967295;
	and.b64  	%rd2778, %rd2776, 4294967295;
	add.s64 	%rd2779, %rd2774, %rd2777;
	add.s64 	%rd2780, %rd2779, %rd2778;
	add.s64 	%rd31035, %rd2780, %rd2766;
	shr.u64 	%rd2781, %rd2776, 32;
	shr.u64 	%rd2782, %rd31035, 32;
	add.s64 	%rd2783, %rd2782, %rd2781;
	and.b64  	%rd2784, %rd2739, 4294967295;
	mul.lo.s64 	%rd2785, %rd2784, 977;
	and.b64  	%rd2786, %rd2600, 4294967295;
	and.b64  	%rd2787, %rd2785, 4294967295;
	add.s64 	%rd2788, %rd2783, %rd2786;
	add.s64 	%rd2789, %rd2788, %rd2787;
	add.s64 	%rd31034, %rd2789, %rd2775;
	shr.u64 	%rd2790, %rd2785, 32;
	shr.u64 	%rd2791, %rd31034, 32;
	add.s64 	%rd2792, %rd2791, %rd2790;
	and.b64  	%rd2793, %rd2744, 4294967295;
	mul.lo.s64 	%rd2794, %rd2793, 977;
	and.b64  	%rd2795, %rd2638, 4294967295;
	and.b64  	%rd2796, %rd2794, 4294967295;
	add.s64 	%rd2797, %rd2792, %rd2795;
	add.s64 	%rd2798, %rd2797, %rd2796;
	add.s64 	%rd31033, %rd2798, %rd2784;
	shr.u64 	%rd2799, %rd2794, 32;
	shr.u64 	%rd2800, %rd31033, 32;
	add.s64 	%rd2801, %rd2800, %rd2799;
	and.b64  	%rd2802, %rd2748, 4294967295;
	mul.lo.s64 	%rd2803, %rd2802, 977;
	and.b64  	%rd2804, %rd2676, 4294967295;
	and.b64  	%rd2805, %rd2803, 4294967295;
	add.s64 	%rd2806, %rd2801, %rd2804;
	add.s64 	%rd2807, %rd2806, %rd2805;
	add.s64 	%rd31032, %rd2807, %rd2793;
	shr.u64 	%rd2808, %rd2803, 32;
	shr.u64 	%rd2809, %rd31032, 32;
	add.s64 	%rd2810, %rd2809, %rd2808;
	mul.lo.s64 	%rd2811, %rd2749, 977;
	and.b64  	%rd2812, %rd2714, 4294967295;
	and.b64  	%rd2813, %rd2811, 4294967295;
	add.s64 	%rd2814, %rd2810, %rd2812;
	add.s64 	%rd2815, %rd2814, %rd2813;
	add.s64 	%rd31031, %rd2815, %rd2802;
	shr.u64 	%rd2816, %rd2811, 32;
	shr.u64 	%rd2817, %rd31031, 32;
	cvt.u32.u64 	%r5740, %rd2817;
	cvt.u32.u64 	%r5741, %rd2816;
	add.s32 	%r5742, %r5740, %r5741;
	add.s32 	%r103, %r5742, %r5739;
	setp.eq.s32 	%p207, %r103, 0;
	mov.pred 	%p4415, 0;
	@%p207 bra 	$L__BB3_51;
	cvt.u64.u32 	%rd2818, %r103;
	mul.wide.u32 	%rd2819, %r103, 977;
	shr.u64 	%rd2820, %rd2819, 32;
	and.b64  	%rd2821, %rd31038, 4294967295;
	and.b64  	%rd2822, %rd2819, 4294967295;
	add.s64 	%rd31038, %rd2822, %rd2821;
	shr.u64 	%rd2823, %rd31038, 32;
	and.b64  	%rd2824, %rd31037, 4294967295;
	add.s64 	%rd2825, %rd2820, %rd2824;
	add.s64 	%rd2826, %rd2825, %rd2818;
	add.s64 	%rd31037, %rd2826, %rd2823;
	setp.lt.u64 	%p209, %rd31037, 4294967296;
	@%p209 bra 	$L__BB3_51;
	shr.u64 	%rd2827, %rd31037, 32;
	and.b64  	%rd2828, %rd31036, 4294967295;
	add.s64 	%rd31036, %rd2827, %rd2828;
	setp.lt.u64 	%p211, %rd31036, 4294967296;
	@%p211 bra 	$L__BB3_51;
	shr.u64 	%rd2829, %rd31036, 32;
	and.b64  	%rd2830, %rd31035, 4294967295;
	add.s64 	%rd31035, %rd2829, %rd2830;
	setp.lt.u64 	%p213, %rd31035, 4294967296;
	@%p213 bra 	$L__BB3_51;
	shr.u64 	%rd2832, %rd31035, 32;
	and.b64  	%rd2833, %rd31034, 4294967295;
	add.s64 	%rd31034, %rd2832, %rd2833;
	setp.lt.u64 	%p215, %rd31034, 4294967296;
	mov.b64 	%rd31035, 4294967296;
	@%p215 bra 	$L__BB3_51;
	shr.u64 	%rd2835, %rd31034, 32;
	and.b64  	%rd2836, %rd31033, 4294967295;
	add.s64 	%rd31033, %rd2835, %rd2836;
	setp.lt.u64 	%p217, %rd31033, 4294967296;
	mov.b64 	%rd31034, 4294967296;
	mov.u64 	%rd31035, %rd31034;
	@%p217 bra 	$L__BB3_51;
	shr.u64 	%rd2838, %rd31033, 32;
	and.b64  	%rd2839, %rd31032, 4294967295;
	add.s64 	%rd31032, %rd2838, %rd2839;
	setp.lt.u64 	%p219, %rd31032, 4294967296;
	mov.b64 	%rd31033, 4294967296;
	mov.u64 	%rd31034, %rd31033;
	mov.u64 	%rd31035, %rd31033;
	@%p219 bra 	$L__BB3_51;
	shr.u64 	%rd2841, %rd31032, 32;
	and.b64  	%rd2842, %rd31031, 4294967295;
	add.s64 	%rd2843, %rd2841, %rd2842;
	setp.gt.u64 	%p4415, %rd2843, 4294967295;
	min.u64 	%rd31031, %rd2843, 4294967296;
	mov.b64 	%rd31032, 4294967296;
	mov.u64 	%rd31033, %rd31032;
	mov.u64 	%rd31034, %rd31032;
	mov.u64 	%rd31035, %rd31032;
$L__BB3_51:
	cvt.u32.u64 	%r11372, %rd31038;
	cvt.u32.u64 	%r11371, %rd31037;
	cvt.u32.u64 	%r11370, %rd31036;
	cvt.u32.u64 	%r11369, %rd31035;
	cvt.u32.u64 	%r11368, %rd31034;
	cvt.u32.u64 	%r11367, %rd31033;
	cvt.u32.u64 	%r11366, %rd31032;
	cvt.u32.u64 	%r11365, %rd31031;
	setp.lt.u32 	%p220, %r12105, %r11365;
	or.pred  	%p221, %p4415, %p220;
	@%p221 bra 	$L__BB3_65;
	setp.gt.u32 	%p222, %r12105, %r11365;
	@%p222 bra 	$L__BB3_66;
	setp.lt.u32 	%p223, %r56, %r11366;
	@%p223 bra 	$L__BB3_65;
	setp.gt.u32 	%p224, %r56, %r11366;
	@%p224 bra 	$L__BB3_66;
	setp.lt.u32 	%p225, %r57, %r11367;
	@%p225 bra 	$L__BB3_65;
	setp.gt.u32 	%p226, %r57, %r11367;
	@%p226 bra 	$L__BB3_66;
	setp.lt.u32 	%p227, %r58, %r11368;
	@%p227 bra 	$L__BB3_65;
	setp.gt.u32 	%p228, %r58, %r11368;
	@%p228 bra 	$L__BB3_66;
	setp.lt.u32 	%p229, %r59, %r11369;
	@%p229 bra 	$L__BB3_65;
	setp.gt.u32 	%p230, %r59, %r11369;
	@%p230 bra 	$L__BB3_66;
	setp.lt.u32 	%p231, %r55, %r11370;
	@%p231 bra 	$L__BB3_65;
	setp.gt.u32 	%p232, %r55, %r11370;
	@%p232 bra 	$L__BB3_66;
	setp.lt.u32 	%p233, %r60, %r11371;
	@%p233 bra 	$L__BB3_65;
	setp.gt.u32 	%p234, %r60, %r11371;
	setp.gt.u32 	%p235, %r62, %r11372;
	or.pred  	%p236, %p234, %p235;
	@%p236 bra 	$L__BB3_66;
$L__BB3_65:
	// begin inline asm
	sub.cc.u32 %r11372, %r11372, %r62;
	subc.cc.u32 %r11371, %r11371, %r60;
	subc.cc.u32 %r11370, %r11370, %r55;
	subc.cc.u32 %r11369, %r11369, %r59;
	subc.cc.u32 %r11368, %r11368, %r58;
	subc.cc.u32 %r11367, %r11367, %r57;
	subc.cc.u32 %r11366, %r11366, %r56;
	subc.u32 %r11365, %r11365, %r54;
	
	// end inline asm
$L__BB3_66:
	setp.gt.u32 	%p237, %r11365, %r12105;
	@%p237 bra 	$L__BB3_79;
	bra.uni 	$L__BB3_80;
$L__BB3_67:
	setp.gt.u32 	%p239, %r11366, %r56;
	@%p239 bra 	$L__BB3_79;
	setp.lt.u32 	%p240, %r11366, %r56;
	@%p240 bra 	$L__BB3_81;
	setp.gt.u32 	%p241, %r11367, %r57;
	@%p241 bra 	$L__BB3_79;
	setp.lt.u32 	%p242, %r11367, %r57;
	@%p242 bra 	$L__BB3_81;
	setp.gt.u32 	%p243, %r11368, %r58;
	@%p243 bra 	$L__BB3_79;
	setp.lt.u32 	%p244, %r11368, %r58;
	@%p244 bra 	$L__BB3_81;
	setp.gt.u32 	%p245, %r11369, %r59;
	@%p245 bra 	$L__BB3_79;
	setp.lt.u32 	%p246, %r11369, %r59;
	@%p246 bra 	$L__BB3_81;
	setp.gt.u32 	%p247, %r11370, %r55;
	@%p247 bra 	$L__BB3_79;
	setp.lt.u32 	%p248, %r11370, %r55;
	@%p248 bra 	$L__BB3_81;
	setp.gt.u32 	%p249, %r11371, %r60;
	@%p249 bra 	$L__BB3_79;
	setp.lt.u32 	%p250, %r11371, %r60;
	setp.lt.u32 	%p251, %r11372, %r62;
	or.pred  	%p252, %p250, %p251;
	@%p252 bra 	$L__BB3_81;
$L__BB3_79:
	// begin inline asm
	sub.cc.u32 %r11372, %r11372, %r62;
	subc.cc.u32 %r11371, %r11371, %r60;
	subc.cc.u32 %r11370, %r11370, %r55;
	subc.cc.u32 %r11369, %r11369, %r59;
	subc.cc.u32 %r11368, %r11368, %r58;
	subc.cc.u32 %r11367, %r11367, %r57;
	subc.cc.u32 %r11366, %r11366, %r56;
	subc.u32 %r11365, %r11365, %r54;
	
	// end inline asm
	bra.uni 	$L__BB3_81;
$L__BB3_80:
	setp.lt.u32 	%p238, %r11365, %r12105;
	@%p238 bra 	$L__BB3_81;
	bra.uni 	$L__BB3_67;
$L__BB3_81:
	shl.b32 	%r5791, %r11372, 2;
	shr.u32 	%r5792, %r11372, 30;
	cvt.u64.u32 	%rd2845, %r5792;
	mul.wide.u32 	%rd2846, %r11371, 4;
	or.b64  	%rd2847, %rd2846, %rd2845;
	shr.u64 	%rd2848, %rd2846, 32;
	mul.wide.u32 	%rd2849, %r11370, 4;
	or.b64  	%rd2850, %rd2849, %rd2848;
	shr.u64 	%rd2851, %rd2849, 32;
	mul.wide.u32 	%rd2852, %r11369, 4;
	or.b64  	%rd2853, %rd2852, %rd2851;
	shr.u64 	%rd2854, %rd2852, 32;
	mul.wide.u32 	%rd2855, %r11368, 4;
	add.s64 	%rd2856, %rd2855, %rd2854;
	shr.u64 	%rd2857, %rd2856, 32;
	mul.wide.u32 	%rd2858, %r11367, 4;
	add.s64 	%rd2859, %rd2858, %rd2857;
	shr.u64 	%rd2860, %rd2859, 32;
	mul.wide.u32 	%rd2861, %r11366, 4;
	add.s64 	%rd2862, %rd2861, %rd2860;
	shr.u64 	%rd2863, %rd2862, 32;
	mul.wide.u32 	%rd2864, %r11365, 4;
	add.s64 	%rd2865, %rd2864, %rd2863;
	shr.u64 	%rd2866, %rd2865, 32;
	cvt.u64.u32 	%rd2867, %r5791;
	mad.lo.s64 	%rd31046, %rd2866, 977, %rd2867;
	shr.u64 	%rd2868, %rd31046, 32;
	and.b64  	%rd2869, %rd2847, 4294967295;
	add.s64 	%rd2870, %rd2868, %rd2869;
	add.s64 	%rd31045, %rd2870, %rd2866;
	shr.u64 	%rd2871, %rd31045, 32;
	and.b64  	%rd2872, %rd2850, 4294967295;
	add.s64 	%rd31044, %rd2871, %rd2872;
	shr.u64 	%rd2873, %rd31044, 32;
	and.b64  	%rd2874, %rd2853, 4294967295;
	add.s64 	%rd31043, %rd2873, %rd2874;
	shr.u64 	%rd2875, %rd31043, 32;
	and.b64  	%rd2876, %rd2856, 4294967295;
	add.s64 	%rd31042, %rd2875, %rd2876;
	shr.u64 	%rd2877, %rd31042, 32;
	and.b64  	%rd2878, %rd2859, 4294967295;
	add.s64 	%rd31041, %rd2877, %rd2878;
	shr.u64 	%rd2879, %rd31041, 32;
	and.b64  	%rd2880, %rd2862, 4294967295;
	add.s64 	%rd31040, %rd2879, %rd2880;
	shr.u64 	%rd2881, %rd31040, 32;
	and.b64  	%rd2882, %rd2865, 4294967295;
	add.s64 	%rd31039, %rd2881, %rd2882;
	shr.u64 	%rd57, %rd31039, 32;
	{ .reg .b32 tmp; mov.b64 {tmp, %r11373}, %rd31039; }
	setp.lt.u64 	%p253, %rd31039, 4294967296;
	@%p253 bra 	$L__BB3_88;
	and.b64  	%rd2884, %rd31046, 4294967295;
	mad.lo.s64 	%rd31046, %rd57, 977, %rd2884;
	shr.u64 	%rd2885, %rd31046, 32;
	and.b64  	%rd2886, %rd31045, 4294967295;
	add.s64 	%rd2887, %rd2886, %rd57;
	add.s64 	%rd31045, %rd2887, %rd2885;
	setp.lt.u64 	%p254, %rd31045, 4294967296;
	mov.b64 	%rd31039, 4294967296;
	mov.b32 	%r11373, 0;
	@%p254 bra 	$L__BB3_88;
	shr.u64 	%rd2889, %rd31045, 32;
	and.b64  	%rd2890, %rd31044, 4294967295;
	add.s64 	%rd31044, %rd2889, %rd2890;
	setp.lt.u64 	%p255, %rd31044, 4294967296;
	@%p255 bra 	$L__BB3_88;
	shr.u64 	%rd2892, %rd31044, 32;
	and.b64  	%rd2893, %rd31043, 4294967295;
	add.s64 	%rd31043, %rd2892, %rd2893;
	setp.lt.u64 	%p256, %rd31043, 4294967296;
	mov.b64 	%rd31039, 4294967296;
	mov.u64 	%rd31044, %rd31039;
	@%p256 bra 	$L__BB3_88;
	shr.u64 	%rd2895, %rd31043, 32;
	and.b64  	%rd2896, %rd31042, 4294967295;
	add.s64 	%rd31042, %rd2895, %rd2896;
	setp.lt.u64 	%p257, %rd31042, 4294967296;
	mov.b64 	%rd31039, 4294967296;
	mov.u64 	%rd31043, %rd31039;
	@%p257 bra 	$L__BB3_88;
	shr.u64 	%rd2898, %rd31042, 32;
	and.b64  	%rd2899, %rd31041, 4294967295;
	add.s64 	%rd31041, %rd2898, %rd2899;
	setp.lt.u64 	%p258, %rd31041, 4294967296;
	mov.b64 	%rd31039, 4294967296;
	mov.u64 	%rd31042, %rd31039;
	mov.u64 	%rd31044, %rd31039;
	@%p258 bra 	$L__BB3_88;
	shr.u64 	%rd2901, %rd31041, 32;
	and.b64  	%rd2902, %rd31040, 4294967295;
	add.s64 	%rd2903, %rd2901, %rd2902;
	setp.gt.u64 	%p259, %rd2903, 4294967295;
	selp.b64 	%rd31039, 1, 4294967296, %p259;
	selp.b64 	%rd31040, 4294967296, %rd2903, %p259;
	mov.b64 	%rd31041, 4294967296;
	mov.u64 	%rd31042, %rd31041;
	mov.u64 	%rd31043, %rd31041;
	mov.u64 	%rd31044, %rd31041;
$L__BB3_88:
	cvt.u32.u64 	%r11389, %rd31046;
	cvt.u32.u64 	%r11388, %rd31045;
	cvt.u32.u64 	%r11387, %rd31044;
	cvt.u32.u64 	%r11386, %rd31043;
	cvt.u32.u64 	%r11385, %rd31042;
	cvt.u32.u64 	%r11384, %rd31041;
	cvt.u32.u64 	%r11383, %rd31040;
	cvt.u32.u64 	%r11382, %rd31039;
	setp.ne.s32 	%p260, %r11373, 0;
	setp.lt.u32 	%p261, %r12105, %r11382;
	or.pred  	%p262, %p260, %p261;
	@%p262 bra 	$L__BB3_102;
	setp.gt.u32 	%p263, %r12105, %r11382;
	@%p263 bra 	$L__BB3_103;
	setp.lt.u32 	%p264, %r56, %r11383;
	@%p264 bra 	$L__BB3_102;
	setp.gt.u32 	%p265, %r56, %r11383;
	@%p265 bra 	$L__BB3_103;
	setp.lt.u32 	%p266, %r57, %r11384;
	@%p266 bra 	$L__BB3_102;
	setp.gt.u32 	%p267, %r57, %r11384;
	@%p267 bra 	$L__BB3_103;
	setp.lt.u32 	%p268, %r58, %r11385;
	@%p268 bra 	$L__BB3_102;
	setp.gt.u32 	%p269, %r58, %r11385;
	@%p269 bra 	$L__BB3_103;
	setp.lt.u32 	%p270, %r59, %r11386;
	@%p270 bra 	$L__BB3_102;
	setp.gt.u32 	%p271, %r59, %r11386;
	@%p271 bra 	$L__BB3_103;
	setp.lt.u32 	%p272, %r55, %r11387;
	@%p272 bra 	$L__BB3_102;
	setp.gt.u32 	%p273, %r55, %r11387;
	@%p273 bra 	$L__BB3_103;
	setp.lt.u32 	%p274, %r60, %r11388;
	@%p274 bra 	$L__BB3_102;
	setp.gt.u32 	%p275, %r60, %r11388;
	setp.gt.u32 	%p276, %r62, %r11389;
	or.pred  	%p277, %p275, %p276;
	@%p277 bra 	$L__BB3_103;
$L__BB3_102:
	// begin inline asm
	sub.cc.u32 %r11389, %r11389, %r62;
	subc.cc.u32 %r11388, %r11388, %r60;
	subc.cc.u32 %r11387, %r11387, %r55;
	subc.cc.u32 %r11386, %r11386, %r59;
	subc.cc.u32 %r11385, %r11385, %r58;
	subc.cc.u32 %r11384, %r11384, %r57;
	subc.cc.u32 %r11383, %r11383, %r56;
	subc.u32 %r11382, %r11382, %r54;
	
	// end inline asm
$L__BB3_103:
	setp.gt.u32 	%p278, %r11382, %r12105;
	@%p278 bra 	$L__BB3_116;
	bra.uni 	$L__BB3_117;
$L__BB3_104:
	setp.gt.u32 	%p280, %r11383, %r56;
	@%p280 bra 	$L__BB3_116;
	setp.lt.u32 	%p281, %r11383, %r56;
	@%p281 bra 	$L__BB3_118;
	setp.gt.u32 	%p282, %r11384, %r57;
	@%p282 bra 	$L__BB3_116;
	setp.lt.u32 	%p283, %r11384, %r57;
	@%p283 bra 	$L__BB3_118;
	setp.gt.u32 	%p284, %r11385, %r58;
	@%p284 bra 	$L__BB3_116;
	setp.lt.u32 	%p285, %r11385, %r58;
	@%p285 bra 	$L__BB3_118;
	setp.gt.u32 	%p286, %r11386, %r59;
	@%p286 bra 	$L__BB3_116;
	setp.lt.u32 	%p287, %r11386, %r59;
	@%p287 bra 	$L__BB3_118;
	setp.gt.u32 	%p288, %r11387, %r55;
	@%p288 bra 	$L__BB3_116;
	setp.lt.u32 	%p289, %r11387, %r55;
	@%p289 bra 	$L__BB3_118;
	setp.gt.u32 	%p290, %r11388, %r60;
	@%p290 bra 	$L__BB3_116;
	setp.lt.u32 	%p291, %r11388, %r60;
	setp.lt.u32 	%p292, %r11389, %r62;
	or.pred  	%p293, %p291, %p292;
	@%p293 bra 	$L__BB3_118;
$L__BB3_116:
	// begin inline asm
	sub.cc.u32 %r11389, %r11389, %r62;
	subc.cc.u32 %r11388, %r11388, %r60;
	subc.cc.u32 %r11387, %r11387, %r55;
	subc.cc.u32 %r11386, %r11386, %r59;
	subc.cc.u32 %r11385, %r11385, %r58;
	subc.cc.u32 %r11384, %r11384, %r57;
	subc.cc.u32 %r11383, %r11383, %r56;
	subc.u32 %r11382, %r11382, %r54;
	
	// end inline asm
	bra.uni 	$L__BB3_118;
$L__BB3_117:
	setp.lt.u32 	%p279, %r11382, %r12105;
	@%p279 bra 	$L__BB3_118;
	bra.uni 	$L__BB3_104;
$L__BB3_118:
	mul.wide.u32 	%rd2905, %r11356, %r11356;
	shr.u64 	%rd2906, %rd2905, 32;
	mul.wide.u32 	%rd2907, %r11355, %r11356;
	add.s64 	%rd2908, %rd2906, %rd2907;
	shr.u64 	%rd2909, %rd2908, 32;
	mul.wide.u32 	%rd2910, %r11354, %r11356;
	add.s64 	%rd2911, %rd2909, %rd2910;
	shr.u64 	%rd2912, %rd2911, 32;
	mul.wide.u32 	%rd2913, %r11353, %r11356;
	add.s64 	%rd2914, %rd2912, %rd2913;
	shr.u64 	%rd2915, %rd2914, 32;
	mul.wide.u32 	%rd2916, %r11352, %r11356;
	add.s64 	%rd2917, %rd2915, %rd2916;
	shr.u64 	%rd2918, %rd2917, 32;
	mul.wide.u32 	%rd2919, %r11351, %r11356;
	add.s64 	%rd2920, %rd2918, %rd2919;
	shr.u64 	%rd2921, %rd2920, 32;
	mul.wide.u32 	%rd2922, %r11350, %r11356;
	add.s64 	%rd2923, %rd2921, %rd2922;
	shr.u64 	%rd2924, %rd2923, 32;
	mul.wide.u32 	%rd2925, %r11349, %r11356;
	add.s64 	%rd2926, %rd2924, %rd2925;
	shr.u64 	%rd2927, %rd2926, 32;
	and.b64  	%rd2928, %rd2908, 4294967295;
	add.s64 	%rd2929, %rd2907, %rd2928;
	shr.u64 	%rd2930, %rd2929, 32;
	and.b64  	%rd2931, %rd2911, 4294967295;
	mul.wide.u32 	%rd2932, %r11355, %r11355;
	add.s64 	%rd2933, %rd2930, %rd2931;
	add.s64 	%rd2934, %rd2933, %rd2932;
	shr.u64 	%rd2935, %rd2934, 32;
	and.b64  	%rd2936, %rd2914, 4294967295;
	mul.wide.u32 	%rd2937, %r11354, %r11355;
	add.s64 	%rd2938, %rd2935, %rd2936;
	add.s64 	%rd2939, %rd2938, %rd2937;
	shr.u64 	%rd2940, %rd2939, 32;
	and.b64  	%rd2941, %rd2917, 4294967295;
	mul.wide.u32 	%rd2942, %r11353, %r11355;
	add.s64 	%rd2943, %rd2940, %rd2941;
	add.s64 	%rd2944, %rd2943, %rd2942;
	shr.u64 	%rd2945, %rd2944, 32;
	and.b64  	%rd2946, %rd2920, 4294967295;
	mul.wide.u32 	%rd2947, %r11352, %r11355;
	add.s64 	%rd2948, %rd2945, %rd2946;
	add.s64 	%rd2949, %rd2948, %rd2947;
	shr.u64 	%rd2950, %rd2949, 32;
	and.b64  	%rd2951, %rd2923, 4294967295;
	mul.wide.u32 	%rd2952, %r11351, %r11355;
	add.s64 	%rd2953, %rd2950, %rd2951;
	add.s64 	%rd2954, %rd2953, %rd2952;
	shr.u64 	%rd2955, %rd2954, 32;
	and.b64  	%rd2956, %rd2926, 4294967295;
	mul.wide.u32 	%rd2957, %r11350, %r11355;
	add.s64 	%rd2958, %rd2955, %rd2956;
	add.s64 	%rd2959, %rd2958, %rd2957;
	shr.u64 	%rd2960, %rd2959, 32;
	mul.wide.u32 	%rd2961, %r11349, %r11355;
	add.s64 	%rd2962, %rd2960, %rd2927;
	add.s64 	%rd2963, %rd2962, %rd2961;
	shr.u64 	%rd2964, %rd2963, 32;
	and.b64  	%rd2965, %rd2934, 4294967295;
	add.s64 	%rd2966, %rd2910, %rd2965;
	shr.u64 	%rd2967, %rd2966, 32;
	and.b64  	%rd2968, %rd2939, 4294967295;
	add.s64 	%rd2969, %rd2967, %rd2968;
	add.s64 	%rd2970, %rd2969, %rd2937;
	shr.u64 	%rd2971, %rd2970, 32;
	and.b64  	%rd2972, %rd2944, 4294967295;
	mul.wide.u32 	%rd2973, %r11354, %r11354;
	add.s64 	%rd2974, %rd2971, %rd2972;
	add.s64 	%rd2975, %rd2974, %rd2973;
	shr.u64 	%rd2976, %rd2975, 32;
	and.b64  	%rd2977, %rd2949, 4294967295;
	mul.wide.u32 	%rd2978, %r11353, %r11354;
	add.s64 	%rd2979, %rd2976, %rd2977;
	add.s64 	%rd2980, %rd2979, %rd2978;
	shr.u64 	%rd2981, %rd2980, 32;
	and.b64  	%rd2982, %rd2954, 4294967295;
	mul.wide.u32 	%rd2983, %r11352, %r11354;
	add.s64 	%rd2984, %rd2981, %rd2982;
	add.s64 	%rd2985, %rd2984, %rd2983;
	shr.u64 	%rd2986, %rd2985, 32;
	and.b64  	%rd2987, %rd2959, 4294967295;
	mul.wide.u32 	%rd2988, %r11351, %r11354;
	add.s64 	%rd2989, %rd2986, %rd2987;
	add.s64 	%rd2990, %rd2989, %rd2988;
	shr.u64 	%rd2991, %rd2990, 32;
	and.b64  	%rd2992, %rd2963, 4294967295;
	mul.wide.u32 	%rd2993, %r11350, %r11354;
	add.s64 	%rd2994, %rd2991, %rd2992;
	add.s64 	%rd2995, %rd2994, %rd2993;
	shr.u64 	%rd2996, %rd2995, 32;
	mul.wide.u32 	%rd2997, %r11349, %r11354;
	add.s64 	%rd2998, %rd2996, %rd2964;
	add.s64 	%rd2999, %rd2998, %rd2997;
	shr.u64 	%rd3000, %rd2999, 32;
	and.b64  	%rd3001, %rd2970, 4294967295;
	add.s64 	%rd3002, %rd2913, %rd3001;
	shr.u64 	%rd3003, %rd3002, 32;
	and.b64  	%rd3004, %rd2975, 4294967295;
	add.s64 	%rd3005, %rd3003, %rd3004;
	add.s64 	%rd3006, %rd3005, %rd2942;
	shr.u64 	%rd3007, %rd3006, 32;
	and.b64  	%rd3008, %rd2980, 4294967295;
	add.s64 	%rd3009, %rd3007, %rd3008;
	add.s64 	%rd3010, %rd3009, %rd2978;
	shr.u64 	%rd3011, %rd3010, 32;
	and.b64  	%rd3012, %rd2985, 4294967295;
	mul.wide.u32 	%rd3013, %r11353, %r11353;
	add.s64 	%rd3014, %rd3011, %rd3012;
	add.s64 	%rd3015, %rd3014, %rd3013;
	shr.u64 	%rd3016, %rd3015, 32;
	and.b64  	%rd3017, %rd2990, 4294967295;
	mul.wide.u32 	%rd3018, %r11352, %r11353;
	add.s64 	%rd3019, %rd3016, %rd3017;
	add.s64 	%rd3020, %rd3019, %rd3018;
	shr.u64 	%rd3021, %rd3020, 32;
	and.b64  	%rd3022, %rd2995, 4294967295;
	mul.wide.u32 	%rd3023, %r11351, %r11353;
	add.s64 	%rd3024, %rd3021, %rd3022;
	add.s64 	%rd3025, %rd3024, %rd3023;
	shr.u64 	%rd3026, %rd3025, 32;
	and.b64  	%rd3027, %rd2999, 4294967295;
	mul.wide.u32 	%rd3028, %r11350, %r11353;
	add.s64 	%rd3029, %rd3026, %rd3027;
	add.s64 	%rd3030, %rd3029, %rd3028;
	shr.u64 	%rd3031, %rd3030, 32;
	mul.wide.u32 	%rd3032, %r11349, %r11353;
	add.s64 	%rd3033, %rd3031, %rd3000;
	add.s64 	%rd3034, %rd3033, %rd3032;
	shr.u64 	%rd3035, %rd3034, 32;
	and.b64  	%rd3036, %rd3006, 4294967295;
	add.s64 	%rd3037, %rd2916, %rd3036;
	shr.u64 	%rd3038, %rd3037, 32;
	and.b64  	%rd3039, %rd3010, 4294967295;
	add.s64 	%rd3040, %rd3038, %rd3039;
	add.s64 	%rd3041, %rd3040, %rd2947;
	shr.u64 	%rd3042, %rd3041, 32;
	and.b64  	%rd3043, %rd3015, 4294967295;
	add.s64 	%rd3044, %rd3042, %rd3043;
	add.s64 	%rd3045, %rd3044, %rd2983;
	shr.u64 	%rd3046, %rd3045, 32;
	and.b64  	%rd3047, %rd3020, 4294967295;
	add.s64 	%rd3048, %rd3046, %rd3047;
	add.s64 	%rd3049, %rd3048, %rd3018;
	shr.u64 	%rd3050, %rd3049, 32;
	and.b64  	%rd3051, %rd3025, 4294967295;
	mul.wide.u32 	%rd3052, %r11352, %r11352;
	add.s64 	%rd3053, %rd3050, %rd3051;
	add.s64 	%rd3054, %rd3053, %rd3052;
	shr.u64 	%rd3055, %rd3054, 32;
	and.b64  	%rd3056, %rd3030, 4294967295;
	mul.wide.u32 	%rd3057, %r11351, %r11352;
	add.s64 	%rd3058, %rd3055, %rd3056;
	add.s64 	%rd3059, %rd3058, %rd3057;
	shr.u64 	%rd3060, %rd3059, 32;
	and.b64  	%rd3061, %rd3034, 4294967295;
	mul.wide.u32 	%rd3062, %r11350, %r11352;
	add.s64 	%rd3063, %rd3060, %rd3061;
	add.s64 	%rd3064, %rd3063, %rd3062;
	shr.u64 	%rd3065, %rd3064, 32;
	mul.wide.u32 	%rd3066, %r11349, %r11352;
	add.s64 	%rd3067, %rd3065, %rd3035;
	add.s64 	%rd3068, %rd3067, %rd3066;
	shr.u64 	%rd3069, %rd3068, 32;
	and.b64  	%rd3070, %rd3041, 4294967295;
	add.s64 	%rd3071, %rd2919, %rd3070;
	shr.u64 	%rd3072, %rd3071, 32;
	and.b64  	%rd3073, %rd3045, 4294967295;
	add.s64 	%rd3074, %rd3072, %rd3073;
	add.s64 	%rd3075, %rd3074, %rd2952;
	shr.u64 	%rd3076, %rd3075, 32;
	and.b64  	%rd3077, %rd3049, 4294967295;
	add.s64 	%rd3078, %rd3076, %rd3077;
	add.s64 	%rd3079, %rd3078, %rd2988;
	shr.u64 	%rd3080, %rd3079, 32;
	and.b64  	%rd3081, %rd3054, 4294967295;
	add.s64 	%rd3082, %rd3080, %rd3081;
	add.s64 	%rd3083, %rd3082, %rd3023;
	shr.u64 	%rd3084, %rd3083, 32;
	and.b64  	%rd3085, %rd3059, 4294967295;
	add.s64 	%rd3086, %rd3084, %rd3085;
	add.s64 	%rd3087, %rd3086, %rd3057;
	shr.u64 	%rd3088, %rd3087, 32;
	and.b64  	%rd3089, %rd3064, 4294967295;
	mul.wide.u32 	%rd3090, %r11351, %r11351;
	add.s64 	%rd3091, %rd3088, %rd3089;
	add.s64 	%rd3092, %rd3091, %rd3090;
	shr.u64 	%rd3093, %rd3092, 32;
	and.b64  	%rd3094, %rd3068, 4294967295;
	mul.wide.u32 	%rd3095, %r11350, %r11351;
	add.s64 	%rd3096, %rd3093, %rd3094;
	add.s64 	%rd3097, %rd3096, %rd3095;
	shr.u64 	%rd3098, %rd3097, 32;
	mul.wide.u32 	%rd3099, %r11349, %r11351;
	add.s64 	%rd3100, %rd3098, %rd3069;
	add.s64 	%rd3101, %rd3100, %rd3099;
	shr.u64 	%rd3102, %rd3101, 32;
	and.b64  	%rd3103, %rd3075, 4294967295;
	add.s64 	%rd3104, %rd2922, %rd3103;
	shr.u64 	%rd3105, %rd3104, 32;
	and.b64  	%rd3106, %rd3079, 4294967295;
	add.s64 	%rd3107, %rd3105, %rd3106;
	add.s64 	%rd3108, %rd3107, %rd2957;
	shr.u64 	%rd3109, %rd3108, 32;
	and.b64  	%rd3110, %rd3083, 4294967295;
	add.s64 	%rd3111, %rd3109, %rd3110;
	add.s64 	%rd3112, %rd3111, %rd2993;
	shr.u64 	%rd3113, %rd3112, 32;
	and.b64  	%rd3114, %rd3087, 4294967295;
	add.s64 	%rd3115, %rd3113, %rd3114;
	add.s64 	%rd3116, %rd3115, %rd3028;
	shr.u64 	%rd3117, %rd3116, 32;
	and.b64  	%rd3118, %rd3092, 4294967295;
	add.s64 	%rd3119, %rd3117, %rd3118;
	add.s64 	%rd3120, %rd3119, %rd3062;
	shr.u64 	%rd3121, %rd3120, 32;
	and.b64  	%rd3122, %rd3097, 4294967295;
	add.s64 	%rd3123, %rd3121, %rd3122;
	add.s64 	%rd3124, %rd3123, %rd3095;
	shr.u64 	%rd3125, %rd3124, 32;
	and.b64  	%rd3126, %rd3101, 4294967295;
	mul.wide.u32 	%rd3127, %r11350, %r11350;
	add.s64 	%rd3128, %rd3125, %rd3126;
	add.s64 	%rd3129, %rd3128, %rd3127;
	shr.u64 	%rd3130, %rd3129, 32;
	mul.wide.u32 	%rd3131, %r11349, %r11350;
	add.s64 	%rd3132, %rd3130, %rd3102;
	add.s64 	%rd3133, %rd3132, %rd3131;
	shr.u64 	%rd3134, %rd3133, 32;
	and.b64  	%rd3135, %rd3108, 4294967295;
	add.s64 	%rd3136, %rd2925, %rd3135;
	shr.u64 	%rd3137, %rd3136, 32;
	and.b64  	%rd3138, %rd3112, 4294967295;
	add.s64 	%rd3139, %rd3137, %rd3138;
	add.s64 	%rd3140, %rd3139, %rd2961;
	shr.u64 	%rd3141, %rd3140, 32;
	and.b64  	%rd3142, %rd3116, 4294967295;
	add.s64 	%rd3143, %rd3141, %rd3142;
	add.s64 	%rd3144, %rd3143, %rd2997;
	shr.u64 	%rd3145, %rd3144, 32;
	and.b64  	%rd3146, %rd3120, 4294967295;
	add.s64 	%rd3147, %rd3145, %rd3146;
	add.s64 	%rd3148, %rd3147, %rd3032;
	shr.u64 	%rd3149, %rd3148, 32;
	and.b64  	%rd3150, %rd3124, 4294967295;
	add.s64 	%rd3151, %rd3149, %rd3150;
	add.s64 	%rd3152, %rd3151, %rd3066;
	shr.u64 	%rd3153, %rd3152, 32;
	and.b64  	%rd3154, %rd3129, 4294967295;
	add.s64 	%rd3155, %rd3153, %rd3154;
	add.s64 	%rd3156, %rd3155, %rd3099;
	shr.u64 	%rd3157, %rd3156, 32;
	and.b64  	%rd3158, %rd3133, 4294967295;
	add.s64 	%rd3159, %rd3157, %rd3158;
	add.s64 	%rd3160, %rd3159, %rd3131;
	shr.u64 	%rd3161, %rd3160, 32;
	mul.wide.u32 	%rd3162, %r11349, %r11349;
	add.s64 	%rd3163, %rd3161, %rd3134;
	add.s64 	%rd3164, %rd3163, %rd3162;
	shr.u64 	%rd3165, %rd3164, 32;
	{ .reg .b32 tmp; mov.b64 {tmp, %r5847}, %rd3164; }
	and.b64  	%rd3166, %rd3140, 4294967295;
	mul.lo.s64 	%rd3167, %rd3166, 977;
	and.b64  	%rd3168, %rd2905, 4294967293;
	and.b64  	%rd3169, %rd3167, 4294967295;
	add.s64 	%rd31054, %rd3169, %rd3168;
	shr.u64 	%rd3170, %rd3167, 32;
	shr.u64 	%rd3171, %rd31054, 32;
	add.s64 	%rd3172, %rd3171, %rd3170;
	and.b64  	%rd3173, %rd3144, 4294967295;
	mul.lo.s64 	%rd3174, %rd3173, 977;
	and.b64  	%rd3175, %rd2929, 4294967295;
	and.b64  	%rd3176, %rd3174, 4294967295;
	add.s64 	%rd3177, %rd3172, %rd3175;
	add.s64 	%rd3178, %rd3177, %rd3176;
	add.s64 	%rd31053, %rd3178, %rd3166;
	shr.u64 	%rd3179, %rd3174, 32;
	shr.u64 	%rd3180, %rd31053, 32;
	add.s64 	%rd3181, %rd3180, %rd3179;
	and.b64  	%rd3182, %rd3148, 4294967295;
	mul.lo.s64 	%rd3183, %rd3182, 977;
	and.b64  	%rd3184, %rd2966, 4294967295;
	and.b64  	%rd3185, %rd3183, 4294967295;
	add.s64 	%rd3186, %rd3181, %rd3184;
	add.s64 	%rd3187, %rd3186, %rd3185;
	add.s64 	%rd31052, %rd3187, %rd3173;
	shr.u64 	%rd3188, %rd3183, 32;
	shr.u64 	%rd3189, %rd31052, 32;
	add.s64 	%rd3190, %rd3189, %rd3188;
	and.b64  	%rd3191, %rd3152, 4294967295;
	mul.lo.s64 	%rd3192, %rd3191, 977;
	and.b64  	%rd3193, %rd3002, 4294967295;
	and.b64  	%rd3194, %rd3192, 4294967295;
	add.s64 	%rd3195, %rd3190, %rd3193;
	add.s64 	%rd3196, %rd3195, %rd3194;
	add.s64 	%rd31051, %rd3196, %rd3182;
	shr.u64 	%rd3197, %rd3192, 32;
	shr.u64 	%rd3198, %rd31051, 32;
	add.s64 	%rd3199, %rd3198, %rd3197;
	and.b64  	%rd3200, %rd3156, 4294967295;
	mul.lo.s64 	%rd3201, %rd3200, 977;
	and.b64  	%rd3202, %rd3037, 4294967295;
	and.b64  	%rd3203, %rd3201, 4294967295;
	add.s64 	%rd3204, %rd3199, %rd3202;
	add.s64 	%rd3205, %rd3204, %rd3203;
	add.s64 	%rd31050, %rd3205, %rd3191;
	shr.u64 	%rd3206, %rd3201, 32;
	shr.u64 	%rd3207, %rd31050, 32;
	add.s64 	%rd3208, %rd3207, %rd3206;
	and.b64  	%rd3209, %rd3160, 4294967295;
	mul.lo.s64 	%rd3210, %rd3209, 977;
	and.b64  	%rd3211, %rd3071, 4294967295;
	and.b64  	%rd3212, %rd3210, 4294967295;
	add.s64 	%rd3213, %rd3208, %rd3211;
	add.s64 	%rd3214, %rd3213, %rd3212;
	add.s64 	%rd31049, %rd3214, %rd3200;
	shr.u64 	%rd3215, %rd3210, 32;
	shr.u64 	%rd3216, %rd31049, 32;
	add.s64 	%rd3217, %rd3216, %rd3215;
	and.b64  	%rd3218, %rd3164, 4294967295;
	mul.lo.s64 	%rd3219, %rd3218, 977;
	and.b64  	%rd3220, %rd3104, 4294967295;
	and.b64  	%rd3221, %rd3219, 4294967295;
	add.s64 	%rd3222, %rd3217, %rd3220;
	add.s64 	%rd3223, %rd3222, %rd3221;
	add.s64 	%rd31048, %rd3223, %rd3209;
	shr.u64 	%rd3224, %rd3219, 32;
	shr.u64 	%rd3225, %rd31048, 32;
	add.s64 	%rd3226, %rd3225, %rd3224;
	mul.lo.s64 	%rd3227, %rd3165, 977;
	and.b64  	%rd3228, %rd3136, 4294967295;
	and.b64  	%rd3229, %rd3227, 4294967295;
	add.s64 	%rd3230, %rd3226, %rd3228;
	add.s64 	%rd3231, %rd3230, %rd3229;
	add.s64 	%rd31047, %rd3231, %rd3218;
	shr.u64 	%rd3232, %rd3227, 32;
	shr.u64 	%rd3233, %rd31047, 32;
	cvt.u32.u64 	%r5848, %rd3233;
	cvt.u32.u64 	%r5849, %rd3232;
	add.s32 	%r5850, %r5848, %r5849;
	add.s32 	%r186, %r5850, %r5847;
	setp.eq.s32 	%p295, %r186, 0;
	mov.pred 	%p4416, 0;
	@%p295 bra 	$L__BB3_126;
	cvt.u64.u32 	%rd3234, %r186;
	mul.wide.u32 	%rd3235, %r186, 977;
	shr.u64 	%rd3236, %rd3235, 32;
	and.b64  	%rd3237, %rd31054, 4294967295;
	and.b64  	%rd3238, %rd3235, 4294967295;
	add.s64 	%rd31054, %rd3238, %rd3237;
	shr.u64 	%rd3239, %rd31054, 32;
	and.b64  	%rd3240, %rd31053, 4294967295;
	add.s64 	%rd3241, %rd3236, %rd3240;
	add.s64 	%rd3242, %rd3241, %rd3234;
	add.s64 	%rd31053, %rd3242, %rd3239;
	setp.lt.u64 	%p297, %rd31053, 4294967296;
	@%p297 bra 	$L__BB3_126;
	shr.u64 	%rd3243, %rd31053, 32;
	and.b64  	%rd3244, %rd31052, 4294967295;
	add.s64 	%rd31052, %rd3243, %rd3244;
	setp.lt.u64 	%p299, %rd31052, 4294967296;
	@%p299 bra 	$L__BB3_126;
	shr.u64 	%rd3245, %rd31052, 32;
	and.b64  	%rd3246, %rd31051, 4294967295;
	add.s64 	%rd31051, %rd3245, %rd3246;
	setp.lt.u64 	%p301, %rd31051, 4294967296;
	@%p301 bra 	$L__BB3_126;
	shr.u64 	%rd3248, %rd31051, 32;
	and.b64  	%rd3249, %rd31050, 4294967295;
	add.s64 	%rd31050, %rd3248, %rd3249;
	setp.lt.u64 	%p303, %rd31050, 4294967296;
	mov.b64 	%rd31051, 4294967296;
	@%p303 bra 	$L__BB3_126;
	shr.u64 	%rd3251, %rd31050, 32;
	and.b64  	%rd3252, %rd31049, 4294967295;
	add.s64 	%rd31049, %rd3251, %rd3252;
	setp.lt.u64 	%p305, %rd31049, 4294967296;
	mov.b64 	%rd31050, 4294967296;
	mov.u64 	%rd31051, %rd31050;
	@%p305 bra 	$L__BB3_126;
	shr.u64 	%rd3254, %rd31049, 32;
	and.b64  	%rd3255, %rd31048, 4294967295;
	add.s64 	%rd31048, %rd3254, %rd3255;
	setp.lt.u64 	%p307, %rd31048, 4294967296;
	mov.b64 	%rd31049, 4294967296;
	mov.u64 	%rd31050, %rd31049;
	mov.u64 	%rd31051, %rd31049;
	@%p307 bra 	$L__BB3_126;
	shr.u64 	%rd3257, %rd31048, 32;
	and.b64  	%rd3258, %rd31047, 4294967295;
	add.s64 	%rd3259, %rd3257, %rd3258;
	setp.gt.u64 	%p4416, %rd3259, 4294967295;
	min.u64 	%rd31047, %rd3259, 4294967296;
	mov.b64 	%rd31048, 4294967296;
	mov.u64 	%rd31049, %rd31048;
	mov.u64 	%rd31050, %rd31048;
	mov.u64 	%rd31051, %rd31048;
$L__BB3_126:
	cvt.u32.u64 	%r11405, %rd31054;
	cvt.u32.u64 	%r11404, %rd31053;
	cvt.u32.u64 	%r11403, %rd31052;
	cvt.u32.u64 	%r11402, %rd31051;
	cvt.u32.u64 	%r11401, %rd31050;
	cvt.u32.u64 	%r11400, %rd31049;
	cvt.u32.u64 	%r11399, %rd31048;
	cvt.u32.u64 	%r11398, %rd31047;
	setp.lt.u32 	%p308, %r12105, %r11398;
	or.pred  	%p309, %p4416, %p308;
	@%p309 bra 	$L__BB3_140;
	setp.gt.u32 	%p310, %r12105, %r11398;
	@%p310 bra 	$L__BB3_141;
	setp.lt.u32 	%p311, %r56, %r11399;
	@%p311 bra 	$L__BB3_140;
	setp.gt.u32 	%p312, %r56, %r11399;
	@%p312 bra 	$L__BB3_141;
	setp.lt.u32 	%p313, %r57, %r11400;
	@%p313 bra 	$L__BB3_140;
	setp.gt.u32 	%p314, %r57, %r11400;
	@%p314 bra 	$L__BB3_141;
	setp.lt.u32 	%p315, %r58, %r11401;
	@%p315 bra 	$L__BB3_140;
	setp.gt.u32 	%p316, %r58, %r11401;
	@%p316 bra 	$L__BB3_141;
	setp.lt.u32 	%p317, %r59, %r11402;
	@%p317 bra 	$L__BB3_140;
	setp.gt.u32 	%p318, %r59, %r11402;
	@%p318 bra 	$L__BB3_141;
	setp.lt.u32 	%p319, %r55, %r11403;
	@%p319 bra 	$L__BB3_140;
	setp.gt.u32 	%p320, %r55, %r11403;
	@%p320 bra 	$L__BB3_141;
	setp.lt.u32 	%p321, %r60, %r11404;
	@%p321 bra 	$L__BB3_140;
	setp.gt.u32 	%p322, %r60, %r11404;
	setp.gt.u32 	%p323, %r62, %r11405;
	or.pred  	%p324, %p322, %p323;
	@%p324 bra 	$L__BB3_141;
$L__BB3_140:
	// begin inline asm
	sub.cc.u32 %r11405, %r11405, %r62;
	subc.cc.u32 %r11404, %r11404, %r60;
	subc.cc.u32 %r11403, %r11403, %r55;
	subc.cc.u32 %r11402, %r11402, %r59;
	subc.cc.u32 %r11401, %r11401, %r58;
	subc.cc.u32 %r11400, %r11400, %r57;
	subc.cc.u32 %r11399, %r11399, %r56;
	subc.u32 %r11398, %r11398, %r54;
	
	// end inline asm
$L__BB3_141:
	setp.gt.u32 	%p325, %r11398, %r12105;
	@%p325 bra 	$L__BB3_154;
	bra.uni 	$L__BB3_155;
$L__BB3_142:
	setp.gt.u32 	%p327, %r11399, %r56;
	@%p327 bra 	$L__BB3_154;
	setp.lt.u32 	%p328, %r11399, %r56;
	@%p328 bra 	$L__BB3_156;
	setp.gt.u32 	%p329, %r11400, %r57;
	@%p329 bra 	$L__BB3_154;
	setp.lt.u32 	%p330, %r11400, %r57;
	@%p330 bra 	$L__BB3_156;
	setp.gt.u32 	%p331, %r11401, %r58;
	@%p331 bra 	$L__BB3_154;
	setp.lt.u32 	%p332, %r11401, %r58;
	@%p332 bra 	$L__BB3_156;
	setp.gt.u32 	%p333, %r11402, %r59;
	@%p333 bra 	$L__BB3_154;
	setp.lt.u32 	%p334, %r11402, %r59;
	@%p334 bra 	$L__BB3_156;
	setp.gt.u32 	%p335, %r11403, %r55;
	@%p335 bra 	$L__BB3_154;
	setp.lt.u32 	%p336, %r11403, %r55;
	@%p336 bra 	$L__BB3_156;
	setp.gt.u32 	%p337, %r11404, %r60;
	@%p337 bra 	$L__BB3_154;
	setp.lt.u32 	%p338, %r11404, %r60;
	setp.lt.u32 	%p339, %r11405, %r62;
	or.pred  	%p340, %p338, %p339;
	@%p340 bra 	$L__BB3_156;
$L__BB3_154:
	// begin inline asm
	sub.cc.u32 %r11405, %r11405, %r62;
	subc.cc.u32 %r11404, %r11404, %r60;
	subc.cc.u32 %r11403, %r11403, %r55;
	subc.cc.u32 %r11402, %r11402, %r59;
	subc.cc.u32 %r11401, %r11401, %r58;
	subc.cc.u32 %r11400, %r11400, %r57;
	subc.cc.u32 %r11399, %r11399, %r56;
	subc.u32 %r11398, %r11398, %r54;
	
	// end inline asm
	bra.uni 	$L__BB3_156;
$L__BB3_155:
	setp.lt.u32 	%p326, %r11398, %r12105;
	@%p326 bra 	$L__BB3_156;
	bra.uni 	$L__BB3_142;
$L__BB3_156:
	shl.b32 	%r5899, %r11405, 3;
	shr.u32 	%r5900, %r11405, 29;
	cvt.u64.u32 	%rd3261, %r5900;
	mul.wide.u32 	%rd3262, %r11404, 8;
	or.b64  	%rd3263, %rd3262, %rd3261;
	shr.u64 	%rd3264, %rd3262, 32;
	mul.wide.u32 	%rd3265, %r11403, 8;
	or.b64  	%rd3266, %rd3265, %rd3264;
	shr.u64 	%rd3267, %rd3265, 32;
	mul.wide.u32 	%rd3268, %r11402, 8;
	or.b64  	%rd3269, %rd3268, %rd3267;
	shr.u64 	%rd3270, %rd3268, 32;
	mul.wide.u32 	%rd3271, %r11401, 8;
	add.s64 	%rd3272, %rd3271, %rd3270;
	shr.u64 	%rd3273, %rd3272, 32;
	mul.wide.u32 	%rd3274, %r11400, 8;
	add.s64 	%rd3275, %rd3274, %rd3273;
	shr.u64 	%rd3276, %rd3275, 32;
	mul.wide.u32 	%rd3277, %r11399, 8;
	add.s64 	%rd3278, %rd3277, %rd3276;
	shr.u64 	%rd3279, %rd3278, 32;
	mul.wide.u32 	%rd3280, %r11398, 8;
	add.s64 	%rd3281, %rd3280, %rd3279;
	shr.u64 	%rd3282, %rd3281, 32;
	cvt.u64.u32 	%rd3283, %r5899;
	mad.lo.s64 	%rd31062, %rd3282, 977, %rd3283;
	shr.u64 	%rd3284, %rd31062, 32;
	and.b64  	%rd3285, %rd3263, 4294967295;
	add.s64 	%rd3286, %rd3284, %rd3285;
	add.s64 	%rd31061, %rd3286, %rd3282;
	shr.u64 	%rd3287, %rd31061, 32;
	and.b64  	%rd3288, %rd3266, 4294967295;
	add.s64 	%rd31060, %rd3287, %rd3288;
	shr.u64 	%rd3289, %rd31060, 32;
	and.b64  	%rd3290, %rd3269, 4294967295;
	add.s64 	%rd31059, %rd3289, %rd3290;
	shr.u64 	%rd3291, %rd31059, 32;
	and.b64  	%rd3292, %rd3272, 4294967295;
	add.s64 	%rd31058, %rd3291, %rd3292;
	shr.u64 	%rd3293, %rd31058, 32;
	and.b64  	%rd3294, %rd3275, 4294967295;
	add.s64 	%rd31057, %rd3293, %rd3294;
	shr.u64 	%rd3295, %rd31057, 32;
	and.b64  	%rd3296, %rd3278, 4294967295;
	add.s64 	%rd31056, %rd3295, %rd3296;
	shr.u64 	%rd3297, %rd31056, 32;
	and.b64  	%rd3298, %rd3281, 4294967295;
	add.s64 	%rd31055, %rd3297, %rd3298;
	shr.u64 	%rd106, %rd31055, 32;
	{ .reg .b32 tmp; mov.b64 {tmp, %r11406}, %rd31055; }
	setp.lt.u64 	%p341, %rd31055, 4294967296;
	@%p341 bra 	$L__BB3_163;
	and.b64  	%rd3300, %rd31062, 4294967295;
	mad.lo.s64 	%rd31062, %rd106, 977, %rd3300;
	shr.u64 	%rd3301, %rd31062, 32;
	and.b64  	%rd3302, %rd31061, 4294967295;
	add.s64 	%rd3303, %rd3302, %rd106;
	add.s64 	%rd31061, %rd3303, %rd3301;
	setp.lt.u64 	%p342, %rd31061, 4294967296;
	mov.b64 	%rd31055, 4294967296;
	mov.b32 	%r11406, 0;
	@%p342 bra 	$L__BB3_163;
	shr.u64 	%rd3305, %rd31061, 32;
	and.b64  	%rd3306, %rd31060, 4294967295;
	add.s64 	%rd31060, %rd3305, %rd3306;
	setp.lt.u64 	%p343, %rd31060, 4294967296;
	@%p343 bra 	$L__BB3_163;
	shr.u64 	%rd3308, %rd31060, 32;
	and.b64  	%rd3309, %rd31059, 4294967295;
	add.s64 	%rd31059, %rd3308, %rd3309;
	setp.lt.u64 	%p344, %rd31059, 4294967296;
	mov.b64 	%rd31055, 4294967296;
	mov.u64 	%rd31060, %rd31055;
	@%p344 bra 	$L__BB3_163;
	shr.u64 	%rd3311, %rd31059, 32;
	and.b64  	%rd3312, %rd31058, 4294967295;
	add.s64 	%rd31058, %rd3311, %rd3312;
	setp.lt.u64 	%p345, %rd31058, 4294967296;
	mov.b64 	%rd31055, 4294967296;
	mov.u64 	%rd31059, %rd31055;
	@%p345 bra 	$L__BB3_163;
	shr.u64 	%rd3314, %rd31058, 32;
	and.b64  	%rd3315, %rd31057, 4294967295;
	add.s64 	%rd31057, %rd3314, %rd3315;
	setp.lt.u64 	%p346, %rd31057, 4294967296;
	mov.b64 	%rd31055, 4294967296;
	mov.u64 	%rd31058, %rd31055;
	mov.u64 	%rd31060, %rd31055;
	@%p346 bra 	$L__BB3_163;
	shr.u64 	%rd3317, %rd31057, 32;
	and.b64  	%rd3318, %rd31056, 4294967295;
	add.s64 	%rd3319, %rd3317, %rd3318;
	setp.gt.u64 	%p347, %rd3319, 4294967295;
	selp.b64 	%rd31055, 1, 4294967296, %p347;
	selp.b64 	%rd31056, 4294967296, %rd3319, %p347;
	mov.b64 	%rd31057, 4294967296;
	mov.u64 	%rd31058, %rd31057;
	mov.u64 	%rd31059, %rd31057;
	mov.u64 	%rd31060, %rd31057;
$L__BB3_163:
	cvt.u32.u64 	%r11422, %rd31062;
	cvt.u32.u64 	%r11421, %rd31061;
	cvt.u32.u64 	%r11420, %rd31060;
	cvt.u32.u64 	%r11419, %rd31059;
	cvt.u32.u64 	%r11418, %rd31058;
	cvt.u32.u64 	%r11417, %rd31057;
	cvt.u32.u64 	%r11416, %rd31056;
	cvt.u32.u64 	%r11415, %rd31055;
	setp.ne.s32 	%p348, %r11406, 0;
	setp.lt.u32 	%p349, %r12105, %r11415;
	or.pred  	%p350, %p348, %p349;
	@%p350 bra 	$L__BB3_177;
	setp.gt.u32 	%p351, %r12105, %r11415;
	@%p351 bra 	$L__BB3_178;
	setp.lt.u32 	%p352, %r56, %r11416;
	@%p352 bra 	$L__BB3_177;
	setp.gt.u32 	%p353, %r56, %r11416;
	@%p353 bra 	$L__BB3_178;
	setp.lt.u32 	%p354, %r57, %r11417;
	@%p354 bra 	$L__BB3_177;
	setp.gt.u32 	%p355, %r57, %r11417;
	@%p355 bra 	$L__BB3_178;
	setp.lt.u32 	%p356, %r58, %r11418;
	@%p356 bra 	$L__BB3_177;
	setp.gt.u32 	%p357, %r58, %r11418;
	@%p357 bra 	$L__BB3_178;
	setp.lt.u32 	%p358, %r59, %r11419;
	@%p358 bra 	$L__BB3_177;
	setp.gt.u32 	%p359, %r59, %r11419;
	@%p359 bra 	$L__BB3_178;
	setp.lt.u32 	%p360, %r55, %r11420;
	@%p360 bra 	$L__BB3_177;
	setp.gt.u32 	%p361, %r55, %r11420;
	@%p361 bra 	$L__BB3_178;
	setp.lt.u32 	%p362, %r60, %r11421;
	@%p362 bra 	$L__BB3_177;
	setp.gt.u32 	%p363, %r60, %r11421;
	setp.gt.u32 	%p364, %r62, %r11422;
	or.pred  	%p365, %p363, %p364;
	@%p365 bra 	$L__BB3_178;
$L__BB3_177:
	// begin inline asm
	sub.cc.u32 %r11422, %r11422, %r62;
	subc.cc.u32 %r11421, %r11421, %r60;
	subc.cc.u32 %r11420, %r11420, %r55;
	subc.cc.u32 %r11419, %r11419, %r59;
	subc.cc.u32 %r11418, %r11418, %r58;
	subc.cc.u32 %r11417, %r11417, %r57;
	subc.cc.u32 %r11416, %r11416, %r56;
	subc.u32 %r11415, %r11415, %r54;
	
	// end inline asm
$L__BB3_178:
	setp.gt.u32 	%p366, %r11415, %r12105;
	@%p366 bra 	$L__BB3_191;
	bra.uni 	$L__BB3_192;
$L__BB3_179:
	setp.gt.u32 	%p368, %r11416, %r56;
	@%p368 bra 	$L__BB3_191;
	setp.lt.u32 	%p369, %r11416, %r56;
	@%p369 bra 	$L__BB3_193;
	setp.gt.u32 	%p370, %r11417, %r57;
	@%p370 bra 	$L__BB3_191;
	setp.lt.u32 	%p371, %r11417, %r57;
	@%p371 bra 	$L__BB3_193;
	setp.gt.u32 	%p372, %r11418, %r58;
	@%p372 bra 	$L__BB3_191;
	setp.lt.u32 	%p373, %r11418, %r58;
	@%p373 bra 	$L__BB3_193;
	setp.gt.u32 	%p374, %r11419, %r59;
	@%p374 bra 	$L__BB3_191;
	setp.lt.u32 	%p375, %r11419, %r59;
	@%p375 bra 	$L__BB3_193;
	setp.gt.u32 	%p376, %r11420, %r55;
	@%p376 bra 	$L__BB3_191;
	setp.lt.u32 	%p377, %r11420, %r55;
	@%p377 bra 	$L__BB3_193;
	setp.gt.u32 	%p378, %r11421, %r60;
	@%p378 bra 	$L__BB3_191;
	setp.lt.u32 	%p379, %r11421, %r60;
	setp.lt.u32 	%p380, %r11422, %r62;
	or.pred  	%p381, %p379, %p380;
	@%p381 bra 	$L__BB3_193;
$L__BB3_191:
	// begin inline asm
	sub.cc.u32 %r11422, %r11422, %r62;
	subc.cc.u32 %r11421, %r11421, %r60;
	subc.cc.u32 %r11420, %r11420, %r55;
	subc.cc.u32 %r11419, %r11419, %r59;
	subc.cc.u32 %r11418, %r11418, %r58;
	subc.cc.u32 %r11417, %r11417, %r57;
	subc.cc.u32 %r11416, %r11416, %r56;
	subc.u32 %r11415, %r11415, %r54;
	
	// end inline asm
	bra.uni 	$L__BB3_193;
$L__BB3_192:
	setp.lt.u32 	%p367, %r11415, %r12105;
	@%p367 bra 	$L__BB3_193;
	bra.uni 	$L__BB3_179;
$L__BB3_193:
	mul.wide.u32 	%rd3321, %r12129, %r12129;
	shr.u64 	%rd3322, %rd3321, 32;
	mul.wide.u32 	%rd3323, %r12128, %r12129;
	add.s64 	%rd3324, %rd3322, %rd3323;
	shr.u64 	%rd3325, %rd3324, 32;
	mul.wide.u32 	%rd3326, %r12127, %r12129;
	add.s64 	%rd3327, %rd3325, %rd3326;
	shr.u64 	%rd3328, %rd3327, 32;
	mul.wide.u32 	%rd3329, %r12126, %r12129;
	add.s64 	%rd3330, %rd3328, %rd3329;
	shr.u64 	%rd3331, %rd3330, 32;
	mul.wide.u32 	%rd3332, %r12125, %r12129;
	add.s64 	%rd3333, %rd3331, %rd3332;
	shr.u64 	%rd3334, %rd3333, 32;
	mul.wide.u32 	%rd3335, %r12124, %r12129;
	add.s64 	%rd3336, %rd3334, %rd3335;
	shr.u64 	%rd3337, %rd3336, 32;
	mul.wide.u32 	%rd3338, %r12123, %r12129;
	add.s64 	%rd3339, %rd3337, %rd3338;
	shr.u64 	%rd3340, %rd3339, 32;
	mul.wide.u32 	%rd3341, %r12122, %r12129;
	add.s64 	%rd3342, %rd3340, %rd3341;
	shr.u64 	%rd3343, %rd3342, 32;
	and.b64  	%rd3344, %rd3324, 4294967295;
	add.s64 	%rd3345, %rd3323, %rd3344;
	shr.u64 	%rd3346, %rd3345, 32;
	and.b64  	%rd3347, %rd3327, 4294967295;
	mul.wide.u32 	%rd3348, %r12128, %r12128;
	add.s64 	%rd3349, %rd3346, %rd3347;
	add.s64 	%rd3350, %rd3349, %rd3348;
	shr.u64 	%rd3351, %rd3350, 32;
	and.b64  	%rd3352, %rd3330, 4294967295;
	mul.wide.u32 	%rd3353, %r12127, %r12128;
	add.s64 	%rd3354, %rd3351, %rd3352;
	add.s64 	%rd3355, %rd3354, %rd3353;
	shr.u64 	%rd3356, %rd3355, 32;
	and.b64  	%rd3357, %rd3333, 4294967295;
	mul.wide.u32 	%rd3358, %r12126, %r12128;
	add.s64 	%rd3359, %rd3356, %rd3357;
	add.s64 	%rd3360, %rd3359, %rd3358;
	shr.u64 	%rd3361, %rd3360, 32;
	and.b64  	%rd3362, %rd3336, 4294967295;
	mul.wide.u32 	%rd3363, %r12125, %r12128;
	add.s64 	%rd3364, %rd3361, %rd3362;
	add.s64 	%rd3365, %rd3364, %rd3363;
	shr.u64 	%rd3366, %rd3365, 32;
	and.b64  	%rd3367, %rd3339, 4294967295;
	mul.wide.u32 	%rd3368, %r12124, %r12128;
	add.s64 	%rd3369, %rd3366, %rd3367;
	add.s64 	%rd3370, %rd3369, %rd3368;
	shr.u64 	%rd3371, %rd3370, 32;
	and.b64  	%rd3372, %rd3342, 4294967295;
	mul.wide.u32 	%rd3373, %r12123, %r12128;
	add.s64 	%rd3374, %rd3371, %rd3372;
	add.s64 	%rd3375, %rd3374, %rd3373;
	shr.u64 	%rd3376, %rd3375, 32;
	mul.wide.u32 	%rd3377, %r12122, %r12128;
	add.s64 	%rd3378, %rd3376, %rd3343;
	add.s64 	%rd3379, %rd3378, %rd3377;
	shr.u64 	%rd3380, %rd3379, 32;
	and.b64  	%rd3381, %rd3350, 4294967295;
	add.s64 	%rd3382, %rd3326, %rd3381;
	shr.u64 	%rd3383, %rd3382, 32;
	and.b64  	%rd3384, %rd3355, 4294967295;
	add.s64 	%rd3385, %rd3383, %rd3384;
	add.s64 	%rd3386, %rd3385, %rd3353;
	shr.u64 	%rd3387, %rd3386, 32;
	and.b64  	%rd3388, %rd3360, 4294967295;
	mul.wide.u32 	%rd3389, %r12127, %r12127;
	add.s64 	%rd3390, %rd3387, %rd3388;
	add.s64 	%rd3391, %rd3390, %rd3389;
	shr.u64 	%rd3392, %rd3391, 32;
	and.b64  	%rd3393, %rd3365, 4294967295;
	mul.wide.u32 	%rd3394, %r12126, %r12127;
	add.s64 	%rd3395, %rd3392, %rd3393;
	add.s64 	%rd3396, %rd3395, %rd3394;
	shr.u64 	%rd3397, %rd3396, 32;
	and.b64  	%rd3398, %rd3370, 4294967295;
	mul.wide.u32 	%rd3399, %r12125, %r12127;
	add.s64 	%rd3400, %rd3397, %rd3398;
	add.s64 	%rd3401, %rd3400, %rd3399;
	shr.u64 	%rd3402, %rd3401, 32;
	and.b64  	%rd3403, %rd3375, 4294967295;
	mul.wide.u32 	%rd3404, %r12124, %r12127;
	add.s64 	%rd3405, %rd3402, %rd3403;
	add.s64 	%rd3406, %rd3405, %rd3404;
	shr.u64 	%rd3407, %rd3406, 32;
	and.b64  	%rd3408, %rd3379, 4294967295;
	mul.wide.u32 	%rd3409, %r12123, %r12127;
	add.s64 	%rd3410, %rd3407, %rd3408;
	add.s64 	%rd3411, %rd3410, %rd3409;
	shr.u64 	%rd3412, %rd3411, 32;
	mul.wide.u32 	%rd3413, %r12122, %r12127;
	add.s64 	%rd3414, %rd3412, %rd3380;
	add.s64 	%rd3415, %rd3414, %rd3413;
	shr.u64 	%rd3416, %rd3415, 32;
	and.b64  	%rd3417, %rd3386, 4294967295;
	add.s64 	%rd3418, %rd3329, %rd3417;
	shr.u64 	%rd3419, %rd3418, 32;
	and.b64  	%rd3420, %rd3391, 4294967295;
	add.s64 	%rd3421, %rd3419, %rd3420;
	add.s64 	%rd3422, %rd3421, %rd3358;
	shr.u64 	%rd3423, %rd3422, 32;
	and.b64  	%rd3424, %rd3396, 4294967295;
	add.s64 	%rd3425, %rd3423, %rd3424;
	add.s64 	%rd3426, %rd3425, %rd3394;
	shr.u64 	%rd3427, %rd3426, 32;
	and.b64  	%rd3428, %rd3401, 4294967295;
	mul.wide.u32 	%rd3429, %r12126, %r12126;
	add.s64 	%rd3430, %rd3427, %rd3428;
	add.s64 	%rd3431, %rd3430, %rd3429;
	shr.u64 	%rd3432, %rd3431, 32;
	and.b64  	%rd3433, %rd3406, 4294967295;
	mul.wide.u32 	%rd3434, %r12125, %r12126;
	add.s64 	%rd3435, %rd3432, %rd3433;
	add.s64 	%rd3436, %rd3435, %rd3434;
	shr.u64 	%rd3437, %rd3436, 32;
	and.b64  	%rd3438, %rd3411, 4294967295;
	mul.wide.u32 	%rd3439, %r12124, %r12126;
	add.s64 	%rd3440, %rd3437, %rd3438;
	add.s64 	%rd3441, %rd3440, %rd3439;
	shr.u64 	%rd3442, %rd3441, 32;
	and.b64  	%rd3443, %rd3415, 4294967295;
	mul.wide.u32 	%rd3444, %r12123, %r12126;
	add.s64 	%rd3445, %rd3442, %rd3443;
	add.s64 	%rd3446, %rd3445, %rd3444;
	shr.u64 	%rd3447, %rd3446, 32;
	mul.wide.u32 	%rd3448, %r12122, %r12126;
	add.s64 	%rd3449, %rd3447, %rd3416;
	add.s64 	%rd3450, %rd3449, %rd3448;
	shr.u64 	%rd3451, %rd3450, 32;
	and.b64  	%rd3452, %rd3422, 4294967295;
	add.s64 	%rd3453, %rd3332, %rd3452;
	shr.u64 	%rd3454, %rd3453, 32;
	and.b64  	%rd3455, %rd3426, 4294967295;
	add.s64 	%rd3456, %rd3454, %rd3455;
	add.s64 	%rd3457, %rd3456, %rd3363;
	shr.u64 	%rd3458, %rd3457, 32;
	and.b64  	%rd3459, %rd3431, 4294967295;
	add.s64 	%rd3460, %rd3458, %rd3459;
	add.s64 	%rd3461, %rd3460, %rd3399;
	shr.u64 	%rd3462, %rd3461, 32;
	and.b64  	%rd3463, %rd3436, 4294967295;
	add.s64 	%rd3464, %rd3462, %rd3463;
	add.s64 	%rd3465, %rd3464, %rd3434;
	shr.u64 	%rd3466, %rd3465, 32;
	and.b64  	%rd3467, %rd3441, 4294967295;
	mul.wide.u32 	%rd3468, %r12125, %r12125;
	add.s64 	%rd3469, %rd3466, %rd3467;
	add.s64 	%rd3470, %rd3469, %rd3468;
	shr.u64 	%rd3471, %rd3470, 32;
	and.b64  	%rd3472, %rd3446, 4294967295;
	mul.wide.u32 	%rd3473, %r12124, %r12125;
	add.s64 	%rd3474, %rd3471, %rd3472;
	add.s64 	%rd3475, %rd3474, %rd3473;
	shr.u64 	%rd3476, %rd3475, 32;
	and.b64  	%rd3477, %rd3450, 4294967295;
	mul.wide.u32 	%rd3478, %r12123, %r12125;
	add.s64 	%rd3479, %rd3476, %rd3477;
	add.s64 	%rd3480, %rd3479, %rd3478;
	shr.u64 	%rd3481, %rd3480, 32;
	mul.wide.u32 	%rd3482, %r12122, %r12125;
	add.s64 	%rd3483, %rd3481, %rd3451;
	add.s64 	%rd3484, %rd3483, %rd3482;
	shr.u64 	%rd3485, %rd3484, 32;
	and.b64  	%rd3486, %rd3457, 4294967295;
	add.s64 	%rd3487, %rd3335, %rd3486;
	shr.u64 	%rd3488, %rd3487, 32;
	and.b64  	%rd3489, %rd3461, 4294967295;
	add.s64 	%rd3490, %rd3488, %rd3489;
	add.s64 	%rd3491, %rd3490, %rd3368;
	shr.u64 	%rd3492, %rd3491, 32;
	and.b64  	%rd3493, %rd3465, 4294967295;
	add.s64 	%rd3494, %rd3492, %rd3493;
	add.s64 	%rd3495, %rd3494, %rd3404;
	shr.u64 	%rd3496, %rd3495, 32;
	and.b64  	%rd3497, %rd3470, 4294967295;
	add.s64 	%rd3498, %rd3496, %rd3497;
	add.s64 	%rd3499, %rd3498, %rd3439;
	shr.u64 	%rd3500, %rd3499, 32;
	and.b64  	%rd3501, %rd3475, 4294967295;
	add.s64 	%rd3502, %rd3500, %rd3501;
	add.s64 	%rd3503, %rd3502, %rd3473;
	shr.u64 	%rd3504, %rd3503, 32;
	and.b64  	%rd3505, %rd3480, 4294967295;
	mul.wide.u32 	%rd3506, %r12124, %r12124;
	add.s64 	%rd3507, %rd3504, %rd3505;
	add.s64 	%rd3508, %rd3507, %rd3506;
	shr.u64 	%rd3509, %rd3508, 32;
	and.b64  	%rd3510, %rd3484, 4294967295;
	mul.wide.u32 	%rd3511, %r12123, %r12124;
	add.s64 	%rd3512, %rd3509, %rd3510;
	add.s64 	%rd3513, %rd3512, %rd3511;
	shr.u64 	%rd3514, %rd3513, 32;
	mul.wide.u32 	%rd3515, %r12122, %r12124;
	add.s64 	%rd3516, %rd3514, %rd3485;
	add.s64 	%rd3517, %rd3516, %rd3515;
	shr.u64 	%rd3518, %rd3517, 32;
	and.b64  	%rd3519, %rd3491, 4294967295;
	add.s64 	%rd3520, %rd3338, %rd3519;
	shr.u64 	%rd3521, %rd3520, 32;
	and.b64  	%rd3522, %rd3495, 4294967295;
	add.s64 	%rd3523, %rd3521, %rd3522;
	add.s64 	%rd3524, %rd3523, %rd3373;
	shr.u64 	%rd3525, %rd3524, 32;
	and.b64  	%rd3526, %rd3499, 4294967295;
	add.s64 	%rd3527, %rd3525, %rd3526;
	add.s64 	%rd3528, %rd3527, %rd3409;
	shr.u64 	%rd3529, %rd3528, 32;
	and.b64  	%rd3530, %rd3503, 4294967295;
	add.s64 	%rd3531, %rd3529, %rd3530;
	add.s64 	%rd3532, %rd3531, %rd3444;
	shr.u64 	%rd3533, %rd3532, 32;
	and.b64  	%rd3534, %rd3508, 4294967295;
	add.s64 	%rd3535, %rd3533, %rd3534;
	add.s64 	%rd3536, %rd3535, %rd3478;
	shr.u64 	%rd3537, %rd3536, 32;
	and.b64  	%rd3538, %rd3513, 4294967295;
	add.s64 	%rd3539, %rd3537, %rd3538;
	add.s64 	%rd3540, %rd3539, %rd3511;
	shr.u64 	%rd3541, %rd3540, 32;
	and.b64  	%rd3542, %rd3517, 4294967295;
	mul.wide.u32 	%rd3543, %r12123, %r12123;
	add.s64 	%rd3544, %rd3541, %rd3542;
	add.s64 	%rd3545, %rd3544, %rd3543;
	shr.u64 	%rd3546, %rd3545, 32;
	mul.wide.u32 	%rd3547, %r12122, %r12123;
	add.s64 	%rd3548, %rd3546, %rd3518;
	add.s64 	%rd3549, %rd3548, %rd3547;
	shr.u64 	%rd3550, %rd3549, 32;
	and.b64  	%rd3551, %rd3524, 4294967295;
	add.s64 	%rd3552, %rd3341, %rd3551;
	shr.u64 	%rd3553, %rd3552, 32;
	and.b64  	%rd3554, %rd3528, 4294967295;
	add.s64 	%rd3555, %rd3553, %rd3554;
	add.s64 	%rd3556, %rd3555, %rd3377;
	shr.u64 	%rd3557, %rd3556, 32;
	and.b64  	%rd3558, %rd3532, 4294967295;
	add.s64 	%rd3559, %rd3557, %rd3558;
	add.s64 	%rd3560, %rd3559, %rd3413;
	shr.u64 	%rd3561, %rd3560, 32;
	and.b64  	%rd3562, %rd3536, 4294967295;
	add.s64 	%rd3563, %rd3561, %rd3562;
	add.s64 	%rd3564, %rd3563, %rd3448;
	shr.u64 	%rd3565, %rd3564, 32;
	and.b64  	%rd3566, %rd3540, 4294967295;
	add.s64 	%rd3567, %rd3565, %rd3566;
	add.s64 	%rd3568, %rd3567, %rd3482;
	shr.u64 	%rd3569, %rd3568, 32;
	and.b64  	%rd3570, %rd3545, 4294967295;
	add.s64 	%rd3571, %rd3569, %rd3570;
	add.s64 	%rd3572, %rd3571, %rd3515;
	shr.u64 	%rd3573, %rd3572, 32;
	and.b64  	%rd3574, %rd3549, 4294967295;
	add.s64 	%rd3575, %rd3573, %rd3574;
	add.s64 	%rd3576, %rd3575, %rd3547;
	shr.u64 	%rd3577, %rd3576, 32;
	mul.wide.u32 	%rd3578, %r12122, %r12122;
	add.s64 	%rd3579, %rd3577, %rd3550;
	add.s64 	%rd3580, %rd3579, %rd3578;
	shr.u64 	%rd3581, %rd3580, 32;
	{ .reg .b32 tmp; mov.b64 {tmp, %r5955}, %rd3580; }
	and.b64  	%rd3582, %rd3556, 4294967295;
	mul.lo.s64 	%rd3583, %rd3582, 977;
	and.b64  	%rd3584, %rd3321, 4294967293;
	and.b64  	%rd3585, %rd3583, 4294967295;
	add.s64 	%rd31070, %rd3585, %rd3584;
	shr.u64 	%rd3586, %rd3583, 32;
	shr.u64 	%rd3587, %rd31070, 32;
	add.s64 	%rd3588, %rd3587, %rd3586;
	and.b64  	%rd3589, %rd3560, 4294967295;
	mul.lo.s64 	%rd3590, %rd3589, 977;
	and.b64  	%rd3591, %rd3345, 4294967295;
	and.b64  	%rd3592, %rd3590, 4294967295;
	add.s64 	%rd3593, %rd3588, %rd3591;
	add.s64 	%rd3594, %rd3593, %rd3592;
	add.s64 	%rd31069, %rd3594, %rd3582;
	shr.u64 	%rd3595, %rd3590, 32;
	shr.u64 	%rd3596, %rd31069, 32;
	add.s64 	%rd3597, %rd3596, %rd3595;
	and.b64  	%rd3598, %rd3564, 4294967295;
	mul.lo.s64 	%rd3599, %rd3598, 977;
	and.b64  	%rd3600, %rd3382, 4294967295;
	and.b64  	%rd3601, %rd3599, 4294967295;
	add.s64 	%rd3602, %rd3597, %rd3600;
	add.s64 	%rd3603, %rd3602, %rd3601;
	add.s64 	%rd31068, %rd3603, %rd3589;
	shr.u64 	%rd3604, %rd3599, 32;
	shr.u64 	%rd3605, %rd31068, 32;
	add.s64 	%rd3606, %rd3605, %rd3604;
	and.b64  	%rd3607, %rd3568, 4294967295;
	mul.lo.s64 	%rd3608, %rd3607, 977;
	and.b64  	%rd3609, %rd3418, 4294967295;
	and.b64  	%rd3610, %rd3608, 4294967295;
	add.s64 	%rd3611, %rd3606, %rd3609;
	add.s64 	%rd3612, %rd3611, %rd3610;
	add.s64 	%rd31067, %rd3612, %rd3598;
	shr.u64 	%rd3613, %rd3608, 32;
	shr.u64 	%rd3614, %rd31067, 32;
	add.s64 	%rd3615, %rd3614, %rd3613;
	and.b64  	%rd3616, %rd3572, 4294967295;
	mul.lo.s64 	%rd3617, %rd3616, 977;
	and.b64  	%rd3618, %rd3453, 4294967295;
	and.b64  	%rd3619, %rd3617, 4294967295;
	add.s64 	%rd3620, %rd3615, %rd3618;
	add.s64 	%rd3621, %rd3620, %rd3619;
	add.s64 	%rd31066, %rd3621, %rd3607;
	shr.u64 	%rd3622, %rd3617, 32;
	shr.u64 	%rd3623, %rd31066, 32;
	add.s64 	%rd3624, %rd3623, %rd3622;
	and.b64  	%rd3625, %rd3576, 4294967295;
	mul.lo.s64 	%rd3626, %rd3625, 977;
	and.b64  	%rd3627, %rd3487, 4294967295;
	and.b64  	%rd3628, %rd3626, 4294967295;
	add.s64 	%rd3629, %rd3624, %rd3627;
	add.s64 	%rd3630, %rd3629, %rd3628;
	add.s64 	%rd31065, %rd3630, %rd3616;
	shr.u64 	%rd3631, %rd3626, 32;
	shr.u64 	%rd3632, %rd31065, 32;
	add.s64 	%rd3633, %rd3632, %rd3631;
	and.b64  	%rd3634, %rd3580, 4294967295;
	mul.lo.s64 	%rd3635, %rd3634, 977;
	and.b64  	%rd3636, %rd3520, 4294967295;
	and.b64  	%rd3637, %rd3635, 4294967295;
	add.s64 	%rd3638, %rd3633, %rd3636;
	add.s64 	%rd3639, %rd3638, %rd3637;
	add.s64 	%rd31064, %rd3639, %rd3625;
	shr.u64 	%rd3640, %rd3635, 32;
	shr.u64 	%rd3641, %rd31064, 32;
	add.s64 	%rd3642, %rd3641, %rd3640;
	mul.lo.s64 	%rd3643, %rd3581, 977;
	and.b64  	%rd3644, %rd3552, 4294967295;
	and.b64  	%rd3645, %rd3643, 4294967295;
	add.s64 	%rd3646, %rd3642, %rd3644;
	add.s64 	%rd3647, %rd3646, %rd3645;
	add.s64 	%rd31063, %rd3647, %rd3634;
	shr.u64 	%rd3648, %rd3643, 32;
	shr.u64 	%rd3649, %rd31063, 32;
	cvt.u32.u64 	%r5956, %rd3649;
	cvt.u32.u64 	%r5957, %rd3648;
	add.s32 	%r5958, %r5956, %r5957;
	add.s32 	%r269, %r5958, %r5955;
	setp.eq.s32 	%p383, %r269, 0;
	mov.pred 	%p4417, 0;
	@%p383 bra 	$L__BB3_201;
	cvt.u64.u32 	%rd3650, %r269;
	mul.wide.u32 	%rd3651, %r269, 977;
	shr.u64 	%rd3652, %rd3651, 32;
	and.b64  	%rd3653, %rd31070, 4294967295;
	and.b64  	%rd3654, %rd3651, 4294967295;
	add.s64 	%rd31070, %rd3654, %rd3653;
	shr.u64 	%rd3655, %rd31070, 32;
	and.b64  	%rd3656, %rd31069, 4294967295;
	add.s64 	%rd3657, %rd3652, %rd3656;
	add.s64 	%rd3658, %rd3657, %rd3650;
	add.s64 	%rd31069, %rd3658, %rd3655;
	setp.lt.u64 	%p385, %rd31069, 4294967296;
	@%p385 bra 	$L__BB3_201;
	shr.u64 	%rd3659, %rd31069, 32;
	and.b64  	%rd3660, %rd31068, 4294967295;
	add.s64 	%rd31068, %rd3659, %rd3660;
	setp.lt.u64 	%p387, %rd31068, 4294967296;
	@%p387 bra 	$L__BB3_201;
	shr.u64 	%rd3661, %rd31068, 32;
	and.b64  	%rd3662, %rd31067, 4294967295;
	add.s64 	%rd31067, %rd3661, %rd3662;
	setp.lt.u64 	%p389, %rd31067, 4294967296;
	@%p389 bra 	$L__BB3_201;
	shr.u64 	%rd3664, %rd31067, 32;
	and.b64  	%rd3665, %rd31066, 4294967295;
	add.s64 	%rd31066, %rd3664, %rd3665;
	setp.lt.u64 	%p391, %rd31066, 4294967296;
	mov.b64 	%rd31067, 4294967296;
	@%p391 bra 	$L__BB3_201;
	shr.u64 	%rd3667, %rd31066, 32;
	and.b64  	%rd3668, %rd31065, 4294967295;
	add.s64 	%rd31065, %rd3667, %rd3668;
	setp.lt.u64 	%p393, %rd31065, 4294967296;
	mov.b64 	%rd31066, 4294967296;
	mov.u64 	%rd31067, %rd31066;
	@%p393 bra 	$L__BB3_201;
	shr.u64 	%rd3670, %rd31065, 32;
	and.b64  	%rd3671, %rd31064, 4294967295;
	add.s64 	%rd31064, %rd3670, %rd3671;
	setp.lt.u64 	%p395, %rd31064, 4294967296;
	mov.b64 	%rd31065, 4294967296;
	mov.u64 	%rd31066, %rd31065;
	mov.u64 	%rd31067, %rd31065;
	@%p395 bra 	$L__BB3_201;
	shr.u64 	%rd3673, %rd31064, 32;
	and.b64  	%rd3674, %rd31063, 4294967295;
	add.s64 	%rd3675, %rd3673, %rd3674;
	setp.gt.u64 	%p4417, %rd3675, 4294967295;
	min.u64 	%rd31063, %rd3675, 4294967296;
	mov.b64 	%rd31064, 4294967296;
	mov.u64 	%rd31065, %rd31064;
	mov.u64 	%rd31066, %rd31064;
	mov.u64 	%rd31067, %rd31064;
$L__BB3_201:
	cvt.u32.u64 	%r11438, %rd31070;
	cvt.u32.u64 	%r11437, %rd31069;
	cvt.u32.u64 	%r11436, %rd31068;
	cvt.u32.u64 	%r11435, %rd31067;
	cvt.u32.u64 	%r11434, %rd31066;
	cvt.u32.u64 	%r11433, %rd31065;
	cvt.u32.u64 	%r11432, %rd31064;
	cvt.u32.u64 	%r11431, %rd31063;
	setp.lt.u32 	%p396, %r12105, %r11431;
	or.pred  	%p397, %p4417, %p396;
	@%p397 bra 	$L__BB3_215;
	setp.gt.u32 	%p398, %r12105, %r11431;
	@%p398 bra 	$L__BB3_216;
	setp.lt.u32 	%p399, %r56, %r11432;
	@%p399 bra 	$L__BB3_215;
	setp.gt.u32 	%p400, %r56, %r11432;
	@%p400 bra 	$L__BB3_216;
	setp.lt.u32 	%p401, %r57, %r11433;
	@%p401 bra 	$L__BB3_215;
	setp.gt.u32 	%p402, %r57, %r11433;
	@%p402 bra 	$L__BB3_216;
	setp.lt.u32 	%p403, %r58, %r11434;
	@%p403 bra 	$L__BB3_215;
	setp.gt.u32 	%p404, %r58, %r11434;
	@%p404 bra 	$L__BB3_216;
	setp.lt.u32 	%p405, %r59, %r11435;
	@%p405 bra 	$L__BB3_215;
	setp.gt.u32 	%p406, %r59, %r11435;
	@%p406 bra 	$L__BB3_216;
	setp.lt.u32 	%p407, %r55, %r11436;
	@%p407 bra 	$L__BB3_215;
	setp.gt.u32 	%p408, %r55, %r11436;
	@%p408 bra 	$L__BB3_216;
	setp.lt.u32 	%p409, %r60, %r11437;
	@%p409 bra 	$L__BB3_215;
	setp.gt.u32 	%p410, %r60, %r11437;
	setp.gt.u32 	%p411, %r62, %r11438;
	or.pred  	%p412, %p410, %p411;
	@%p412 bra 	$L__BB3_216;
$L__BB3_215:
	// begin inline asm
	sub.cc.u32 %r11438, %r11438, %r62;
	subc.cc.u32 %r11437, %r11437, %r60;
	subc.cc.u32 %r11436, %r11436, %r55;
	subc.cc.u32 %r11435, %r11435, %r59;
	subc.cc.u32 %r11434, %r11434, %r58;
	subc.cc.u32 %r11433, %r11433, %r57;
	subc.cc.u32 %r11432, %r11432, %r56;
	subc.u32 %r11431, %r11431, %r54;
	
	// end inline asm
$L__BB3_216:
	setp.gt.u32 	%p413, %r11431, %r12105;
	@%p413 bra 	$L__BB3_229;
	bra.uni 	$L__BB3_230;
$L__BB3_217:
	setp.gt.u32 	%p415, %r11432, %r56;
	@%p415 bra 	$L__BB3_229;
	setp.lt.u32 	%p416, %r11432, %r56;
	@%p416 bra 	$L__BB3_231;
	setp.gt.u32 	%p417, %r11433, %r57;
	@%p417 bra 	$L__BB3_229;
	setp.lt.u32 	%p418, %r11433, %r57;
	@%p418 bra 	$L__BB3_231;
	setp.gt.u32 	%p419, %r11434, %r58;
	@%p419 bra 	$L__BB3_229;
	setp.lt.u32 	%p420, %r11434, %r58;
	@%p420 bra 	$L__BB3_231;
	setp.gt.u32 	%p421, %r11435, %r59;
	@%p421 bra 	$L__BB3_229;
	setp.lt.u32 	%p422, %r11435, %r59;
	@%p422 bra 	$L__BB3_231;
	setp.gt.u32 	%p423, %r11436, %r55;
	@%p423 bra 	$L__BB3_229;
	setp.lt.u32 	%p424, %r11436, %r55;
	@%p424 bra 	$L__BB3_231;
	setp.gt.u32 	%p425, %r11437, %r60;
	@%p425 bra 	$L__BB3_229;
	setp.lt.u32 	%p426, %r11437, %r60;
	setp.lt.u32 	%p427, %r11438, %r62;
	or.pred  	%p428, %p426, %p427;
	@%p428 bra 	$L__BB3_231;
$L__BB3_229:
	// begin inline asm
	sub.cc.u32 %r11438, %r11438, %r62;
	subc.cc.u32 %r11437, %r11437, %r60;
	subc.cc.u32 %r11436, %r11436, %r55;
	subc.cc.u32 %r11435, %r11435, %r59;
	subc.cc.u32 %r11434, %r11434, %r58;
	subc.cc.u32 %r11433, %r11433, %r57;
	subc.cc.u32 %r11432, %r11432, %r56;
	subc.u32 %r11431, %r11431, %r54;
	
	// end inline asm
	bra.uni 	$L__BB3_231;
$L__BB3_230:
	setp.lt.u32 	%p414, %r11431, %r12105;
	@%p414 bra 	$L__BB3_231;
	bra.uni 	$L__BB3_217;
$L__BB3_231:
	mul.wide.u32 	%rd3677, %r11438, 3;
	shr.u64 	%rd3678, %rd3677, 32;
	mul.wide.u32 	%rd3679, %r11437, 3;
	add.s64 	%rd3680, %rd3679, %rd3678;
	shr.u64 	%rd3681, %rd3680, 32;
	mul.wide.u32 	%rd3682, %r11436, 3;
	add.s64 	%rd3683, %rd3682, %rd3681;
	shr.u64 	%rd3684, %rd3683, 32;
	mul.wide.u32 	%rd3685, %r11435, 3;
	add.s64 	%rd3686, %rd3685, %rd3684;
	shr.u64 	%rd3687, %rd3686, 32;
	mul.wide.u32 	%rd3688, %r11434, 3;
	add.s64 	%rd3689, %rd3688, %rd3687;
	shr.u64 	%rd3690, %rd3689, 32;
	mul.wide.u32 	%rd3691, %r11433, 3;
	add.s64 	%rd3692, %rd3691, %rd3690;
	shr.u64 	%rd3693, %rd3692, 32;
	mul.wide.u32 	%rd3694, %r11432, 3;
	add.s64 	%rd3695, %rd3694, %rd3693;
	shr.u64 	%rd3696, %rd3695, 32;
	mul.wide.u32 	%rd3697, %r11431, 3;
	add.s64 	%rd3698, %rd3697, %rd3696;
	shr.u64 	%rd3699, %rd3698, 32;
	and.b64  	%rd3700, %rd3677, 4294967295;
	mad.lo.s64 	%rd31078, %rd3699, 977, %rd3700;
	shr.u64 	%rd3701, %rd31078, 32;
	and.b64  	%rd3702, %rd3680, 4294967295;
	add.s64 	%rd3703, %rd3701, %rd3702;
	add.s64 	%rd31077, %rd3703, %rd3699;
	shr.u64 	%rd3704, %rd31077, 32;
	and.b64  	%rd3705, %rd3683, 4294967295;
	add.s64 	%rd31076, %rd3704, %rd3705;
	shr.u64 	%rd3706, %rd31076, 32;
	and.b64  	%rd3707, %rd3686, 4294967295;
	add.s64 	%rd31075, %rd3706, %rd3707;
	shr.u64 	%rd3708, %rd31075, 32;
	and.b64  	%rd3709, %rd3689, 4294967295;
	add.s64 	%rd31074, %rd3708, %rd3709;
	shr.u64 	%rd3710, %rd31074, 32;
	and.b64  	%rd3711, %rd3692, 4294967295;
	add.s64 	%rd31073, %rd3710, %rd3711;
	shr.u64 	%rd3712, %rd31073, 32;
	and.b64  	%rd3713, %rd3695, 4294967295;
	add.s64 	%rd31072, %rd3712, %rd3713;
	shr.u64 	%rd3714, %rd31072, 32;
	and.b64  	%rd3715, %rd3698, 4294967295;
	add.s64 	%rd31071, %rd3714, %rd3715;
	shr.u64 	%rd155, %rd31071, 32;
	{ .reg .b32 tmp; mov.b64 {tmp, %r11439}, %rd31071; }
	setp.lt.u64 	%p429, %rd31071, 4294967296;
	@%p429 bra 	$L__BB3_238;
	and.b64  	%rd3717, %rd31078, 4294967295;
	mad.lo.s64 	%rd31078, %rd155, 977, %rd3717;
	shr.u64 	%rd3718, %rd31078, 32;
	and.b64  	%rd3719, %rd31077, 4294967295;
	add.s64 	%rd3720, %rd3719, %rd155;
	add.s64 	%rd31077, %rd3720, %rd3718;
	setp.lt.u64 	%p430, %rd31077, 4294967296;
	mov.b64 	%rd31071, 4294967296;
	mov.b32 	%r11439, 0;
	@%p430 bra 	$L__BB3_238;
	shr.u64 	%rd3722, %rd31077, 32;
	and.b64  	%rd3723, %rd31076, 4294967295;
	add.s64 	%rd31076, %rd3722, %rd3723;
	setp.lt.u64 	%p431, %rd31076, 4294967296;
	@%p431 bra 	$L__BB3_238;
	shr.u64 	%rd3725, %rd31076, 32;
	and.b64  	%rd3726, %rd31075, 4294967295;
	add.s64 	%rd31075, %rd3725, %rd3726;
	setp.lt.u64 	%p432, %rd31075, 4294967296;
	mov.b64 	%rd31071, 4294967296;
	mov.u64 	%rd31076, %rd31071;
	@%p432 bra 	$L__BB3_238;
	shr.u64 	%rd3728, %rd31075, 32;
	and.b64  	%rd3729, %rd31074, 4294967295;
	add.s64 	%rd31074, %rd3728, %rd3729;
	setp.lt.u64 	%p433, %rd31074, 4294967296;
	mov.b64 	%rd31071, 4294967296;
	mov.u64 	%rd31075, %rd31071;
	@%p433 bra 	$L__BB3_238;
	shr.u64 	%rd3731, %rd31074, 32;
	and.b64  	%rd3732, %rd31073, 4294967295;
	add.s64 	%rd31073, %rd3731, %rd3732;
	setp.lt.u64 	%p434, %rd31073, 4294967296;
	mov.b64 	%rd31071, 4294967296;
	mov.u64 	%rd31074, %rd31071;
	mov.u64 	%rd31076, %rd31071;
	@%p434 bra 	$L__BB3_238;
	shr.u64 	%rd3734, %rd31073, 32;
	and.b64  	%rd3735, %rd31072, 4294967295;
	add.s64 	%rd3736, %rd3734, %rd3735;
	setp.gt.u64 	%p435, %rd3736, 4294967295;
	selp.b64 	%rd31071, 1, 4294967296, %p435;
	selp.b64 	%rd31072, 4294967296, %rd3736, %p435;
	mov.b64 	%rd31073, 4294967296;
	mov.u64 	%rd31074, %rd31073;
	mov.u64 	%rd31075, %rd31073;
	mov.u64 	%rd31076, %rd31073;
$L__BB3_238:
	cvt.u32.u64 	%r11455, %rd31078;
	cvt.u32.u64 	%r11454, %rd31077;
	cvt.u32.u64 	%r11453, %rd31076;
	cvt.u32.u64 	%r11452, %rd31075;
	cvt.u32.u64 	%r11451, %rd31074;
	cvt.u32.u64 	%r11450, %rd31073;
	cvt.u32.u64 	%r11449, %rd31072;
	cvt.u32.u64 	%r11448, %rd31071;
	setp.ne.s32 	%p436, %r11439, 0;
	setp.lt.u32 	%p437, %r12105, %r11448;
	or.pred  	%p438, %p436, %p437;
	@%p438 bra 	$L__BB3_252;
	setp.gt.u32 	%p439, %r12105, %r11448;
	@%p439 bra 	$L__BB3_253;
	setp.lt.u32 	%p440, %r56, %r11449;
	@%p440 bra 	$L__BB3_252;
	setp.gt.u32 	%p441, %r56, %r11449;
	@%p441 bra 	$L__BB3_253;
	setp.lt.u32 	%p442, %r57, %r11450;
	@%p442 bra 	$L__BB3_252;
	setp.gt.u32 	%p443, %r57, %r11450;
	@%p443 bra 	$L__BB3_253;
	setp.lt.u32 	%p444, %r58, %r11451;
	@%p444 bra 	$L__BB3_252;
	setp.gt.u32 	%p445, %r58, %r11451;
	@%p445 bra 	$L__BB3_253;
	setp.lt.u32 	%p446, %r59, %r11452;
	@%p446 bra 	$L__BB3_252;
	setp.gt.u32 	%p447, %r59, %r11452;
	@%p447 bra 	$L__BB3_253;
	setp.lt.u32 	%p448, %r55, %r11453;
	@%p448 bra 	$L__BB3_252;
	setp.gt.u32 	%p449, %r55, %r11453;
	@%p449 bra 	$L__BB3_253;
	setp.lt.u32 	%p450, %r60, %r11454;
	@%p450 bra 	$L__BB3_252;
	setp.gt.u32 	%p451, %r60, %r11454;
	setp.gt.u32 	%p452, %r62, %r11455;
	or.pred  	%p453, %p451, %p452;
	@%p453 bra 	$L__BB3_253;
$L__BB3_252:
	// begin inline asm
	sub.cc.u32 %r11455, %r11455, %r62;
	subc.cc.u32 %r11454, %r11454, %r60;
	subc.cc.u32 %r11453, %r11453, %r55;
	subc.cc.u32 %r11452, %r11452, %r59;
	subc.cc.u32 %r11451, %r11451, %r58;
	subc.cc.u32 %r11450, %r11450, %r57;
	subc.cc.u32 %r11449, %r11449, %r56;
	subc.u32 %r11448, %r11448, %r54;
	
	// end inline asm
$L__BB3_253:
	setp.gt.u32 	%p454, %r11448, %r54;
	@%p454 bra 	$L__BB3_266;
	bra.uni 	$L__BB3_267;
$L__BB3_254:
	setp.gt.u32 	%p456, %r11449, %r56;
	@%p456 bra 	$L__BB3_266;
	setp.lt.u32 	%p457, %r11449, %r56;
	@%p457 bra 	$L__BB3_268;
	setp.gt.u32 	%p458, %r11450, %r57;
	@%p458 bra 	$L__BB3_266;
	setp.lt.u32 	%p459, %r11450, %r57;
	@%p459 bra 	$L__BB3_268;
	setp.gt.u32 	%p460, %r11451, %r58;
	@%p460 bra 	$L__BB3_266;
	setp.lt.u32 	%p461, %r11451, %r58;
	@%p461 bra 	$L__BB3_268;
	setp.gt.u32 	%p462, %r11452, %r59;
	@%p462 bra 	$L__BB3_266;
	setp.lt.u32 	%p463, %r11452, %r59;
	@%p463 bra 	$L__BB3_268;
	setp.gt.u32 	%p464, %r11453, %r55;
	@%p464 bra 	$L__BB3_266;
	setp.lt.u32 	%p465, %r11453, %r55;
	@%p465 bra 	$L__BB3_268;
	setp.gt.u32 	%p466, %r11454, %r60;
	@%p466 bra 	$L__BB3_266;
	setp.lt.u32 	%p467, %r11454, %r60;
	setp.lt.u32 	%p468, %r11455, %r62;
	or.pred  	%p469, %p467, %p468;
	@%p469 bra 	$L__BB3_268;
$L__BB3_266:
	// begin inline asm
	sub.cc.u32 %r11455, %r11455, %r62;
	subc.cc.u32 %r11454, %r11454, %r60;
	subc.cc.u32 %r11453, %r11453, %r55;
	subc.cc.u32 %r11452, %r11452, %r59;
	subc.cc.u32 %r11451, %r11451, %r58;
	subc.cc.u32 %r11450, %r11450, %r57;
	subc.cc.u32 %r11449, %r11449, %r56;
	subc.u32 %r11448, %r11448, %r54;
	
	// end inline asm
	bra.uni 	$L__BB3_268;
$L__BB3_267:
	setp.lt.u32 	%p455, %r11448, %r54;
	@%p455 bra 	$L__BB3_268;
	bra.uni 	$L__BB3_254;
$L__BB3_268:
	mul.wide.u32 	%rd3738, %r11455, %r11455;
	shr.u64 	%rd3739, %rd3738, 32;
	mul.wide.u32 	%rd3740, %r11454, %r11455;
	add.s64 	%rd3741, %rd3739, %rd3740;
	shr.u64 	%rd3742, %rd3741, 32;
	mul.wide.u32 	%rd3743, %r11453, %r11455;
	add.s64 	%rd3744, %rd3742, %rd3743;
	shr.u64 	%rd3745, %rd3744, 32;
	mul.wide.u32 	%rd3746, %r11452, %r11455;
	add.s64 	%rd3747, %rd3745, %rd3746;
	shr.u64 	%rd3748, %rd3747, 32;
	mul.wide.u32 	%rd3749, %r11451, %r11455;
	add.s64 	%rd3750, %rd3748, %rd3749;
	shr.u64 	%rd3751, %rd3750, 32;
	mul.wide.u32 	%rd3752, %r11450, %r11455;
	add.s64 	%rd3753, %rd3751, %rd3752;
	shr.u64 	%rd3754, %rd3753, 32;
	mul.wide.u32 	%rd3755, %r11449, %r11455;
	add.s64 	%rd3756, %rd3754, %rd3755;
	shr.u64 	%rd3757, %rd3756, 32;
	mul.wide.u32 	%rd3758, %r11448, %r11455;
	add.s64 	%rd3759, %rd3757, %rd3758;
	shr.u64 	%rd3760, %rd3759, 32;
	and.b64  	%rd3761, %rd3741, 4294967295;
	add.s64 	%rd3762, %rd3740, %rd3761;
	shr.u64 	%rd3763, %rd3762, 32;
	and.b64  	%rd3764, %rd3744, 4294967295;
	mul.wide.u32 	%rd3765, %r11454, %r11454;
	add.s64 	%rd3766, %rd3763, %rd3764;
	add.s64 	%rd3767, %rd3766, %rd3765;
	shr.u64 	%rd3768, %rd3767, 32;
	and.b64  	%rd3769, %rd3747, 4294967295;
	mul.wide.u32 	%rd3770, %r11453, %r11454;
	add.s64 	%rd3771, %rd3768, %rd3769;
	add.s64 	%rd3772, %rd3771, %rd3770;
	shr.u64 	%rd3773, %rd3772, 32;
	and.b64  	%rd3774, %rd3750, 4294967295;
	mul.wide.u32 	%rd3775, %r11452, %r11454;
	add.s64 	%rd3776, %rd3773, %rd3774;
	add.s64 	%rd3777, %rd3776, %rd3775;
	shr.u64 	%rd3778, %rd3777, 32;
	and.b64  	%rd3779, %rd3753, 4294967295;
	mul.wide.u32 	%rd3780, %r11451, %r11454;
	add.s64 	%rd3781, %rd3778, %rd3779;
	add.s64 	%rd3782, %rd3781, %rd3780;
	shr.u64 	%rd3783, %rd3782, 32;
	and.b64  	%rd3784, %rd3756, 4294967295;
	mul.wide.u32 	%rd3785, %r11450, %r11454;
	add.s64 	%rd3786, %rd3783, %rd3784;
	add.s64 	%rd3787, %rd3786, %rd3785;
	shr.u64 	%rd3788, %rd3787, 32;
	and.b64  	%rd3789, %rd3759, 4294967295;
	mul.wide.u32 	%rd3790, %r11449, %r11454;
	add.s64 	%rd3791, %rd3788, %rd3789;
	add.s64 	%rd3792, %rd3791, %rd3790;
	shr.u64 	%rd3793, %rd3792, 32;
	mul.wide.u32 	%rd3794, %r11448, %r11454;
	add.s64 	%rd3795, %rd3793, %rd3760;
	add.s64 	%rd3796, %rd3795, %rd3794;
	shr.u64 	%rd3797, %rd3796, 32;
	and.b64  	%rd3798, %rd3767, 4294967295;
	add.s64 	%rd3799, %rd3743, %rd3798;
	shr.u64 	%rd3800, %rd3799, 32;
	and.b64  	%rd3801, %rd3772, 4294967295;
	add.s64 	%rd3802, %rd3800, %rd3801;
	add.s64 	%rd3803, %rd3802, %rd3770;
	shr.u64 	%rd3804, %rd3803, 32;
	and.b64  	%rd3805, %rd3777, 4294967295;
	mul.wide.u32 	%rd3806, %r11453, %r11453;
	add.s64 	%rd3807, %rd3804, %rd3805;
	add.s64 	%rd3808, %rd3807, %rd3806;
	shr.u64 	%rd3809, %rd3808, 32;
	and.b64  	%rd3810, %rd3782, 4294967295;
	mul.wide.u32 	%rd3811, %r11452, %r11453;
	add.s64 	%rd3812, %rd3809, %rd3810;
	add.s64 	%rd3813, %rd3812, %rd3811;
	shr.u64 	%rd3814, %rd3813, 32;
	and.b64  	%rd3815, %rd3787, 4294967295;
	mul.wide.u32 	%rd3816, %r11451, %r11453;
	add.s64 	%rd3817, %rd3814, %rd3815;
	add.s64 	%rd3818, %rd3817, %rd3816;
	shr.u64 	%rd3819, %rd3818, 32;
	and.b64  	%rd3820, %rd3792, 4294967295;
	mul.wide.u32 	%rd3821, %r11450, %r11453;
	add.s64 	%rd3822, %rd3819, %rd3820;
	add.s64 	%rd3823, %rd3822, %rd3821;
	shr.u64 	%rd3824, %rd3823, 32;
	and.b64  	%rd3825, %rd3796, 4294967295;
	mul.wide.u32 	%rd3826, %r11449, %r11453;
	add.s64 	%rd3827, %rd3824, %rd3825;
	add.s64 	%rd3828, %rd3827, %rd3826;
	shr.u64 	%rd3829, %rd3828, 32;
	mul.wide.u32 	%rd3830, %r11448, %r11453;
	add.s64 	%rd3831, %rd3829, %rd3797;
	add.s64 	%rd3832, %rd3831, %rd3830;
	shr.u64 	%rd3833, %rd3832, 32;
	and.b64  	%rd3834, %rd3803, 4294967295;
	add.s64 	%rd3835, %rd3746, %rd3834;
	shr.u64 	%rd3836, %rd3835, 32;
	and.b64  	%rd3837, %rd3808, 4294967295;
	add.s64 	%rd3838, %rd3836, %rd3837;
	add.s64 	%rd3839, %rd3838, %rd3775;
	shr.u64 	%rd3840, %rd3839, 32;
	and.b64  	%rd3841, %rd3813, 4294967295;
	add.s64 	%rd3842, %rd3840, %rd3841;
	add.s64 	%rd3843, %rd3842, %rd3811;
	shr.u64 	%rd3844, %rd3843, 32;
	and.b64  	%rd3845, %rd3818, 4294967295;
	mul.wide.u32 	%rd3846, %r11452, %r11452;
	add.s64 	%rd3847, %rd3844, %rd3845;
	add.s64 	%rd3848, %rd3847, %rd3846;
	shr.u64 	%rd3849, %rd3848, 32;
	and.b64  	%rd3850, %rd3823, 4294967295;
	mul.wide.u32 	%rd3851, %r11451, %r11452;
	add.s64 	%rd3852, %rd3849, %rd3850;
	add.s64 	%rd3853, %rd3852, %rd3851;
	shr.u64 	%rd3854, %rd3853, 32;
	and.b64  	%rd3855, %rd3828, 4294967295;
	mul.wide.u32 	%rd3856, %r11450, %r11452;
	add.s64 	%rd3857, %rd3854, %rd3855;
	add.s64 	%rd3858, %rd3857, %rd3856;
	shr.u64 	%rd3859, %rd3858, 32;
	and.b64  	%rd3860, %rd3832, 4294967295;
	mul.wide.u32 	%rd3861, %r11449, %r11452;
	add.s64 	%rd3862, %rd3859, %rd3860;
	add.s64 	%rd3863, %rd3862, %rd3861;
	shr.u64 	%rd3864, %rd3863, 32;
	mul.wide.u32 	%rd3865, %r11448, %r11452;
	add.s64 	%rd3866, %rd3864, %rd3833;
	add.s64 	%rd3867, %rd3866, %rd3865;
	shr.u64 	%rd3868, %rd3867, 32;
	and.b64  	%rd3869, %rd3839, 4294967295;
	add.s64 	%rd3870, %rd3749, %rd3869;
	shr.u64 	%rd3871, %rd3870, 32;
	and.b64  	%rd3872, %rd3843, 4294967295;
	add.s64 	%rd3873, %rd3871, %rd3872;
	add.s64 	%rd3874, %rd3873, %rd3780;
	shr.u64 	%rd3875, %rd3874, 32;
	and.b64  	%rd3876, %rd3848, 4294967295;
	add.s64 	%rd3877, %rd3875, %rd3876;
	add.s64 	%rd3878, %rd3877, %rd3816;
	shr.u64 	%rd3879, %rd3878, 32;
	and.b64  	%rd3880, %rd3853, 4294967295;
	add.s64 	%rd3881, %rd3879, %rd3880;
	add.s64 	%rd3882, %rd3881, %rd3851;
	shr.u64 	%rd3883, %rd3882, 32;
	and.b64  	%rd3884, %rd3858, 4294967295;
	mul.wide.u32 	%rd3885, %r11451, %r11451;
	add.s64 	%rd3886, %rd3883, %rd3884;
	add.s64 	%rd3887, %rd3886, %rd3885;
	shr.u64 	%rd3888, %rd3887, 32;
	and.b64  	%rd3889, %rd3863, 4294967295;
	mul.wide.u32 	%rd3890, %r11450, %r11451;
	add.s64 	%rd3891, %rd3888, %rd3889;
	add.s64 	%rd3892, %rd3891, %rd3890;
	shr.u64 	%rd3893, %rd3892, 32;
	and.b64  	%rd3894, %rd3867, 4294967295;
	mul.wide.u32 	%rd3895, %r11449, %r11451;
	add.s64 	%rd3896, %rd3893, %rd3894;
	add.s64 	%rd3897, %rd3896, %rd3895;
	shr.u64 	%rd3898, %rd3897, 32;
	mul.wide.u32 	%rd3899, %r11448, %r11451;
	add.s64 	%rd3900, %rd3898, %rd3868;
	add.s64 	%rd3901, %rd3900, %rd3899;
	shr.u64 	%rd3902, %rd3901, 32;
	and.b64  	%rd3903, %rd3874, 4294967295;
	add.s64 	%rd3904, %rd3752, %rd3903;
	shr.u64 	%rd3905, %rd3904, 32;
	and.b64  	%rd3906, %rd3878, 4294967295;
	add.s64 	%rd3907, %rd3905, %rd3906;
	add.s64 	%rd3908, %rd3907, %rd3785;
	shr.u64 	%rd3909, %rd3908, 32;
	and.b64  	%rd3910, %rd3882, 4294967295;
	add.s64 	%rd3911, %rd3909, %rd3910;
	add.s64 	%rd3912, %rd3911, %rd3821;
	shr.u64 	%rd3913, %rd3912, 32;
	and.b64  	%rd3914, %rd3887, 4294967295;
	add.s64 	%rd3915, %rd3913, %rd3914;
	add.s64 	%rd3916, %rd3915, %rd3856;
	shr.u64 	%rd3917, %rd3916, 32;
	and.b64  	%rd3918, %rd3892, 4294967295;
	add.s64 	%rd3919, %rd3917, %rd3918;
	add.s64 	%rd3920, %rd3919, %rd3890;
	shr.u64 	%rd3921, %rd3920, 32;
	and.b64  	%rd3922, %rd3897, 4294967295;
	mul.wide.u32 	%rd3923, %r11450, %r11450;
	add.s64 	%rd3924, %rd3921, %rd3922;
	add.s64 	%rd3925, %rd3924, %rd3923;
	shr.u64 	%rd3926, %rd3925, 32;
	and.b64  	%rd3927, %rd3901, 4294967295;
	mul.wide.u32 	%rd3928, %r11449, %r11450;
	add.s64 	%rd3929, %rd3926, %rd3927;
	add.s64 	%rd3930, %rd3929, %rd3928;
	shr.u64 	%rd3931, %rd3930, 32;
	mul.wide.u32 	%rd3932, %r11448, %r11450;
	add.s64 	%rd3933, %rd3931, %rd3902;
	add.s64 	%rd3934, %rd3933, %rd3932;
	shr.u64 	%rd3935, %rd3934, 32;
	and.b64  	%rd3936, %rd3908, 4294967295;
	add.s64 	%rd3937, %rd3755, %rd3936;
	shr.u64 	%rd3938, %rd3937, 32;
	and.b64  	%rd3939, %rd3912, 4294967295;
	add.s64 	%rd3940, %rd3938, %rd3939;
	add.s64 	%rd3941, %rd3940, %rd3790;
	shr.u64 	%rd3942, %rd3941, 32;
	and.b64  	%rd3943, %rd3916, 4294967295;
	add.s64 	%rd3944, %rd3942, %rd3943;
	add.s64 	%rd3945, %rd3944, %rd3826;
	shr.u64 	%rd3946, %rd3945, 32;
	and.b64  	%rd3947, %rd3920, 4294967295;
	add.s64 	%rd3948, %rd3946, %rd3947;
	add.s64 	%rd3949, %rd3948, %rd3861;
	shr.u64 	%rd3950, %rd3949, 32;
	and.b64  	%rd3951, %rd3925, 4294967295;
	add.s64 	%rd3952, %rd3950, %rd3951;
	add.s64 	%rd3953, %rd3952, %rd3895;
	shr.u64 	%rd3954, %rd3953, 32;
	and.b64  	%rd3955, %rd3930, 4294967295;
	add.s64 	%rd3956, %rd3954, %rd3955;
	add.s64 	%rd3957, %rd3956, %rd3928;
	shr.u64 	%rd3958, %rd3957, 32;
	and.b64  	%rd3959, %rd3934, 4294967295;
	mul.wide.u32 	%rd3960, %r11449, %r11449;
	add.s64 	%rd3961, %rd3958, %rd3959;
	add.s64 	%rd3962, %rd3961, %rd3960;
	shr.u64 	%rd3963, %rd3962, 32;
	mul.wide.u32 	%rd3964, %r11448, %r11449;
	add.s64 	%rd3965, %rd3963, %rd3935;
	add.s64 	%rd3966, %rd3965, %rd3964;
	shr.u64 	%rd3967, %rd3966, 32;
	and.b64  	%rd3968, %rd3941, 4294967295;
	add.s64 	%rd3969, %rd3758, %rd3968;
	shr.u64 	%rd3970, %rd3969, 32;
	and.b64  	%rd3971, %rd3945, 4294967295;
	add.s64 	%rd3972, %rd3970, %rd3971;
	add.s64 	%rd3973, %rd3972, %rd3794;
	shr.u64 	%rd3974, %rd3973, 32;
	and.b64  	%rd3975, %rd3949, 4294967295;
	add.s64 	%rd3976, %rd3974, %rd3975;
	add.s64 	%rd3977, %rd3976, %rd3830;
	shr.u64 	%rd3978, %rd3977, 32;
	and.b64  	%rd3979, %rd3953, 4294967295;
	add.s64 	%rd3980, %rd3978, %rd3979;
	add.s64 	%rd3981, %rd3980, %rd3865;
	shr.u64 	%rd3982, %rd3981, 32;
	and.b64  	%rd3983, %rd3957, 4294967295;
	add.s64 	%rd3984, %rd3982, %rd3983;
	add.s64 	%rd3985, %rd3984, %rd3899;
	shr.u64 	%rd3986, %rd3985, 32;
	and.b64  	%rd3987, %rd3962, 4294967295;
	add.s64 	%rd3988, %rd3986, %rd3987;
	add.s64 	%rd3989, %rd3988, %rd3932;
	shr.u64 	%rd3990, %rd3989, 32;
	and.b64  	%rd3991, %rd3966, 4294967295;
	add.s64 	%rd3992, %rd3990, %rd3991;
	add.s64 	%rd3993, %rd3992, %rd3964;
	shr.u64 	%rd3994, %rd3993, 32;
	mul.wide.u32 	%rd3995, %r11448, %r11448;
	add.s64 	%rd3996, %rd3994, %rd3967;
	add.s64 	%rd3997, %rd3996, %rd3995;
	shr.u64 	%rd3998, %rd3997, 32;
	{ .reg .b32 tmp; mov.b64 {tmp, %r6061}, %rd3997; }
	and.b64  	%rd3999, %rd3973, 4294967295;
	mul.lo.s64 	%rd4000, %rd3999, 977;
	and.b64  	%rd4001, %rd3738, 4294967293;
	and.b64  	%rd4002, %rd4000, 4294967295;
	add.s64 	%rd31086, %rd4002, %rd4001;
	shr.u64 	%rd4003, %rd4000, 32;
	shr.u64 	%rd4004, %rd31086, 32;
	add.s64 	%rd4005, %rd4004, %rd4003;
	and.b64  	%rd4006, %rd3977, 4294967295;
	mul.lo.s64 	%rd4007, %rd4006, 977;
	and.b64  	%rd4008, %rd3762, 4294967295;
	and.b64  	%rd4009, %rd4007, 4294967295;
	add.s64 	%rd4010, %rd4005, %rd4008;
	add.s64 	%rd4011, %rd4010, %rd4009;
	add.s64 	%rd31085, %rd4011, %rd3999;
	shr.u64 	%rd4012, %rd4007, 32;
	shr.u64 	%rd4013, %rd31085, 32;
	add.s64 	%rd4014, %rd4013, %rd4012;
	and.b64  	%rd4015, %rd3981, 4294967295;
	mul.lo.s64 	%rd4016, %rd4015, 977;
	and.b64  	%rd4017, %rd3799, 4294967295;
	and.b64  	%rd4018, %rd4016, 4294967295;
	add.s64 	%rd4019, %rd4014, %rd4017;
	add.s64 	%rd4020, %rd4019, %rd4018;
	add.s64 	%rd31084, %rd4020, %rd4006;
	shr.u64 	%rd4021, %rd4016, 32;
	shr.u64 	%rd4022, %rd31084, 32;
	add.s64 	%rd4023, %rd4022, %rd4021;
	and.b64  	%rd4024, %rd3985, 4294967295;
	mul.lo.s64 	%rd4025, %rd4024, 977;
	and.b64  	%rd4026, %rd3835, 4294967295;
	and.b64  	%rd4027, %rd4025, 4294967295;
	add.s64 	%rd4028, %rd4023, %rd4026;
	add.s64 	%rd4029, %rd4028, %rd4027;
	add.s64 	%rd31083, %rd4029, %rd4015;
	shr.u64 	%rd4030, %rd4025, 32;
	shr.u64 	%rd4031, %rd31083, 32;
	add.s64 	%rd4032, %rd4031, %rd4030;
	and.b64  	%rd4033, %rd3989, 4294967295;
	mul.lo.s64 	%rd4034, %rd4033, 977;
	and.b64  	%rd4035, %rd3870, 4294967295;
	and.b64  	%rd4036, %rd4034, 4294967295;
	add.s64 	%rd4037, %rd4032, %rd4035;
	add.s64 	%rd4038, %rd4037, %rd4036;
	add.s64 	%rd31082, %rd4038, %rd4024;
	shr.u64 	%rd4039, %rd4034, 32;
	shr.u64 	%rd4040, %rd31082, 32;
	add.s64 	%rd4041, %rd4040, %rd4039;
	and.b64  	%rd4042, %rd3993, 4294967295;
	mul.lo.s64 	%rd4043, %rd4042, 977;
	and.b64  	%rd4044, %rd3904, 4294967295;
	and.b64  	%rd4045, %rd4043, 4294967295;
	add.s64 	%rd4046, %rd4041, %rd4044;
	add.s64 	%rd4047, %rd4046, %rd4045;
	add.s64 	%rd31081, %rd4047, %rd4033;
	shr.u64 	%rd4048, %rd4043, 32;
	shr.u64 	%rd4049, %rd31081, 32;
	add.s64 	%rd4050, %rd4049, %rd4048;
	and.b64  	%rd4051, %rd3997, 4294967295;
	mul.lo.s64 	%rd4052, %rd4051, 977;
	and.b64  	%rd4053, %rd3937, 4294967295;
	and.b64  	%rd4054, %rd4052, 4294967295;
	add.s64 	%rd4055, %rd4050, %rd4053;
	add.s64 	%rd4056, %rd4055, %rd4054;
	add.s64 	%rd31080, %rd4056, %rd4042;
	shr.u64 	%rd4057, %rd4052, 32;
	shr.u64 	%rd4058, %rd31080, 32;
	add.s64 	%rd4059, %rd4058, %rd4057;
	mul.lo.s64 	%rd4060, %rd3998, 977;
	and.b64  	%rd4061, %rd3969, 4294967295;
	and.b64  	%rd4062, %rd4060, 4294967295;
	add.s64 	%rd4063, %rd4059, %rd4061;
	add.s64 	%rd4064, %rd4063, %rd4062;
	add.s64 	%rd31079, %rd4064, %rd4051;
	shr.u64 	%rd4065, %rd4060, 32;
	shr.u64 	%rd4066, %rd31079, 32;
	cvt.u32.u64 	%r6062, %rd4066;
	cvt.u32.u64 	%r6063, %rd4065;
	add.s32 	%r6064, %r6062, %r6063;
	add.s32 	%r352, %r6064, %r6061;
	setp.eq.s32 	%p471, %r352, 0;
	mov.pred 	%p4418, 0;
	@%p471 bra 	$L__BB3_276;
	cvt.u64.u32 	%rd4067, %r352;
	mul.wide.u32 	%rd4068, %r352, 977;
	shr.u64 	%rd4069, %rd4068, 32;
	and.b64  	%rd4070, %rd31086, 4294967295;
	and.b64  	%rd4071, %rd4068, 4294967295;
	add.s64 	%rd31086, %rd4071, %rd4070;
	shr.u64 	%rd4072, %rd31086, 32;
	and.b64  	%rd4073, %rd31085, 4294967295;
	add.s64 	%rd4074, %rd4069, %rd4073;
	add.s64 	%rd4075, %rd4074, %rd4067;
	add.s64 	%rd31085, %rd4075, %rd4072;
	setp.lt.u64 	%p473, %rd31085, 4294967296;
	@%p473 bra 	$L__BB3_276;
	shr.u64 	%rd4076, %rd31085, 32;
	and.b64  	%rd4077, %rd31084, 4294967295;
	add.s64 	%rd31084, %rd4076, %rd4077;
	setp.lt.u64 	%p475, %rd31084, 4294967296;
	@%p475 bra 	$L__BB3_276;
	shr.u64 	%rd4078, %rd31084, 32;
	and.b64  	%rd4079, %rd31083, 4294967295;
	add.s64 	%rd31083, %rd4078, %rd4079;
	setp.lt.u64 	%p477, %rd31083, 4294967296;
	@%p477 bra 	$L__BB3_276;
	shr.u64 	%rd4081, %rd31083, 32;
	and.b64  	%rd4082, %rd31082, 4294967295;
	add.s64 	%rd31082, %rd4081, %rd4082;
	setp.lt.u64 	%p479, %rd31082, 4294967296;
	mov.b64 	%rd31083, 4294967296;
	@%p479 bra 	$L__BB3_276;
	shr.u64 	%rd4084, %rd31082, 32;
	and.b64  	%rd4085, %rd31081, 4294967295;
	add.s64 	%rd31081, %rd4084, %rd4085;
	setp.lt.u64 	%p481, %rd31081, 4294967296;
	mov.b64 	%rd31082, 4294967296;
	mov.u64 	%rd31083, %rd31082;
	@%p481 bra 	$L__BB3_276;
	shr.u64 	%rd4087, %rd31081, 32;
	and.b64  	%rd4088, %rd31080, 4294967295;
	add.s64 	%rd31080, %rd4087, %rd4088;
	setp.lt.u64 	%p483, %rd31080, 4294967296;
	mov.b64 	%rd31081, 4294967296;
	mov.u64 	%rd31082, %rd31081;
	mov.u64 	%rd31083, %rd31081;
	@%p483 bra 	$L__BB3_276;
	shr.u64 	%rd4090, %rd31080, 32;
	and.b64  	%rd4091, %rd31079, 4294967295;
	add.s64 	%rd4092, %rd4090, %rd4091;
	setp.gt.u64 	%p4418, %rd4092, 4294967295;
	min.u64 	%rd31079, %rd4092, 4294967296;
	mov.b64 	%rd31080, 4294967296;
	mov.u64 	%rd31081, %rd31080;
	mov.u64 	%rd31082, %rd31080;
	mov.u64 	%rd31083, %rd31080;
$L__BB3_276:
	cvt.u32.u64 	%r11471, %rd31086;
	cvt.u32.u64 	%r11470, %rd31085;
	cvt.u32.u64 	%r11469, %rd31084;
	cvt.u32.u64 	%r11468, %rd31083;
	cvt.u32.u64 	%r11467, %rd31082;
	cvt.u32.u64 	%r11466, %rd31081;
	cvt.u32.u64 	%r11465, %rd31080;
	cvt.u32.u64 	%r11464, %rd31079;
	setp.lt.u32 	%p484, %r54, %r11464;
	or.pred  	%p485, %p4418, %p484;
	@%p485 bra 	$L__BB3_290;
	setp.gt.u32 	%p486, %r54, %r11464;
	@%p486 bra 	$L__BB3_291;
	setp.lt.u32 	%p487, %r56, %r11465;
	@%p487 bra 	$L__BB3_290;
	setp.gt.u32 	%p488, %r56, %r11465;
	@%p488 bra 	$L__BB3_291;
	setp.lt.u32 	%p489, %r57, %r11466;
	@%p489 bra 	$L__BB3_290;
	setp.gt.u32 	%p490, %r57, %r11466;
	@%p490 bra 	$L__BB3_291;
	setp.lt.u32 	%p491, %r58, %r11467;
	@%p491 bra 	$L__BB3_290;
	setp.gt.u32 	%p492, %r58, %r11467;
	@%p492 bra 	$L__BB3_291;
	setp.lt.u32 	%p493, %r59, %r11468;
	@%p493 bra 	$L__BB3_290;
	setp.gt.u32 	%p494, %r59, %r11468;
	@%p494 bra 	$L__BB3_291;
	setp.lt.u32 	%p495, %r55, %r11469;
	@%p495 bra 	$L__BB3_290;
	setp.gt.u32 	%p496, %r55, %r11469;
	@%p496 bra 	$L__BB3_291;
	setp.lt.u32 	%p497, %r60, %r11470;
	@%p497 bra 	$L__BB3_290;
	setp.gt.u32 	%p498, %r60, %r11470;
	setp.gt.u32 	%p499, %r62, %r11471;
	or.pred  	%p500, %p498, %p499;
	@%p500 bra 	$L__BB3_291;
$L__BB3_290:
	// begin inline asm
	sub.cc.u32 %r11471, %r11471, %r62;
	subc.cc.u32 %r11470, %r11470, %r60;
	subc.cc.u32 %r11469, %r11469, %r55;
	subc.cc.u32 %r11468, %r11468, %r59;
	subc.cc.u32 %r11467, %r11467, %r58;
	subc.cc.u32 %r11466, %r11466, %r57;
	subc.cc.u32 %r11465, %r11465, %r56;
	subc.u32 %r11464, %r11464, %r54;
	
	// end inline asm
$L__BB3_291:
	setp.gt.u32 	%p501, %r11464, %r54;
	@%p501 bra 	$L__BB3_304;
	bra.uni 	$L__BB3_305;
$L__BB3_292:
	setp.gt.u32 	%p503, %r11465, %r56;
	@%p503 bra 	$L__BB3_304;
	setp.lt.u32 	%p504, %r11465, %r56;
	@%p504 bra 	$L__BB3_306;
	setp.gt.u32 	%p505, %r11466, %r57;
	@%p505 bra 	$L__BB3_304;
	setp.lt.u32 	%p506, %r11466, %r57;
	@%p506 bra 	$L__BB3_306;
	setp.gt.u32 	%p507, %r11467, %r58;
	@%p507 bra 	$L__BB3_304;
	setp.lt.u32 	%p508, %r11467, %r58;
	@%p508 bra 	$L__BB3_306;
	setp.gt.u32 	%p509, %r11468, %r59;
	@%p509 bra 	$L__BB3_304;
	setp.lt.u32 	%p510, %r11468, %r59;
	@%p510 bra 	$L__BB3_306;
	setp.gt.u32 	%p511, %r11469, %r55;
	@%p511 bra 	$L__BB3_304;
	setp.lt.u32 	%p512, %r11469, %r55;
	@%p512 bra 	$L__BB3_306;
	setp.gt.u32 	%p513, %r11470, %r60;
	@%p513 bra 	$L__BB3_304;
	setp.lt.u32 	%p514, %r11470, %r60;
	setp.lt.u32 	%p515, %r11471, %r62;
	or.pred  	%p516, %p514, %p515;
	@%p516 bra 	$L__BB3_306;
$L__BB3_304:
	// begin inline asm
	sub.cc.u32 %r11471, %r11471, %r62;
	subc.cc.u32 %r11470, %r11470, %r60;
	subc.cc.u32 %r11469, %r11469, %r55;
	subc.cc.u32 %r11468, %r11468, %r59;
	subc.cc.u32 %r11467, %r11467, %r58;
	subc.cc.u32 %r11466, %r11466, %r57;
	subc.cc.u32 %r11465, %r11465, %r56;
	subc.u32 %r11464, %r11464, %r54;
	
	// end inline asm
	bra.uni 	$L__BB3_306;
$L__BB3_305:
	setp.lt.u32 	%p502, %r11464, %r54;
	@%p502 bra 	$L__BB3_306;
	bra.uni 	$L__BB3_292;
$L__BB3_306:
	shl.b32 	%r6113, %r11389, 1;
	shr.u32 	%r6114, %r11389, 31;
	cvt.u64.u32 	%rd4094, %r6114;
	mul.wide.u32 	%rd4095, %r11388, 2;
	or.b64  	%rd4096, %rd4095, %rd4094;
	shr.u64 	%rd4097, %rd4095, 32;
	mul.wide.u32 	%rd4098, %r11387, 2;
	or.b64  	%rd4099, %rd4098, %rd4097;
	shr.u64 	%rd4100, %rd4098, 32;
	mul.wide.u32 	%rd4101, %r11386, 2;
	or.b64  	%rd4102, %rd4101, %rd4100;
	shr.u64 	%rd4103, %rd4101, 32;
	mul.wide.u32 	%rd4104, %r11385, 2;
	add.s64 	%rd4105, %rd4104, %rd4103;
	shr.u64 	%rd4106, %rd4105, 32;
	mul.wide.u32 	%rd4107, %r11384, 2;
	add.s64 	%rd4108, %rd4107, %rd4106;
	shr.u64 	%rd4109, %rd4108, 32;
	mul.wide.u32 	%rd4110, %r11383, 2;
	add.s64 	%rd4111, %rd4110, %rd4109;
	shr.u64 	%rd4112, %rd4111, 32;
	mul.wide.u32 	%rd4113, %r11382, 2;
	add.s64 	%rd4114, %rd4113, %rd4112;
	shr.u64 	%rd4115, %rd4114, 32;
	cvt.u64.u32 	%rd4116, %r6113;
	mad.lo.s64 	%rd31094, %rd4115, 977, %rd4116;
	shr.u64 	%rd4117, %rd31094, 32;
	and.b64  	%rd4118, %rd4096, 4294967295;
	add.s64 	%rd4119, %rd4117, %rd4118;
	add.s64 	%rd31093, %rd4119, %rd4115;
	shr.u64 	%rd4120, %rd31093, 32;
	and.b64  	%rd4121, %rd4099, 4294967295;
	add.s64 	%rd31092, %rd4120, %rd4121;
	shr.u64 	%rd4122, %rd31092, 32;
	and.b64  	%rd4123, %rd4102, 4294967295;
	add.s64 	%rd31091, %rd4122, %rd4123;
	shr.u64 	%rd4124, %rd31091, 32;
	and.b64  	%rd4125, %rd4105, 4294967295;
	add.s64 	%rd31090, %rd4124, %rd4125;
	shr.u64 	%rd4126, %rd31090, 32;
	and.b64  	%rd4127, %rd4108, 4294967295;
	add.s64 	%rd31089, %rd4126, %rd4127;
	shr.u64 	%rd4128, %rd31089, 32;
	and.b64  	%rd4129, %rd4111, 4294967295;
	add.s64 	%rd31088, %rd4128, %rd4129;
	shr.u64 	%rd4130, %rd31088, 32;
	and.b64  	%rd4131, %rd4114, 4294967295;
	add.s64 	%rd31087, %rd4130, %rd4131;
	shr.u64 	%rd204, %rd31087, 32;
	{ .reg .b32 tmp; mov.b64 {tmp, %r11472}, %rd31087; }
	setp.lt.u64 	%p517, %rd31087, 4294967296;
	@%p517 bra 	$L__BB3_313;
	and.b64  	%rd4133, %rd31094, 4294967295;
	mad.lo.s64 	%rd31094, %rd204, 977, %rd4133;
	shr.u64 	%rd4134, %rd31094, 32;
	and.b64  	%rd4135, %rd31093, 4294967295;
	add.s64 	%rd4136, %rd4135, %rd204;
	add.s64 	%rd31093, %rd4136, %rd4134;
	setp.lt.u64 	%p518, %rd31093, 4294967296;
	mov.b64 	%rd31087, 4294967296;
	mov.b32 	%r11472, 0;
	@%p518 bra 	$L__BB3_313;
	shr.u64 	%rd4138, %rd31093, 32;
	and.b64  	%rd4139, %rd31092, 4294967295;
	add.s64 	%rd31092, %rd4138, %rd4139;
	setp.lt.u64 	%p519, %rd31092, 4294967296;
	@%p519 bra 	$L__BB3_313;
	shr.u64 	%rd4141, %rd31092, 32;
	and.b64  	%rd4142, %rd31091, 4294967295;
	add.s64 	%rd31091, %rd4141, %rd4142;
	setp.lt.u64 	%p520, %rd31091, 4294967296;
	mov.b64 	%rd31087, 4294967296;
	mov.u64 	%rd31092, %rd31087;
	@%p520 bra 	$L__BB3_313;
	shr.u64 	%rd4144, %rd31091, 32;
	and.b64  	%rd4145, %rd31090, 4294967295;
	add.s64 	%rd31090, %rd4144, %rd4145;
	setp.lt.u64 	%p521, %rd31090, 4294967296;
	mov.b64 	%rd31087, 4294967296;
	mov.u64 	%rd31091, %rd31087;
	@%p521 bra 	$L__BB3_313;
	shr.u64 	%rd4147, %rd31090, 32;
	and.b64  	%rd4148, %rd31089, 4294967295;
	add.s64 	%rd31089, %rd4147, %rd4148;
	setp.lt.u64 	%p522, %rd31089, 4294967296;
	mov.b64 	%rd31087, 4294967296;
	mov.u64 	%rd31090, %rd31087;
	mov.u64 	%rd31092, %rd31087;
	@%p522 bra 	$L__BB3_313;
	shr.u64 	%rd4150, %rd31089, 32;
	and.b64  	%rd4151, %rd31088, 4294967295;
	add.s64 	%rd4152, %rd4150, %rd4151;
	setp.gt.u64 	%p523, %rd4152, 4294967295;
	selp.b64 	%rd31087, 1, 4294967296, %p523;
	selp.b64 	%rd31088, 4294967296, %rd4152, %p523;
	mov.b64 	%rd31089, 4294967296;
	mov.u64 	%rd31090, %rd31089;
	mov.u64 	%rd31091, %rd31089;
	mov.u64 	%rd31092, %rd31089;
$L__BB3_313:
	cvt.u32.u64 	%r11488, %rd31094;
	cvt.u32.u64 	%r11487, %rd31093;
	cvt.u32.u64 	%r11486, %rd31092;
	cvt.u32.u64 	%r11485, %rd31091;
	cvt.u32.u64 	%r11484, %rd31090;
	cvt.u32.u64 	%r11483, %rd31089;
	cvt.u32.u64 	%r11482, %rd31088;
	cvt.u32.u64 	%r11481, %rd31087;
	setp.ne.s32 	%p524, %r11472, 0;
	setp.lt.u32 	%p525, %r54, %r11481;
	or.pred  	%p526, %p524, %p525;
	@%p526 bra 	$L__BB3_327;
	setp.gt.u32 	%p527, %r54, %r11481;
	@%p527 bra 	$L__BB3_328;
	setp.lt.u32 	%p528, %r56, %r11482;
	@%p528 bra 	$L__BB3_327;
	setp.gt.u32 	%p529, %r56, %r11482;
	@%p529 bra 	$L__BB3_328;
	setp.lt.u32 	%p530, %r57, %r11483;
	@%p530 bra 	$L__BB3_327;
	setp.gt.u32 	%p531, %r57, %r11483;
	@%p531 bra 	$L__BB3_328;
	setp.lt.u32 	%p532, %r58, %r11484;
	@%p532 bra 	$L__BB3_327;
	setp.gt.u32 	%p533, %r58, %r11484;
	@%p533 bra 	$L__BB3_328;
	setp.lt.u32 	%p534, %r59, %r11485;
	@%p534 bra 	$L__BB3_327;
	setp.gt.u32 	%p535, %r59, %r11485;
	@%p535 bra 	$L__BB3_328;
	setp.lt.u32 	%p536, %r55, %r11486;
	@%p536 bra 	$L__BB3_327;
	setp.gt.u32 	%p537, %r55, %r11486;
	@%p537 bra 	$L__BB3_328;
	setp.lt.u32 	%p538, %r60, %r11487;
	@%p538 bra 	$L__BB3_327;
	setp.gt.u32 	%p539, %r60, %r11487;
	setp.gt.u32 	%p540, %r62, %r11488;
	or.pred  	%p541, %p539, %p540;
	@%p541 bra 	$L__BB3_328;
$L__BB3_327:
	// begin inline asm
	sub.cc.u32 %r11488, %r11488, %r62;
	subc.cc.u32 %r11487, %r11487, %r60;
	subc.cc.u32 %r11486, %r11486, %r55;
	subc.cc.u32 %r11485, %r11485, %r59;
	subc.cc.u32 %r11484, %r11484, %r58;
	subc.cc.u32 %r11483, %r11483, %r57;
	subc.cc.u32 %r11482, %r11482, %r56;
	subc.u32 %r11481, %r11481, %r54;
	
	// end inline asm
$L__BB3_328:
	setp.gt.u32 	%p542, %r11481, %r54;
	@%p542 bra 	$L__BB3_341;
	bra.uni 	$L__BB3_342;
$L__BB3_329:
	setp.gt.u32 	%p544, %r11482, %r56;
	@%p544 bra 	$L__BB3_341;
	setp.lt.u32 	%p545, %r11482, %r56;
	@%p545 bra 	$L__BB3_343;
	setp.gt.u32 	%p546, %r11483, %r57;
	@%p546 bra 	$L__BB3_341;
	setp.lt.u32 	%p547, %r11483, %r57;
	@%p547 bra 	$L__BB3_343;
	setp.gt.u32 	%p548, %r11484, %r58;
	@%p548 bra 	$L__BB3_341;
	setp.lt.u32 	%p549, %r11484, %r58;
	@%p549 bra 	$L__BB3_343;
	setp.gt.u32 	%p550, %r11485, %r59;
	@%p550 bra 	$L__BB3_341;
	setp.lt.u32 	%p551, %r11485, %r59;
	@%p551 bra 	$L__BB3_343;
	setp.gt.u32 	%p552, %r11486, %r55;
	@%p552 bra 	$L__BB3_341;
	setp.lt.u32 	%p553, %r11486, %r55;
	@%p553 bra 	$L__BB3_343;
	setp.gt.u32 	%p554, %r11487, %r60;
	@%p554 bra 	$L__BB3_341;
	setp.lt.u32 	%p555, %r11487, %r60;
	setp.lt.u32 	%p556, %r11488, %r62;
	or.pred  	%p557, %p555, %p556;
	@%p557 bra 	$L__BB3_343;
$L__BB3_341:
	// begin inline asm
	sub.cc.u32 %r11488, %r11488, %r62;
	subc.cc.u32 %r11487, %r11487, %r60;
	subc.cc.u32 %r11486, %r11486, %r55;
	subc.cc.u32 %r11485, %r11485, %r59;
	subc.cc.u32 %r11484, %r11484, %r58;
	subc.cc.u32 %r11483, %r11483, %r57;
	subc.cc.u32 %r11482, %r11482, %r56;
	subc.u32 %r11481, %r11481, %r54;
	
	// end inline asm
	bra.uni 	$L__BB3_343;
$L__BB3_342:
	setp.lt.u32 	%p543, %r11481, %r54;
	@%p543 bra 	$L__BB3_343;
	bra.uni 	$L__BB3_329;
$L__BB3_343:
	setp.gt.u32 	%p558, %r11464, %r11481;
	@%p558 bra 	$L__BB3_344;
	bra.uni 	$L__BB3_357;
$L__BB3_344:
	// begin inline asm
	sub.cc.u32 %r12129, %r11471, %r11488;
	subc.cc.u32 %r12128, %r11470, %r11487;
	subc.cc.u32 %r12127, %r11469, %r11486;
	subc.cc.u32 %r12126, %r11468, %r11485;
	subc.cc.u32 %r12125, %r11467, %r11484;
	subc.cc.u32 %r12124, %r11466, %r11483;
	subc.cc.u32 %r12123, %r11465, %r11482;
	subc.u32 %r12122, %r11464, %r11481;
	
	// end inline asm
	bra.uni 	$L__BB3_359;
$L__BB3_345:
	setp.gt.u32 	%p560, %r11465, %r11482;
	@%p560 bra 	$L__BB3_344;
	setp.lt.u32 	%p561, %r11465, %r11482;
	@%p561 bra 	$L__BB3_358;
	setp.gt.u32 	%p562, %r11466, %r11483;
	@%p562 bra 	$L__BB3_344;
	setp.lt.u32 	%p563, %r11466, %r11483;
	@%p563 bra 	$L__BB3_358;
	setp.gt.u32 	%p564, %r11467, %r11484;
	@%p564 bra 	$L__BB3_344;
	setp.lt.u32 	%p565, %r11467, %r11484;
	@%p565 bra 	$L__BB3_358;
	setp.gt.u32 	%p566, %r11468, %r11485;
	@%p566 bra 	$L__BB3_344;
	setp.lt.u32 	%p567, %r11468, %r11485;
	@%p567 bra 	$L__BB3_358;
	setp.gt.u32 	%p568, %r11469, %r11486;
	@%p568 bra 	$L__BB3_344;
	setp.lt.u32 	%p569, %r11469, %r11486;
	@%p569 bra 	$L__BB3_358;
	setp.gt.u32 	%p570, %r11470, %r11487;
	@%p570 bra 	$L__BB3_344;
	setp.lt.u32 	%p571, %r11470, %r11487;
	setp.lt.u32 	%p572, %r11471, %r11488;
	or.pred  	%p573, %p571, %p572;
	@%p573 bra 	$L__BB3_358;
	bra.uni 	$L__BB3_344;
$L__BB3_357:
	setp.ge.u32 	%p559, %r11464, %r11481;
	@%p559 bra 	$L__BB3_345;
$L__BB3_358:
	// begin inline asm
	add.cc.u32 %r6169, %r11471, %r62;
	addc.cc.u32 %r6170, %r11470, %r60;
	addc.cc.u32 %r6171, %r11469, %r55;
	addc.cc.u32 %r6172, %r11468, %r59;
	addc.cc.u32 %r6173, %r11467, %r58;
	addc.cc.u32 %r6174, %r11466, %r57;
	addc.cc.u32 %r6175, %r11465, %r56;
	addc.u32 %r6176, %r11464, %r54;
	
	// end inline asm
	// begin inline asm
	sub.cc.u32 %r12129, %r6169, %r11488;
	subc.cc.u32 %r12128, %r6170, %r11487;
	subc.cc.u32 %r12127, %r6171, %r11486;
	subc.cc.u32 %r12126, %r6172, %r11485;
	subc.cc.u32 %r12125, %r6173, %r11484;
	subc.cc.u32 %r12124, %r6174, %r11483;
	subc.cc.u32 %r12123, %r6175, %r11482;
	subc.u32 %r12122, %r6176, %r11481;
	
	// end inline asm
$L__BB3_359:
	setp.gt.u32 	%p574, %r11382, %r12122;
	@%p574 bra 	$L__BB3_360;
	bra.uni 	$L__BB3_373;
$L__BB3_360:
	// begin inline asm
	sub.cc.u32 %r11497, %r11389, %r12129;
	subc.cc.u32 %r11498, %r11388, %r12128;
	subc.cc.u32 %r11499, %r11387, %r12127;
	subc.cc.u32 %r11500, %r11386, %r12126;
	subc.cc.u32 %r11501, %r11385, %r12125;
	subc.cc.u32 %r11502, %r11384, %r12124;
	subc.cc.u32 %r11503, %r11383, %r12123;
	subc.u32 %r11504, %r11382, %r12122;
	
	// end inline asm
	bra.uni 	$L__BB3_375;
$L__BB3_361:
	setp.gt.u32 	%p576, %r11383, %r12123;
	@%p576 bra 	$L__BB3_360;
	setp.lt.u32 	%p577, %r11383, %r12123;
	@%p577 bra 	$L__BB3_374;
	setp.gt.u32 	%p578, %r11384, %r12124;
	@%p578 bra 	$L__BB3_360;
	setp.lt.u32 	%p579, %r11384, %r12124;
	@%p579 bra 	$L__BB3_374;
	setp.gt.u32 	%p580, %r11385, %r12125;
	@%p580 bra 	$L__BB3_360;
	setp.lt.u32 	%p581, %r11385, %r12125;
	@%p581 bra 	$L__BB3_374;
	setp.gt.u32 	%p582, %r11386, %r12126;
	@%p582 bra 	$L__BB3_360;
	setp.lt.u32 	%p583, %r11386, %r12126;
	@%p583 bra 	$L__BB3_374;
	setp.gt.u32 	%p584, %r11387, %r12127;
	@%p584 bra 	$L__BB3_360;
	setp.lt.u32 	%p585, %r11387, %r12127;
	@%p585 bra 	$L__BB3_374;
	setp.gt.u32 	%p586, %r11388, %r12128;
	@%p586 bra 	$L__BB3_360;
	setp.lt.u32 	%p587, %r11388, %r12128;
	setp.lt.u32 	%p588, %r11389, %r12129;
	or.pred  	%p589, %p587, %p588;
	@%p589 bra 	$L__BB3_374;
	bra.uni 	$L__BB3_360;
$L__BB3_373:
	setp.ge.u32 	%p575, %r11382, %r12122;
	@%p575 bra 	$L__BB3_361;
$L__BB3_374:
	// begin inline asm
	add.cc.u32 %r6241, %r11389, %r62;
	addc.cc.u32 %r6242, %r11388, %r60;
	addc.cc.u32 %r6243, %r11387, %r55;
	addc.cc.u32 %r6244, %r11386, %r59;
	addc.cc.u32 %r6245, %r11385, %r58;
	addc.cc.u32 %r6246, %r11384, %r57;
	addc.cc.u32 %r6247, %r11383, %r56;
	addc.u32 %r6248, %r11382, %r54;
	
	// end inline asm
	// begin inline asm
	sub.cc.u32 %r11497, %r6241, %r12129;
	subc.cc.u32 %r11498, %r6242, %r12128;
	subc.cc.u32 %r11499, %r6243, %r12127;
	subc.cc.u32 %r11500, %r6244, %r12126;
	subc.cc.u32 %r11501, %r6245, %r12125;
	subc.cc.u32 %r11502, %r6246, %r12124;
	subc.cc.u32 %r11503, %r6247, %r12123;
	subc.u32 %r11504, %r6248, %r12122;
	
	// end inline asm
$L__BB3_375:
	mul.wide.u32 	%rd4154, %r11497, %r11455;
	shr.u64 	%rd4155, %rd4154, 32;
	mul.wide.u32 	%rd4156, %r11498, %r11455;
	add.s64 	%rd4157, %rd4155, %rd4156;
	shr.u64 	%rd4158, %rd4157, 32;
	mul.wide.u32 	%rd4159, %r11499, %r11455;
	add.s64 	%rd4160, %rd4158, %rd4159;
	shr.u64 	%rd4161, %rd4160, 32;
	mul.wide.u32 	%rd4162, %r11500, %r11455;
	add.s64 	%rd4163, %rd4161, %rd4162;
	shr.u64 	%rd4164, %rd4163, 32;
	mul.wide.u32 	%rd4165, %r11501, %r11455;
	add.s64 	%rd4166, %rd4164, %rd4165;
	shr.u64 	%rd4167, %rd4166, 32;
	mul.wide.u32 	%rd4168, %r11502, %r11455;
	add.s64 	%rd4169, %rd4167, %rd4168;
	shr.u64 	%rd4170, %rd4169, 32;
	mul.wide.u32 	%rd4171, %r11503, %r11455;
	add.s64 	%rd4172, %rd4170, %rd4171;
	shr.u64 	%rd4173, %rd4172, 32;
	mul.wide.u32 	%rd4174, %r11504, %r11455;
	add.s64 	%rd4175, %rd4173, %rd4174;
	shr.u64 	%rd4176, %rd4175, 32;
	and.b64  	%rd4177, %rd4157, 4294967295;
	mul.wide.u32 	%rd4178, %r11497, %r11454;
	add.s64 	%rd4179, %rd4178, %rd4177;
	shr.u64 	%rd4180, %rd4179, 32;
	and.b64  	%rd4181, %rd4160, 4294967295;
	mul.wide.u32 	%rd4182, %r11498, %r11454;
	add.s64 	%rd4183, %rd4180, %rd4181;
	add.s64 	%rd4184, %rd4183, %rd4182;
	shr.u64 	%rd4185, %rd4184, 32;
	and.b64  	%rd4186, %rd4163, 4294967295;
	mul.wide.u32 	%rd4187, %r11499, %r11454;
	add.s64 	%rd4188, %rd4185, %rd4186;
	add.s64 	%rd4189, %rd4188, %rd4187;
	shr.u64 	%rd4190, %rd4189, 32;
	and.b64  	%rd4191, %rd4166, 4294967295;
	mul.wide.u32 	%rd4192, %r11500, %r11454;
	add.s64 	%rd4193, %rd4190, %rd4191;
	add.s64 	%rd4194, %rd4193, %rd4192;
	shr.u64 	%rd4195, %rd4194, 32;
	and.b64  	%rd4196, %rd4169, 4294967295;
	mul.wide.u32 	%rd4197, %r11501, %r11454;
	add.s64 	%rd4198, %rd4195, %rd4196;
	add.s64 	%rd4199, %rd4198, %rd4197;
	shr.u64 	%rd4200, %rd4199, 32;
	and.b64  	%rd4201, %rd4172, 4294967295;
	mul.wide.u32 	%rd4202, %r11502, %r11454;
	add.s64 	%rd4203, %rd4200, %rd4201;
	add.s64 	%rd4204, %rd4203, %rd4202;
	shr.u64 	%rd4205, %rd4204, 32;
	and.b64  	%rd4206, %rd4175, 4294967295;
	mul.wide.u32 	%rd4207, %r11503, %r11454;
	add.s64 	%rd4208, %rd4205, %rd4206;
	add.s64 	%rd4209, %rd4208, %rd4207;
	shr.u64 	%rd4210, %rd4209, 32;
	mul.wide.u32 	%rd4211, %r11504, %r11454;
	add.s64 	%rd4212, %rd4210, %rd4176;
	add.s64 	%rd4213, %rd4212, %rd4211;
	shr.u64 	%rd4214, %rd4213, 32;
	and.b64  	%rd4215, %rd4184, 4294967295;
	mul.wide.u32 	%rd4216, %r11497, %r11453;
	add.s64 	%rd4217, %rd4216, %rd4215;
	shr.u64 	%rd4218, %rd4217, 32;
	and.b64  	%rd4219, %rd4189, 4294967295;
	mul.wide.u32 	%rd4220, %r11498, %r11453;
	add.s64 	%rd4221, %rd4218, %rd4219;
	add.s64 	%rd4222, %rd4221, %rd4220;
	shr.u64 	%rd4223, %rd4222, 32;
	and.b64  	%rd4224, %rd4194, 4294967295;
	mul.wide.u32 	%rd4225, %r11499, %r11453;
	add.s64 	%rd4226, %rd4223, %rd4224;
	add.s64 	%rd4227, %rd4226, %rd4225;
	shr.u64 	%rd4228, %rd4227, 32;
	and.b64  	%rd4229, %rd4199, 4294967295;
	mul.wide.u32 	%rd4230, %r11500, %r11453;
	add.s64 	%rd4231, %rd4228, %rd4229;
	add.s64 	%rd4232, %rd4231, %rd4230;
	shr.u64 	%rd4233, %rd4232, 32;
	and.b64  	%rd4234, %rd4204, 4294967295;
	mul.wide.u32 	%rd4235, %r11501, %r11453;
	add.s64 	%rd4236, %rd4233, %rd4234;
	add.s64 	%rd4237, %rd4236, %rd4235;
	shr.u64 	%rd4238, %rd4237, 32;
	and.b64  	%rd4239, %rd4209, 4294967295;
	mul.wide.u32 	%rd4240, %r11502, %r11453;
	add.s64 	%rd4241, %rd4238, %rd4239;
	add.s64 	%rd4242, %rd4241, %rd4240;
	shr.u64 	%rd4243, %rd4242, 32;
	and.b64  	%rd4244, %rd4213, 4294967295;
	mul.wide.u32 	%rd4245, %r11503, %r11453;
	add.s64 	%rd4246, %rd4243, %rd4244;
	add.s64 	%rd4247, %rd4246, %rd4245;
	shr.u64 	%rd4248, %rd4247, 32;
	mul.wide.u32 	%rd4249, %r11504, %r11453;
	add.s64 	%rd4250, %rd4248, %rd4214;
	add.s64 	%rd4251, %rd4250, %rd4249;
	shr.u64 	%rd4252, %rd4251, 32;
	and.b64  	%rd4253, %rd4222, 4294967295;
	mul.wide.u32 	%rd4254, %r11497, %r11452;
	add.s64 	%rd4255, %rd4254, %rd4253;
	shr.u64 	%rd4256, %rd4255, 32;
	and.b64  	%rd4257, %rd4227, 4294967295;
	mul.wide.u32 	%rd4258, %r11498, %r11452;
	add.s64 	%rd4259, %rd4256, %rd4257;
	add.s64 	%rd4260, %rd4259, %rd4258;
	shr.u64 	%rd4261, %rd4260, 32;
	and.b64  	%rd4262, %rd4232, 4294967295;
	mul.wide.u32 	%rd4263, %r11499, %r11452;
	add.s64 	%rd4264, %rd4261, %rd4262;
	add.s64 	%rd4265, %rd4264, %rd4263;
	shr.u64 	%rd4266, %rd4265, 32;
	and.b64  	%rd4267, %rd4237, 4294967295;
	mul.wide.u32 	%rd4268, %r11500, %r11452;
	add.s64 	%rd4269, %rd4266, %rd4267;
	add.s64 	%rd4270, %rd4269, %rd4268;
	shr.u64 	%rd4271, %rd4270, 32;
	and.b64  	%rd4272, %rd4242, 4294967295;
	mul.wide.u32 	%rd4273, %r11501, %r11452;
	add.s64 	%rd4274, %rd4271, %rd4272;
	add.s64 	%rd4275, %rd4274, %rd4273;
	shr.u64 	%rd4276, %rd4275, 32;
	and.b64  	%rd4277, %rd4247, 4294967295;
	mul.wide.u32 	%rd4278, %r11502, %r11452;
	add.s64 	%rd4279, %rd4276, %rd4277;
	add.s64 	%rd4280, %rd4279, %rd4278;
	shr.u64 	%rd4281, %rd4280, 32;
	and.b64  	%rd4282, %rd4251, 4294967295;
	mul.wide.u32 	%rd4283, %r11503, %r11452;
	add.s64 	%rd4284, %rd4281, %rd4282;
	add.s64 	%rd4285, %rd4284, %rd4283;
	shr.u64 	%rd4286, %rd4285, 32;
	mul.wide.u32 	%rd4287, %r11504, %r11452;
	add.s64 	%rd4288, %rd4286, %rd4252;
	add.s64 	%rd4289, %rd4288, %rd4287;
	shr.u64 	%rd4290, %rd4289, 32;
	and.b64  	%rd4291, %rd4260, 4294967295;
	mul.wide.u32 	%rd4292, %r11497, %r11451;
	add.s64 	%rd4293, %rd4292, %rd4291;
	shr.u64 	%rd4294, %rd4293, 32;
	and.b64  	%rd4295, %rd4265, 4294967295;
	mul.wide.u32 	%rd4296, %r11498, %r11451;
	add.s64 	%rd4297, %rd4294, %rd4295;
	add.s64 	%rd4298, %rd4297, %rd4296;
	shr.u64 	%rd4299, %rd4298, 32;
	and.b64  	%rd4300, %rd4270, 4294967295;
	mul.wide.u32 	%rd4301, %r11499, %r11451;
	add.s64 	%rd4302, %rd4299, %rd4300;
	add.s64 	%rd4303, %rd4302, %rd4301;
	shr.u64 	%rd4304, %rd4303, 32;
	and.b64  	%rd4305, %rd4275, 4294967295;
	mul.wide.u32 	%rd4306, %r11500, %r11451;
	add.s64 	%rd4307, %rd4304, %rd4305;
	add.s64 	%rd4308, %rd4307, %rd4306;
	shr.u64 	%rd4309, %rd4308, 32;
	and.b64  	%rd4310, %rd4280, 4294967295;
	mul.wide.u32 	%rd4311, %r11501, %r11451;
	add.s64 	%rd4312, %rd4309, %rd4310;
	add.s64 	%rd4313, %rd4312, %rd4311;
	shr.u64 	%rd4314, %rd4313, 32;
	and.b64  	%rd4315, %rd4285, 4294967295;
	mul.wide.u32 	%rd4316, %r11502, %r11451;
	add.s64 	%rd4317, %rd4314, %rd4315;
	add.s64 	%rd4318, %rd4317, %rd4316;
	shr.u64 	%rd4319, %rd4318, 32;
	and.b64  	%rd4320, %rd4289, 4294967295;
	mul.wide.u32 	%rd4321, %r11503, %r11451;
	add.s64 	%rd4322, %rd4319, %rd4320;
	add.s64 	%rd4323, %rd4322, %rd4321;
	shr.u64 	%rd4324, %rd4323, 32;
	mul.wide.u32 	%rd4325, %r11504, %r11451;
	add.s64 	%rd4326, %rd4324, %rd4290;
	add.s64 	%rd4327, %rd4326, %rd4325;
	shr.u64 	%rd4328, %rd4327, 32;
	and.b64  	%rd4329, %rd4298, 4294967295;
	mul.wide.u32 	%rd4330, %r11497, %r11450;
	add.s64 	%rd4331, %rd4330, %rd4329;
	shr.u64 	%rd4332, %rd4331, 32;
	and.b64  	%rd4333, %rd4303, 4294967295;
	mul.wide.u32 	%rd4334, %r11498, %r11450;
	add.s64 	%rd4335, %rd4332, %rd4333;
	add.s64 	%rd4336, %rd4335, %rd4334;
	shr.u64 	%rd4337, %rd4336, 32;
	and.b64  	%rd4338, %rd4308, 4294967295;
	mul.wide.u32 	%rd4339, %r11499, %r11450;
	add.s64 	%rd4340, %rd4337, %rd4338;
	add.s64 	%rd4341, %rd4340, %rd4339;
	shr.u64 	%rd4342, %rd4341, 32;
	and.b64  	%rd4343, %rd4313, 4294967295;
	mul.wide.u32 	%rd4344, %r11500, %r11450;
	add.s64 	%rd4345, %rd4342, %rd4343;
	add.s64 	%rd4346, %rd4345, %rd4344;
	shr.u64 	%rd4347, %rd4346, 32;
	and.b64  	%rd4348, %rd4318, 4294967295;
	mul.wide.u32 	%rd4349, %r11501, %r11450;
	add.s64 	%rd4350, %rd4347, %rd4348;
	add.s64 	%rd4351, %rd4350, %rd4349;
	shr.u64 	%rd4352, %rd4351, 32;
	and.b64  	%rd4353, %rd4323, 4294967295;
	mul.wide.u32 	%rd4354, %r11502, %r11450;
	add.s64 	%rd4355, %rd4352, %rd4353;
	add.s64 	%rd4356, %rd4355, %rd4354;
	shr.u64 	%rd4357, %rd4356, 32;
	and.b64  	%rd4358, %rd4327, 4294967295;
	mul.wide.u32 	%rd4359, %r11503, %r11450;
	add.s64 	%rd4360, %rd4357, %rd4358;
	add.s64 	%rd4361, %rd4360, %rd4359;
	shr.u64 	%rd4362, %rd4361, 32;
	mul.wide.u32 	%rd4363, %r11504, %r11450;
	add.s64 	%rd4364, %rd4362, %rd4328;
	add.s64 	%rd4365, %rd4364, %rd4363;
	shr.u64 	%rd4366, %rd4365, 32;
	and.b64  	%rd4367, %rd4336, 4294967295;
	mul.wide.u32 	%rd4368, %r11497, %r11449;
	add.s64 	%rd4369, %rd4368, %rd4367;
	shr.u64 	%rd4370, %rd4369, 32;
	and.b64  	%rd4371, %rd4341, 4294967295;
	mul.wide.u32 	%rd4372, %r11498, %r11449;
	add.s64 	%rd4373, %rd4370, %rd4371;
	add.s64 	%rd4374, %rd4373, %rd4372;
	shr.u64 	%rd4375, %rd4374, 32;
	and.b64  	%rd4376, %rd4346, 4294967295;
	mul.wide.u32 	%rd4377, %r11499, %r11449;
	add.s64 	%rd4378, %rd4375, %rd4376;
	add.s64 	%rd4379, %rd4378, %rd4377;
	shr.u64 	%rd4380, %rd4379, 32;
	and.b64  	%rd4381, %rd4351, 4294967295;
	mul.wide.u32 	%rd4382, %r11500, %r11449;
	add.s64 	%rd4383, %rd4380, %rd4381;
	add.s64 	%rd4384, %rd4383, %rd4382;
	shr.u64 	%rd4385, %rd4384, 32;
	and.b64  	%rd4386, %rd4356, 4294967295;
	mul.wide.u32 	%rd4387, %r11501, %r11449;
	add.s64 	%rd4388, %rd4385, %rd4386;
	add.s64 	%rd4389, %rd4388, %rd4387;
	shr.u64 	%rd4390, %rd4389, 32;
	and.b64  	%rd4391, %rd4361, 4294967295;
	mul.wide.u32 	%rd4392, %r11502, %r11449;
	add.s64 	%rd4393, %rd4390, %rd4391;
	add.s64 	%rd4394, %rd4393, %rd4392;
	shr.u64 	%rd4395, %rd4394, 32;
	and.b64  	%rd4396, %rd4365, 4294967295;
	mul.wide.u32 	%rd4397, %r11503, %r11449;
	add.s64 	%rd4398, %rd4395, %rd4396;
	add.s64 	%rd4399, %rd4398, %rd4397;
	shr.u64 	%rd4400, %rd4399, 32;
	mul.wide.u32 	%rd4401, %r11504, %r11449;
	add.s64 	%rd4402, %rd4400, %rd4366;
	add.s64 	%rd4403, %rd4402, %rd4401;
	shr.u64 	%rd4404, %rd4403, 32;
	and.b64  	%rd4405, %rd4374, 4294967295;
	mul.wide.u32 	%rd4406, %r11497, %r11448;
	add.s64 	%rd4407, %rd4406, %rd4405;
	shr.u64 	%rd4408, %rd4407, 32;
	and.b64  	%rd4409, %rd4379, 4294967295;
	mul.wide.u32 	%rd4410, %r11498, %r11448;
	add.s64 	%rd4411, %rd4408, %rd4409;
	add.s64 	%rd4412, %rd4411, %rd4410;
	shr.u64 	%rd4413, %rd4412, 32;
	and.b64  	%rd4414, %rd4384, 4294967295;
	mul.wide.u32 	%rd4415, %r11499, %r11448;
	add.s64 	%rd4416, %rd4413, %rd4414;
	add.s64 	%rd4417, %rd4416, %rd4415;
	shr.u64 	%rd4418, %rd4417, 32;
	and.b64  	%rd4419, %rd4389, 4294967295;
	mul.wide.u32 	%rd4420, %r11500, %r11448;
	add.s64 	%rd4421, %rd4418, %rd4419;
	add.s64 	%rd4422, %rd4421, %rd4420;
	shr.u64 	%rd4423, %rd4422, 32;
	and.b64  	%rd4424, %rd4394, 4294967295;
	mul.wide.u32 	%rd4425, %r11501, %r11448;
	add.s64 	%rd4426, %rd4423, %rd4424;
	add.s64 	%rd4427, %rd4426, %rd4425;
	shr.u64 	%rd4428, %rd4427, 32;
	and.b64  	%rd4429, %rd4399, 4294967295;
	mul.wide.u32 	%rd4430, %r11502, %r11448;
	add.s64 	%rd4431, %rd4428, %rd4429;
	add.s64 	%rd4432, %rd4431, %rd4430;
	shr.u64 	%rd4433, %rd4432, 32;
	and.b64  	%rd4434, %rd4403, 4294967295;
	mul.wide.u32 	%rd4435, %r11503, %r11448;
	add.s64 	%rd4436, %rd4433, %rd4434;
	add.s64 	%rd4437, %rd4436, %rd4435;
	shr.u64 	%rd4438, %rd4437, 32;
	mul.wide.u32 	%rd4439, %r11504, %r11448;
	add.s64 	%rd4440, %rd4438, %rd4404;
	add.s64 	%rd4441, %rd4440, %rd4439;
	shr.u64 	%rd4442, %rd4441, 32;
	{ .reg .b32 tmp; mov.b64 {tmp, %r6313}, %rd4441; }
	and.b64  	%rd4443, %rd4412, 4294967295;
	mul.lo.s64 	%rd4444, %rd4443, 977;
	and.b64  	%rd4445, %rd4154, 4294967295;
	and.b64  	%rd4446, %rd4444, 4294967295;
	add.s64 	%rd31102, %rd4446, %rd4445;
	shr.u64 	%rd4447, %rd4444, 32;
	shr.u64 	%rd4448, %rd31102, 32;
	add.s64 	%rd4449, %rd4448, %rd4447;
	and.b64  	%rd4450, %rd4417, 4294967295;
	mul.lo.s64 	%rd4451, %rd4450, 977;
	and.b64  	%rd4452, %rd4179, 4294967295;
	and.b64  	%rd4453, %rd4451, 4294967295;
	add.s64 	%rd4454, %rd4449, %rd4452;
	add.s64 	%rd4455, %rd4454, %rd4453;
	add.s64 	%rd31101, %rd4455, %rd4443;
	shr.u64 	%rd4456, %rd4451, 32;
	shr.u64 	%rd4457, %rd31101, 32;
	add.s64 	%rd4458, %rd4457, %rd4456;
	and.b64  	%rd4459, %rd4422, 4294967295;
	mul.lo.s64 	%rd4460, %rd4459, 977;
	and.b64  	%rd4461, %rd4217, 4294967295;
	and.b64  	%rd4462, %rd4460, 4294967295;
	add.s64 	%rd4463, %rd4458, %rd4461;
	add.s64 	%rd4464, %rd4463, %rd4462;
	add.s64 	%rd31100, %rd4464, %rd4450;
	shr.u64 	%rd4465, %rd4460, 32;
	shr.u64 	%rd4466, %rd31100, 32;
	add.s64 	%rd4467, %rd4466, %rd4465;
	and.b64  	%rd4468, %rd4427, 4294967295;
	mul.lo.s64 	%rd4469, %rd4468, 977;
	and.b64  	%rd4470, %rd4255, 4294967295;
	and.b64  	%rd4471, %rd4469, 4294967295;
	add.s64 	%rd4472, %rd4467, %rd4470;
	add.s64 	%rd4473, %rd4472, %rd4471;
	add.s64 	%rd31099, %rd4473, %rd4459;
	shr.u64 	%rd4474, %rd4469, 32;
	shr.u64 	%rd4475, %rd31099, 32;
	add.s64 	%rd4476, %rd4475, %rd4474;
	and.b64  	%rd4477, %rd4432, 4294967295;
	mul.lo.s64 	%rd4478, %rd4477, 977;
	and.b64  	%rd4479, %rd4293, 4294967295;
	and.b64  	%rd4480, %rd4478, 4294967295;
	add.s64 	%rd4481, %rd4476, %rd4479;
	add.s64 	%rd4482, %rd4481, %rd4480;
	add.s64 	%rd31098, %rd4482, %rd4468;
	shr.u64 	%rd4483, %rd4478, 32;
	shr.u64 	%rd4484, %rd31098, 32;
	add.s64 	%rd4485, %rd4484, %rd4483;
	and.b64  	%rd4486, %rd4437, 4294967295;
	mul.lo.s64 	%rd4487, %rd4486, 977;
	and.b64  	%rd4488, %rd4331, 4294967295;
	and.b64  	%rd4489, %rd4487, 4294967295;
	add.s64 	%rd4490, %rd4485, %rd4488;
	add.s64 	%rd4491, %rd4490, %rd4489;
	add.s64 	%rd31097, %rd4491, %rd4477;
	shr.u64 	%rd4492, %rd4487, 32;
	shr.u64 	%rd4493, %rd31097, 32;
	add.s64 	%rd4494, %rd4493, %rd4492;
	and.b64  	%rd4495, %rd4441, 4294967295;
	mul.lo.s64 	%rd4496, %rd4495, 977;
	and.b64  	%rd4497, %rd4369, 4294967295;
	and.b64  	%rd4498, %rd4496, 4294967295;
	add.s64 	%rd4499, %rd4494, %rd4497;
	add.s64 	%rd4500, %rd4499, %rd4498;
	add.s64 	%rd31096, %rd4500, %rd4486;
	shr.u64 	%rd4501, %rd4496, 32;
	shr.u64 	%rd4502, %rd31096, 32;
	add.s64 	%rd4503, %rd4502, %rd4501;
	mul.lo.s64 	%rd4504, %rd4442, 977;
	and.b64  	%rd4505, %rd4407, 4294967295;
	and.b64  	%rd4506, %rd4504, 4294967295;
	add.s64 	%rd4507, %rd4503, %rd4505;
	add.s64 	%rd4508, %rd4507, %rd4506;
	add.s64 	%rd31095, %rd4508, %rd4495;
	shr.u64 	%rd4509, %rd4504, 32;
	shr.u64 	%rd4510, %rd31095, 32;
	cvt.u32.u64 	%r6314, %rd4510;
	cvt.u32.u64 	%r6315, %rd4509;
	add.s32 	%r6316, %r6314, %r6315;
	add.s32 	%r492, %r6316, %r6313;
	setp.eq.s32 	%p591, %r492, 0;
	mov.pred 	%p4419, 0;
	@%p591 bra 	$L__BB3_383;
	cvt.u64.u32 	%rd4511, %r492;
	mul.wide.u32 	%rd4512, %r492, 977;
	shr.u64 	%rd4513, %rd4512, 32;
	and.b64  	%rd4514, %rd31102, 4294967295;
	and.b64  	%rd4515, %rd4512, 4294967295;
	add.s64 	%rd31102, %rd4515, %rd4514;
	shr.u64 	%rd4516, %rd31102, 32;
	and.b64  	%rd4517, %rd31101, 4294967295;
	add.s64 	%rd4518, %rd4513, %rd4517;
	add.s64 	%rd4519, %rd4518, %rd4511;
	add.s64 	%rd31101, %rd4519, %rd4516;
	setp.lt.u64 	%p593, %rd31101, 4294967296;
	@%p593 bra 	$L__BB3_383;
	shr.u64 	%rd4520, %rd31101, 32;
	and.b64  	%rd4521, %rd31100, 4294967295;
	add.s64 	%rd31100, %rd4520, %rd4521;
	setp.lt.u64 	%p595, %rd31100, 4294967296;
	@%p595 bra 	$L__BB3_383;
	shr.u64 	%rd4522, %rd31100, 32;
	and.b64  	%rd4523, %rd31099, 4294967295;
	add.s64 	%rd31099, %rd4522, %rd4523;
	setp.lt.u64 	%p597, %rd31099, 4294967296;
	@%p597 bra 	$L__BB3_383;
	shr.u64 	%rd4525, %rd31099, 32;
	and.b64  	%rd4526, %rd31098, 4294967295;
	add.s64 	%rd31098, %rd4525, %rd4526;
	setp.lt.u64 	%p599, %rd31098, 4294967296;
	mov.b64 	%rd31099, 4294967296;
	@%p599 bra 	$L__BB3_383;
	shr.u64 	%rd4528, %rd31098, 32;
	and.b64  	%rd4529, %rd31097, 4294967295;
	add.s64 	%rd31097, %rd4528, %rd4529;
	setp.lt.u64 	%p601, %rd31097, 4294967296;
	mov.b64 	%rd31098, 4294967296;
	mov.u64 	%rd31099, %rd31098;
	@%p601 bra 	$L__BB3_383;
	shr.u64 	%rd4531, %rd31097, 32;
	and.b64  	%rd4532, %rd31096, 4294967295;
	add.s64 	%rd31096, %rd4531, %rd4532;
	setp.lt.u64 	%p603, %rd31096, 4294967296;
	mov.b64 	%rd31097, 4294967296;
	mov.u64 	%rd31098, %rd31097;
	mov.u64 	%rd31099, %rd31097;
	@%p603 bra 	$L__BB3_383;
	shr.u64 	%rd4534, %rd31096, 32;
	and.b64  	%rd4535, %rd31095, 4294967295;
	add.s64 	%rd4536, %rd4534, %rd4535;
	setp.gt.u64 	%p4419, %rd4536, 4294967295;
	min.u64 	%rd31095, %rd4536, 4294967296;
	mov.b64 	%rd31096, 4294967296;
	mov.u64 	%rd31097, %rd31096;
	mov.u64 	%rd31098, %rd31096;
	mov.u64 	%rd31099, %rd31096;
$L__BB3_383:
	cvt.u32.u64 	%r11520, %rd31102;
	cvt.u32.u64 	%r11519, %rd31101;
	cvt.u32.u64 	%r11518, %rd31100;
	cvt.u32.u64 	%r11517, %rd31099;
	cvt.u32.u64 	%r11516, %rd31098;
	cvt.u32.u64 	%r11515, %rd31097;
	cvt.u32.u64 	%r11514, %rd31096;
	cvt.u32.u64 	%r11513, %rd31095;
	setp.lt.u32 	%p604, %r54, %r11513;
	or.pred  	%p605, %p4419, %p604;
	@%p605 bra 	$L__BB3_397;
	setp.gt.u32 	%p606, %r54, %r11513;
	@%p606 bra 	$L__BB3_398;
	setp.lt.u32 	%p607, %r56, %r11514;
	@%p607 bra 	$L__BB3_397;
	setp.gt.u32 	%p608, %r56, %r11514;
	@%p608 bra 	$L__BB3_398;
	setp.lt.u32 	%p609, %r57, %r11515;
	@%p609 bra 	$L__BB3_397;
	setp.gt.u32 	%p610, %r57, %r11515;
	@%p610 bra 	$L__BB3_398;
	setp.lt.u32 	%p611, %r58, %r11516;
	@%p611 bra 	$L__BB3_397;
	setp.gt.u32 	%p612, %r58, %r11516;
	@%p612 bra 	$L__BB3_398;
	setp.lt.u32 	%p613, %r59, %r11517;
	@%p613 bra 	$L__BB3_397;
	setp.gt.u32 	%p614, %r59, %r11517;
	@%p614 bra 	$L__BB3_398;
	setp.lt.u32 	%p615, %r55, %r11518;
	@%p615 bra 	$L__BB3_397;
	setp.gt.u32 	%p616, %r55, %r11518;
	@%p616 bra 	$L__BB3_398;
	setp.lt.u32 	%p617, %r60, %r11519;
	@%p617 bra 	$L__BB3_397;
	setp.gt.u32 	%p618, %r60, %r11519;
	setp.gt.u32 	%p619, %r62, %r11520;
	or.pred  	%p620, %p618, %p619;
	@%p620 bra 	$L__BB3_398;
$L__BB3_397:
	// begin inline asm
	sub.cc.u32 %r11520, %r11520, %r62;
	subc.cc.u32 %r11519, %r11519, %r60;
	subc.cc.u32 %r11518, %r11518, %r55;
	subc.cc.u32 %r11517, %r11517, %r59;
	subc.cc.u32 %r11516, %r11516, %r58;
	subc.cc.u32 %r11515, %r11515, %r57;
	subc.cc.u32 %r11514, %r11514, %r56;
	subc.u32 %r11513, %r11513, %r54;
	
	// end inline asm
$L__BB3_398:
	setp.gt.u32 	%p621, %r11513, %r54;
	@%p621 bra 	$L__BB3_411;
	bra.uni 	$L__BB3_412;
$L__BB3_399:
	setp.gt.u32 	%p623, %r11514, %r56;
	@%p623 bra 	$L__BB3_411;
	setp.lt.u32 	%p624, %r11514, %r56;
	@%p624 bra 	$L__BB3_413;
	setp.gt.u32 	%p625, %r11515, %r57;
	@%p625 bra 	$L__BB3_411;
	setp.lt.u32 	%p626, %r11515, %r57;
	@%p626 bra 	$L__BB3_413;
	setp.gt.u32 	%p627, %r11516, %r58;
	@%p627 bra 	$L__BB3_411;
	setp.lt.u32 	%p628, %r11516, %r58;
	@%p628 bra 	$L__BB3_413;
	setp.gt.u32 	%p629, %r11517, %r59;
	@%p629 bra 	$L__BB3_411;
	setp.lt.u32 	%p630, %r11517, %r59;
	@%p630 bra 	$L__BB3_413;
	setp.gt.u32 	%p631, %r11518, %r55;
	@%p631 bra 	$L__BB3_411;
	setp.lt.u32 	%p632, %r11518, %r55;
	@%p632 bra 	$L__BB3_413;
	setp.gt.u32 	%p633, %r11519, %r60;
	@%p633 bra 	$L__BB3_411;
	setp.lt.u32 	%p634, %r11519, %r60;
	setp.lt.u32 	%p635, %r11520, %r62;
	or.pred  	%p636, %p634, %p635;
	@%p636 bra 	$L__BB3_413;
$L__BB3_411:
	// begin inline asm
	sub.cc.u32 %r11520, %r11520, %r62;
	subc.cc.u32 %r11519, %r11519, %r60;
	subc.cc.u32 %r11518, %r11518, %r55;
	subc.cc.u32 %r11517, %r11517, %r59;
	subc.cc.u32 %r11516, %r11516, %r58;
	subc.cc.u32 %r11515, %r11515, %r57;
	subc.cc.u32 %r11514, %r11514, %r56;
	subc.u32 %r11513, %r11513, %r54;
	
	// end inline asm
	bra.uni 	$L__BB3_413;
$L__BB3_412:
	setp.lt.u32 	%p622, %r11513, %r54;
	@%p622 bra 	$L__BB3_413;
	bra.uni 	$L__BB3_399;
$L__BB3_413:
	setp.gt.u32 	%p637, %r11513, %r11415;
	@%p637 bra 	$L__BB3_414;
	bra.uni 	$L__BB3_427;
$L__BB3_414:
	// begin inline asm
	sub.cc.u32 %r11570, %r11520, %r11422;
	subc.cc.u32 %r11569, %r11519, %r11421;
	subc.cc.u32 %r11568, %r11518, %r11420;
	subc.cc.u32 %r11567, %r11517, %r11419;
	subc.cc.u32 %r11566, %r11516, %r11418;
	subc.cc.u32 %r11565, %r11515, %r11417;
	subc.cc.u32 %r11564, %r11514, %r11416;
	subc.u32 %r11563, %r11513, %r11415;
	
	// end inline asm
	bra.uni 	$L__BB3_429;
$L__BB3_415:
	setp.gt.u32 	%p639, %r11514, %r11416;
	@%p639 bra 	$L__BB3_414;
	setp.lt.u32 	%p640, %r11514, %r11416;
	@%p640 bra 	$L__BB3_428;
	setp.gt.u32 	%p641, %r11515, %r11417;
	@%p641 bra 	$L__BB3_414;
	setp.lt.u32 	%p642, %r11515, %r11417;
	@%p642 bra 	$L__BB3_428;
	setp.gt.u32 	%p643, %r11516, %r11418;
	@%p643 bra 	$L__BB3_414;
	setp.lt.u32 	%p644, %r11516, %r11418;
	@%p644 bra 	$L__BB3_428;
	setp.gt.u32 	%p645, %r11517, %r11419;
	@%p645 bra 	$L__BB3_414;
	setp.lt.u32 	%p646, %r11517, %r11419;
	@%p646 bra 	$L__BB3_428;
	setp.gt.u32 	%p647, %r11518, %r11420;
	@%p647 bra 	$L__BB3_414;
	setp.lt.u32 	%p648, %r11518, %r11420;
	@%p648 bra 	$L__BB3_428;
	setp.gt.u32 	%p649, %r11519, %r11421;
	@%p649 bra 	$L__BB3_414;
	setp.lt.u32 	%p650, %r11519, %r11421;
	setp.lt.u32 	%p651, %r11520, %r11422;
	or.pred  	%p652, %p650, %p651;
	@%p652 bra 	$L__BB3_428;
	bra.uni 	$L__BB3_414;
$L__BB3_427:
	setp.ge.u32 	%p638, %r11513, %r11415;
	@%p638 bra 	$L__BB3_415;
$L__BB3_428:
	// begin inline asm
	add.cc.u32 %r6365, %r11520, %r62;
	addc.cc.u32 %r6366, %r11519, %r60;
	addc.cc.u32 %r6367, %r11518, %r55;
	addc.cc.u32 %r6368, %r11517, %r59;
	addc.cc.u32 %r6369, %r11516, %r58;
	addc.cc.u32 %r6370, %r11515, %r57;
	addc.cc.u32 %r6371, %r11514, %r56;
	addc.u32 %r6372, %r11513, %r54;
	
	// end inline asm
	// begin inline asm
	sub.cc.u32 %r11570, %r6365, %r11422;
	subc.cc.u32 %r11569, %r6366, %r11421;
	subc.cc.u32 %r11568, %r6367, %r11420;
	subc.cc.u32 %r11567, %r6368, %r11419;
	subc.cc.u32 %r11566, %r6369, %r11418;
	subc.cc.u32 %r11565, %r6370, %r11417;
	subc.cc.u32 %r11564, %r6371, %r11416;
	subc.u32 %r11563, %r6372, %r11415;
	
	// end inline asm
$L__BB3_429:
	shl.b32 	%r6437, %r44, 1;
	shr.u32 	%r6438, %r44, 31;
	cvt.u64.u32 	%rd4538, %r6438;
	mul.wide.u32 	%rd4539, %r43, 2;
	or.b64  	%rd4540, %rd4539, %rd4538;
	shr.u64 	%rd4541, %rd4539, 32;
	mul.wide.u32 	%rd4542, %r42, 2;
	or.b64  	%rd4543, %rd4541, %rd4542;
	shr.u64 	%rd4544, %rd4542, 32;
	mul.wide.u32 	%rd4545, %r41, 2;
	or.b64  	%rd4546, %rd4544, %rd4545;
	shr.u64 	%rd4547, %rd4545, 32;
	mul.wide.u32 	%rd4548, %r40, 2;
	add.s64 	%rd4549, %rd4547, %rd4548;
	shr.u64 	%rd4550, %rd4549, 32;
	mul.wide.u32 	%rd4551, %r39, 2;
	add.s64 	%rd4552, %rd4550, %rd4551;
	shr.u64 	%rd4553, %rd4552, 32;
	mul.wide.u32 	%rd4554, %r38, 2;
	add.s64 	%rd4555, %rd4553, %rd4554;
	shr.u64 	%rd4556, %rd4555, 32;
	mul.wide.u32 	%rd4557, %r37, 2;
	add.s64 	%rd4558, %rd4556, %rd4557;
	shr.u64 	%rd4559, %rd4558, 32;
	cvt.u64.u32 	%rd4560, %r6437;
	mad.lo.s64 	%rd31110, %rd4559, 977, %rd4560;
	shr.u64 	%rd4561, %rd31110, 32;
	and.b64  	%rd4562, %rd4540, 4294967295;
	add.s64 	%rd4563, %rd4561, %rd4562;
	add.s64 	%rd31109, %rd4563, %rd4559;
	shr.u64 	%rd4564, %rd31109, 32;
	and.b64  	%rd4565, %rd4543, 4294967295;
	add.s64 	%rd31108, %rd4564, %rd4565;
	shr.u64 	%rd4566, %rd31108, 32;
	and.b64  	%rd4567, %rd4546, 4294967295;
	add.s64 	%rd31107, %rd4566, %rd4567;
	shr.u64 	%rd4568, %rd31107, 32;
	and.b64  	%rd4569, %rd4549, 4294967295;
	add.s64 	%rd31106, %rd4568, %rd4569;
	shr.u64 	%rd4570, %rd31106, 32;
	and.b64  	%rd4571, %rd4552, 4294967295;
	add.s64 	%rd31105, %rd4570, %rd4571;
	shr.u64 	%rd4572, %rd31105, 32;
	and.b64  	%rd4573, %rd4555, 4294967295;
	add.s64 	%rd31104, %rd4572, %rd4573;
	shr.u64 	%rd4574, %rd31104, 32;
	and.b64  	%rd4575, %rd4558, 4294967295;
	add.s64 	%rd31103, %rd4574, %rd4575;
	shr.u64 	%rd253, %rd31103, 32;
	{ .reg .b32 tmp; mov.b64 {tmp, %r11529}, %rd31103; }
	setp.lt.u64 	%p653, %rd31103, 4294967296;
	@%p653 bra 	$L__BB3_436;
	and.b64  	%rd4577, %rd31110, 4294967295;
	mad.lo.s64 	%rd31110, %rd253, 977, %rd4577;
	shr.u64 	%rd4578, %rd31110, 32;
	and.b64  	%rd4579, %rd31109, 4294967295;
	add.s64 	%rd4580, %rd4579, %rd253;
	add.s64 	%rd31109, %rd4580, %rd4578;
	setp.lt.u64 	%p654, %rd31109, 4294967296;
	mov.b64 	%rd31103, 4294967296;
	mov.b32 	%r11529, 0;
	@%p654 bra 	$L__BB3_436;
	shr.u64 	%rd4582, %rd31109, 32;
	and.b64  	%rd4583, %rd31108, 4294967295;
	add.s64 	%rd31108, %rd4582, %rd4583;
	setp.lt.u64 	%p655, %rd31108, 4294967296;
	@%p655 bra 	$L__BB3_436;
	shr.u64 	%rd4585, %rd31108, 32;
	and.b64  	%rd4586, %rd31107, 4294967295;
	add.s64 	%rd31107, %rd4585, %rd4586;
	setp.lt.u64 	%p656, %rd31107, 4294967296;
	mov.b64 	%rd31103, 4294967296;
	mov.u64 	%rd31108, %rd31103;
	@%p656 bra 	$L__BB3_436;
	shr.u64 	%rd4588, %rd31107, 32;
	and.b64  	%rd4589, %rd31106, 4294967295;
	add.s64 	%rd31106, %rd4588, %rd4589;
	setp.lt.u64 	%p657, %rd31106, 4294967296;
	mov.b64 	%rd31103, 4294967296;
	mov.u64 	%rd31107, %rd31103;
	@%p657 bra 	$L__BB3_436;
	shr.u64 	%rd4591, %rd31106, 32;
	and.b64  	%rd4592, %rd31105, 4294967295;
	add.s64 	%rd31105, %rd4591, %rd4592;
	setp.lt.u64 	%p658, %rd31105, 4294967296;
	mov.b64 	%rd31103, 4294967296;
	mov.u64 	%rd31106, %rd31103;
	mov.u64 	%rd31108, %rd31103;
	@%p658 bra 	$L__BB3_436;
	shr.u64 	%rd4594, %rd31105, 32;
	and.b64  	%rd4595, %rd31104, 4294967295;
	add.s64 	%rd4596, %rd4594, %rd4595;
	setp.gt.u64 	%p659, %rd4596, 4294967295;
	selp.b64 	%rd31103, 1, 4294967296, %p659;
	selp.b64 	%rd31104, 4294967296, %rd4596, %p659;
	mov.b64 	%rd31105, 4294967296;
	mov.u64 	%rd31106, %rd31105;
	mov.u64 	%rd31107, %rd31105;
	mov.u64 	%rd31108, %rd31105;
$L__BB3_436:
	cvt.u32.u64 	%r11545, %rd31110;
	cvt.u32.u64 	%r11544, %rd31109;
	cvt.u32.u64 	%r11543, %rd31108;
	cvt.u32.u64 	%r11542, %rd31107;
	cvt.u32.u64 	%r11541, %rd31106;
	cvt.u32.u64 	%r11540, %rd31105;
	cvt.u32.u64 	%r11539, %rd31104;
	cvt.u32.u64 	%r11538, %rd31103;
	setp.ne.s32 	%p660, %r11529, 0;
	setp.lt.u32 	%p661, %r54, %r11538;
	or.pred  	%p662, %p660, %p661;
	@%p662 bra 	$L__BB3_450;
	setp.gt.u32 	%p663, %r54, %r11538;
	@%p663 bra 	$L__BB3_451;
	setp.lt.u32 	%p664, %r56, %r11539;
	@%p664 bra 	$L__BB3_450;
	setp.gt.u32 	%p665, %r56, %r11539;
	@%p665 bra 	$L__BB3_451;
	setp.lt.u32 	%p666, %r57, %r11540;
	@%p666 bra 	$L__BB3_450;
	setp.gt.u32 	%p667, %r57, %r11540;
	@%p667 bra 	$L__BB3_451;
	setp.lt.u32 	%p668, %r58, %r11541;
	@%p668 bra 	$L__BB3_450;
	setp.gt.u32 	%p669, %r58, %r11541;
	@%p669 bra 	$L__BB3_451;
	setp.lt.u32 	%p670, %r59, %r11542;
	@%p670 bra 	$L__BB3_450;
	setp.gt.u32 	%p671, %r59, %r11542;
	@%p671 bra 	$L__BB3_451;
	setp.lt.u32 	%p672, %r55, %r11543;
	@%p672 bra 	$L__BB3_450;
	setp.gt.u32 	%p673, %r55, %r11543;
	@%p673 bra 	$L__BB3_451;
	setp.lt.u32 	%p674, %r60, %r11544;
	@%p674 bra 	$L__BB3_450;
	setp.gt.u32 	%p675, %r60, %r11544;
	setp.gt.u32 	%p676, %r62, %r11545;
	or.pred  	%p677, %p675, %p676;
	@%p677 bra 	$L__BB3_451;
$L__BB3_450:
	// begin inline asm
	sub.cc.u32 %r11545, %r11545, %r62;
	subc.cc.u32 %r11544, %r11544, %r60;
	subc.cc.u32 %r11543, %r11543, %r55;
	subc.cc.u32 %r11542, %r11542, %r59;
	subc.cc.u32 %r11541, %r11541, %r58;
	subc.cc.u32 %r11540, %r11540, %r57;
	subc.cc.u32 %r11539, %r11539, %r56;
	subc.u32 %r11538, %r11538, %r54;
	
	// end inline asm
$L__BB3_451:
	setp.gt.u32 	%p678, %r11538, %r54;
	@%p678 bra 	$L__BB3_464;
	bra.uni 	$L__BB3_465;
$L__BB3_452:
	setp.gt.u32 	%p680, %r11539, %r56;
	@%p680 bra 	$L__BB3_464;
	setp.lt.u32 	%p681, %r11539, %r56;
	@%p681 bra 	$L__BB3_466;
	setp.gt.u32 	%p682, %r11540, %r57;
	@%p682 bra 	$L__BB3_464;
	setp.lt.u32 	%p683, %r11540, %r57;
	@%p683 bra 	$L__BB3_466;
	setp.gt.u32 	%p684, %r11541, %r58;
	@%p684 bra 	$L__BB3_464;
	setp.lt.u32 	%p685, %r11541, %r58;
	@%p685 bra 	$L__BB3_466;
	setp.gt.u32 	%p686, %r11542, %r59;
	@%p686 bra 	$L__BB3_464;
	setp.lt.u32 	%p687, %r11542, %r59;
	@%p687 bra 	$L__BB3_466;
	setp.gt.u32 	%p688, %r11543, %r55;
	@%p688 bra 	$L__BB3_464;
	setp.lt.u32 	%p689, %r11543, %r55;
	@%p689 bra 	$L__BB3_466;
	setp.gt.u32 	%p690, %r11544, %r60;
	@%p690 bra 	$L__BB3_464;
	setp.lt.u32 	%p691, %r11544, %r60;
	setp.lt.u32 	%p692, %r11545, %r62;
	or.pred  	%p693, %p691, %p692;
	@%p693 bra 	$L__BB3_466;
$L__BB3_464:
	// begin inline asm
	sub.cc.u32 %r11545, %r11545, %r62;
	subc.cc.u32 %r11544, %r11544, %r60;
	subc.cc.u32 %r11543, %r11543, %r55;
	subc.cc.u32 %r11542, %r11542, %r59;
	subc.cc.u32 %r11541, %r11541, %r58;
	subc.cc.u32 %r11540, %r11540, %r57;
	subc.cc.u32 %r11539, %r11539, %r56;
	subc.u32 %r11538, %r11538, %r54;
	
	// end inline asm
	bra.uni 	$L__BB3_466;
$L__BB3_465:
	setp.lt.u32 	%p679, %r11538, %r54;
	@%p679 bra 	$L__BB3_466;
	bra.uni 	$L__BB3_452;
$L__BB3_466:
	mul.wide.u32 	%rd4598, %r12113, %r11545;
	shr.u64 	%rd4599, %rd4598, 32;
	mul.wide.u32 	%rd4600, %r12112, %r11545;
	add.s64 	%rd4601, %rd4599, %rd4600;
	shr.u64 	%rd4602, %rd4601, 32;
	mul.wide.u32 	%rd4603, %r12111, %r11545;
	add.s64 	%rd4604, %rd4602, %rd4603;
	shr.u64 	%rd4605, %rd4604, 32;
	mul.wide.u32 	%rd4606, %r12110, %r11545;
	add.s64 	%rd4607, %rd4605, %rd4606;
	shr.u64 	%rd4608, %rd4607, 32;
	mul.wide.u32 	%rd4609, %r12109, %r11545;
	add.s64 	%rd4610, %rd4608, %rd4609;
	shr.u64 	%rd4611, %rd4610, 32;
	mul.wide.u32 	%rd4612, %r12108, %r11545;
	add.s64 	%rd4613, %rd4611, %rd4612;
	shr.u64 	%rd4614, %rd4613, 32;
	mul.wide.u32 	%rd4615, %r12107, %r11545;
	add.s64 	%rd4616, %rd4614, %rd4615;
	shr.u64 	%rd4617, %rd4616, 32;
	mul.wide.u32 	%rd4618, %r12106, %r11545;
	add.s64 	%rd4619, %rd4617, %rd4618;
	shr.u64 	%rd4620, %rd4619, 32;
	and.b64  	%rd4621, %rd4601, 4294967295;
	mul.wide.u32 	%rd4622, %r12113, %r11544;
	add.s64 	%rd4623, %rd4622, %rd4621;
	shr.u64 	%rd4624, %rd4623, 32;
	and.b64  	%rd4625, %rd4604, 4294967295;
	mul.wide.u32 	%rd4626, %r12112, %r11544;
	add.s64 	%rd4627, %rd4624, %rd4625;
	add.s64 	%rd4628, %rd4627, %rd4626;
	shr.u64 	%rd4629, %rd4628, 32;
	and.b64  	%rd4630, %rd4607, 4294967295;
	mul.wide.u32 	%rd4631, %r12111, %r11544;
	add.s64 	%rd4632, %rd4629, %rd4630;
	add.s64 	%rd4633, %rd4632, %rd4631;
	shr.u64 	%rd4634, %rd4633, 32;
	and.b64  	%rd4635, %rd4610, 4294967295;
	mul.wide.u32 	%rd4636, %r12110, %r11544;
	add.s64 	%rd4637, %rd4634, %rd4635;
	add.s64 	%rd4638, %rd4637, %rd4636;
	shr.u64 	%rd4639, %rd4638, 32;
	and.b64  	%rd4640, %rd4613, 4294967295;
	mul.wide.u32 	%rd4641, %r12109, %r11544;
	add.s64 	%rd4642, %rd4639, %rd4640;
	add.s64 	%rd4643, %rd4642, %rd4641;
	shr.u64 	%rd4644, %rd4643, 32;
	and.b64  	%rd4645, %rd4616, 4294967295;
	mul.wide.u32 	%rd4646, %r12108, %r11544;
	add.s64 	%rd4647, %rd4644, %rd4645;
	add.s64 	%rd4648, %rd4647, %rd4646;
	shr.u64 	%rd4649, %rd4648, 32;
	and.b64  	%rd4650, %rd4619, 4294967295;
	mul.wide.u32 	%rd4651, %r12107, %r11544;
	add.s64 	%rd4652, %rd4649, %rd4650;
	add.s64 	%rd4653, %rd4652, %rd4651;
	shr.u64 	%rd4654, %rd4653, 32;
	mul.wide.u32 	%rd4655, %r12106, %r11544;
	add.s64 	%rd4656, %rd4654, %rd4620;
	add.s64 	%rd4657, %rd4656, %rd4655;
	shr.u64 	%rd4658, %rd4657, 32;
	and.b64  	%rd4659, %rd4628, 4294967295;
	mul.wide.u32 	%rd4660, %r12113, %r11543;
	add.s64 	%rd4661, %rd4660, %rd4659;
	shr.u64 	%rd4662, %rd4661, 32;
	and.b64  	%rd4663, %rd4633, 4294967295;
	mul.wide.u32 	%rd4664, %r12112, %r11543;
	add.s64 	%rd4665, %rd4662, %rd4663;
	add.s64 	%rd4666, %rd4665, %rd4664;
	shr.u64 	%rd4667, %rd4666, 32;
	and.b64  	%rd4668, %rd4638, 4294967295;
	mul.wide.u32 	%rd4669, %r12111, %r11543;
	add.s64 	%rd4670, %rd4667, %rd4668;
	add.s64 	%rd4671, %rd4670, %rd4669;
	shr.u64 	%rd4672, %rd4671, 32;
	and.b64  	%rd4673, %rd4643, 4294967295;
	mul.wide.u32 	%rd4674, %r12110, %r11543;
	add.s64 	%rd4675, %rd4672, %rd4673;
	add.s64 	%rd4676, %rd4675, %rd4674;
	shr.u64 	%rd4677, %rd4676, 32;
	and.b64  	%rd4678, %rd4648, 4294967295;
	mul.wide.u32 	%rd4679, %r12109, %r11543;
	add.s64 	%rd4680, %rd4677, %rd4678;
	add.s64 	%rd4681, %rd4680, %rd4679;
	shr.u64 	%rd4682, %rd4681, 32;
	and.b64  	%rd4683, %rd4653, 4294967295;
	mul.wide.u32 	%rd4684, %r12108, %r11543;
	add.s64 	%rd4685, %rd4682, %rd4683;
	add.s64 	%rd4686, %rd4685, %rd4684;
	shr.u64 	%rd4687, %rd4686, 32;
	and.b64  	%rd4688, %rd4657, 4294967295;
	mul.wide.u32 	%rd4689, %r12107, %r11543;
	add.s64 	%rd4690, %rd4687, %rd4688;
	add.s64 	%rd4691, %rd4690, %rd4689;
	shr.u64 	%rd4692, %rd4691, 32;
	mul.wide.u32 	%rd4693, %r12106, %r11543;
	add.s64 	%rd4694, %rd4692, %rd4658;
	add.s64 	%rd4695, %rd4694, %rd4693;
	shr.u64 	%rd4696, %rd4695, 32;
	and.b64  	%rd4697, %rd4666, 4294967295;
	mul.wide.u32 	%rd4698, %r12113, %r11542;
	add.s64 	%rd4699, %rd4698, %rd4697;
	shr.u64 	%rd4700, %rd4699, 32;
	and.b64  	%rd4701, %rd4671, 4294967295;
	mul.wide.u32 	%rd4702, %r12112, %r11542;
	add.s64 	%rd4703, %rd4700, %rd4701;
	add.s64 	%rd4704, %rd4703, %rd4702;
	shr.u64 	%rd4705, %rd4704, 32;
	and.b64  	%rd4706, %rd4676, 4294967295;
	mul.wide.u32 	%rd4707, %r12111, %r11542;
	add.s64 	%rd4708, %rd4705, %rd4706;
	add.s64 	%rd4709, %rd4708, %rd4707;
	shr.u64 	%rd4710, %rd4709, 32;
	and.b64  	%rd4711, %rd4681, 4294967295;
	mul.wide.u32 	%rd4712, %r12110, %r11542;
	add.s64 	%rd4713, %rd4710, %rd4711;
	add.s64 	%rd4714, %rd4713, %rd4712;
	shr.u64 	%rd4715, %rd4714, 32;
	and.b64  	%rd4716, %rd4686, 4294967295;
	mul.wide.u32 	%rd4717, %r12109, %r11542;
	add.s64 	%rd4718, %rd4715, %rd4716;
	add.s64 	%rd4719, %rd4718, %rd4717;
	shr.u64 	%rd4720, %rd4719, 32;
	and.b64  	%rd4721, %rd4691, 4294967295;
	mul.wide.u32 	%rd4722, %r12108, %r11542;
	add.s64 	%rd4723, %rd4720, %rd4721;
	add.s64 	%rd4724, %rd4723, %rd4722;
	shr.u64 	%rd4725, %rd4724, 32;
	and.b64  	%rd4726, %rd4695, 4294967295;
	mul.wide.u32 	%rd4727, %r12107, %r11542;
	add.s64 	%rd4728, %rd4725, %rd4726;
	add.s64 	%rd4729, %rd4728, %rd4727;
	shr.u64 	%rd4730, %rd4729, 32;
	mul.wide.u32 	%rd4731, %r12106, %r11542;
	add.s64 	%rd4732, %rd4730, %rd4696;
	add.s64 	%rd4733, %rd4732, %rd4731;
	shr.u64 	%rd4734, %rd4733, 32;
	and.b64  	%rd4735, %rd4704, 4294967295;
	mul.wide.u32 	%rd4736, %r12113, %r11541;
	add.s64 	%rd4737, %rd4736, %rd4735;
	shr.u64 	%rd4738, %rd4737, 32;
	and.b64  	%rd4739, %rd4709, 4294967295;
	mul.wide.u32 	%rd4740, %r12112, %r11541;
	add.s64 	%rd4741, %rd4738, %rd4739;
	add.s64 	%rd4742, %rd4741, %rd4740;
	shr.u64 	%rd4743, %rd4742, 32;
	and.b64  	%rd4744, %rd4714, 4294967295;
	mul.wide.u32 	%rd4745, %r12111, %r11541;
	add.s64 	%rd4746, %rd4743, %rd4744;
	add.s64 	%rd4747, %rd4746, %rd4745;
	shr.u64 	%rd4748, %rd4747, 32;
	and.b64  	%rd4749, %rd4719, 4294967295;
	mul.wide.u32 	%rd4750, %r12110, %r11541;
	add.s64 	%rd4751, %rd4748, %rd4749;
	add.s64 	%rd4752, %rd4751, %rd4750;
	shr.u64 	%rd4753, %rd4752, 32;
	and.b64  	%rd4754, %rd4724, 4294967295;
	mul.wide.u32 	%rd4755, %r12109, %r11541;
	add.s64 	%rd4756, %rd4753, %rd4754;
	add.s64 	%rd4757, %rd4756, %rd4755;
	shr.u64 	%rd4758, %rd4757, 32;
	and.b64  	%rd4759, %rd4729, 4294967295;
	mul.wide.u32 	%rd4760, %r12108, %r11541;
	add.s64 	%rd4761, %rd4758, %rd4759;
	add.s64 	%rd4762, %rd4761, %rd4760;
	shr.u64 	%rd4763, %rd4762, 32;
	and.b64  	%rd4764, %rd4733, 4294967295;
	mul.wide.u32 	%rd4765, %r12107, %r11541;
	add.s64 	%rd4766, %rd4763, %rd4764;
	add.s64 	%rd4767, %rd4766, %rd4765;
	shr.u64 	%rd4768, %rd4767, 32;
	mul.wide.u32 	%rd4769, %r12106, %r11541;
	add.s64 	%rd4770, %rd4768, %rd4734;
	add.s64 	%rd4771, %rd4770, %rd4769;
	shr.u64 	%rd4772, %rd4771, 32;
	and.b64  	%rd4773, %rd4742, 4294967295;
	mul.wide.u32 	%rd4774, %r12113, %r11540;
	add.s64 	%rd4775, %rd4774, %rd4773;
	shr.u64 	%rd4776, %rd4775, 32;
	and.b64  	%rd4777, %rd4747, 4294967295;
	mul.wide.u32 	%rd4778, %r12112, %r11540;
	add.s64 	%rd4779, %rd4776, %rd4777;
	add.s64 	%rd4780, %rd4779, %rd4778;
	shr.u64 	%rd4781, %rd4780, 32;
	and.b64  	%rd4782, %rd4752, 4294967295;
	mul.wide.u32 	%rd4783, %r12111, %r11540;
	add.s64 	%rd4784, %rd4781, %rd4782;
	add.s64 	%rd4785, %rd4784, %rd4783;
	shr.u64 	%rd4786, %rd4785, 32;
	and.b64  	%rd4787, %rd4757, 4294967295;
	mul.wide.u32 	%rd4788, %r12110, %r11540;
	add.s64 	%rd4789, %rd4786, %rd4787;
	add.s64 	%rd4790, %rd4789, %rd4788;
	shr.u64 	%rd4791, %rd4790, 32;
	and.b64  	%rd4792, %rd4762, 4294967295;
	mul.wide.u32 	%rd4793, %r12109, %r11540;
	add.s64 	%rd4794, %rd4791, %rd4792;
	add.s64 	%rd4795, %rd4794, %rd4793;
	shr.u64 	%rd4796, %rd4795, 32;
	and.b64  	%rd4797, %rd4767, 4294967295;
	mul.wide.u32 	%rd4798, %r12108, %r11540;
	add.s64 	%rd4799, %rd4796, %rd4797;
	add.s64 	%rd4800, %rd4799, %rd4798;
	shr.u64 	%rd4801, %rd4800, 32;
	and.b64  	%rd4802, %rd4771, 4294967295;
	mul.wide.u32 	%rd4803, %r12107, %r11540;
	add.s64 	%rd4804, %rd4801, %rd4802;
	add.s64 	%rd4805, %rd4804, %rd4803;
	shr.u64 	%rd4806, %rd4805, 32;
	mul.wide.u32 	%rd4807, %r12106, %r11540;
	add.s64 	%rd4808, %rd4806, %rd4772;
	add.s64 	%rd4809, %rd4808, %rd4807;
	shr.u64 	%rd4810, %rd4809, 32;
	and.b64  	%rd4811, %rd4780, 4294967295;
	mul.wide.u32 	%rd4812, %r12113, %r11539;
	add.s64 	%rd4813, %rd4812, %rd4811;
	shr.u64 	%rd4814, %rd4813, 32;
	and.b64  	%rd4815, %rd4785, 4294967295;
	mul.wide.u32 	%rd4816, %r12112, %r11539;
	add.s64 	%rd4817, %rd4814, %rd4815;
	add.s64 	%rd4818, %rd4817, %rd4816;
	shr.u64 	%rd4819, %rd4818, 32;
	and.b64  	%rd4820, %rd4790, 4294967295;
	mul.wide.u32 	%rd4821, %r12111, %r11539;
	add.s64 	%rd4822, %rd4819, %rd4820;
	add.s64 	%rd4823, %rd4822, %rd4821;
	shr.u64 	%rd4824, %rd4823, 32;
	and.b64  	%rd4825, %rd4795, 4294967295;
	mul.wide.u32 	%rd4826, %r12110, %r11539;
	add.s64 	%rd4827, %rd4824, %rd4825;
	add.s64 	%rd4828, %rd4827, %rd4826;
	shr.u64 	%rd4829, %rd4828, 32;
	and.b64  	%rd4830, %rd4800, 4294967295;
	mul.wide.u32 	%rd4831, %r12109, %r11539;
	add.s64 	%rd4832, %rd4829, %rd4830;
	add.s64 	%rd4833, %rd4832, %rd4831;
	shr.u64 	%rd4834, %rd4833, 32;
	and.b64  	%rd4835, %rd4805, 4294967295;
	mul.wide.u32 	%rd4836, %r12108, %r11539;
	add.s64 	%rd4837, %rd4834, %rd4835;
	add.s64 	%rd4838, %rd4837, %rd4836;
	shr.u64 	%rd4839, %rd4838, 32;
	and.b64  	%rd4840, %rd4809, 4294967295;
	mul.wide.u32 	%rd4841, %r12107, %r11539;
	add.s64 	%rd4842, %rd4839, %rd4840;
	add.s64 	%rd4843, %rd4842, %rd4841;
	shr.u64 	%rd4844, %rd4843, 32;
	mul.wide.u32 	%rd4845, %r12106, %r11539;
	add.s64 	%rd4846, %rd4844, %rd4810;
	add.s64 	%rd4847, %rd4846, %rd4845;
	shr.u64 	%rd4848, %rd4847, 32;
	and.b64  	%rd4849, %rd4818, 4294967295;
	mul.wide.u32 	%rd4850, %r12113, %r11538;
	add.s64 	%rd4851, %rd4850, %rd4849;
	shr.u64 	%rd4852, %rd4851, 32;
	and.b64  	%rd4853, %rd4823, 4294967295;
	mul.wide.u32 	%rd4854, %r12112, %r11538;
	add.s64 	%rd4855, %rd4852, %rd4853;
	add.s64 	%rd4856, %rd4855, %rd4854;
	shr.u64 	%rd4857, %rd4856, 32;
	and.b64  	%rd4858, %rd4828, 4294967295;
	mul.wide.u32 	%rd4859, %r12111, %r11538;
	add.s64 	%rd4860, %rd4857, %rd4858;
	add.s64 	%rd4861, %rd4860, %rd4859;
	shr.u64 	%rd4862, %rd4861, 32;
	and.b64  	%rd4863, %rd4833, 4294967295;
	mul.wide.u32 	%rd4864, %r12110, %r11538;
	add.s64 	%rd4865, %rd4862, %rd4863;
	add.s64 	%rd4866, %rd4865, %rd4864;
	shr.u64 	%rd4867, %rd4866, 32;
	and.b64  	%rd4868, %rd4838, 4294967295;
	mul.wide.u32 	%rd4869, %r12109, %r11538;
	add.s64 	%rd4870, %rd4867, %rd4868;
	add.s64 	%rd4871, %rd4870, %rd4869;
	shr.u64 	%rd4872, %rd4871, 32;
	and.b64  	%rd4873, %rd4843, 4294967295;
	mul.wide.u32 	%rd4874, %r12108, %r11538;
	add.s64 	%rd4875, %rd4872, %rd4873;
	add.s64 	%rd4876, %rd4875, %rd4874;
	shr.u64 	%rd4877, %rd4876, 32;
	and.b64  	%rd4878, %rd4847, 4294967295;
	mul.wide.u32 	%rd4879, %r12107, %r11538;
	add.s64 	%rd4880, %rd4877, %rd4878;
	add.s64 	%rd4881, %rd4880, %rd4879;
	shr.u64 	%rd4882, %rd4881, 32;
	mul.wide.u32 	%rd4883, %r12106, %r11538;
	add.s64 	%rd4884, %rd4882, %rd4848;
	add.s64 	%rd4885, %rd4884, %rd4883;
	shr.u64 	%rd4886, %rd4885, 32;
	{ .reg .b32 tmp; mov.b64 {tmp, %r6493}, %rd4885; }
	and.b64  	%rd4887, %rd4856, 4294967295;
	mul.lo.s64 	%rd4888, %rd4887, 977;
	and.b64  	%rd4889, %rd4598, 4294967295;
	and.b64  	%rd4890, %rd4888, 4294967295;
	add.s64 	%rd31118, %rd4890, %rd4889;
	shr.u64 	%rd4891, %rd4888, 32;
	shr.u64 	%rd4892, %rd31118, 32;
	add.s64 	%rd4893, %rd4892, %rd4891;
	and.b64  	%rd4894, %rd4861, 4294967295;
	mul.lo.s64 	%rd4895, %rd4894, 977;
	and.b64  	%rd4896, %rd4623, 4294967295;
	and.b64  	%rd4897, %rd4895, 4294967295;
	add.s64 	%rd4898, %rd4893, %rd4896;
	add.s64 	%rd4899, %rd4898, %rd4897;
	add.s64 	%rd31117, %rd4899, %rd4887;
	shr.u64 	%rd4900, %rd4895, 32;
	shr.u64 	%rd4901, %rd31117, 32;
	add.s64 	%rd4902, %rd4901, %rd4900;
	and.b64  	%rd4903, %rd4866, 4294967295;
	mul.lo.s64 	%rd4904, %rd4903, 977;
	and.b64  	%rd4905, %rd4661, 4294967295;
	and.b64  	%rd4906, %rd4904, 4294967295;
	add.s64 	%rd4907, %rd4902, %rd4905;
	add.s64 	%rd4908, %rd4907, %rd4906;
	add.s64 	%rd31116, %rd4908, %rd4894;
	shr.u64 	%rd4909, %rd4904, 32;
	shr.u64 	%rd4910, %rd31116, 32;
	add.s64 	%rd4911, %rd4910, %rd4909;
	and.b64  	%rd4912, %rd4871, 4294967295;
	mul.lo.s64 	%rd4913, %rd4912, 977;
	and.b64  	%rd4914, %rd4699, 4294967295;
	and.b64  	%rd4915, %rd4913, 4294967295;
	add.s64 	%rd4916, %rd4911, %rd4914;
	add.s64 	%rd4917, %rd4916, %rd4915;
	add.s64 	%rd31115, %rd4917, %rd4903;
	shr.u64 	%rd4918, %rd4913, 32;
	shr.u64 	%rd4919, %rd31115, 32;
	add.s64 	%rd4920, %rd4919, %rd4918;
	and.b64  	%rd4921, %rd4876, 4294967295;
	mul.lo.s64 	%rd4922, %rd4921, 977;
	and.b64  	%rd4923, %rd4737, 4294967295;
	and.b64  	%rd4924, %rd4922, 4294967295;
	add.s64 	%rd4925, %rd4920, %rd4923;
	add.s64 	%rd4926, %rd4925, %rd4924;
	add.s64 	%rd31114, %rd4926, %rd4912;
	shr.u64 	%rd4927, %rd4922, 32;
	shr.u64 	%rd4928, %rd31114, 32;
	add.s64 	%rd4929, %rd4928, %rd4927;
	and.b64  	%rd4930, %rd4881, 4294967295;
	mul.lo.s64 	%rd4931, %rd4930, 977;
	and.b64  	%rd4932, %rd4775, 4294967295;
	and.b64  	%rd4933, %rd4931, 4294967295;
	add.s64 	%rd4934, %rd4929, %rd4932;
	add.s64 	%rd4935, %rd4934, %rd4933;
	add.s64 	%rd31113, %rd4935, %rd4921;
	shr.u64 	%rd4936, %rd4931, 32;
	shr.u64 	%rd4937, %rd31113, 32;
	add.s64 	%rd4938, %rd4937, %rd4936;
	and.b64  	%rd4939, %rd4885, 4294967295;
	mul.lo.s64 	%rd4940, %rd4939, 977;
	and.b64  	%rd4941, %rd4813, 4294967295;
	and.b64  	%rd4942, %rd4940, 4294967295;
	add.s64 	%rd4943, %rd4938, %rd4941;
	add.s64 	%rd4944, %rd4943, %rd4942;
	add.s64 	%rd31112, %rd4944, %rd4930;
	shr.u64 	%rd4945, %rd4940, 32;
	shr.u64 	%rd4946, %rd31112, 32;
	add.s64 	%rd4947, %rd4946, %rd4945;
	mul.lo.s64 	%rd4948, %rd4886, 977;
	and.b64  	%rd4949, %rd4851, 4294967295;
	and.b64  	%rd4950, %rd4948, 4294967295;
	add.s64 	%rd4951, %rd4947, %rd4949;
	add.s64 	%rd4952, %rd4951, %rd4950;
	add.s64 	%rd31111, %rd4952, %rd4939;
	shr.u64 	%rd4953, %rd4948, 32;
	shr.u64 	%rd4954, %rd31111, 32;
	cvt.u32.u64 	%r6494, %rd4954;
	cvt.u32.u64 	%r6495, %rd4953;
	add.s32 	%r6496, %r6494, %r6495;
	add.s32 	%r607, %r6496, %r6493;
	setp.eq.s32 	%p695, %r607, 0;
	mov.pred 	%p4420, 0;
	@%p695 bra 	$L__BB3_474;
	cvt.u64.u32 	%rd4955, %r607;
	mul.wide.u32 	%rd4956, %r607, 977;
	shr.u64 	%rd4957, %rd4956, 32;
	and.b64  	%rd4958, %rd31118, 4294967295;
	and.b64  	%rd4959, %rd4956, 4294967295;
	add.s64 	%rd31118, %rd4959, %rd4958;
	shr.u64 	%rd4960, %rd31118, 32;
	and.b64  	%rd4961, %rd31117, 4294967295;
	add.s64 	%rd4962, %rd4957, %rd4961;
	add.s64 	%rd4963, %rd4962, %rd4955;
	add.s64 	%rd31117, %rd4963, %rd4960;
	setp.lt.u64 	%p697, %rd31117, 4294967296;
	@%p697 bra 	$L__BB3_474;
	shr.u64 	%rd4964, %rd31117, 32;
	and.b64  	%rd4965, %rd31116, 4294967295;
	add.s64 	%rd31116, %rd4964, %rd4965;
	setp.lt.u64 	%p699, %rd31116, 4294967296;
	@%p699 bra 	$L__BB3_474;
	shr.u64 	%rd4966, %rd31116, 32;
	and.b64  	%rd4967, %rd31115, 4294967295;
	add.s64 	%rd31115, %rd4966, %rd4967;
	setp.lt.u64 	%p701, %rd31115, 4294967296;
	@%p701 bra 	$L__BB3_474;
	shr.u64 	%rd4969, %rd31115, 32;
	and.b64  	%rd4970, %rd31114, 4294967295;
	add.s64 	%rd31114, %rd4969, %rd4970;
	setp.lt.u64 	%p703, %rd31114, 4294967296;
	mov.b64 	%rd31115, 4294967296;
	@%p703 bra 	$L__BB3_474;
	shr.u64 	%rd4972, %rd31114, 32;
	and.b64  	%rd4973, %rd31113, 4294967295;
	add.s64 	%rd31113, %rd4972, %rd4973;
	setp.lt.u64 	%p705, %rd31113, 4294967296;
	mov.b64 	%rd31114, 4294967296;
	mov.u64 	%rd31115, %rd31114;
	@%p705 bra 	$L__BB3_474;
	shr.u64 	%rd4975, %rd31113, 32;
	and.b64  	%rd4976, %rd31112, 4294967295;
	add.s64 	%rd31112, %rd4975, %rd4976;
	setp.lt.u64 	%p707, %rd31112, 4294967296;
	mov.b64 	%rd31113, 4294967296;
	mov.u64 	%rd31114, %rd31113;
	mov.u64 	%rd31115, %rd31113;
	@%p707 bra 	$L__BB3_474;
	shr.u64 	%rd4978, %rd31112, 32;
	and.b64  	%rd4979, %rd31111, 4294967295;
	add.s64 	%rd4980, %rd4978, %rd4979;
	setp.gt.u64 	%p4420, %rd4980, 4294967295;
	min.u64 	%rd31111, %rd4980, 4294967296;
	mov.b64 	%rd31112, 4294967296;
	mov.u64 	%rd31113, %rd31112;
	mov.u64 	%rd31114, %rd31112;
	mov.u64 	%rd31115, %rd31112;
$L__BB3_474:
	cvt.u32.u64 	%r12113, %rd31118;
	cvt.u32.u64 	%r12112, %rd31117;
	cvt.u32.u64 	%r12111, %rd31116;
	cvt.u32.u64 	%r12110, %rd31115;
	cvt.u32.u64 	%r12109, %rd31114;
	cvt.u32.u64 	%r12108, %rd31113;
	cvt.u32.u64 	%r12107, %rd31112;
	cvt.u32.u64 	%r12106, %rd31111;
	setp.lt.u32 	%p708, %r54, %r12106;
	or.pred  	%p709, %p4420, %p708;
	@%p709 bra 	$L__BB3_488;
	setp.gt.u32 	%p710, %r54, %r12106;
	@%p710 bra 	$L__BB3_489;
	setp.lt.u32 	%p711, %r56, %r12107;
	@%p711 bra 	$L__BB3_488;
	setp.gt.u32 	%p712, %r56, %r12107;
	@%p712 bra 	$L__BB3_489;
	setp.lt.u32 	%p713, %r57, %r12108;
	@%p713 bra 	$L__BB3_488;
	setp.gt.u32 	%p714, %r57, %r12108;
	@%p714 bra 	$L__BB3_489;
	setp.lt.u32 	%p715, %r58, %r12109;
	@%p715 bra 	$L__BB3_488;
	setp.gt.u32 	%p716, %r58, %r12109;
	@%p716 bra 	$L__BB3_489;
	setp.lt.u32 	%p717, %r59, %r12110;
	@%p717 bra 	$L__BB3_488;
	setp.gt.u32 	%p718, %r59, %r12110;
	@%p718 bra 	$L__BB3_489;
	setp.lt.u32 	%p719, %r55, %r12111;
	@%p719 bra 	$L__BB3_488;
	setp.gt.u32 	%p720, %r55, %r12111;
	@%p720 bra 	$L__BB3_489;
	setp.lt.u32 	%p721, %r60, %r12112;
	@%p721 bra 	$L__BB3_488;
	setp.gt.u32 	%p722, %r60, %r12112;
	setp.gt.u32 	%p723, %r62, %r12113;
	or.pred  	%p724, %p722, %p723;
	@%p724 bra 	$L__BB3_489;
$L__BB3_488:
	// begin inline asm
	sub.cc.u32 %r12113, %r12113, %r62;
	subc.cc.u32 %r12112, %r12112, %r60;
	subc.cc.u32 %r12111, %r12111, %r55;
	subc.cc.u32 %r12110, %r12110, %r59;
	subc.cc.u32 %r12109, %r12109, %r58;
	subc.cc.u32 %r12108, %r12108, %r57;
	subc.cc.u32 %r12107, %r12107, %r56;
	subc.u32 %r12106, %r12106, %r54;
	
	// end inline asm
$L__BB3_489:
	setp.gt.u32 	%p725, %r12106, %r54;
	@%p725 bra 	$L__BB3_502;
	bra.uni 	$L__BB3_503;
$L__BB3_490:
	setp.gt.u32 	%p728, %r12107, %r56;
	@%p728 bra 	$L__BB3_502;
	setp.lt.u32 	%p730, %r12107, %r56;
	mov.u32 	%r12105, %r54;
	@%p730 bra 	$L__BB3_504;
	setp.gt.u32 	%p731, %r12108, %r57;
	@%p731 bra 	$L__BB3_502;
	setp.lt.u32 	%p733, %r12108, %r57;
	mov.u32 	%r12105, %r54;
	@%p733 bra 	$L__BB3_504;
	setp.gt.u32 	%p734, %r12109, %r58;
	@%p734 bra 	$L__BB3_502;
	setp.lt.u32 	%p736, %r12109, %r58;
	mov.u32 	%r12105, %r54;
	@%p736 bra 	$L__BB3_504;
	setp.gt.u32 	%p737, %r12110, %r59;
	@%p737 bra 	$L__BB3_502;
	setp.lt.u32 	%p739, %r12110, %r59;
	mov.u32 	%r12105, %r54;
	@%p739 bra 	$L__BB3_504;
	setp.gt.u32 	%p740, %r12111, %r55;
	@%p740 bra 	$L__BB3_502;
	setp.lt.u32 	%p742, %r12111, %r55;
	mov.u32 	%r12105, %r54;
	@%p742 bra 	$L__BB3_504;
	setp.gt.u32 	%p743, %r12112, %r60;
	@%p743 bra 	$L__BB3_502;
	setp.lt.u32 	%p745, %r12112, %r60;
	setp.lt.u32 	%p746, %r12113, %r62;
	or.pred  	%p747, %p745, %p746;
	mov.u32 	%r12105, %r54;
	@%p747 bra 	$L__BB3_504;
$L__BB3_502:
	// begin inline asm
	sub.cc.u32 %r12113, %r12113, %r62;
	subc.cc.u32 %r12112, %r12112, %r60;
	subc.cc.u32 %r12111, %r12111, %r55;
	subc.cc.u32 %r12110, %r12110, %r59;
	subc.cc.u32 %r12109, %r12109, %r58;
	subc.cc.u32 %r12108, %r12108, %r57;
	subc.cc.u32 %r12107, %r12107, %r56;
	subc.u32 %r12106, %r12106, %r54;
	
	// end inline asm
	mov.b16 	%rs44, 0;
	mov.pred 	%p4421, -1;
	mov.u32 	%r12105, %r54;
	bra.uni 	$L__BB3_504;
$L__BB3_503:
	setp.lt.u32 	%p727, %r12106, %r54;
	mov.b16 	%rs44, 0;
	mov.pred 	%p4421, -1;
	mov.u32 	%r12105, %r54;
	@%p727 bra 	$L__BB3_504;
	bra.uni 	$L__BB3_490;
$L__BB3_504:
	add.s32 	%r11340, %r11340, 1;
	setp.ne.s32 	%p749, %r11340, 8;
	@%p749 bra 	$L__BB3_3;
	ld.param.u64 	%rd31022, [_Z26test_scalar_multiplicationP7ECPointP6BigInti_param_1];
	add.s32 	%r6545, %r27, 7;
	shr.u32 	%r6546, %r6545, 5;
	and.b32  	%r6547, %r6545, 31;
	cvta.to.global.u64 	%rd4982, %rd31022;
	mul.wide.s32 	%rd4983, %r5675, 32;
	add.s64 	%rd4984, %rd4982, %rd4983;
	mul.wide.u32 	%rd4985, %r6546, 4;
	add.s64 	%rd4986, %rd4984, %rd4985;
	ld.global.u32 	%r6552, [%rd4986];
	shr.u32 	%r6553, %r6552, %r6547;
	shl.b32 	%r6554, %r6553, 1;
	and.b32  	%r6555, %r6554, 2;
	add.s32 	%r6556, %r27, 6;
	shr.u32 	%r6557, %r6556, 5;
	and.b32  	%r6558, %r6556, 31;
	mul.wide.u32 	%rd4987, %r6557, 4;
	add.s64 	%rd4988, %rd4984, %rd4987;
	ld.global.u32 	%r6559, [%rd4988];
	shr.u32 	%r6560, %r6559, %r6558;
	and.b32  	%r6561, %r6560, 1;
	or.b32  	%r6562, %r6561, %r6555;
	add.s32 	%r6563, %r27, 5;
	shr.u32 	%r6564, %r6563, 5;
	and.b32  	%r6565, %r6563, 31;
	mul.wide.u32 	%rd4989, %r6564, 4;
	add.s64 	%rd4990, %rd4984, %rd4989;
	ld.global.u32 	%r6566, [%rd4990];
	shr.u32 	%r6567, %r6566, %r6565;
	shl.b32 	%r6568, %r6567, 1;
	and.b32  	%r6569, %r6568, 2;
	shl.b32 	%r6570, %r6562, 2;
	or.b32  	%r6571, %r6570, %r6569;
	add.s32 	%r6572, %r27, 4;
	shr.u32 	%r6573, %r6572, 5;
	and.b32  	%r6574, %r6572, 31;
	mul.wide.u32 	%rd4991, %r6573, 4;
	add.s64 	%rd4992, %rd4984, %rd4991;
	ld.global.u32 	%r6575, [%rd4992];
	shr.u32 	%r6576, %r6575, %r6574;
	and.b32  	%r6577, %r6576, 1;
	or.b32  	%r6578, %r6577, %r6571;
	add.s32 	%r6579, %r27, 3;
	shr.u32 	%r6580, %r6579, 5;
	and.b32  	%r6581, %r6579, 31;
	mul.wide.u32 	%rd4993, %r6580, 4;
	add.s64 	%rd4994, %rd4984, %rd4993;
	ld.global.u32 	%r6582, [%rd4994];
	shr.u32 	%r6583, %r6582, %r6581;
	shl.b32 	%r6584, %r6583, 1;
	and.b32  	%r6585, %r6584, 2;
	shl.b32 	%r6586, %r6578, 2;
	or.b32  	%r6587, %r6586, %r6585;
	add.s32 	%r6588, %r27, 2;
	shr.u32 	%r6589, %r6588, 5;
	and.b32  	%r6590, %r6588, 31;
	mul.wide.u32 	%rd4995, %r6589, 4;
	add.s64 	%rd4996, %rd4984, %rd4995;
	ld.global.u32 	%r6591, [%rd4996];
	shr.u32 	%r6592, %r6591, %r6590;
	and.b32  	%r6593, %r6592, 1;
	or.b32  	%r6594, %r6593, %r6587;
	add.s32 	%r6595, %r27, 1;
	shr.u32 	%r6596, %r6595, 5;
	and.b32  	%r6597, %r6595, 31;
	mul.wide.u32 	%rd4997, %r6596, 4;
	add.s64 	%rd4998, %rd4984, %rd4997;
	ld.global.u32 	%r6598, [%rd4998];
	shr.u32 	%r6599, %r6598, %r6597;
	shl.b32 	%r6600, %r6599, 1;
	and.b32  	%r6601, %r6600, 2;
	shl.b32 	%r6602, %r6594, 2;
	or.b32  	%r6603, %r6602, %r6601;
	shr.u32 	%r6604, %r27, 5;
	and.b32  	%r6605, %r27, 31;
	mul.wide.u32 	%rd4999, %r6604, 4;
	add.s64 	%rd5000, %rd4984, %rd4999;
	ld.global.u32 	%r6606, [%rd5000];
	shr.u32 	%r6607, %r6606, %r6605;
	and.b32  	%r6608, %r6607, 1;
	or.b32  	%r666, %r6608, %r6603;
	setp.eq.s32 	%p750, %r666, 0;
	mov.u32 	%r12114, %r11563;
	mov.u32 	%r12115, %r11564;
	mov.u32 	%r12116, %r11565;
	mov.u32 	%r12117, %r11566;
	mov.u32 	%r12118, %r11567;
	mov.u32 	%r12119, %r11568;
	mov.u32 	%r12120, %r11569;
	mov.u32 	%r12121, %r11570;
	@%p750 bra 	$L__BB3_1754;
	ld.global.u64 	%rd5001, [d_precomp_G];
	mul.wide.u32 	%rd5002, %r666, 100;
	add.s64 	%rd294, %rd5001, %rd5002;
	@%p4421 bra 	$L__BB3_508;
	ld.u32 	%r12129, [%rd294];
	ld.u32 	%r12128, [%rd294+4];
	ld.u32 	%r12127, [%rd294+8];
	ld.u32 	%r12126, [%rd294+12];
	ld.u32 	%r12125, [%rd294+16];
	ld.u32 	%r12124, [%rd294+20];
	ld.u32 	%r12123, [%rd294+24];
	ld.u32 	%r12122, [%rd294+28];
	ld.u32 	%r12121, [%rd294+32];
	ld.u32 	%r12120, [%rd294+36];
	ld.u32 	%r12119, [%rd294+40];
	ld.u32 	%r12118, [%rd294+44];
	ld.u32 	%r12117, [%rd294+48];
	ld.u32 	%r12116, [%rd294+52];
	ld.u32 	%r12115, [%rd294+56];
	ld.u32 	%r12114, [%rd294+60];
	ld.u32 	%r12113, [%rd294+64];
	ld.u32 	%r12112, [%rd294+68];
	ld.u32 	%r12111, [%rd294+72];
	ld.u32 	%r12110, [%rd294+76];
	ld.u32 	%r12109, [%rd294+80];
	ld.u32 	%r12108, [%rd294+84];
	ld.u32 	%r12107, [%rd294+88];
	ld.u32 	%r12106, [%rd294+92];
	ld.u8 	%rs44, [%rd294+96];
	bra.uni 	$L__BB3_1754;
$L__BB3_508:
	ld.u8 	%rs18, [%rd294+96];
	setp.ne.s16 	%p751, %rs18, 0;
	mov.u32 	%r12114, %r11563;
	mov.u32 	%r12115, %r11564;
	mov.u32 	%r12116, %r11565;
	mov.u32 	%r12117, %r11566;
	mov.u32 	%r12118, %r11567;
	mov.u32 	%r12119, %r11568;
	mov.u32 	%r12120, %r11569;
	mov.u32 	%r12121, %r11570;
	@%p751 bra 	$L__BB3_1754;
	mul.wide.u32 	%rd5003, %r12113, %r12113;
	shr.u64 	%rd5004, %rd5003, 32;
	mul.wide.u32 	%rd5005, %r12112, %r12113;
	add.s64 	%rd5006, %rd5004, %rd5005;
	shr.u64 	%rd5007, %rd5006, 32;
	mul.wide.u32 	%rd5008, %r12111, %r12113;
	add.s64 	%rd5009, %rd5007, %rd5008;
	shr.u64 	%rd5010, %rd5009, 32;
	mul.wide.u32 	%rd5011, %r12110, %r12113;
	add.s64 	%rd5012, %rd5010, %rd5011;
	shr.u64 	%rd5013, %rd5012, 32;
	mul.wide.u32 	%rd5014, %r12109, %r12113;
	add.s64 	%rd5015, %rd5013, %rd5014;
	shr.u64 	%rd5016, %rd5015, 32;
	mul.wide.u32 	%rd5017, %r12108, %r12113;
	add.s64 	%rd5018, %rd5016, %rd5017;
	shr.u64 	%rd5019, %rd5018, 32;
	mul.wide.u32 	%rd5020, %r12107, %r12113;
	add.s64 	%rd5021, %rd5019, %rd5020;
	shr.u64 	%rd5022, %rd5021, 32;
	mul.wide.u32 	%rd5023, %r12106, %r12113;
	add.s64 	%rd5024, %rd5022, %rd5023;
	shr.u64 	%rd5025, %rd5024, 32;
	and.b64  	%rd5026, %rd5006, 4294967295;
	add.s64 	%rd5027, %rd5005, %rd5026;
	shr.u64 	%rd5028, %rd5027, 32;
	and.b64  	%rd5029, %rd5009, 4294967295;
	mul.wide.u32 	%rd5030, %r12112, %r12112;
	add.s64 	%rd5031, %rd5028, %rd5029;
	add.s64 	%rd5032, %rd5031, %rd5030;
	shr.u64 	%rd5033, %rd5032, 32;
	and.b64  	%rd5034, %rd5012, 4294967295;
	mul.wide.u32 	%rd5035, %r12111, %r12112;
	add.s64 	%rd5036, %rd5033, %rd5034;
	add.s64 	%rd5037, %rd5036, %rd5035;
	shr.u64 	%rd5038, %rd5037, 32;
	and.b64  	%rd5039, %rd5015, 4294967295;
	mul.wide.u32 	%rd5040, %r12110, %r12112;
	add.s64 	%rd5041, %rd5038, %rd5039;
	add.s64 	%rd5042, %rd5041, %rd5040;
	shr.u64 	%rd5043, %rd5042, 32;
	and.b64  	%rd5044, %rd5018, 4294967295;
	mul.wide.u32 	%rd5045, %r12109, %r12112;
	add.s64 	%rd5046, %rd5043, %rd5044;
	add.s64 	%rd5047, %rd5046, %rd5045;
	shr.u64 	%rd5048, %rd5047, 32;
	and.b64  	%rd5049, %rd5021, 4294967295;
	mul.wide.u32 	%rd5050, %r12108, %r12112;
	add.s64 	%rd5051, %rd5048, %rd5049;
	add.s64 	%rd5052, %rd5051, %rd5050;
	shr.u64 	%rd5053, %rd5052, 32;
	and.b64  	%rd5054, %rd5024, 4294967295;
	mul.wide.u32 	%rd5055, %r12107, %r12112;
	add.s64 	%rd5056, %rd5053, %rd5054;
	add.s64 	%rd5057, %rd5056, %rd5055;
	shr.u64 	%rd5058, %rd5057, 32;
	mul.wide.u32 	%rd5059, %r12106, %r12112;
	add.s64 	%rd5060, %rd5058, %rd5025;
	add.s64 	%rd5061, %rd5060, %rd5059;
	shr.u64 	%rd5062, %rd5061, 32;
	and.b64  	%rd5063, %rd5032, 4294967295;
	add.s64 	%rd5064, %rd5008, %rd5063;
	shr.u64 	%rd5065, %rd5064, 32;
	and.b64  	%rd5066, %rd5037, 4294967295;
	add.s64 	%rd5067, %rd5065, %rd5066;
	add.s64 	%rd5068, %rd5067, %rd5035;
	shr.u64 	%rd5069, %rd5068, 32;
	and.b64  	%rd5070, %rd5042, 4294967295;
	mul.wide.u32 	%rd5071, %r12111, %r12111;
	add.s64 	%rd5072, %rd5069, %rd5070;
	add.s64 	%rd5073, %rd5072, %rd5071;
	shr.u64 	%rd5074, %rd5073, 32;
	and.b64  	%rd5075, %rd5047, 4294967295;
	mul.wide.u32 	%rd5076, %r12110, %r12111;
	add.s64 	%rd5077, %rd5074, %rd5075;
	add.s64 	%rd5078, %rd5077, %rd5076;
	shr.u64 	%rd5079, %rd5078, 32;
	and.b64  	%rd5080, %rd5052, 4294967295;
	mul.wide.u32 	%rd5081, %r12109, %r12111;
	add.s64 	%rd5082, %rd5079, %rd5080;
	add.s64 	%rd5083, %rd5082, %rd5081;
	shr.u64 	%rd5084, %rd5083, 32;
	and.b64  	%rd5085, %rd5057, 4294967295;
	mul.wide.u32 	%rd5086, %r12108, %r12111;
	add.s64 	%rd5087, %rd5084, %rd5085;
	add.s64 	%rd5088, %rd5087, %rd5086;
	shr.u64 	%rd5089, %rd5088, 32;
	and.b64  	%rd5090, %rd5061, 4294967295;
	mul.wide.u32 	%rd5091, %r12107, %r12111;
	add.s64 	%rd5092, %rd5089, %rd5090;
	add.s64 	%rd5093, %rd5092, %rd5091;
	shr.u64 	%rd5094, %rd5093, 32;
	mul.wide.u32 	%rd5095, %r12106, %r12111;
	add.s64 	%rd5096, %rd5094, %rd5062;
	add.s64 	%rd5097, %rd5096, %rd5095;
	shr.u64 	%rd5098, %rd5097, 32;
	and.b64  	%rd5099, %rd5068, 4294967295;
	add.s64 	%rd5100, %rd5011, %rd5099;
	shr.u64 	%rd5101, %rd5100, 32;
	and.b64  	%rd5102, %rd5073, 4294967295;
	add.s64 	%rd5103, %rd5101, %rd5102;
	add.s64 	%rd5104, %rd5103, %rd5040;
	shr.u64 	%rd5105, %rd5104, 32;
	and.b64  	%rd5106, %rd5078, 4294967295;
	add.s64 	%rd5107, %rd5105, %rd5106;
	add.s64 	%rd5108, %rd5107, %rd5076;
	shr.u64 	%rd5109, %rd5108, 32;
	and.b64  	%rd5110, %rd5083, 4294967295;
	mul.wide.u32 	%rd5111, %r12110, %r12110;
	add.s64 	%rd5112, %rd5109, %rd5110;
	add.s64 	%rd5113, %rd5112, %rd5111;
	shr.u64 	%rd5114, %rd5113, 32;
	and.b64  	%rd5115, %rd5088, 4294967295;
	mul.wide.u32 	%rd5116, %r12109, %r12110;
	add.s64 	%rd5117, %rd5114, %rd5115;
	add.s64 	%rd5118, %rd5117, %rd5116;
	shr.u64 	%rd5119, %rd5118, 32;
	and.b64  	%rd5120, %rd5093, 4294967295;
	mul.wide.u32 	%rd5121, %r12108, %r12110;
	add.s64 	%rd5122, %rd5119, %rd5120;
	add.s64 	%rd5123, %rd5122, %rd5121;
	shr.u64 	%rd5124, %rd5123, 32;
	and.b64  	%rd5125, %rd5097, 4294967295;
	mul.wide.u32 	%rd5126, %r12107, %r12110;
	add.s64 	%rd5127, %rd5124, %rd5125;
	add.s64 	%rd5128, %rd5127, %rd5126;
	shr.u64 	%rd5129, %rd5128, 32;
	mul.wide.u32 	%rd5130, %r12106, %r12110;
	add.s64 	%rd5131, %rd5129, %rd5098;
	add.s64 	%rd5132, %rd5131, %rd5130;
	shr.u64 	%rd5133, %rd5132, 32;
	and.b64  	%rd5134, %rd5104, 4294967295;
	add.s64 	%rd5135, %rd5014, %rd5134;
	shr.u64 	%rd5136, %rd5135, 32;
	and.b64  	%rd5137, %rd5108, 4294967295;
	add.s64 	%rd5138, %rd5136, %rd5137;
	add.s64 	%rd5139, %rd5138, %rd5045;
	shr.u64 	%rd5140, %rd5139, 32;
	and.b64  	%rd5141, %rd5113, 4294967295;
	add.s64 	%rd5142, %rd5140, %rd5141;
	add.s64 	%rd5143, %rd5142, %rd5081;
	shr.u64 	%rd5144, %rd5143, 32;
	and.b64  	%rd5145, %rd5118, 4294967295;
	add.s64 	%rd5146, %rd5144, %rd5145;
	add.s64 	%rd5147, %rd5146, %rd5116;
	shr.u64 	%rd5148, %rd5147, 32;
	and.b64  	%rd5149, %rd5123, 4294967295;
	mul.wide.u32 	%rd5150, %r12109, %r12109;
	add.s64 	%rd5151, %rd5148, %rd5149;
	add.s64 	%rd5152, %rd5151, %rd5150;
	shr.u64 	%rd5153, %rd5152, 32;
	and.b64  	%rd5154, %rd5128, 4294967295;
	mul.wide.u32 	%rd5155, %r12108, %r12109;
	add.s64 	%rd5156, %rd5153, %rd5154;
	add.s64 	%rd5157, %rd5156, %rd5155;
	shr.u64 	%rd5158, %rd5157, 32;
	and.b64  	%rd5159, %rd5132, 4294967295;
	mul.wide.u32 	%rd5160, %r12107, %r12109;
	add.s64 	%rd5161, %rd5158, %rd5159;
	add.s64 	%rd5162, %rd5161, %rd5160;
	shr.u64 	%rd5163, %rd5162, 32;
	mul.wide.u32 	%rd5164, %r12106, %r12109;
	add.s64 	%rd5165, %rd5163, %rd5133;
	add.s64 	%rd5166, %rd5165, %rd5164;
	shr.u64 	%rd5167, %rd5166, 32;
	and.b64  	%rd5168, %rd5139, 4294967295;
	add.s64 	%rd5169, %rd5017, %rd5168;
	shr.u64 	%rd5170, %rd5169, 32;
	and.b64  	%rd5171, %rd5143, 4294967295;
	add.s64 	%rd5172, %rd5170, %rd5171;
	add.s64 	%rd5173, %rd5172, %rd5050;
	shr.u64 	%rd5174, %rd5173, 32;
	and.b64  	%rd5175, %rd5147, 4294967295;
	add.s64 	%rd5176, %rd5174, %rd5175;
	add.s64 	%rd5177, %rd5176, %rd5086;
	shr.u64 	%rd5178, %rd5177, 32;
	and.b64  	%rd5179, %rd5152, 4294967295;
	add.s64 	%rd5180, %rd5178, %rd5179;
	add.s64 	%rd5181, %rd5180, %rd5121;
	shr.u64 	%rd5182, %rd5181, 32;
	and.b64  	%rd5183, %rd5157, 4294967295;
	add.s64 	%rd5184, %rd5182, %rd5183;
	add.s64 	%rd5185, %rd5184, %rd5155;
	shr.u64 	%rd5186, %rd5185, 32;
	and.b64  	%rd5187, %rd5162, 4294967295;
	mul.wide.u32 	%rd5188, %r12108, %r12108;
	add.s64 	%rd5189, %rd5186, %rd5187;
	add.s64 	%rd5190, %rd5189, %rd5188;
	shr.u64 	%rd5191, %rd5190, 32;
	and.b64  	%rd5192, %rd5166, 4294967295;
	mul.wide.u32 	%rd5193, %r12107, %r12108;
	add.s64 	%rd5194, %rd5191, %rd5192;
	add.s64 	%rd5195, %rd5194, %rd5193;
	shr.u64 	%rd5196, %rd5195, 32;
	mul.wide.u32 	%rd5197, %r12106, %r12108;
	add.s64 	%rd5198, %rd5196, %rd5167;
	add.s64 	%rd5199, %rd5198, %rd5197;
	shr.u64 	%rd5200, %rd5199, 32;
	and.b64  	%rd5201, %rd5173, 4294967295;
	add.s64 	%rd5202, %rd5020, %rd5201;
	shr.u64 	%rd5203, %rd5202, 32;
	and.b64  	%rd5204, %rd5177, 4294967295;
	add.s64 	%rd5205, %rd5203, %rd5204;
	add.s64 	%rd5206, %rd5205, %rd5055;
	shr.u64 	%rd5207, %rd5206, 32;
	and.b64  	%rd5208, %rd5181, 4294967295;
	add.s64 	%rd5209, %rd5207, %rd5208;
	add.s64 	%rd5210, %rd5209, %rd5091;
	shr.u64 	%rd5211, %rd5210, 32;
	and.b64  	%rd5212, %rd5185, 4294967295;
	add.s64 	%rd5213, %rd5211, %rd5212;
	add.s64 	%rd5214, %rd5213, %rd5126;
	shr.u64 	%rd5215, %rd5214, 32;
	and.b64  	%rd5216, %rd5190, 4294967295;
	add.s64 	%rd5217, %rd5215, %rd5216;
	add.s64 	%rd5218, %rd5217, %rd5160;
	shr.u64 	%rd5219, %rd5218, 32;
	and.b64  	%rd5220, %rd5195, 4294967295;
	add.s64 	%rd5221, %rd5219, %rd5220;
	add.s64 	%rd5222, %rd5221, %rd5193;
	shr.u64 	%rd5223, %rd5222, 32;
	and.b64  	%rd5224, %rd5199, 4294967295;
	mul.wide.u32 	%rd5225, %r12107, %r12107;
	add.s64 	%rd5226, %rd5223, %rd5224;
	add.s64 	%rd5227, %rd5226, %rd5225;
	shr.u64 	%rd5228, %rd5227, 32;
	mul.wide.u32 	%rd5229, %r12106, %r12107;
	add.s64 	%rd5230, %rd5228, %rd5200;
	add.s64 	%rd5231, %rd5230, %rd5229;
	shr.u64 	%rd5232, %rd5231, 32;
	and.b64  	%rd5233, %rd5206, 4294967295;
	add.s64 	%rd5234, %rd5023, %rd5233;
	shr.u64 	%rd5235, %rd5234, 32;
	and.b64  	%rd5236, %rd5210, 4294967295;
	add.s64 	%rd5237, %rd5235, %rd5236;
	add.s64 	%rd5238, %rd5237, %rd5059;
	shr.u64 	%rd5239, %rd5238, 32;
	and.b64  	%rd5240, %rd5214, 4294967295;
	add.s64 	%rd5241, %rd5239, %rd5240;
	add.s64 	%rd5242, %rd5241, %rd5095;
	shr.u64 	%rd5243, %rd5242, 32;
	and.b64  	%rd5244, %rd5218, 4294967295;
	add.s64 	%rd5245, %rd5243, %rd5244;
	add.s64 	%rd5246, %rd5245, %rd5130;
	shr.u64 	%rd5247, %rd5246, 32;
	and.b64  	%rd5248, %rd5222, 4294967295;
	add.s64 	%rd5249, %rd5247, %rd5248;
	add.s64 	%rd5250, %rd5249, %rd5164;
	shr.u64 	%rd5251, %rd5250, 32;
	and.b64  	%rd5252, %rd5227, 4294967295;
	add.s64 	%rd5253, %rd5251, %rd5252;
	add.s64 	%rd5254, %rd5253, %rd5197;
	shr.u64 	%rd5255, %rd5254, 32;
	and.b64  	%rd5256, %rd5231, 4294967295;
	add.s64 	%rd5257, %rd5255, %rd5256;
	add.s64 	%rd5258, %rd5257, %rd5229;
	shr.u64 	%rd5259, %rd5258, 32;
	mul.wide.u32 	%rd5260, %r12106, %r12106;
	add.s64 	%rd5261, %rd5259, %rd5232;
	add.s64 	%rd5262, %rd5261, %rd5260;
	shr.u64 	%rd5263, %rd5262, 32;
	{ .reg .b32 tmp; mov.b64 {tmp, %r6609}, %rd5262; }
	and.b64  	%rd5264, %rd5238, 4294967295;
	mul.lo.s64 	%rd5265, %rd5264, 977;
	and.b64  	%rd5266, %rd5003, 4294967293;
	and.b64  	%rd5267, %rd5265, 4294967295;
	add.s64 	%rd31126, %rd5267, %rd5266;
	shr.u64 	%rd5268, %rd5265, 32;
	shr.u64 	%rd5269, %rd31126, 32;
	add.s64 	%rd5270, %rd5269, %rd5268;
	and.b64  	%rd5271, %rd5242, 4294967295;
	mul.lo.s64 	%rd5272, %rd5271, 977;
	and.b64  	%rd5273, %rd5027, 4294967295;
	and.b64  	%rd5274, %rd5272, 4294967295;
	add.s64 	%rd5275, %rd5270, %rd5273;
	add.s64 	%rd5276, %rd5275, %rd5274;
	add.s64 	%rd31125, %rd5276, %rd5264;
	shr.u64 	%rd5277, %rd5272, 32;
	shr.u64 	%rd5278, %rd31125, 32;
	add.s64 	%rd5279, %rd5278, %rd5277;
	and.b64  	%rd5280, %rd5246, 4294967295;
	mul.lo.s64 	%rd5281, %rd5280, 977;
	and.b64  	%rd5282, %rd5064, 4294967295;
	and.b64  	%rd5283, %rd5281, 4294967295;
	add.s64 	%rd5284, %rd5279, %rd5282;
	add.s64 	%rd5285, %rd5284, %rd5283;
	add.s64 	%rd31124, %rd5285, %rd5271;
	shr.u64 	%rd5286, %rd5281, 32;
	shr.u64 	%rd5287, %rd31124, 32;
	add.s64 	%rd5288, %rd5287, %rd5286;
	and.b64  	%rd5289, %rd5250, 4294967295;
	mul.lo.s64 	%rd5290, %rd5289, 977;
	and.b64  	%rd5291, %rd5100, 4294967295;
	and.b64  	%rd5292, %rd5290, 4294967295;
	add.s64 	%rd5293, %rd5288, %rd5291;
	add.s64 	%rd5294, %rd5293, %rd5292;
	add.s64 	%rd31123, %rd5294, %rd5280;
	shr.u64 	%rd5295, %rd5290, 32;
	shr.u64 	%rd5296, %rd31123, 32;
	add.s64 	%rd5297, %rd5296, %rd5295;
	and.b64  	%rd5298, %rd5254, 4294967295;
	mul.lo.s64 	%rd5299, %rd5298, 977;
	and.b64  	%rd5300, %rd5135, 4294967295;
	and.b64  	%rd5301, %rd5299, 4294967295;
	add.s64 	%rd5302, %rd5297, %rd5300;
	add.s64 	%rd5303, %rd5302, %rd5301;
	add.s64 	%rd31122, %rd5303, %rd5289;
	shr.u64 	%rd5304, %rd5299, 32;
	shr.u64 	%rd5305, %rd31122, 32;
	add.s64 	%rd5306, %rd5305, %rd5304;
	and.b64  	%rd5307, %rd5258, 4294967295;
	mul.lo.s64 	%rd5308, %rd5307, 977;
	and.b64  	%rd5309, %rd5169, 4294967295;
	and.b64  	%rd5310, %rd5308, 4294967295;
	add.s64 	%rd5311, %rd5306, %rd5309;
	add.s64 	%rd5312, %rd5311, %rd5310;
	add.s64 	%rd31121, %rd5312, %rd5298;
	shr.u64 	%rd5313, %rd5308, 32;
	shr.u64 	%rd5314, %rd31121, 32;
	add.s64 	%rd5315, %rd5314, %rd5313;
	and.b64  	%rd5316, %rd5262, 4294967295;
	mul.lo.s64 	%rd5317, %rd5316, 977;
	and.b64  	%rd5318, %rd5202, 4294967295;
	and.b64  	%rd5319, %rd5317, 4294967295;
	add.s64 	%rd5320, %rd5315, %rd5318;
	add.s64 	%rd5321, %rd5320, %rd5319;
	add.s64 	%rd31120, %rd5321, %rd5307;
	shr.u64 	%rd5322, %rd5317, 32;
	shr.u64 	%rd5323, %rd31120, 32;
	add.s64 	%rd5324, %rd5323, %rd5322;
	mul.lo.s64 	%rd5325, %rd5263, 977;
	and.b64  	%rd5326, %rd5234, 4294967295;
	and.b64  	%rd5327, %rd5325, 4294967295;
	add.s64 	%rd5328, %rd5324, %rd5326;
	add.s64 	%rd5329, %rd5328, %rd5327;
	add.s64 	%rd31119, %rd5329, %rd5316;
	shr.u64 	%rd5330, %rd5325, 32;
	shr.u64 	%rd5331, %rd31119, 32;
	cvt.u32.u64 	%r6610, %rd5331;
	cvt.u32.u64 	%r6611, %rd5330;
	add.s32 	%r6612, %r6610, %r6611;
	add.s32 	%r691, %r6612, %r6609;
	setp.eq.s32 	%p753, %r691, 0;
	mov.pred 	%p4422, 0;
	@%p753 bra 	$L__BB3_517;
	cvt.u64.u32 	%rd5332, %r691;
	mul.wide.u32 	%rd5333, %r691, 977;
	shr.u64 	%rd5334, %rd5333, 32;
	and.b64  	%rd5335, %rd31126, 4294967295;
	and.b64  	%rd5336, %rd5333, 4294967295;
	add.s64 	%rd31126, %rd5336, %rd5335;
	shr.u64 	%rd5337, %rd31126, 32;
	and.b64  	%rd5338, %rd31125, 4294967295;
	add.s64 	%rd5339, %rd5334, %rd5338;
	add.s64 	%rd5340, %rd5339, %rd5332;
	add.s64 	%rd31125, %rd5340, %rd5337;
	setp.lt.u64 	%p755, %rd31125, 4294967296;
	@%p755 bra 	$L__BB3_517;
	shr.u64 	%rd5341, %rd31125, 32;
	and.b64  	%rd5342, %rd31124, 4294967295;
	add.s64 	%rd31124, %rd5341, %rd5342;
	setp.lt.u64 	%p757, %rd31124, 4294967296;
	@%p757 bra 	$L__BB3_517;
	shr.u64 	%rd5343, %rd31124, 32;
	and.b64  	%rd5344, %rd31123, 4294967295;
	add.s64 	%rd31123, %rd5343, %rd5344;
	setp.lt.u64 	%p759, %rd31123, 4294967296;
	@%p759 bra 	$L__BB3_517;
	shr.u64 	%rd5346, %rd31123, 32;
	and.b64  	%rd5347, %rd31122, 4294967295;
	add.s64 	%rd31122, %rd5346, %rd5347;
	setp.lt.u64 	%p761, %rd31122, 4294967296;
	mov.b64 	%rd31123, 4294967296;
	@%p761 bra 	$L__BB3_517;
	shr.u64 	%rd5349, %rd31122, 32;
	and.b64  	%rd5350, %rd31121, 4294967295;
	add.s64 	%rd31121, %rd5349, %rd5350;
	setp.lt.u64 	%p763, %rd31121, 4294967296;
	mov.b64 	%rd31122, 4294967296;
	mov.u64 	%rd31123, %rd31122;
	@%p763 bra 	$L__BB3_517;
	shr.u64 	%rd5352, %rd31121, 32;
	and.b64  	%rd5353, %rd31120, 4294967295;
	add.s64 	%rd31120, %rd5352, %rd5353;
	setp.lt.u64 	%p765, %rd31120, 4294967296;
	mov.b64 	%rd31121, 4294967296;
	mov.u64 	%rd31122, %rd31121;
	mov.u64 	%rd31123, %rd31121;
	@%p765 bra 	$L__BB3_517;
	shr.u64 	%rd5355, %rd31120, 32;
	and.b64  	%rd5356, %rd31119, 4294967295;
	add.s64 	%rd5357, %rd5355, %rd5356;
	setp.gt.u64 	%p4422, %rd5357, 4294967295;
	min.u64 	%rd31119, %rd5357, 4294967296;
	mov.b64 	%rd31120, 4294967296;
	mov.u64 	%rd31121, %rd31120;
	mov.u64 	%rd31122, %rd31120;
	mov.u64 	%rd31123, %rd31120;
$L__BB3_517:
	ld.const.u32 	%r692, [const_p];
	cvt.u32.u64 	%r11594, %rd31126;
	cvt.u32.u64 	%r11593, %rd31125;
	cvt.u32.u64 	%r11592, %rd31124;
	cvt.u32.u64 	%r11591, %rd31123;
	cvt.u32.u64 	%r11590, %rd31122;
	cvt.u32.u64 	%r11589, %rd31121;
	cvt.u32.u64 	%r11588, %rd31120;
	cvt.u32.u64 	%r11587, %rd31119;
	setp.lt.u32 	%p766, %r54, %r11587;
	or.pred  	%p767, %p4422, %p766;
	@%p767 bra 	$L__BB3_531;
	setp.gt.u32 	%p768, %r54, %r11587;
	@%p768 bra 	$L__BB3_532;
	setp.lt.u32 	%p769, %r56, %r11588;
	@%p769 bra 	$L__BB3_531;
	setp.gt.u32 	%p770, %r56, %r11588;
	@%p770 bra 	$L__BB3_532;
	setp.lt.u32 	%p771, %r57, %r11589;
	@%p771 bra 	$L__BB3_531;
	setp.gt.u32 	%p772, %r57, %r11589;
	@%p772 bra 	$L__BB3_532;
	setp.lt.u32 	%p773, %r58, %r11590;
	@%p773 bra 	$L__BB3_531;
	setp.gt.u32 	%p774, %r58, %r11590;
	@%p774 bra 	$L__BB3_532;
	setp.lt.u32 	%p775, %r59, %r11591;
	@%p775 bra 	$L__BB3_531;
	setp.gt.u32 	%p776, %r59, %r11591;
	@%p776 bra 	$L__BB3_532;
	setp.lt.u32 	%p777, %r55, %r11592;
	@%p777 bra 	$L__BB3_531;
	setp.gt.u32 	%p778, %r55, %r11592;
	@%p778 bra 	$L__BB3_532;
	setp.lt.u32 	%p779, %r60, %r11593;
	@%p779 bra 	$L__BB3_531;
	setp.gt.u32 	%p780, %r60, %r11593;
	setp.gt.u32 	%p781, %r692, %r11594;
	or.pred  	%p782, %p780, %p781;
	@%p782 bra 	$L__BB3_532;
$L__BB3_531:
	// begin inline asm
	sub.cc.u32 %r11594, %r11594, %r692;
	subc.cc.u32 %r11593, %r11593, %r60;
	subc.cc.u32 %r11592, %r11592, %r55;
	subc.cc.u32 %r11591, %r11591, %r59;
	subc.cc.u32 %r11590, %r11590, %r58;
	subc.cc.u32 %r11589, %r11589, %r57;
	subc.cc.u32 %r11588, %r11588, %r56;
	subc.u32 %r11587, %r11587, %r54;
	
	// end inline asm
$L__BB3_532:
	setp.gt.u32 	%p783, %r11587, %r54;
	@%p783 bra 	$L__BB3_545;
	bra.uni 	$L__BB3_546;
$L__BB3_533:
	setp.gt.u32 	%p785, %r11588, %r56;
	@%p785 bra 	$L__BB3_545;
	setp.lt.u32 	%p786, %r11588, %r56;
	@%p786 bra 	$L__BB3_547;
	setp.gt.u32 	%p787, %r11589, %r57;
	@%p787 bra 	$L__BB3_545;
	setp.lt.u32 	%p788, %r11589, %r57;
	@%p788 bra 	$L__BB3_547;
	setp.gt.u32 	%p789, %r11590, %r58;
	@%p789 bra 	$L__BB3_545;
	setp.lt.u32 	%p790, %r11590, %r58;
	@%p790 bra 	$L__BB3_547;
	setp.gt.u32 	%p791, %r11591, %r59;
	@%p791 bra 	$L__BB3_545;
	setp.lt.u32 	%p792, %r11591, %r59;
	@%p792 bra 	$L__BB3_547;
	setp.gt.u32 	%p793, %r11592, %r55;
	@%p793 bra 	$L__BB3_545;
	setp.lt.u32 	%p794, %r11592, %r55;
	@%p794 bra 	$L__BB3_547;
	setp.gt.u32 	%p795, %r11593, %r60;
	@%p795 bra 	$L__BB3_545;
	setp.lt.u32 	%p796, %r11593, %r60;
	setp.lt.u32 	%p797, %r11594, %r692;
	or.pred  	%p798, %p796, %p797;
	@%p798 bra 	$L__BB3_547;
$L__BB3_545:
	// begin inline asm
	sub.cc.u32 %r11594, %r11594, %r692;
	subc.cc.u32 %r11593, %r11593, %r60;
	subc.cc.u32 %r11592, %r11592, %r55;
	subc.cc.u32 %r11591, %r11591, %r59;
	subc.cc.u32 %r11590, %r11590, %r58;
	subc.cc.u32 %r11589, %r11589, %r57;
	subc.cc.u32 %r11588, %r11588, %r56;
	subc.u32 %r11587, %r11587, %r54;
	
	// end inline asm
	bra.uni 	$L__BB3_547;
$L__BB3_546:
	setp.lt.u32 	%p784, %r11587, %r54;
	@%p784 bra 	$L__BB3_547;
	bra.uni 	$L__BB3_533;
$L__BB3_547:
	ld.u32 	%r6661, [%rd294+64];
	mul.wide.u32 	%rd5359, %r6661, %r6661;
	shr.u64 	%rd5360, %rd5359, 32;
	ld.u32 	%r6662, [%rd294+68];
	mul.wide.u32 	%rd5361, %r6662, %r6661;
	add.s64 	%rd5362, %rd5360, %rd5361;
	shr.u64 	%rd5363, %rd5362, 32;
	ld.u32 	%r6663, [%rd294+72];
	mul.wide.u32 	%rd5364, %r6663, %r6661;
	add.s64 	%rd5365, %rd5363, %rd5364;
	shr.u64 	%rd5366, %rd5365, 32;
	ld.u32 	%r6664, [%rd294+76];
	mul.wide.u32 	%rd5367, %r6664, %r6661;
	add.s64 	%rd5368, %rd5366, %rd5367;
	shr.u64 	%rd5369, %rd5368, 32;
	ld.u32 	%r6665, [%rd294+80];
	mul.wide.u32 	%rd5370, %r6665, %r6661;
	add.s64 	%rd5371, %rd5369, %rd5370;
	shr.u64 	%rd5372, %rd5371, 32;
	ld.u32 	%r6666, [%rd294+84];
	mul.wide.u32 	%rd5373, %r6666, %r6661;
	add.s64 	%rd5374, %rd5372, %rd5373;
	shr.u64 	%rd5375, %rd5374, 32;
	ld.u32 	%r6667, [%rd294+88];
	mul.wide.u32 	%rd5376, %r6667, %r6661;
	add.s64 	%rd5377, %rd5375, %rd5376;
	shr.u64 	%rd5378, %rd5377, 32;
	ld.u32 	%r6668, [%rd294+92];
	mul.wide.u32 	%rd5379, %r6668, %r6661;
	add.s64 	%rd5380, %rd5378, %rd5379;
	shr.u64 	%rd5381, %rd5380, 32;
	and.b64  	%rd5382, %rd5362, 4294967295;
	add.s64 	%rd5383, %rd5361, %rd5382;
	shr.u64 	%rd5384, %rd5383, 32;
	and.b64  	%rd5385, %rd5365, 4294967295;
	mul.wide.u32 	%rd5386, %r6662, %r6662;
	add.s64 	%rd5387, %rd5384, %rd5385;
	add.s64 	%rd5388, %rd5387, %rd5386;
	shr.u64 	%rd5389, %rd5388, 32;
	and.b64  	%rd5390, %rd5368, 4294967295;
	mul.wide.u32 	%rd5391, %r6663, %r6662;
	add.s64 	%rd5392, %rd5389, %rd5390;
	add.s64 	%rd5393, %rd5392, %rd5391;
	shr.u64 	%rd5394, %rd5393, 32;
	and.b64  	%rd5395, %rd5371, 4294967295;
	mul.wide.u32 	%rd5396, %r6664, %r6662;
	add.s64 	%rd5397, %rd5394, %rd5395;
	add.s64 	%rd5398, %rd5397, %rd5396;
	shr.u64 	%rd5399, %rd5398, 32;
	and.b64  	%rd5400, %rd5374, 4294967295;
	mul.wide.u32 	%rd5401, %r6665, %r6662;
	add.s64 	%rd5402, %rd5399, %rd5400;
	add.s64 	%rd5403, %rd5402, %rd5401;
	shr.u64 	%rd5404, %rd5403, 32;
	and.b64  	%rd5405, %rd5377, 4294967295;
	mul.wide.u32 	%rd5406, %r6666, %r6662;
	add.s64 	%rd5407, %rd5404, %rd5405;
	add.s64 	%rd5408, %rd5407, %rd5406;
	shr.u64 	%rd5409, %rd5408, 32;
	and.b64  	%rd5410, %rd5380, 4294967295;
	mul.wide.u32 	%rd5411, %r6667, %r6662;
	add.s64 	%rd5412, %rd5409, %rd5410;
	add.s64 	%rd5413, %rd5412, %rd5411;
	shr.u64 	%rd5414, %rd5413, 32;
	mul.wide.u32 	%rd5415, %r6668, %r6662;
	add.s64 	%rd5416, %rd5414, %rd5381;
	add.s64 	%rd5417, %rd5416, %rd5415;
	shr.u64 	%rd5418, %rd5417, 32;
	and.b64  	%rd5419, %rd5388, 4294967295;
	add.s64 	%rd5420, %rd5364, %rd5419;
	shr.u64 	%rd5421, %rd5420, 32;
	and.b64  	%rd5422, %rd5393, 4294967295;
	add.s64 	%rd5423, %rd5421, %rd5422;
	add.s64 	%rd5424, %rd5423, %rd5391;
	shr.u64 	%rd5425, %rd5424, 32;
	and.b64  	%rd5426, %rd5398, 4294967295;
	mul.wide.u32 	%rd5427, %r6663, %r6663;
	add.s64 	%rd5428, %rd5425, %rd5426;
	add.s64 	%rd5429, %rd5428, %rd5427;
	shr.u64 	%rd5430, %rd5429, 32;
	and.b64  	%rd5431, %rd5403, 4294967295;
	mul.wide.u32 	%rd5432, %r6664, %r6663;
	add.s64 	%rd5433, %rd5430, %rd5431;
	add.s64 	%rd5434, %rd5433, %rd5432;
	shr.u64 	%rd5435, %rd5434, 32;
	and.b64  	%rd5436, %rd5408, 4294967295;
	mul.wide.u32 	%rd5437, %r6665, %r6663;
	add.s64 	%rd5438, %rd5435, %rd5436;
	add.s64 	%rd5439, %rd5438, %rd5437;
	shr.u64 	%rd5440, %rd5439, 32;
	and.b64  	%rd5441, %rd5413, 4294967295;
	mul.wide.u32 	%rd5442, %r6666, %r6663;
	add.s64 	%rd5443, %rd5440, %rd5441;
	add.s64 	%rd5444, %rd5443, %rd5442;
	shr.u64 	%rd5445, %rd5444, 32;
	and.b64  	%rd5446, %rd5417, 4294967295;
	mul.wide.u32 	%rd5447, %r6667, %r6663;
	add.s64 	%rd5448, %rd5445, %rd5446;
	add.s64 	%rd5449, %rd5448, %rd5447;
	shr.u64 	%rd5450, %rd5449, 32;
	mul.wide.u32 	%rd5451, %r6668, %r6663;
	add.s64 	%rd5452, %rd5450, %rd5418;
	add.s64 	%rd5453, %rd5452, %rd5451;
	shr.u64 	%rd5454, %rd5453, 32;
	and.b64  	%rd5455, %rd5424, 4294967295;
	add.s64 	%rd5456, %rd5367, %rd5455;
	shr.u64 	%rd5457, %rd5456, 32;
	and.b64  	%rd5458, %rd5429, 4294967295;
	add.s64 	%rd5459, %rd5457, %rd5458;
	add.s64 	%rd5460, %rd5459, %rd5396;
	shr.u64 	%rd5461, %rd5460, 32;
	and.b64  	%rd5462, %rd5434, 4294967295;
	add.s64 	%rd5463, %rd5461, %rd5462;
	add.s64 	%rd5464, %rd5463, %rd5432;
	shr.u64 	%rd5465, %rd5464, 32;
	and.b64  	%rd5466, %rd5439, 4294967295;
	mul.wide.u32 	%rd5467, %r6664, %r6664;
	add.s64 	%rd5468, %rd5465, %rd5466;
	add.s64 	%rd5469, %rd5468, %rd5467;
	shr.u64 	%rd5470, %rd5469, 32;
	and.b64  	%rd5471, %rd5444, 4294967295;
	mul.wide.u32 	%rd5472, %r6665, %r6664;
	add.s64 	%rd5473, %rd5470, %rd5471;
	add.s64 	%rd5474, %rd5473, %rd5472;
	shr.u64 	%rd5475, %rd5474, 32;
	and.b64  	%rd5476, %rd5449, 4294967295;
	mul.wide.u32 	%rd5477, %r6666, %r6664;
	add.s64 	%rd5478, %rd5475, %rd5476;
	add.s64 	%rd5479, %rd5478, %rd5477;
	shr.u64 	%rd5480, %rd5479, 32;
	and.b64  	%rd5481, %rd5453, 4294967295;
	mul.wide.u32 	%rd5482, %r6667, %r6664;
	add.s64 	%rd5483, %rd5480, %rd5481;
	add.s64 	%rd5484, %rd5483, %rd5482;
	shr.u64 	%rd5485, %rd5484, 32;
	mul.wide.u32 	%rd5486, %r6668, %r6664;
	add.s64 	%rd5487, %rd5485, %rd5454;
	add.s64 	%rd5488, %rd5487, %rd5486;
	shr.u64 	%rd5489, %rd5488, 32;
	and.b64  	%rd5490, %rd5460, 4294967295;
	add.s64 	%rd5491, %rd5370, %rd5490;
	shr.u64 	%rd5492, %rd5491, 32;
	and.b64  	%rd5493, %rd5464, 4294967295;
	add.s64 	%rd5494, %rd5492, %rd5493;
	add.s64 	%rd5495, %rd5494, %rd5401;
	shr.u64 	%rd5496, %rd5495, 32;
	and.b64  	%rd5497, %rd5469, 4294967295;
	add.s64 	%rd5498, %rd5496, %rd5497;
	add.s64 	%rd5499, %rd5498, %rd5437;
	shr.u64 	%rd5500, %rd5499, 32;
	and.b64  	%rd5501, %rd5474, 4294967295;
	add.s64 	%rd5502, %rd5500, %rd5501;
	add.s64 	%rd5503, %rd5502, %rd5472;
	shr.u64 	%rd5504, %rd5503, 32;
	and.b64  	%rd5505, %rd5479, 4294967295;
	mul.wide.u32 	%rd5506, %r6665, %r6665;
	add.s64 	%rd5507, %rd5504, %rd5505;
	add.s64 	%rd5508, %rd5507, %rd5506;
	shr.u64 	%rd5509, %rd5508, 32;
	and.b64  	%rd5510, %rd5484, 4294967295;
	mul.wide.u32 	%rd5511, %r6666, %r6665;
	add.s64 	%rd5512, %rd5509, %rd5510;
	add.s64 	%rd5513, %rd5512, %rd5511;
	shr.u64 	%rd5514, %rd5513, 32;
	and.b64  	%rd5515, %rd5488, 4294967295;
	mul.wide.u32 	%rd5516, %r6667, %r6665;
	add.s64 	%rd5517, %rd5514, %rd5515;
	add.s64 	%rd5518, %rd5517, %rd5516;
	shr.u64 	%rd5519, %rd5518, 32;
	mul.wide.u32 	%rd5520, %r6668, %r6665;
	add.s64 	%rd5521, %rd5519, %rd5489;
	add.s64 	%rd5522, %rd5521, %rd5520;
	shr.u64 	%rd5523, %rd5522, 32;
	and.b64  	%rd5524, %rd5495, 4294967295;
	add.s64 	%rd5525, %rd5373, %rd5524;
	shr.u64 	%rd5526, %rd5525, 32;
	and.b64  	%rd5527, %rd5499, 4294967295;
	add.s64 	%rd5528, %rd5526, %rd5527;
	add.s64 	%rd5529, %rd5528, %rd5406;
	shr.u64 	%rd5530, %rd5529, 32;
	and.b64  	%rd5531, %rd5503, 4294967295;
	add.s64 	%rd5532, %rd5530, %rd5531;
	add.s64 	%rd5533, %rd5532, %rd5442;
	shr.u64 	%rd5534, %rd5533, 32;
	and.b64  	%rd5535, %rd5508, 4294967295;
	add.s64 	%rd5536, %rd5534, %rd5535;
	add.s64 	%rd5537, %rd5536, %rd5477;
	shr.u64 	%rd5538, %rd5537, 32;
	and.b64  	%rd5539, %rd5513, 4294967295;
	add.s64 	%rd5540, %rd5538, %rd5539;
	add.s64 	%rd5541, %rd5540, %rd5511;
	shr.u64 	%rd5542, %rd5541, 32;
	and.b64  	%rd5543, %rd5518, 4294967295;
	mul.wide.u32 	%rd5544, %r6666, %r6666;
	add.s64 	%rd5545, %rd5542, %rd5543;
	add.s64 	%rd5546, %rd5545, %rd5544;
	shr.u64 	%rd5547, %rd5546, 32;
	and.b64  	%rd5548, %rd5522, 4294967295;
	mul.wide.u32 	%rd5549, %r6667, %r6666;
	add.s64 	%rd5550, %rd5547, %rd5548;
	add.s64 	%rd5551, %rd5550, %rd5549;
	shr.u64 	%rd5552, %rd5551, 32;
	mul.wide.u32 	%rd5553, %r6668, %r6666;
	add.s64 	%rd5554, %rd5552, %rd5523;
	add.s64 	%rd5555, %rd5554, %rd5553;
	shr.u64 	%rd5556, %rd5555, 32;
	and.b64  	%rd5557, %rd5529, 4294967295;
	add.s64 	%rd5558, %rd5376, %rd5557;
	shr.u64 	%rd5559, %rd5558, 32;
	and.b64  	%rd5560, %rd5533, 4294967295;
	add.s64 	%rd5561, %rd5559, %rd5560;
	add.s64 	%rd5562, %rd5561, %rd5411;
	shr.u64 	%rd5563, %rd5562, 32;
	and.b64  	%rd5564, %rd5537, 4294967295;
	add.s64 	%rd5565, %rd5563, %rd5564;
	add.s64 	%rd5566, %rd5565, %rd5447;
	shr.u64 	%rd5567, %rd5566, 32;
	and.b64  	%rd5568, %rd5541, 4294967295;
	add.s64 	%rd5569, %rd5567, %rd5568;
	add.s64 	%rd5570, %rd5569, %rd5482;
	shr.u64 	%rd5571, %rd5570, 32;
	and.b64  	%rd5572, %rd5546, 4294967295;
	add.s64 	%rd5573, %rd5571, %rd5572;
	add.s64 	%rd5574, %rd5573, %rd5516;
	shr.u64 	%rd5575, %rd5574, 32;
	and.b64  	%rd5576, %rd5551, 4294967295;
	add.s64 	%rd5577, %rd5575, %rd5576;
	add.s64 	%rd5578, %rd5577, %rd5549;
	shr.u64 	%rd5579, %rd5578, 32;
	and.b64  	%rd5580, %rd5555, 4294967295;
	mul.wide.u32 	%rd5581, %r6667, %r6667;
	add.s64 	%rd5582, %rd5579, %rd5580;
	add.s64 	%rd5583, %rd5582, %rd5581;
	shr.u64 	%rd5584, %rd5583, 32;
	mul.wide.u32 	%rd5585, %r6668, %r6667;
	add.s64 	%rd5586, %rd5584, %rd5556;
	add.s64 	%rd5587, %rd5586, %rd5585;
	shr.u64 	%rd5588, %rd5587, 32;
	and.b64  	%rd5589, %rd5562, 4294967295;
	add.s64 	%rd5590, %rd5379, %rd5589;
	shr.u64 	%rd5591, %rd5590, 32;
	and.b64  	%rd5592, %rd5566, 4294967295;
	add.s64 	%rd5593, %rd5591, %rd5592;
	add.s64 	%rd5594, %rd5593, %rd5415;
	shr.u64 	%rd5595, %rd5594, 32;
	and.b64  	%rd5596, %rd5570, 4294967295;
	add.s64 	%rd5597, %rd5595, %rd5596;
	add.s64 	%rd5598, %rd5597, %rd5451;
	shr.u64 	%rd5599, %rd5598, 32;
	and.b64  	%rd5600, %rd5574, 4294967295;
	add.s64 	%rd5601, %rd5599, %rd5600;
	add.s64 	%rd5602, %rd5601, %rd5486;
	shr.u64 	%rd5603, %rd5602, 32;
	and.b64  	%rd5604, %rd5578, 4294967295;
	add.s64 	%rd5605, %rd5603, %rd5604;
	add.s64 	%rd5606, %rd5605, %rd5520;
	shr.u64 	%rd5607, %rd5606, 32;
	and.b64  	%rd5608, %rd5583, 4294967295;
	add.s64 	%rd5609, %rd5607, %rd5608;
	add.s64 	%rd5610, %rd5609, %rd5553;
	shr.u64 	%rd5611, %rd5610, 32;
	and.b64  	%rd5612, %rd5587, 4294967295;
	add.s64 	%rd5613, %rd5611, %rd5612;
	add.s64 	%rd5614, %rd5613, %rd5585;
	shr.u64 	%rd5615, %rd5614, 32;
	mul.wide.u32 	%rd5616, %r6668, %r6668;
	add.s64 	%rd5617, %rd5615, %rd5588;
	add.s64 	%rd5618, %rd5617, %rd5616;
	shr.u64 	%rd5619, %rd5618, 32;
	{ .reg .b32 tmp; mov.b64 {tmp, %r6669}, %rd5618; }
	and.b64  	%rd5620, %rd5594, 4294967295;
	mul.lo.s64 	%rd5621, %rd5620, 977;
	and.b64  	%rd5622, %rd5359, 4294967295;
	and.b64  	%rd5623, %rd5621, 4294967295;
	add.s64 	%rd31134, %rd5623, %rd5622;
	shr.u64 	%rd5624, %rd5621, 32;
	shr.u64 	%rd5625, %rd31134, 32;
	add.s64 	%rd5626, %rd5625, %rd5624;
	and.b64  	%rd5627, %rd5598, 4294967295;
	mul.lo.s64 	%rd5628, %rd5627, 977;
	and.b64  	%rd5629, %rd5383, 4294967295;
	and.b64  	%rd5630, %rd5628, 4294967295;
	add.s64 	%rd5631, %rd5626, %rd5629;
	add.s64 	%rd5632, %rd5631, %rd5630;
	add.s64 	%rd31133, %rd5632, %rd5620;
	shr.u64 	%rd5633, %rd5628, 32;
	shr.u64 	%rd5634, %rd31133, 32;
	add.s64 	%rd5635, %rd5634, %rd5633;
	and.b64  	%rd5636, %rd5602, 4294967295;
	mul.lo.s64 	%rd5637, %rd5636, 977;
	and.b64  	%rd5638, %rd5420, 4294967295;
	and.b64  	%rd5639, %rd5637, 4294967295;
	add.s64 	%rd5640, %rd5635, %rd5638;
	add.s64 	%rd5641, %rd5640, %rd5639;
	add.s64 	%rd31132, %rd5641, %rd5627;
	shr.u64 	%rd5642, %rd5637, 32;
	shr.u64 	%rd5643, %rd31132, 32;
	add.s64 	%rd5644, %rd5643, %rd5642;
	and.b64  	%rd5645, %rd5606, 4294967295;
	mul.lo.s64 	%rd5646, %rd5645, 977;
	and.b64  	%rd5647, %rd5456, 4294967295;
	and.b64  	%rd5648, %rd5646, 4294967295;
	add.s64 	%rd5649, %rd5644, %rd5647;
	add.s64 	%rd5650, %rd5649, %rd5648;
	add.s64 	%rd31131, %rd5650, %rd5636;
	shr.u64 	%rd5651, %rd5646, 32;
	shr.u64 	%rd5652, %rd31131, 32;
	add.s64 	%rd5653, %rd5652, %rd5651;
	and.b64  	%rd5654, %rd5610, 4294967295;
	mul.lo.s64 	%rd5655, %rd5654, 977;
	and.b64  	%rd5656, %rd5491, 4294967295;
	and.b64  	%rd5657, %rd5655, 4294967295;
	add.s64 	%rd5658, %rd5653, %rd5656;
	add.s64 	%rd5659, %rd5658, %rd5657;
	add.s64 	%rd31130, %rd5659, %rd5645;
	shr.u64 	%rd5660, %rd5655, 32;
	shr.u64 	%rd5661, %rd31130, 32;
	add.s64 	%rd5662, %rd5661, %rd5660;
	and.b64  	%rd5663, %rd5614, 4294967295;
	mul.lo.s64 	%rd5664, %rd5663, 977;
	and.b64  	%rd5665, %rd5525, 4294967295;
	and.b64  	%rd5666, %rd5664, 4294967295;
	add.s64 	%rd5667, %rd5662, %rd5665;
	add.s64 	%rd5668, %rd5667, %rd5666;
	add.s64 	%rd31129, %rd5668, %rd5654;
	shr.u64 	%rd5669, %rd5664, 32;
	shr.u64 	%rd5670, %rd31129, 32;
	add.s64 	%rd5671, %rd5670, %rd5669;
	and.b64  	%rd5672, %rd5618, 4294967295;
	mul.lo.s64 	%rd5673, %rd5672, 977;
	and.b64  	%rd5674, %rd5558, 4294967295;
	and.b64  	%rd5675, %rd5673, 4294967295;
	add.s64 	%rd5676, %rd5671, %rd5674;
	add.s64 	%rd5677, %rd5676, %rd5675;
	add.s64 	%rd31128, %rd5677, %rd5663;
	shr.u64 	%rd5678, %rd5673, 32;
	shr.u64 	%rd5679, %rd31128, 32;
	add.s64 	%rd5680, %rd5679, %rd5678;
	mul.lo.s64 	%rd5681, %rd5619, 977;
	and.b64  	%rd5682, %rd5590, 4294967295;
	and.b64  	%rd5683, %rd5681, 4294967295;
	add.s64 	%rd5684, %rd5680, %rd5682;
	add.s64 	%rd5685, %rd5684, %rd5683;
	add.s64 	%rd31127, %rd5685, %rd5672;
	shr.u64 	%rd5686, %rd5681, 32;
	shr.u64 	%rd5687, %rd31127, 32;
	cvt.u32.u64 	%r6670, %rd5687;
	cvt.u32.u64 	%r6671, %rd5686;
	add.s32 	%r6672, %r6670, %r6671;
	add.s32 	%r733, %r6672, %r6669;
	setp.eq.s32 	%p800, %r733, 0;
	mov.pred 	%p4423, 0;
	@%p800 bra 	$L__BB3_555;
	cvt.u64.u32 	%rd5688, %r733;
	mul.wide.u32 	%rd5689, %r733, 977;
	shr.u64 	%rd5690, %rd5689, 32;
	and.b64  	%rd5691, %rd31134, 4294967295;
	and.b64  	%rd5692, %rd5689, 4294967295;
	add.s64 	%rd31134, %rd5692, %rd5691;
	shr.u64 	%rd5693, %rd31134, 32;
	and.b64  	%rd5694, %rd31133, 4294967295;
	add.s64 	%rd5695, %rd5690, %rd5694;
	add.s64 	%rd5696, %rd5695, %rd5688;
	add.s64 	%rd31133, %rd5696, %rd5693;
	setp.lt.u64 	%p802, %rd31133, 4294967296;
	@%p802 bra 	$L__BB3_555;
	shr.u64 	%rd5697, %rd31133, 32;
	and.b64  	%rd5698, %rd31132, 4294967295;
	add.s64 	%rd31132, %rd5697, %rd5698;
	setp.lt.u64 	%p804, %rd31132, 4294967296;
	@%p804 bra 	$L__BB3_555;
	shr.u64 	%rd5699, %rd31132, 32;
	and.b64  	%rd5700, %rd31131, 4294967295;
	add.s64 	%rd31131, %rd5699, %rd5700;
	setp.lt.u64 	%p806, %rd31131, 4294967296;
	@%p806 bra 	$L__BB3_555;
	shr.u64 	%rd5702, %rd31131, 32;
	and.b64  	%rd5703, %rd31130, 4294967295;
	add.s64 	%rd31130, %rd5702, %rd5703;
	setp.lt.u64 	%p808, %rd31130, 4294967296;
	mov.b64 	%rd31131, 4294967296;
	@%p808 bra 	$L__BB3_555;
	shr.u64 	%rd5705, %rd31130, 32;
	and.b64  	%rd5706, %rd31129, 4294967295;
	add.s64 	%rd31129, %rd5705, %rd5706;
	setp.lt.u64 	%p810, %rd31129, 4294967296;
	mov.b64 	%rd31130, 4294967296;
	mov.u64 	%rd31131, %rd31130;
	@%p810 bra 	$L__BB3_555;
	shr.u64 	%rd5708, %rd31129, 32;
	and.b64  	%rd5709, %rd31128, 4294967295;
	add.s64 	%rd31128, %rd5708, %rd5709;
	setp.lt.u64 	%p812, %rd31128, 4294967296;
	mov.b64 	%rd31129, 4294967296;
	mov.u64 	%rd31130, %rd31129;
	mov.u64 	%rd31131, %rd31129;
	@%p812 bra 	$L__BB3_555;
	shr.u64 	%rd5711, %rd31128, 32;
	and.b64  	%rd5712, %rd31127, 4294967295;
	add.s64 	%rd5713, %rd5711, %rd5712;
	setp.gt.u64 	%p4423, %rd5713, 4294967295;
	min.u64 	%rd31127, %rd5713, 4294967296;
	mov.b64 	%rd31128, 4294967296;
	mov.u64 	%rd31129, %rd31128;
	mov.u64 	%rd31130, %rd31128;
	mov.u64 	%rd31131, %rd31128;
$L__BB3_555:
	cvt.u32.u64 	%r11610, %rd31134;
	cvt.u32.u64 	%r11609, %rd31133;
	cvt.u32.u64 	%r11608, %rd31132;
	cvt.u32.u64 	%r11607, %rd31131;
	cvt.u32.u64 	%r11606, %rd31130;
	cvt.u32.u64 	%r11605, %rd31129;
	cvt.u32.u64 	%r11604, %rd31128;
	cvt.u32.u64 	%r11603, %rd31127;
	setp.lt.u32 	%p813, %r54, %r11603;
	or.pred  	%p814, %p4423, %p813;
	@%p814 bra 	$L__BB3_569;
	setp.gt.u32 	%p815, %r54, %r11603;
	@%p815 bra 	$L__BB3_570;
	setp.lt.u32 	%p816, %r56, %r11604;
	@%p816 bra 	$L__BB3_569;
	setp.gt.u32 	%p817, %r56, %r11604;
	@%p817 bra 	$L__BB3_570;
	setp.lt.u32 	%p818, %r57, %r11605;
	@%p818 bra 	$L__BB3_569;
	setp.gt.u32 	%p819, %r57, %r11605;
	@%p819 bra 	$L__BB3_570;
	setp.lt.u32 	%p820, %r58, %r11606;
	@%p820 bra 	$L__BB3_569;
	setp.gt.u32 	%p821, %r58, %r11606;
	@%p821 bra 	$L__BB3_570;
	setp.lt.u32 	%p822, %r59, %r11607;
	@%p822 bra 	$L__BB3_569;
	setp.gt.u32 	%p823, %r59, %r11607;
	@%p823 bra 	$L__BB3_570;
	setp.lt.u32 	%p824, %r55, %r11608;
	@%p824 bra 	$L__BB3_569;
	setp.gt.u32 	%p825, %r55, %r11608;
	@%p825 bra 	$L__BB3_570;
	setp.lt.u32 	%p826, %r60, %r11609;
	@%p826 bra 	$L__BB3_569;
	setp.gt.u32 	%p827, %r60, %r11609;
	setp.gt.u32 	%p828, %r692, %r11610;
	or.pred  	%p829, %p827, %p828;
	@%p829 bra 	$L__BB3_570;
$L__BB3_569:
	// begin inline asm
	sub.cc.u32 %r11610, %r11610, %r692;
	subc.cc.u32 %r11609, %r11609, %r60;
	subc.cc.u32 %r11608, %r11608, %r55;
	subc.cc.u32 %r11607, %r11607, %r59;
	subc.cc.u32 %r11606, %r11606, %r58;
	subc.cc.u32 %r11605, %r11605, %r57;
	subc.cc.u32 %r11604, %r11604, %r56;
	subc.u32 %r11603, %r11603, %r54;
	
	// end inline asm
$L__BB3_570:
	setp.gt.u32 	%p830, %r11603, %r54;
	@%p830 bra 	$L__BB3_583;
	bra.uni 	$L__BB3_584;
$L__BB3_571:
	setp.gt.u32 	%p832, %r11604, %r56;
	@%p832 bra 	$L__BB3_583;
	setp.lt.u32 	%p833, %r11604, %r56;
	@%p833 bra 	$L__BB3_585;
	setp.gt.u32 	%p834, %r11605, %r57;
	@%p834 bra 	$L__BB3_583;
	setp.lt.u32 	%p835, %r11605, %r57;
	@%p835 bra 	$L__BB3_585;
	setp.gt.u32 	%p836, %r11606, %r58;
	@%p836 bra 	$L__BB3_583;
	setp.lt.u32 	%p837, %r11606, %r58;
	@%p837 bra 	$L__BB3_585;
	setp.gt.u32 	%p838, %r11607, %r59;
	@%p838 bra 	$L__BB3_583;
	setp.lt.u32 	%p839, %r11607, %r59;
	@%p839 bra 	$L__BB3_585;
	setp.gt.u32 	%p840, %r11608, %r55;
	@%p840 bra 	$L__BB3_583;
	setp.lt.u32 	%p841, %r11608, %r55;
	@%p841 bra 	$L__BB3_585;
	setp.gt.u32 	%p842, %r11609, %r60;
	@%p842 bra 	$L__BB3_583;
	setp.lt.u32 	%p843, %r11609, %r60;
	setp.lt.u32 	%p844, %r11610, %r692;
	or.pred  	%p845, %p843, %p844;
	@%p845 bra 	$L__BB3_585;
$L__BB3_583:
	// begin inline asm
	sub.cc.u32 %r11610, %r11610, %r692;
	subc.cc.u32 %r11609, %r11609, %r60;
	subc.cc.u32 %r11608, %r11608, %r55;
	subc.cc.u32 %r11607, %r11607, %r59;
	subc.cc.u32 %r11606, %r11606, %r58;
	subc.cc.u32 %r11605, %r11605, %r57;
	subc.cc.u32 %r11604, %r11604, %r56;
	subc.u32 %r11603, %r11603, %r54;
	
	// end inline asm
	bra.uni 	$L__BB3_585;
$L__BB3_584:
	setp.lt.u32 	%p831, %r11603, %r54;
	@%p831 bra 	$L__BB3_585;
	bra.uni 	$L__BB3_571;
$L__BB3_585:
	mul.wide.u32 	%rd5715, %r11610, %r12129;
	shr.u64 	%rd5716, %rd5715, 32;
	mul.wide.u32 	%rd5717, %r11609, %r12129;
	add.s64 	%rd5718, %rd5716, %rd5717;
	shr.u64 	%rd5719, %rd5718, 32;
	mul.wide.u32 	%rd5720, %r11608, %r12129;
	add.s64 	%rd5721, %rd5719, %rd5720;
	shr.u64 	%rd5722, %rd5721, 32;
	mul.wide.u32 	%rd5723, %r11607, %r12129;
	add.s64 	%rd5724, %rd5722, %rd5723;
	shr.u64 	%rd5725, %rd5724, 32;
	mul.wide.u32 	%rd5726, %r11606, %r12129;
	add.s64 	%rd5727, %rd5725, %rd5726;
	shr.u64 	%rd5728, %rd5727, 32;
	mul.wide.u32 	%rd5729, %r11605, %r12129;
	add.s64 	%rd5730, %rd5728, %rd5729;
	shr.u64 	%rd5731, %rd5730, 32;
	mul.wide.u32 	%rd5732, %r11604, %r12129;
	add.s64 	%rd5733, %rd5731, %rd5732;
	shr.u64 	%rd5734, %rd5733, 32;
	mul.wide.u32 	%rd5735, %r11603, %r12129;
	add.s64 	%rd5736, %rd5734, %rd5735;
	shr.u64 	%rd5737, %rd5736, 32;
	and.b64  	%rd5738, %rd5718, 4294967295;
	mul.wide.u32 	%rd5739, %r11610, %r12128;
	add.s64 	%rd5740, %rd5739, %rd5738;
	shr.u64 	%rd5741, %rd5740, 32;
	and.b64  	%rd5742, %rd5721, 4294967295;
	mul.wide.u32 	%rd5743, %r11609, %r12128;
	add.s64 	%rd5744, %rd5741, %rd5742;
	add.s64 	%rd5745, %rd5744, %rd5743;
	shr.u64 	%rd5746, %rd5745, 32;
	and.b64  	%rd5747, %rd5724, 4294967295;
	mul.wide.u32 	%rd5748, %r11608, %r12128;
	add.s64 	%rd5749, %rd5746, %rd5747;
	add.s64 	%rd5750, %rd5749, %rd5748;
	shr.u64 	%rd5751, %rd5750, 32;
	and.b64  	%rd5752, %rd5727, 4294967295;
	mul.wide.u32 	%rd5753, %r11607, %r12128;
	add.s64 	%rd5754, %rd5751, %rd5752;
	add.s64 	%rd5755, %rd5754, %rd5753;
	shr.u64 	%rd5756, %rd5755, 32;
	and.b64  	%rd5757, %rd5730, 4294967295;
	mul.wide.u32 	%rd5758, %r11606, %r12128;
	add.s64 	%rd5759, %rd5756, %rd5757;
	add.s64 	%rd5760, %rd5759, %rd5758;
	shr.u64 	%rd5761, %rd5760, 32;
	and.b64  	%rd5762, %rd5733, 4294967295;
	mul.wide.u32 	%rd5763, %r11605, %r12128;
	add.s64 	%rd5764, %rd5761, %rd5762;
	add.s64 	%rd5765, %rd5764, %rd5763;
	shr.u64 	%rd5766, %rd5765, 32;
	and.b64  	%rd5767, %rd5736, 4294967295;
	mul.wide.u32 	%rd5768, %r11604, %r12128;
	add.s64 	%rd5769, %rd5766, %rd5767;
	add.s64 	%rd5770, %rd5769, %rd5768;
	shr.u64 	%rd5771, %rd5770, 32;
	mul.wide.u32 	%rd5772, %r11603, %r12128;
	add.s64 	%rd5773, %rd5771, %rd5737;
	add.s64 	%rd5774, %rd5773, %rd5772;
	shr.u64 	%rd5775, %rd5774, 32;
	and.b64  	%rd5776, %rd5745, 4294967295;
	mul.wide.u32 	%rd5777, %r11610, %r12127;
	add.s64 	%rd5778, %rd5777, %rd5776;
	shr.u64 	%rd5779, %rd5778, 32;
	and.b64  	%rd5780, %rd5750, 4294967295;
	mul.wide.u32 	%rd5781, %r11609, %r12127;
	add.s64 	%rd5782, %rd5779, %rd5780;
	add.s64 	%rd5783, %rd5782, %rd5781;
	shr.u64 	%rd5784, %rd5783, 32;
	and.b64  	%rd5785, %rd5755, 4294967295;
	mul.wide.u32 	%rd5786, %r11608, %r12127;
	add.s64 	%rd5787, %rd5784, %rd5785;
	add.s64 	%rd5788, %rd5787, %rd5786;
	shr.u64 	%rd5789, %rd5788, 32;
	and.b64  	%rd5790, %rd5760, 4294967295;
	mul.wide.u32 	%rd5791, %r11607, %r12127;
	add.s64 	%rd5792, %rd5789, %rd5790;
	add.s64 	%rd5793, %rd5792, %rd5791;
	shr.u64 	%rd5794, %rd5793, 32;
	and.b64  	%rd5795, %rd5765, 4294967295;
	mul.wide.u32 	%rd5796, %r11606, %r12127;
	add.s64 	%rd5797, %rd5794, %rd5795;
	add.s64 	%rd5798, %rd5797, %rd5796;
	shr.u64 	%rd5799, %rd5798, 32;
	and.b64  	%rd5800, %rd5770, 4294967295;
	mul.wide.u32 	%rd5801, %r11605, %r12127;
	add.s64 	%rd5802, %rd5799, %rd5800;
	add.s64 	%rd5803, %rd5802, %rd5801;
	shr.u64 	%rd5804, %rd5803, 32;
	and.b64  	%rd5805, %rd5774, 4294967295;
	mul.wide.u32 	%rd5806, %r11604, %r12127;
	add.s64 	%rd5807, %rd5804, %rd5805;
	add.s64 	%rd5808, %rd5807, %rd5806;
	shr.u64 	%rd5809, %rd5808, 32;
	mul.wide.u32 	%rd5810, %r11603, %r12127;
	add.s64 	%rd5811, %rd5809, %rd5775;
	add.s64 	%rd5812, %rd5811, %rd5810;
	shr.u64 	%rd5813, %rd5812, 32;
	and.b64  	%rd5814, %rd5783, 4294967295;
	mul.wide.u32 	%rd5815, %r11610, %r12126;
	add.s64 	%rd5816, %rd5815, %rd5814;
	shr.u64 	%rd5817, %rd5816, 32;
	and.b64  	%rd5818, %rd5788, 4294967295;
	mul.wide.u32 	%rd5819, %r11609, %r12126;
	add.s64 	%rd5820, %rd5817, %rd5818;
	add.s64 	%rd5821, %rd5820, %rd5819;
	shr.u64 	%rd5822, %rd5821, 32;
	and.b64  	%rd5823, %rd5793, 4294967295;
	mul.wide.u32 	%rd5824, %r11608, %r12126;
	add.s64 	%rd5825, %rd5822, %rd5823;
	add.s64 	%rd5826, %rd5825, %rd5824;
	shr.u64 	%rd5827, %rd5826, 32;
	and.b64  	%rd5828, %rd5798, 4294967295;
	mul.wide.u32 	%rd5829, %r11607, %r12126;
	add.s64 	%rd5830, %rd5827, %rd5828;
	add.s64 	%rd5831, %rd5830, %rd5829;
	shr.u64 	%rd5832, %rd5831, 32;
	and.b64  	%rd5833, %rd5803, 4294967295;
	mul.wide.u32 	%rd5834, %r11606, %r12126;
	add.s64 	%rd5835, %rd5832, %rd5833;
	add.s64 	%rd5836, %rd5835, %rd5834;
	shr.u64 	%rd5837, %rd5836, 32;
	and.b64  	%rd5838, %rd5808, 4294967295;
	mul.wide.u32 	%rd5839, %r11605, %r12126;
	add.s64 	%rd5840, %rd5837, %rd5838;
	add.s64 	%rd5841, %rd5840, %rd5839;
	shr.u64 	%rd5842, %rd5841, 32;
	and.b64  	%rd5843, %rd5812, 4294967295;
	mul.wide.u32 	%rd5844, %r11604, %r12126;
	add.s64 	%rd5845, %rd5842, %rd5843;
	add.s64 	%rd5846, %rd5845, %rd5844;
	shr.u64 	%rd5847, %rd5846, 32;
	mul.wide.u32 	%rd5848, %r11603, %r12126;
	add.s64 	%rd5849, %rd5847, %rd5813;
	add.s64 	%rd5850, %rd5849, %rd5848;
	shr.u64 	%rd5851, %rd5850, 32;
	and.b64  	%rd5852, %rd5821, 4294967295;
	mul.wide.u32 	%rd5853, %r11610, %r12125;
	add.s64 	%rd5854, %rd5853, %rd5852;
	shr.u64 	%rd5855, %rd5854, 32;
	and.b64  	%rd5856, %rd5826, 4294967295;
	mul.wide.u32 	%rd5857, %r11609, %r12125;
	add.s64 	%rd5858, %rd5855, %rd5856;
	add.s64 	%rd5859, %rd5858, %rd5857;
	shr.u64 	%rd5860, %rd5859, 32;
	and.b64  	%rd5861, %rd5831, 4294967295;
	mul.wide.u32 	%rd5862, %r11608, %r12125;
	add.s64 	%rd5863, %rd5860, %rd5861;
	add.s64 	%rd5864, %rd5863, %rd5862;
	shr.u64 	%rd5865, %rd5864, 32;
	and.b64  	%rd5866, %rd5836, 4294967295;
	mul.wide.u32 	%rd5867, %r11607, %r12125;
	add.s64 	%rd5868, %rd5865, %rd5866;
	add.s64 	%rd5869, %rd5868, %rd5867;
	shr.u64 	%rd5870, %rd5869, 32;
	and.b64  	%rd5871, %rd5841, 4294967295;
	mul.wide.u32 	%rd5872, %r11606, %r12125;
	add.s64 	%rd5873, %rd5870, %rd5871;
	add.s64 	%rd5874, %rd5873, %rd5872;
	shr.u64 	%rd5875, %rd5874, 32;
	and.b64  	%rd5876, %rd5846, 4294967295;
	mul.wide.u32 	%rd5877, %r11605, %r12125;
	add.s64 	%rd5878, %rd5875, %rd5876;
	add.s64 	%rd5879, %rd5878, %rd5877;
	shr.u64 	%rd5880, %rd5879, 32;
	and.b64  	%rd5881, %rd5850, 4294967295;
	mul.wide.u32 	%rd5882, %r11604, %r12125;
	add.s64 	%rd5883, %rd5880, %rd5881;
	add.s64 	%rd5884, %rd5883, %rd5882;
	shr.u64 	%rd5885, %rd5884, 32;
	mul.wide.u32 	%rd5886, %r11603, %r12125;
	add.s64 	%rd5887, %rd5885, %rd5851;
	add.s64 	%rd5888, %rd5887, %rd5886;
	shr.u64 	%rd5889, %rd5888, 32;
	and.b64  	%rd5890, %rd5859, 4294967295;
	mul.wide.u32 	%rd5891, %r11610, %r12124;
	add.s64 	%rd5892, %rd5891, %rd5890;
	shr.u64 	%rd5893, %rd5892, 32;
	and.b64  	%rd5894, %rd5864, 4294967295;
	mul.wide.u32 	%rd5895, %r11609, %r12124;
	add.s64 	%rd5896, %rd5893, %rd5894;
	add.s64 	%rd5897, %rd5896, %rd5895;
	shr.u64 	%rd5898, %rd5897, 32;
	and.b64  	%rd5899, %rd5869, 4294967295;
	mul.wide.u32 	%rd5900, %r11608, %r12124;
	add.s64 	%rd5901, %rd5898, %rd5899;
	add.s64 	%rd5902, %rd5901, %rd5900;
	shr.u64 	%rd5903, %rd5902, 32;
	and.b64  	%rd5904, %rd5874, 4294967295;
	mul.wide.u32 	%rd5905, %r11607, %r12124;
	add.s64 	%rd5906, %rd5903, %rd5904;
	add.s64 	%rd5907, %rd5906, %rd5905;
	shr.u64 	%rd5908, %rd5907, 32;
	and.b64  	%rd5909, %rd5879, 4294967295;
	mul.wide.u32 	%rd5910, %r11606, %r12124;
	add.s64 	%rd5911, %rd5908, %rd5909;
	add.s64 	%rd5912, %rd5911, %rd5910;
	shr.u64 	%rd5913, %rd5912, 32;
	and.b64  	%rd5914, %rd5884, 4294967295;
	mul.wide.u32 	%rd5915, %r11605, %r12124;
	add.s64 	%rd5916, %rd5913, %rd5914;
	add.s64 	%rd5917, %rd5916, %rd5915;
	shr.u64 	%rd5918, %rd5917, 32;
	and.b64  	%rd5919, %rd5888, 4294967295;
	mul.wide.u32 	%rd5920, %r11604, %r12124;
	add.s64 	%rd5921, %rd5918, %rd5919;
	add.s64 	%rd5922, %rd5921, %rd5920;
	shr.u64 	%rd5923, %rd5922, 32;
	mul.wide.u32 	%rd5924, %r11603, %r12124;
	add.s64 	%rd5925, %rd5923, %rd5889;
	add.s64 	%rd5926, %rd5925, %rd5924;
	shr.u64 	%rd5927, %rd5926, 32;
	and.b64  	%rd5928, %rd5897, 4294967295;
	mul.wide.u32 	%rd5929, %r11610, %r12123;
	add.s64 	%rd5930, %rd5929, %rd5928;
	shr.u64 	%rd5931, %rd5930, 32;
	and.b64  	%rd5932, %rd5902, 4294967295;
	mul.wide.u32 	%rd5933, %r11609, %r12123;
	add.s64 	%rd5934, %rd5931, %rd5932;
	add.s64 	%rd5935, %rd5934, %rd5933;
	shr.u64 	%rd5936, %rd5935, 32;
	and.b64  	%rd5937, %rd5907, 4294967295;
	mul.wide.u32 	%rd5938, %r11608, %r12123;
	add.s64 	%rd5939, %rd5936, %rd5937;
	add.s64 	%rd5940, %rd5939, %rd5938;
	shr.u64 	%rd5941, %rd5940, 32;
	and.b64  	%rd5942, %rd5912, 4294967295;
	mul.wide.u32 	%rd5943, %r11607, %r12123;
	add.s64 	%rd5944, %rd5941, %rd5942;
	add.s64 	%rd5945, %rd5944, %rd5943;
	shr.u64 	%rd5946, %rd5945, 32;
	and.b64  	%rd5947, %rd5917, 4294967295;
	mul.wide.u32 	%rd5948, %r11606, %r12123;
	add.s64 	%rd5949, %rd5946, %rd5947;
	add.s64 	%rd5950, %rd5949, %rd5948;
	shr.u64 	%rd5951, %rd5950, 32;
	and.b64  	%rd5952, %rd5922, 4294967295;
	mul.wide.u32 	%rd5953, %r11605, %r12123;
	add.s64 	%rd5954, %rd5951, %rd5952;
	add.s64 	%rd5955, %rd5954, %rd5953;
	shr.u64 	%rd5956, %rd5955, 32;
	and.b64  	%rd5957, %rd5926, 4294967295;
	mul.wide.u32 	%rd5958, %r11604, %r12123;
	add.s64 	%rd5959, %rd5956, %rd5957;
	add.s64 	%rd5960, %rd5959, %rd5958;
	shr.u64 	%rd5961, %rd5960, 32;
	mul.wide.u32 	%rd5962, %r11603, %r12123;
	add.s64 	%rd5963, %rd5961, %rd5927;
	add.s64 	%rd5964, %rd5963, %rd5962;
	shr.u64 	%rd5965, %rd5964, 32;
	and.b64  	%rd5966, %rd5935, 4294967295;
	mul.wide.u32 	%rd5967, %r11610, %r12122;
	add.s64 	%rd5968, %rd5967, %rd5966;
	shr.u64 	%rd5969, %rd5968, 32;
	and.b64  	%rd5970, %rd5940, 4294967295;
	mul.wide.u32 	%rd5971, %r11609, %r12122;
	add.s64 	%rd5972, %rd5969, %rd5970;
	add.s64 	%rd5973, %rd5972, %rd5971;
	shr.u64 	%rd5974, %rd5973, 32;
	and.b64  	%rd5975, %rd5945, 4294967295;
	mul.wide.u32 	%rd5976, %r11608, %r12122;
	add.s64 	%rd5977, %rd5974, %rd5975;
	add.s64 	%rd5978, %rd5977, %rd5976;
	shr.u64 	%rd5979, %rd5978, 32;
	and.b64  	%rd5980, %rd5950, 4294967295;
	mul.wide.u32 	%rd5981, %r11607, %r12122;
	add.s64 	%rd5982, %rd5979, %rd5980;
	add.s64 	%rd5983, %rd5982, %rd5981;
	shr.u64 	%rd5984, %rd5983, 32;
	and.b64  	%rd5985, %rd5955, 4294967295;
	mul.wide.u32 	%rd5986, %r11606, %r12122;
	add.s64 	%rd5987, %rd5984, %rd5985;
	add.s64 	%rd5988, %rd5987, %rd5986;
	shr.u64 	%rd5989, %rd5988, 32;
	and.b64  	%rd5990, %rd5960, 4294967295;
	mul.wide.u32 	%rd5991, %r11605, %r12122;
	add.s64 	%rd5992, %rd5989, %rd5990;
	add.s64 	%rd5993, %rd5992, %rd5991;
	shr.u64 	%rd5994, %rd5993, 32;
	and.b64  	%rd5995, %rd5964, 4294967295;
	mul.wide.u32 	%rd5996, %r11604, %r12122;
	add.s64 	%rd5997, %rd5994, %rd5995;
	add.s64 	%rd5998, %rd5997, %rd5996;
	shr.u64 	%rd5999, %rd5998, 32;
	mul.wide.u32 	%rd6000, %r11603, %r12122;
	add.s64 	%rd6001, %rd5999, %rd5965;
	add.s64 	%rd6002, %rd6001, %rd6000;
	shr.u64 	%rd6003, %rd6002, 32;
	{ .reg .b32 tmp; mov.b64 {tmp, %r6721}, %rd6002; }
	and.b64  	%rd6004, %rd5973, 4294967295;
	mul.lo.s64 	%rd6005, %rd6004, 977;
	and.b64  	%rd6006, %rd5715, 4294967295;
	and.b64  	%rd6007, %rd6005, 4294967295;
	add.s64 	%rd31142, %rd6007, %rd6006;
	shr.u64 	%rd6008, %rd6005, 32;
	shr.u64 	%rd6009, %rd31142, 32;
	add.s64 	%rd6010, %rd6009, %rd6008;
	and.b64  	%rd6011, %rd5978, 4294967295;
	mul.lo.s64 	%rd6012, %rd6011, 977;
	and.b64  	%rd6013, %rd5740, 4294967295;
	and.b64  	%rd6014, %rd6012, 4294967295;
	add.s64 	%rd6015, %rd6010, %rd6013;
	add.s64 	%rd6016, %rd6015, %rd6014;
	add.s64 	%rd31141, %rd6016, %rd6004;
	shr.u64 	%rd6017, %rd6012, 32;
	shr.u64 	%rd6018, %rd31141, 32;
	add.s64 	%rd6019, %rd6018, %rd6017;
	and.b64  	%rd6020, %rd5983, 4294967295;
	mul.lo.s64 	%rd6021, %rd6020, 977;
	and.b64  	%rd6022, %rd5778, 4294967295;
	and.b64  	%rd6023, %rd6021, 4294967295;
	add.s64 	%rd6024, %rd6019, %rd6022;
	add.s64 	%rd6025, %rd6024, %rd6023;
	add.s64 	%rd31140, %rd6025, %rd6011;
	shr.u64 	%rd6026, %rd6021, 32;
	shr.u64 	%rd6027, %rd31140, 32;
	add.s64 	%rd6028, %rd6027, %rd6026;
	and.b64  	%rd6029, %rd5988, 4294967295;
	mul.lo.s64 	%rd6030, %rd6029, 977;
	and.b64  	%rd6031, %rd5816, 4294967295;
	and.b64  	%rd6032, %rd6030, 4294967295;
	add.s64 	%rd6033, %rd6028, %rd6031;
	add.s64 	%rd6034, %rd6033, %rd6032;
	add.s64 	%rd31139, %rd6034, %rd6020;
	shr.u64 	%rd6035, %rd6030, 32;
	shr.u64 	%rd6036, %rd31139, 32;
	add.s64 	%rd6037, %rd6036, %rd6035;
	and.b64  	%rd6038, %rd5993, 4294967295;
	mul.lo.s64 	%rd6039, %rd6038, 977;
	and.b64  	%rd6040, %rd5854, 4294967295;
	and.b64  	%rd6041, %rd6039, 4294967295;
	add.s64 	%rd6042, %rd6037, %rd6040;
	add.s64 	%rd6043, %rd6042, %rd6041;
	add.s64 	%rd31138, %rd6043, %rd6029;
	shr.u64 	%rd6044, %rd6039, 32;
	shr.u64 	%rd6045, %rd31138, 32;
	add.s64 	%rd6046, %rd6045, %rd6044;
	and.b64  	%rd6047, %rd5998, 4294967295;
	mul.lo.s64 	%rd6048, %rd6047, 977;
	and.b64  	%rd6049, %rd5892, 4294967295;
	and.b64  	%rd6050, %rd6048, 4294967295;
	add.s64 	%rd6051, %rd6046, %rd6049;
	add.s64 	%rd6052, %rd6051, %rd6050;
	add.s64 	%rd31137, %rd6052, %rd6038;
	shr.u64 	%rd6053, %rd6048, 32;
	shr.u64 	%rd6054, %rd31137, 32;
	add.s64 	%rd6055, %rd6054, %rd6053;
	and.b64  	%rd6056, %rd6002, 4294967295;
	mul.lo.s64 	%rd6057, %rd6056, 977;
	and.b64  	%rd6058, %rd5930, 4294967295;
	and.b64  	%rd6059, %rd6057, 4294967295;
	add.s64 	%rd6060, %rd6055, %rd6058;
	add.s64 	%rd6061, %rd6060, %rd6059;
	add.s64 	%rd31136, %rd6061, %rd6047;
	shr.u64 	%rd6062, %rd6057, 32;
	shr.u64 	%rd6063, %rd31136, 32;
	add.s64 	%rd6064, %rd6063, %rd6062;
	mul.lo.s64 	%rd6065, %rd6003, 977;
	and.b64  	%rd6066, %rd5968, 4294967295;
	and.b64  	%rd6067, %rd6065, 4294967295;
	add.s64 	%rd6068, %rd6064, %rd6066;
	add.s64 	%rd6069, %rd6068, %rd6067;
	add.s64 	%rd31135, %rd6069, %rd6056;
	shr.u64 	%rd6070, %rd6065, 32;
	shr.u64 	%rd6071, %rd31135, 32;
	cvt.u32.u64 	%r6722, %rd6071;
	cvt.u32.u64 	%r6723, %rd6070;
	add.s32 	%r6724, %r6722, %r6723;
	add.s32 	%r774, %r6724, %r6721;
	setp.eq.s32 	%p847, %r774, 0;
	mov.pred 	%p4424, 0;
	@%p847 bra 	$L__BB3_593;
	cvt.u64.u32 	%rd6072, %r774;
	mul.wide.u32 	%rd6073, %r774, 977;
	shr.u64 	%rd6074, %rd6073, 32;
	and.b64  	%rd6075, %rd31142, 4294967295;
	and.b64  	%rd6076, %rd6073, 4294967295;
	add.s64 	%rd31142, %rd6076, %rd6075;
	shr.u64 	%rd6077, %rd31142, 32;
	and.b64  	%rd6078, %rd31141, 4294967295;
	add.s64 	%rd6079, %rd6074, %rd6078;
	add.s64 	%rd6080, %rd6079, %rd6072;
	add.s64 	%rd31141, %rd6080, %rd6077;
	setp.lt.u64 	%p849, %rd31141, 4294967296;
	@%p849 bra 	$L__BB3_593;
	shr.u64 	%rd6081, %rd31141, 32;
	and.b64  	%rd6082, %rd31140, 4294967295;
	add.s64 	%rd31140, %rd6081, %rd6082;
	setp.lt.u64 	%p851, %rd31140, 4294967296;
	@%p851 bra 	$L__BB3_593;
	shr.u64 	%rd6083, %rd31140, 32;
	and.b64  	%rd6084, %rd31139, 4294967295;
	add.s64 	%rd31139, %rd6083, %rd6084;
	setp.lt.u64 	%p853, %rd31139, 4294967296;
	@%p853 bra 	$L__BB3_593;
	shr.u64 	%rd6086, %rd31139, 32;
	and.b64  	%rd6087, %rd31138, 4294967295;
	add.s64 	%rd31138, %rd6086, %rd6087;
	setp.lt.u64 	%p855, %rd31138, 4294967296;
	mov.b64 	%rd31139, 4294967296;
	@%p855 bra 	$L__BB3_593;
	shr.u64 	%rd6089, %rd31138, 32;
	and.b64  	%rd6090, %rd31137, 4294967295;
	add.s64 	%rd31137, %rd6089, %rd6090;
	setp.lt.u64 	%p857, %rd31137, 4294967296;
	mov.b64 	%rd31138, 4294967296;
	mov.u64 	%rd31139, %rd31138;
	@%p857 bra 	$L__BB3_593;
	shr.u64 	%rd6092, %rd31137, 32;
	and.b64  	%rd6093, %rd31136, 4294967295;
	add.s64 	%rd31136, %rd6092, %rd6093;
	setp.lt.u64 	%p859, %rd31136, 4294967296;
	mov.b64 	%rd31137, 4294967296;
	mov.u64 	%rd31138, %rd31137;
	mov.u64 	%rd31139, %rd31137;
	@%p859 bra 	$L__BB3_593;
	shr.u64 	%rd6095, %rd31136, 32;
	and.b64  	%rd6096, %rd31135, 4294967295;
	add.s64 	%rd6097, %rd6095, %rd6096;
	setp.gt.u64 	%p4424, %rd6097, 4294967295;
	min.u64 	%rd31135, %rd6097, 4294967296;
	mov.b64 	%rd31136, 4294967296;
	mov.u64 	%rd31137, %rd31136;
	mov.u64 	%rd31138, %rd31136;
	mov.u64 	%rd31139, %rd31136;
$L__BB3_593:
	cvt.u32.u64 	%r11626, %rd31142;
	cvt.u32.u64 	%r11625, %rd31141;
	cvt.u32.u64 	%r11624, %rd31140;
	cvt.u32.u64 	%r11623, %rd31139;
	cvt.u32.u64 	%r11622, %rd31138;
	cvt.u32.u64 	%r11621, %rd31137;
	cvt.u32.u64 	%r11620, %rd31136;
	cvt.u32.u64 	%r11619, %rd31135;
	setp.lt.u32 	%p860, %r54, %r11619;
	or.pred  	%p861, %p4424, %p860;
	@%p861 bra 	$L__BB3_607;
	setp.gt.u32 	%p862, %r54, %r11619;
	@%p862 bra 	$L__BB3_608;
	setp.lt.u32 	%p863, %r56, %r11620;
	@%p863 bra 	$L__BB3_607;
	setp.gt.u32 	%p864, %r56, %r11620;
	@%p864 bra 	$L__BB3_608;
	setp.lt.u32 	%p865, %r57, %r11621;
	@%p865 bra 	$L__BB3_607;
	setp.gt.u32 	%p866, %r57, %r11621;
	@%p866 bra 	$L__BB3_608;
	setp.lt.u32 	%p867, %r58, %r11622;
	@%p867 bra 	$L__BB3_607;
	setp.gt.u32 	%p868, %r58, %r11622;
	@%p868 bra 	$L__BB3_608;
	setp.lt.u32 	%p869, %r59, %r11623;
	@%p869 bra 	$L__BB3_607;
	setp.gt.u32 	%p870, %r59, %r11623;
	@%p870 bra 	$L__BB3_608;
	setp.lt.u32 	%p871, %r55, %r11624;
	@%p871 bra 	$L__BB3_607;
	setp.gt.u32 	%p872, %r55, %r11624;
	@%p872 bra 	$L__BB3_608;
	setp.lt.u32 	%p873, %r60, %r11625;
	@%p873 bra 	$L__BB3_607;
	setp.gt.u32 	%p874, %r60, %r11625;
	setp.gt.u32 	%p875, %r692, %r11626;
	or.pred  	%p876, %p874, %p875;
	@%p876 bra 	$L__BB3_608;
$L__BB3_607:
	// begin inline asm
	sub.cc.u32 %r11626, %r11626, %r692;
	subc.cc.u32 %r11625, %r11625, %r60;
	subc.cc.u32 %r11624, %r11624, %r55;
	subc.cc.u32 %r11623, %r11623, %r59;
	subc.cc.u32 %r11622, %r11622, %r58;
	subc.cc.u32 %r11621, %r11621, %r57;
	subc.cc.u32 %r11620, %r11620, %r56;
	subc.u32 %r11619, %r11619, %r54;
	
	// end inline asm
$L__BB3_608:
	setp.gt.u32 	%p877, %r11619, %r54;
	@%p877 bra 	$L__BB3_621;
	bra.uni 	$L__BB3_622;
$L__BB3_609:
	setp.gt.u32 	%p879, %r11620, %r56;
	@%p879 bra 	$L__BB3_621;
	setp.lt.u32 	%p880, %r11620, %r56;
	@%p880 bra 	$L__BB3_623;
	setp.gt.u32 	%p881, %r11621, %r57;
	@%p881 bra 	$L__BB3_621;
	setp.lt.u32 	%p882, %r11621, %r57;
	@%p882 bra 	$L__BB3_623;
	setp.gt.u32 	%p883, %r11622, %r58;
	@%p883 bra 	$L__BB3_621;
	setp.lt.u32 	%p884, %r11622, %r58;
	@%p884 bra 	$L__BB3_623;
	setp.gt.u32 	%p885, %r11623, %r59;
	@%p885 bra 	$L__BB3_621;
	setp.lt.u32 	%p886, %r11623, %r59;
	@%p886 bra 	$L__BB3_623;
	setp.gt.u32 	%p887, %r11624, %r55;
	@%p887 bra 	$L__BB3_621;
	setp.lt.u32 	%p888, %r11624, %r55;
	@%p888 bra 	$L__BB3_623;
	setp.gt.u32 	%p889, %r11625, %r60;
	@%p889 bra 	$L__BB3_621;
	setp.lt.u32 	%p890, %r11625, %r60;
	setp.lt.u32 	%p891, %r11626, %r692;
	or.pred  	%p892, %p890, %p891;
	@%p892 bra 	$L__BB3_623;
$L__BB3_621:
	// begin inline asm
	sub.cc.u32 %r11626, %r11626, %r692;
	subc.cc.u32 %r11625, %r11625, %r60;
	subc.cc.u32 %r11624, %r11624, %r55;
	subc.cc.u32 %r11623, %r11623, %r59;
	subc.cc.u32 %r11622, %r11622, %r58;
	subc.cc.u32 %r11621, %r11621, %r57;
	subc.cc.u32 %r11620, %r11620, %r56;
	subc.u32 %r11619, %r11619, %r54;
	
	// end inline asm
	bra.uni 	$L__BB3_623;
$L__BB3_622:
	setp.lt.u32 	%p878, %r11619, %r54;
	@%p878 bra 	$L__BB3_623;
	bra.uni 	$L__BB3_609;
$L__BB3_623:
	ld.u32 	%r6773, [%rd294];
	mul.wide.u32 	%rd6099, %r11594, %r6773;
	shr.u64 	%rd6100, %rd6099, 32;
	mul.wide.u32 	%rd6101, %r11593, %r6773;
	add.s64 	%rd6102, %rd6100, %rd6101;
	shr.u64 	%rd6103, %rd6102, 32;
	mul.wide.u32 	%rd6104, %r11592, %r6773;
	add.s64 	%rd6105, %rd6103, %rd6104;
	shr.u64 	%rd6106, %rd6105, 32;
	mul.wide.u32 	%rd6107, %r11591, %r6773;
	add.s64 	%rd6108, %rd6106, %rd6107;
	shr.u64 	%rd6109, %rd6108, 32;
	mul.wide.u32 	%rd6110, %r11590, %r6773;
	add.s64 	%rd6111, %rd6109, %rd6110;
	shr.u64 	%rd6112, %rd6111, 32;
	mul.wide.u32 	%rd6113, %r11589, %r6773;
	add.s64 	%rd6114, %rd6112, %rd6113;
	shr.u64 	%rd6115, %rd6114, 32;
	mul.wide.u32 	%rd6116, %r11588, %r6773;
	add.s64 	%rd6117, %rd6115, %rd6116;
	shr.u64 	%rd6118, %rd6117, 32;
	mul.wide.u32 	%rd6119, %r11587, %r6773;
	add.s64 	%rd6120, %rd6118, %rd6119;
	shr.u64 	%rd6121, %rd6120, 32;
	ld.u32 	%r6774, [%rd294+4];
	and.b64  	%rd6122, %rd6102, 4294967295;
	mul.wide.u32 	%rd6123, %r11594, %r6774;
	add.s64 	%rd6124, %rd6123, %rd6122;
	shr.u64 	%rd6125, %rd6124, 32;
	and.b64  	%rd6126, %rd6105, 4294967295;
	mul.wide.u32 	%rd6127, %r11593, %r6774;
	add.s64 	%rd6128, %rd6125, %rd6126;
	add.s64 	%rd6129, %rd6128, %rd6127;
	shr.u64 	%rd6130, %rd6129, 32;
	and.b64  	%rd6131, %rd6108, 4294967295;
	mul.wide.u32 	%rd6132, %r11592, %r6774;
	add.s64 	%rd6133, %rd6130, %rd6131;
	add.s64 	%rd6134, %rd6133, %rd6132;
	shr.u64 	%rd6135, %rd6134, 32;
	and.b64  	%rd6136, %rd6111, 4294967295;
	mul.wide.u32 	%rd6137, %r11591, %r6774;
	add.s64 	%rd6138, %rd6135, %rd6136;
	add.s64 	%rd6139, %rd6138, %rd6137;
	shr.u64 	%rd6140, %rd6139, 32;
	and.b64  	%rd6141, %rd6114, 4294967295;
	mul.wide.u32 	%rd6142, %r11590, %r6774;
	add.s64 	%rd6143, %rd6140, %rd6141;
	add.s64 	%rd6144, %rd6143, %rd6142;
	shr.u64 	%rd6145, %rd6144, 32;
	and.b64  	%rd6146, %rd6117, 4294967295;
	mul.wide.u32 	%rd6147, %r11589, %r6774;
	add.s64 	%rd6148, %rd6145, %rd6146;
	add.s64 	%rd6149, %rd6148, %rd6147;
	shr.u64 	%rd6150, %rd6149, 32;
	and.b64  	%rd6151, %rd6120, 4294967295;
	mul.wide.u32 	%rd6152, %r11588, %r6774;
	add.s64 	%rd6153, %rd6150, %rd6151;
	add.s64 	%rd6154, %rd6153, %rd6152;
	shr.u64 	%rd6155, %rd6154, 32;
	mul.wide.u32 	%rd6156, %r11587, %r6774;
	add.s64 	%rd6157, %rd6155, %rd6121;
	add.s64 	%rd6158, %rd6157, %rd6156;
	shr.u64 	%rd6159, %rd6158, 32;
	ld.u32 	%r6775, [%rd294+8];
	and.b64  	%rd6160, %rd6129, 4294967295;
	mul.wide.u32 	%rd6161, %r11594, %r6775;
	add.s64 	%rd6162, %rd6161, %rd6160;
	shr.u64 	%rd6163, %rd6162, 32;
	and.b64  	%rd6164, %rd6134, 4294967295;
	mul.wide.u32 	%rd6165, %r11593, %r6775;
	add.s64 	%rd6166, %rd6163, %rd6164;
	add.s64 	%rd6167, %rd6166, %rd6165;
	shr.u64 	%rd6168, %rd6167, 32;
	and.b64  	%rd6169, %rd6139, 4294967295;
	mul.wide.u32 	%rd6170, %r11592, %r6775;
	add.s64 	%rd6171, %rd6168, %rd6169;
	add.s64 	%rd6172, %rd6171, %rd6170;
	shr.u64 	%rd6173, %rd6172, 32;
	and.b64  	%rd6174, %rd6144, 4294967295;
	mul.wide.u32 	%rd6175, %r11591, %r6775;
	add.s64 	%rd6176, %rd6173, %rd6174;
	add.s64 	%rd6177, %rd6176, %rd6175;
	shr.u64 	%rd6178, %rd6177, 32;
	and.b64  	%rd6179, %rd6149, 4294967295;
	mul.wide.u32 	%rd6180, %r11590, %r6775;
	add.s64 	%rd6181, %rd6178, %rd6179;
	add.s64 	%rd6182, %rd6181, %rd6180;
	shr.u64 	%rd6183, %rd6182, 32;
	and.b64  	%rd6184, %rd6154, 4294967295;
	mul.wide.u32 	%rd6185, %r11589, %r6775;
	add.s64 	%rd6186, %rd6183, %rd6184;
	add.s64 	%rd6187, %rd6186, %rd6185;
	shr.u64 	%rd6188, %rd6187, 32;
	and.b64  	%rd6189, %rd6158, 4294967295;
	mul.wide.u32 	%rd6190, %r11588, %r6775;
	add.s64 	%rd6191, %rd6188, %rd6189;
	add.s64 	%rd6192, %rd6191, %rd6190;
	shr.u64 	%rd6193, %rd6192, 32;
	mul.wide.u32 	%rd6194, %r11587, %r6775;
	add.s64 	%rd6195, %rd6193, %rd6159;
	add.s64 	%rd6196, %rd6195, %rd6194;
	shr.u64 	%rd6197, %rd6196, 32;
	ld.u32 	%r6776, [%rd294+12];
	and.b64  	%rd6198, %rd6167, 4294967295;
	mul.wide.u32 	%rd6199, %r11594, %r6776;
	add.s64 	%rd6200, %rd6199, %rd6198;
	shr.u64 	%rd6201, %rd6200, 32;
	and.b64  	%rd6202, %rd6172, 4294967295;
	mul.wide.u32 	%rd6203, %r11593, %r6776;
	add.s64 	%rd6204, %rd6201, %rd6202;
	add.s64 	%rd6205, %rd6204, %rd6203;
	shr.u64 	%rd6206, %rd6205, 32;
	and.b64  	%rd6207, %rd6177, 4294967295;
	mul.wide.u32 	%rd6208, %r11592, %r6776;
	add.s64 	%rd6209, %rd6206, %rd6207;
	add.s64 	%rd6210, %rd6209, %rd6208;
	shr.u64 	%rd6211, %rd6210, 32;
	and.b64  	%rd6212, %rd6182, 4294967295;
	mul.wide.u32 	%rd6213, %r11591, %r6776;
	add.s64 	%rd6214, %rd6211, %rd6212;
	add.s64 	%rd6215, %rd6214, %rd6213;
	shr.u64 	%rd6216, %rd6215, 32;
	and.b64  	%rd6217, %rd6187, 4294967295;
	mul.wide.u32 	%rd6218, %r11590, %r6776;
	add.s64 	%rd6219, %rd6216, %rd6217;
	add.s64 	%rd6220, %rd6219, %rd6218;
	shr.u64 	%rd6221, %rd6220, 32;
	and.b64  	%rd6222, %rd6192, 4294967295;
	mul.wide.u32 	%rd6223, %r11589, %r6776;
	add.s64 	%rd6224, %rd6221, %rd6222;
	add.s64 	%rd6225, %rd6224, %rd6223;
	shr.u64 	%rd6226, %rd6225, 32;
	and.b64  	%rd6227, %rd6196, 4294967295;
	mul.wide.u32 	%rd6228, %r11588, %r6776;
	add.s64 	%rd6229, %rd6226, %rd6227;
	add.s64 	%rd6230, %rd6229, %rd6228;
	shr.u64 	%rd6231, %rd6230, 32;
	mul.wide.u32 	%rd6232, %r11587, %r6776;
	add.s64 	%rd6233, %rd6231, %rd6197;
	add.s64 	%rd6234, %rd6233, %rd6232;
	shr.u64 	%rd6235, %rd6234, 32;
	ld.u32 	%r6777, [%rd294+16];
	and.b64  	%rd6236, %rd6205, 4294967295;
	mul.wide.u32 	%rd6237, %r11594, %r6777;
	add.s64 	%rd6238, %rd6237, %rd6236;
	shr.u64 	%rd6239, %rd6238, 32;
	and.b64  	%rd6240, %rd6210, 4294967295;
	mul.wide.u32 	%rd6241, %r11593, %r6777;
	add.s64 	%rd6242, %rd6239, %rd6240;
	add.s64 	%rd6243, %rd6242, %rd6241;
	shr.u64 	%rd6244, %rd6243, 32;
	and.b64  	%rd6245, %rd6215, 4294967295;
	mul.wide.u32 	%rd6246, %r11592, %r6777;
	add.s64 	%rd6247, %rd6244, %rd6245;
	add.s64 	%rd6248, %rd6247, %rd6246;
	shr.u64 	%rd6249, %rd6248, 32;
	and.b64  	%rd6250, %rd6220, 4294967295;
	mul.wide.u32 	%rd6251, %r11591, %r6777;
	add.s64 	%rd6252, %rd6249, %rd6250;
	add.s64 	%rd6253, %rd6252, %rd6251;
	shr.u64 	%rd6254, %rd6253, 32;
	and.b64  	%rd6255, %rd6225, 4294967295;
	mul.wide.u32 	%rd6256, %r11590, %r6777;
	add.s64 	%rd6257, %rd6254, %rd6255;
	add.s64 	%rd6258, %rd6257, %rd6256;
	shr.u64 	%rd6259, %rd6258, 32;
	and.b64  	%rd6260, %rd6230, 4294967295;
	mul.wide.u32 	%rd6261, %r11589, %r6777;
	add.s64 	%rd6262, %rd6259, %rd6260;
	add.s64 	%rd6263, %rd6262, %rd6261;
	shr.u64 	%rd6264, %rd6263, 32;
	and.b64  	%rd6265, %rd6234, 4294967295;
	mul.wide.u32 	%rd6266, %r11588, %r6777;
	add.s64 	%rd6267, %rd6264, %rd6265;
	add.s64 	%rd6268, %rd6267, %rd6266;
	shr.u64 	%rd6269, %rd6268, 32;
	mul.wide.u32 	%rd6270, %r11587, %r6777;
	add.s64 	%rd6271, %rd6269, %rd6235;
	add.s64 	%rd6272, %rd6271, %rd6270;
	shr.u64 	%rd6273, %rd6272, 32;
	ld.u32 	%r6778, [%rd294+20];
	and.b64  	%rd6274, %rd6243, 4294967295;
	mul.wide.u32 	%rd6275, %r11594, %r6778;
	add.s64 	%rd6276, %rd6275, %rd6274;
	shr.u64 	%rd6277, %rd6276, 32;
	and.b64  	%rd6278, %rd6248, 4294967295;
	mul.wide.u32 	%rd6279, %r11593, %r6778;
	add.s64 	%rd6280, %rd6277, %rd6278;
	add.s64 	%rd6281, %rd6280, %rd6279;
	shr.u64 	%rd6282, %rd6281, 32;
	and.b64  	%rd6283, %rd6253, 4294967295;
	mul.wide.u32 	%rd6284, %r11592, %r6778;
	add.s64 	%rd6285, %rd6282, %rd6283;
	add.s64 	%rd6286, %rd6285, %rd6284;
	shr.u64 	%rd6287, %rd6286, 32;
	and.b64  	%rd6288, %rd6258, 4294967295;
	mul.wide.u32 	%rd6289, %r11591, %r6778;
	add.s64 	%rd6290, %rd6287, %rd6288;
	add.s64 	%rd6291, %rd6290, %rd6289;
	shr.u64 	%rd6292, %rd6291, 32;
	and.b64  	%rd6293, %rd6263, 4294967295;
	mul.wide.u32 	%rd6294, %r11590, %r6778;
	add.s64 	%rd6295, %rd6292, %rd6293;
	add.s64 	%rd6296, %rd6295, %rd6294;
	shr.u64 	%rd6297, %rd6296, 32;
	and.b64  	%rd6298, %rd6268, 4294967295;
	mul.wide.u32 	%rd6299, %r11589, %r6778;
	add.s64 	%rd6300, %rd6297, %rd6298;
	add.s64 	%rd6301, %rd6300, %rd6299;
	shr.u64 	%rd6302, %rd6301, 32;
	and.b64  	%rd6303, %rd6272, 4294967295;
	mul.wide.u32 	%rd6304, %r11588, %r6778;
	add.s64 	%rd6305, %rd6302, %rd6303;
	add.s64 	%rd6306, %rd6305, %rd6304;
	shr.u64 	%rd6307, %rd6306, 32;
	mul.wide.u32 	%rd6308, %r11587, %r6778;
	add.s64 	%rd6309, %rd6307, %rd6273;
	add.s64 	%rd6310, %rd6309, %rd6308;
	shr.u64 	%rd6311, %rd6310, 32;
	ld.u32 	%r6779, [%rd294+24];
	and.b64  	%rd6312, %rd6281, 4294967295;
	mul.wide.u32 	%rd6313, %r11594, %r6779;
	add.s64 	%rd6314, %rd6313, %rd6312;
	shr.u64 	%rd6315, %rd6314, 32;
	and.b64  	%rd6316, %rd6286, 4294967295;
	mul.wide.u32 	%rd6317, %r11593, %r6779;
	add.s64 	%rd6318, %rd6315, %rd6316;
	add.s64 	%rd6319, %rd6318, %rd6317;
	shr.u64 	%rd6320, %rd6319, 32;
	and.b64  	%rd6321, %rd6291, 4294967295;
	mul.wide.u32 	%rd6322, %r11592, %r6779;
	add.s64 	%rd6323, %rd6320, %rd6321;
	add.s64 	%rd6324, %rd6323, %rd6322;
	shr.u64 	%rd6325, %rd6324, 32;
	and.b64  	%rd6326, %rd6296, 4294967295;
	mul.wide.u32 	%rd6327, %r11591, %r6779;
	add.s64 	%rd6328, %rd6325, %rd6326;
	add.s64 	%rd6329, %rd6328, %rd6327;
	shr.u64 	%rd6330, %rd6329, 32;
	and.b64  	%rd6331, %rd6301, 4294967295;
	mul.wide.u32 	%rd6332, %r11590, %r6779;
	add.s64 	%rd6333, %rd6330, %rd6331;
	add.s64 	%rd6334, %rd6333, %rd6332;
	shr.u64 	%rd6335, %rd6334, 32;
	and.b64  	%rd6336, %rd6306, 4294967295;
	mul.wide.u32 	%rd6337, %r11589, %r6779;
	add.s64 	%rd6338, %rd6335, %rd6336;
	add.s64 	%rd6339, %rd6338, %rd6337;
	shr.u64 	%rd6340, %rd6339, 32;
	and.b64  	%rd6341, %rd6310, 4294967295;
	mul.wide.u32 	%rd6342, %r11588, %r6779;
	add.s64 	%rd6343, %rd6340, %rd6341;
	add.s64 	%rd6344, %rd6343, %rd6342;
	shr.u64 	%rd6345, %rd6344, 32;
	mul.wide.u32 	%rd6346, %r11587, %r6779;
	add.s64 	%rd6347, %rd6345, %rd6311;
	add.s64 	%rd6348, %rd6347, %rd6346;
	shr.u64 	%rd6349, %rd6348, 32;
	ld.u32 	%r6780, [%rd294+28];
	and.b64  	%rd6350, %rd6319, 4294967295;
	mul.wide.u32 	%rd6351, %r11594, %r6780;
	add.s64 	%rd6352, %rd6351, %rd6350;
	shr.u64 	%rd6353, %rd6352, 32;
	and.b64  	%rd6354, %rd6324, 4294967295;
	mul.wide.u32 	%rd6355, %r11593, %r6780;
	add.s64 	%rd6356, %rd6353, %rd6354;
	add.s64 	%rd6357, %rd6356, %rd6355;
	shr.u64 	%rd6358, %rd6357, 32;
	and.b64  	%rd6359, %rd6329, 4294967295;
	mul.wide.u32 	%rd6360, %r11592, %r6780;
	add.s64 	%rd6361, %rd6358, %rd6359;
	add.s64 	%rd6362, %rd6361, %rd6360;
	shr.u64 	%rd6363, %rd6362, 32;
	and.b64  	%rd6364, %rd6334, 4294967295;
	mul.wide.u32 	%rd6365, %r11591, %r6780;
	add.s64 	%rd6366, %rd6363, %rd6364;
	add.s64 	%rd6367, %rd6366, %rd6365;
	shr.u64 	%rd6368, %rd6367, 32;
	and.b64  	%rd6369, %rd6339, 4294967295;
	mul.wide.u32 	%rd6370, %r11590, %r6780;
	add.s64 	%rd6371, %rd6368, %rd6369;
	add.s64 	%rd6372, %rd6371, %rd6370;
	shr.u64 	%rd6373, %rd6372, 32;
	and.b64  	%rd6374, %rd6344, 4294967295;
	mul.wide.u32 	%rd6375, %r11589, %r6780;
	add.s64 	%rd6376, %rd6373, %rd6374;
	add.s64 	%rd6377, %rd6376, %rd6375;
	shr.u64 	%rd6378, %rd6377, 32;
	and.b64  	%rd6379, %rd6348, 4294967295;
	mul.wide.u32 	%rd6380, %r11588, %r6780;
	add.s64 	%rd6381, %rd6378, %rd6379;
	add.s64 	%rd6382, %rd6381, %rd6380;
	shr.u64 	%rd6383, %rd6382, 32;
	mul.wide.u32 	%rd6384, %r11587, %r6780;
	add.s64 	%rd6385, %rd6383, %rd6349;
	add.s64 	%rd6386, %rd6385, %rd6384;
	shr.u64 	%rd6387, %rd6386, 32;
	{ .reg .b32 tmp; mov.b64 {tmp, %r6781}, %rd6386; }
	and.b64  	%rd6388, %rd6357, 4294967295;
	mul.lo.s64 	%rd6389, %rd6388, 977;
	and.b64  	%rd6390, %rd6099, 4294967295;
	and.b64  	%rd6391, %rd6389, 4294967295;
	add.s64 	%rd31150, %rd6391, %rd6390;
	shr.u64 	%rd6392, %rd6389, 32;
	shr.u64 	%rd6393, %rd31150, 32;
	add.s64 	%rd6394, %rd6393, %rd6392;
	and.b64  	%rd6395, %rd6362, 4294967295;
	mul.lo.s64 	%rd6396, %rd6395, 977;
	and.b64  	%rd6397, %rd6124, 4294967295;
	and.b64  	%rd6398, %rd6396, 4294967295;
	add.s64 	%rd6399, %rd6394, %rd6397;
	add.s64 	%rd6400, %rd6399, %rd6398;
	add.s64 	%rd31149, %rd6400, %rd6388;
	shr.u64 	%rd6401, %rd6396, 32;
	shr.u64 	%rd6402, %rd31149, 32;
	add.s64 	%rd6403, %rd6402, %rd6401;
	and.b64  	%rd6404, %rd6367, 4294967295;
	mul.lo.s64 	%rd6405, %rd6404, 977;
	and.b64  	%rd6406, %rd6162, 4294967295;
	and.b64  	%rd6407, %rd6405, 4294967295;
	add.s64 	%rd6408, %rd6403, %rd6406;
	add.s64 	%rd6409, %rd6408, %rd6407;
	add.s64 	%rd31148, %rd6409, %rd6395;
	shr.u64 	%rd6410, %rd6405, 32;
	shr.u64 	%rd6411, %rd31148, 32;
	add.s64 	%rd6412, %rd6411, %rd6410;
	and.b64  	%rd6413, %rd6372, 4294967295;
	mul.lo.s64 	%rd6414, %rd6413, 977;
	and.b64  	%rd6415, %rd6200, 4294967295;
	and.b64  	%rd6416, %rd6414, 4294967295;
	add.s64 	%rd6417, %rd6412, %rd6415;
	add.s64 	%rd6418, %rd6417, %rd6416;
	add.s64 	%rd31147, %rd6418, %rd6404;
	shr.u64 	%rd6419, %rd6414, 32;
	shr.u64 	%rd6420, %rd31147, 32;
	add.s64 	%rd6421, %rd6420, %rd6419;
	and.b64  	%rd6422, %rd6377, 4294967295;
	mul.lo.s64 	%rd6423, %rd6422, 977;
	and.b64  	%rd6424, %rd6238, 4294967295;
	and.b64  	%rd6425, %rd6423, 4294967295;
	add.s64 	%rd6426, %rd6421, %rd6424;
	add.s64 	%rd6427, %rd6426, %rd6425;
	add.s64 	%rd31146, %rd6427, %rd6413;
	shr.u64 	%rd6428, %rd6423, 32;
	shr.u64 	%rd6429, %rd31146, 32;
	add.s64 	%rd6430, %rd6429, %rd6428;
	and.b64  	%rd6431, %rd6382, 4294967295;
	mul.lo.s64 	%rd6432, %rd6431, 977;
	and.b64  	%rd6433, %rd6276, 4294967295;
	and.b64  	%rd6434, %rd6432, 4294967295;
	add.s64 	%rd6435, %rd6430, %rd6433;
	add.s64 	%rd6436, %rd6435, %rd6434;
	add.s64 	%rd31145, %rd6436, %rd6422;
	shr.u64 	%rd6437, %rd6432, 32;
	shr.u64 	%rd6438, %rd31145, 32;
	add.s64 	%rd6439, %rd6438, %rd6437;
	and.b64  	%rd6440, %rd6386, 4294967295;
	mul.lo.s64 	%rd6441, %rd6440, 977;
	and.b64  	%rd6442, %rd6314, 4294967295;
	and.b64  	%rd6443, %rd6441, 4294967295;
	add.s64 	%rd6444, %rd6439, %rd6442;
	add.s64 	%rd6445, %rd6444, %rd6443;
	add.s64 	%rd31144, %rd6445, %rd6431;
	shr.u64 	%rd6446, %rd6441, 32;
	shr.u64 	%rd6447, %rd31144, 32;
	add.s64 	%rd6448, %rd6447, %rd6446;
	mul.lo.s64 	%rd6449, %rd6387, 977;
	and.b64  	%rd6450, %rd6352, 4294967295;
	and.b64  	%rd6451, %rd6449, 4294967295;
	add.s64 	%rd6452, %rd6448, %rd6450;
	add.s64 	%rd6453, %rd6452, %rd6451;
	add.s64 	%rd31143, %rd6453, %rd6440;
	shr.u64 	%rd6454, %rd6449, 32;
	shr.u64 	%rd6455, %rd31143, 32;
	cvt.u32.u64 	%r6782, %rd6455;
	cvt.u32.u64 	%r6783, %rd6454;
	add.s32 	%r6784, %r6782, %r6783;
	add.s32 	%r815, %r6784, %r6781;
	setp.eq.s32 	%p894, %r815, 0;
	mov.pred 	%p4425, 0;
	@%p894 bra 	$L__BB3_631;
	cvt.u64.u32 	%rd6456, %r815;
	mul.wide.u32 	%rd6457, %r815, 977;
	shr.u64 	%rd6458, %rd6457, 32;
	and.b64  	%rd6459, %rd31150, 4294967295;
	and.b64  	%rd6460, %rd6457, 4294967295;
	add.s64 	%rd31150, %rd6460, %rd6459;
	shr.u64 	%rd6461, %rd31150, 32;
	and.b64  	%rd6462, %rd31149, 4294967295;
	add.s64 	%rd6463, %rd6458, %rd6462;
	add.s64 	%rd6464, %rd6463, %rd6456;
	add.s64 	%rd31149, %rd6464, %rd6461;
	setp.lt.u64 	%p896, %rd31149, 4294967296;
	@%p896 bra 	$L__BB3_631;
	shr.u64 	%rd6465, %rd31149, 32;
	and.b64  	%rd6466, %rd31148, 4294967295;
	add.s64 	%rd31148, %rd6465, %rd6466;
	setp.lt.u64 	%p898, %rd31148, 4294967296;
	@%p898 bra 	$L__BB3_631;
	shr.u64 	%rd6467, %rd31148, 32;
	and.b64  	%rd6468, %rd31147, 4294967295;
	add.s64 	%rd31147, %rd6467, %rd6468;
	setp.lt.u64 	%p900, %rd31147, 4294967296;
	@%p900 bra 	$L__BB3_631;
	shr.u64 	%rd6470, %rd31147, 32;
	and.b64  	%rd6471, %rd31146, 4294967295;
	add.s64 	%rd31146, %rd6470, %rd6471;
	setp.lt.u64 	%p902, %rd31146, 4294967296;
	mov.b64 	%rd31147, 4294967296;
	@%p902 bra 	$L__BB3_631;
	shr.u64 	%rd6473, %rd31146, 32;
	and.b64  	%rd6474, %rd31145, 4294967295;
	add.s64 	%rd31145, %rd6473, %rd6474;
	setp.lt.u64 	%p904, %rd31145, 4294967296;
	mov.b64 	%rd31146, 4294967296;
	mov.u64 	%rd31147, %rd31146;
	@%p904 bra 	$L__BB3_631;
	shr.u64 	%rd6476, %rd31145, 32;
	and.b64  	%rd6477, %rd31144, 4294967295;
	add.s64 	%rd31144, %rd6476, %rd6477;
	setp.lt.u64 	%p906, %rd31144, 4294967296;
	mov.b64 	%rd31145, 4294967296;
	mov.u64 	%rd31146, %rd31145;
	mov.u64 	%rd31147, %rd31145;
	@%p906 bra 	$L__BB3_631;
	shr.u64 	%rd6479, %rd31144, 32;
	and.b64  	%rd6480, %rd31143, 4294967295;
	add.s64 	%rd6481, %rd6479, %rd6480;
	setp.gt.u64 	%p4425, %rd6481, 4294967295;
	min.u64 	%rd31143, %rd6481, 4294967296;
	mov.b64 	%rd31144, 4294967296;
	mov.u64 	%rd31145, %rd31144;
	mov.u64 	%rd31146, %rd31144;
	mov.u64 	%rd31147, %rd31144;
$L__BB3_631:
	cvt.u32.u64 	%r11642, %rd31150;
	cvt.u32.u64 	%r11641, %rd31149;
	cvt.u32.u64 	%r11640, %rd31148;
	cvt.u32.u64 	%r11639, %rd31147;
	cvt.u32.u64 	%r11638, %rd31146;
	cvt.u32.u64 	%r11637, %rd31145;
	cvt.u32.u64 	%r11636, %rd31144;
	cvt.u32.u64 	%r11635, %rd31143;
	setp.lt.u32 	%p907, %r54, %r11635;
	or.pred  	%p908, %p4425, %p907;
	@%p908 bra 	$L__BB3_645;
	setp.gt.u32 	%p909, %r54, %r11635;
	@%p909 bra 	$L__BB3_646;
	setp.lt.u32 	%p910, %r56, %r11636;
	@%p910 bra 	$L__BB3_645;
	setp.gt.u32 	%p911, %r56, %r11636;
	@%p911 bra 	$L__BB3_646;
	setp.lt.u32 	%p912, %r57, %r11637;
	@%p912 bra 	$L__BB3_645;
	setp.gt.u32 	%p913, %r57, %r11637;
	@%p913 bra 	$L__BB3_646;
	setp.lt.u32 	%p914, %r58, %r11638;
	@%p914 bra 	$L__BB3_645;
	setp.gt.u32 	%p915, %r58, %r11638;
	@%p915 bra 	$L__BB3_646;
	setp.lt.u32 	%p916, %r59, %r11639;
	@%p916 bra 	$L__BB3_645;
	setp.gt.u32 	%p917, %r59, %r11639;
	@%p917 bra 	$L__BB3_646;
	setp.lt.u32 	%p918, %r55, %r11640;
	@%p918 bra 	$L__BB3_645;
	setp.gt.u32 	%p919, %r55, %r11640;
	@%p919 bra 	$L__BB3_646;
	setp.lt.u32 	%p920, %r60, %r11641;
	@%p920 bra 	$L__BB3_645;
	setp.gt.u32 	%p921, %r60, %r11641;
	setp.gt.u32 	%p922, %r692, %r11642;
	or.pred  	%p923, %p921, %p922;
	@%p923 bra 	$L__BB3_646;
$L__BB3_645:
	// begin inline asm
	sub.cc.u32 %r11642, %r11642, %r692;
	subc.cc.u32 %r11641, %r11641, %r60;
	subc.cc.u32 %r11640, %r11640, %r55;
	subc.cc.u32 %r11639, %r11639, %r59;
	subc.cc.u32 %r11638, %r11638, %r58;
	subc.cc.u32 %r11637, %r11637, %r57;
	subc.cc.u32 %r11636, %r11636, %r56;
	subc.u32 %r11635, %r11635, %r54;
	
	// end inline asm
$L__BB3_646:
	setp.gt.u32 	%p924, %r11635, %r54;
	@%p924 bra 	$L__BB3_659;
	bra.uni 	$L__BB3_660;
$L__BB3_647:
	setp.gt.u32 	%p926, %r11636, %r56;
	@%p926 bra 	$L__BB3_659;
	setp.lt.u32 	%p927, %r11636, %r56;
	@%p927 bra 	$L__BB3_661;
	setp.gt.u32 	%p928, %r11637, %r57;
	@%p928 bra 	$L__BB3_659;
	setp.lt.u32 	%p929, %r11637, %r57;
	@%p929 bra 	$L__BB3_661;
	setp.gt.u32 	%p930, %r11638, %r58;
	@%p930 bra 	$L__BB3_659;
	setp.lt.u32 	%p931, %r11638, %r58;
	@%p931 bra 	$L__BB3_661;
	setp.gt.u32 	%p932, %r11639, %r59;
	@%p932 bra 	$L__BB3_659;
	setp.lt.u32 	%p933, %r11639, %r59;
	@%p933 bra 	$L__BB3_661;
	setp.gt.u32 	%p934, %r11640, %r55;
	@%p934 bra 	$L__BB3_659;
	setp.lt.u32 	%p935, %r11640, %r55;
	@%p935 bra 	$L__BB3_661;
	setp.gt.u32 	%p936, %r11641, %r60;
	@%p936 bra 	$L__BB3_659;
	setp.lt.u32 	%p937, %r11641, %r60;
	setp.lt.u32 	%p938, %r11642, %r692;
	or.pred  	%p939, %p937, %p938;
	@%p939 bra 	$L__BB3_661;
$L__BB3_659:
	// begin inline asm
	sub.cc.u32 %r11642, %r11642, %r692;
	subc.cc.u32 %r11641, %r11641, %r60;
	subc.cc.u32 %r11640, %r11640, %r55;
	subc.cc.u32 %r11639, %r11639, %r59;
	subc.cc.u32 %r11638, %r11638, %r58;
	subc.cc.u32 %r11637, %r11637, %r57;
	subc.cc.u32 %r11636, %r11636, %r56;
	subc.u32 %r11635, %r11635, %r54;
	
	// end inline asm
	bra.uni 	$L__BB3_661;
$L__BB3_660:
	setp.lt.u32 	%p925, %r11635, %r54;
	@%p925 bra 	$L__BB3_661;
	bra.uni 	$L__BB3_647;
$L__BB3_661:
	ld.u32 	%r6833, [%rd294+64];
	mul.wide.u32 	%rd6483, %r6833, %r11610;
	shr.u64 	%rd6484, %rd6483, 32;
	ld.u32 	%r6834, [%rd294+68];
	mul.wide.u32 	%rd6485, %r6834, %r11610;
	add.s64 	%rd6486, %rd6484, %rd6485;
	shr.u64 	%rd6487, %rd6486, 32;
	ld.u32 	%r6835, [%rd294+72];
	mul.wide.u32 	%rd6488, %r6835, %r11610;
	add.s64 	%rd6489, %rd6487, %rd6488;
	shr.u64 	%rd6490, %rd6489, 32;
	ld.u32 	%r6836, [%rd294+76];
	mul.wide.u32 	%rd6491, %r6836, %r11610;
	add.s64 	%rd6492, %rd6490, %rd6491;
	shr.u64 	%rd6493, %rd6492, 32;
	ld.u32 	%r6837, [%rd294+80];
	mul.wide.u32 	%rd6494, %r6837, %r11610;
	add.s64 	%rd6495, %rd6493, %rd6494;
	shr.u64 	%rd6496, %rd6495, 32;
	ld.u32 	%r6838, [%rd294+84];
	mul.wide.u32 	%rd6497, %r6838, %r11610;
	add.s64 	%rd6498, %rd6496, %rd6497;
	shr.u64 	%rd6499, %rd6498, 32;
	ld.u32 	%r6839, [%rd294+88];
	mul.wide.u32 	%rd6500, %r6839, %r11610;
	add.s64 	%rd6501, %rd6499, %rd6500;
	shr.u64 	%rd6502, %rd6501, 32;
	ld.u32 	%r6840, [%rd294+92];
	mul.wide.u32 	%rd6503, %r6840, %r11610;
	add.s64 	%rd6504, %rd6502, %rd6503;
	shr.u64 	%rd6505, %rd6504, 32;
	and.b64  	%rd6506, %rd6486, 4294967295;
	mul.wide.u32 	%rd6507, %r6833, %r11609;
	add.s64 	%rd6508, %rd6507, %rd6506;
	shr.u64 	%rd6509, %rd6508, 32;
	and.b64  	%rd6510, %rd6489, 4294967295;
	mul.wide.u32 	%rd6511, %r6834, %r11609;
	add.s64 	%rd6512, %rd6509, %rd6510;
	add.s64 	%rd6513, %rd6512, %rd6511;
	shr.u64 	%rd6514, %rd6513, 32;
	and.b64  	%rd6515, %rd6492, 4294967295;
	mul.wide.u32 	%rd6516, %r6835, %r11609;
	add.s64 	%rd6517, %rd6514, %rd6515;
	add.s64 	%rd6518, %rd6517, %rd6516;
	shr.u64 	%rd6519, %rd6518, 32;
	and.b64  	%rd6520, %rd6495, 4294967295;
	mul.wide.u32 	%rd6521, %r6836, %r11609;
	add.s64 	%rd6522, %rd6519, %rd6520;
	add.s64 	%rd6523, %rd6522, %rd6521;
	shr.u64 	%rd6524, %rd6523, 32;
	and.b64  	%rd6525, %rd6498, 4294967295;
	mul.wide.u32 	%rd6526, %r6837, %r11609;
	add.s64 	%rd6527, %rd6524, %rd6525;
	add.s64 	%rd6528, %rd6527, %rd6526;
	shr.u64 	%rd6529, %rd6528, 32;
	and.b64  	%rd6530, %rd6501, 4294967295;
	mul.wide.u32 	%rd6531, %r6838, %r11609;
	add.s64 	%rd6532, %rd6529, %rd6530;
	add.s64 	%rd6533, %rd6532, %rd6531;
	shr.u64 	%rd6534, %rd6533, 32;
	and.b64  	%rd6535, %rd6504, 4294967295;
	mul.wide.u32 	%rd6536, %r6839, %r11609;
	add.s64 	%rd6537, %rd6534, %rd6535;
	add.s64 	%rd6538, %rd6537, %rd6536;
	shr.u64 	%rd6539, %rd6538, 32;
	mul.wide.u32 	%rd6540, %r6840, %r11609;
	add.s64 	%rd6541, %rd6539, %rd6505;
	add.s64 	%rd6542, %rd6541, %rd6540;
	shr.u64 	%rd6543, %rd6542, 32;
	and.b64  	%rd6544, %rd6513, 4294967295;
	mul.wide.u32 	%rd6545, %r6833, %r11608;
	add.s64 	%rd6546, %rd6545, %rd6544;
	shr.u64 	%rd6547, %rd6546, 32;
	and.b64  	%rd6548, %rd6518, 4294967295;
	mul.wide.u32 	%rd6549, %r6834, %r11608;
	add.s64 	%rd6550, %rd6547, %rd6548;
	add.s64 	%rd6551, %rd6550, %rd6549;
	shr.u64 	%rd6552, %rd6551, 32;
	and.b64  	%rd6553, %rd6523, 4294967295;
	mul.wide.u32 	%rd6554, %r6835, %r11608;
	add.s64 	%rd6555, %rd6552, %rd6553;
	add.s64 	%rd6556, %rd6555, %rd6554;
	shr.u64 	%rd6557, %rd6556, 32;
	and.b64  	%rd6558, %rd6528, 4294967295;
	mul.wide.u32 	%rd6559, %r6836, %r11608;
	add.s64 	%rd6560, %rd6557, %rd6558;
	add.s64 	%rd6561, %rd6560, %rd6559;
	shr.u64 	%rd6562, %rd6561, 32;
	and.b64  	%rd6563, %rd6533, 4294967295;
	mul.wide.u32 	%rd6564, %r6837, %r11608;
	add.s64 	%rd6565, %rd6562, %rd6563;
	add.s64 	%rd6566, %rd6565, %rd6564;
	shr.u64 	%rd6567, %rd6566, 32;
	and.b64  	%rd6568, %rd6538, 4294967295;
	mul.wide.u32 	%rd6569, %r6838, %r11608;
	add.s64 	%rd6570, %rd6567, %rd6568;
	add.s64 	%rd6571, %rd6570, %rd6569;
	shr.u64 	%rd6572, %rd6571, 32;
	and.b64  	%rd6573, %rd6542, 4294967295;
	mul.wide.u32 	%rd6574, %r6839, %r11608;
	add.s64 	%rd6575, %rd6572, %rd6573;
	add.s64 	%rd6576, %rd6575, %rd6574;
	shr.u64 	%rd6577, %rd6576, 32;
	mul.wide.u32 	%rd6578, %r6840, %r11608;
	add.s64 	%rd6579, %rd6577, %rd6543;
	add.s64 	%rd6580, %rd6579, %rd6578;
	shr.u64 	%rd6581, %rd6580, 32;
	and.b64  	%rd6582, %rd6551, 4294967295;
	mul.wide.u32 	%rd6583, %r6833, %r11607;
	add.s64 	%rd6584, %rd6583, %rd6582;
	shr.u64 	%rd6585, %rd6584, 32;
	and.b64  	%rd6586, %rd6556, 4294967295;
	mul.wide.u32 	%rd6587, %r6834, %r11607;
	add.s64 	%rd6588, %rd6585, %rd6586;
	add.s64 	%rd6589, %rd6588, %rd6587;
	shr.u64 	%rd6590, %rd6589, 32;
	and.b64  	%rd6591, %rd6561, 4294967295;
	mul.wide.u32 	%rd6592, %r6835, %r11607;
	add.s64 	%rd6593, %rd6590, %rd6591;
	add.s64 	%rd6594, %rd6593, %rd6592;
	shr.u64 	%rd6595, %rd6594, 32;
	and.b64  	%rd6596, %rd6566, 4294967295;
	mul.wide.u32 	%rd6597, %r6836, %r11607;
	add.s64 	%rd6598, %rd6595, %rd6596;
	add.s64 	%rd6599, %rd6598, %rd6597;
	shr.u64 	%rd6600, %rd6599, 32;
	and.b64  	%rd6601, %rd6571, 4294967295;
	mul.wide.u32 	%rd6602, %r6837, %r11607;
	add.s64 	%rd6603, %rd6600, %rd6601;
	add.s64 	%rd6604, %rd6603, %rd6602;
	shr.u64 	%rd6605, %rd6604, 32;
	and.b64  	%rd6606, %rd6576, 4294967295;
	mul.wide.u32 	%rd6607, %r6838, %r11607;
	add.s64 	%rd6608, %rd6605, %rd6606;
	add.s64 	%rd6609, %rd6608, %rd6607;
	shr.u64 	%rd6610, %rd6609, 32;
	and.b64  	%rd6611, %rd6580, 4294967295;
	mul.wide.u32 	%rd6612, %r6839, %r11607;
	add.s64 	%rd6613, %rd6610, %rd6611;
	add.s64 	%rd6614, %rd6613, %rd6612;
	shr.u64 	%rd6615, %rd6614, 32;
	mul.wide.u32 	%rd6616, %r6840, %r11607;
	add.s64 	%rd6617, %rd6615, %rd6581;
	add.s64 	%rd6618, %rd6617, %rd6616;
	shr.u64 	%rd6619, %rd6618, 32;
	and.b64  	%rd6620, %rd6589, 4294967295;
	mul.wide.u32 	%rd6621, %r6833, %r11606;
	add.s64 	%rd6622, %rd6621, %rd6620;
	shr.u64 	%rd6623, %rd6622, 32;
	and.b64  	%rd6624, %rd6594, 4294967295;
	mul.wide.u32 	%rd6625, %r6834, %r11606;
	add.s64 	%rd6626, %rd6623, %rd6624;
	add.s64 	%rd6627, %rd6626, %rd6625;
	shr.u64 	%rd6628, %rd6627, 32;
	and.b64  	%rd6629, %rd6599, 4294967295;
	mul.wide.u32 	%rd6630, %r6835, %r11606;
	add.s64 	%rd6631, %rd6628, %rd6629;
	add.s64 	%rd6632, %rd6631, %rd6630;
	shr.u64 	%rd6633, %rd6632, 32;
	and.b64  	%rd6634, %rd6604, 4294967295;
	mul.wide.u32 	%rd6635, %r6836, %r11606;
	add.s64 	%rd6636, %rd6633, %rd6634;
	add.s64 	%rd6637, %rd6636, %rd6635;
	shr.u64 	%rd6638, %rd6637, 32;
	and.b64  	%rd6639, %rd6609, 4294967295;
	mul.wide.u32 	%rd6640, %r6837, %r11606;
	add.s64 	%rd6641, %rd6638, %rd6639;
	add.s64 	%rd6642, %rd6641, %rd6640;
	shr.u64 	%rd6643, %rd6642, 32;
	and.b64  	%rd6644, %rd6614, 4294967295;
	mul.wide.u32 	%rd6645, %r6838, %r11606;
	add.s64 	%rd6646, %rd6643, %rd6644;
	add.s64 	%rd6647, %rd6646, %rd6645;
	shr.u64 	%rd6648, %rd6647, 32;
	and.b64  	%rd6649, %rd6618, 4294967295;
	mul.wide.u32 	%rd6650, %r6839, %r11606;
	add.s64 	%rd6651, %rd6648, %rd6649;
	add.s64 	%rd6652, %rd6651, %rd6650;
	shr.u64 	%rd6653, %rd6652, 32;
	mul.wide.u32 	%rd6654, %r6840, %r11606;
	add.s64 	%rd6655, %rd6653, %rd6619;
	add.s64 	%rd6656, %rd6655, %rd6654;
	shr.u64 	%rd6657, %rd6656, 32;
	and.b64  	%rd6658, %rd6627, 4294967295;
	mul.wide.u32 	%rd6659, %r6833, %r11605;
	add.s64 	%rd6660, %rd6659, %rd6658;
	shr.u64 	%rd6661, %rd6660, 32;
	and.b64  	%rd6662, %rd6632, 4294967295;
	mul.wide.u32 	%rd6663, %r6834, %r11605;
	add.s64 	%rd6664, %rd6661, %rd6662;
	add.s64 	%rd6665, %rd6664, %rd6663;
	shr.u64 	%rd6666, %rd6665, 32;
	and.b64  	%rd6667, %rd6637, 4294967295;
	mul.wide.u32 	%rd6668, %r6835, %r11605;
	add.s64 	%rd6669, %rd6666, %rd6667;
	add.s64 	%rd6670, %rd6669, %rd6668;
	shr.u64 	%rd6671, %rd6670, 32;
	and.b64  	%rd6672, %rd6642, 4294967295;
	mul.wide.u32 	%rd6673, %r6836, %r11605;
	add.s64 	%rd6674, %rd6671, %rd6672;
	add.s64 	%rd6675, %rd6674, %rd6673;
	shr.u64 	%rd6676, %rd6675, 32;
	and.b64  	%rd6677, %rd6647, 4294967295;
	mul.wide.u32 	%rd6678, %r6837, %r11605;
	add.s64 	%rd6679, %rd6676, %rd6677;
	add.s64 	%rd6680, %rd6679, %rd6678;
	shr.u64 	%rd6681, %rd6680, 32;
	and.b64  	%rd6682, %rd6652, 4294967295;
	mul.wide.u32 	%rd6683, %r6838, %r11605;
	add.s64 	%rd6684, %rd6681, %rd6682;
	add.s64 	%rd6685, %rd6684, %rd6683;
	shr.u64 	%rd6686, %rd6685, 32;
	and.b64  	%rd6687, %rd6656, 4294967295;
	mul.wide.u32 	%rd6688, %r6839, %r11605;
	add.s64 	%rd6689, %rd6686, %rd6687;
	add.s64 	%rd6690, %rd6689, %rd6688;
	shr.u64 	%rd6691, %rd6690, 32;
	mul.wide.u32 	%rd6692, %r6840, %r11605;
	add.s64 	%rd6693, %rd6691, %rd6657;
	add.s64 	%rd6694, %rd6693, %rd6692;
	shr.u64 	%rd6695, %rd6694, 32;
	and.b64  	%rd6696, %rd6665, 4294967295;
	mul.wide.u32 	%rd6697, %r6833, %r11604;
	add.s64 	%rd6698, %rd6697, %rd6696;
	shr.u64 	%rd6699, %rd6698, 32;
	and.b64  	%rd6700, %rd6670, 4294967295;
	mul.wide.u32 	%rd6701, %r6834, %r11604;
	add.s64 	%rd6702, %rd6699, %rd6700;
	add.s64 	%rd6703, %rd6702, %rd6701;
	shr.u64 	%rd6704, %rd6703, 32;
	and.b64  	%rd6705, %rd6675, 4294967295;
	mul.wide.u32 	%rd6706, %r6835, %r11604;
	add.s64 	%rd6707, %rd6704, %rd6705;
	add.s64 	%rd6708, %rd6707, %rd6706;
	shr.u64 	%rd6709, %rd6708, 32;
	and.b64  	%rd6710, %rd6680, 4294967295;
	mul.wide.u32 	%rd6711, %r6836, %r11604;
	add.s64 	%rd6712, %rd6709, %rd6710;
	add.s64 	%rd6713, %rd6712, %rd6711;
	shr.u64 	%rd6714, %rd6713, 32;
	and.b64  	%rd6715, %rd6685, 4294967295;
	mul.wide.u32 	%rd6716, %r6837, %r11604;
	add.s64 	%rd6717, %rd6714, %rd6715;
	add.s64 	%rd6718, %rd6717, %rd6716;
	shr.u64 	%rd6719, %rd6718, 32;
	and.b64  	%rd6720, %rd6690, 4294967295;
	mul.wide.u32 	%rd6721, %r6838, %r11604;
	add.s64 	%rd6722, %rd6719, %rd6720;
	add.s64 	%rd6723, %rd6722, %rd6721;
	shr.u64 	%rd6724, %rd6723, 32;
	and.b64  	%rd6725, %rd6694, 4294967295;
	mul.wide.u32 	%rd6726, %r6839, %r11604;
	add.s64 	%rd6727, %rd6724, %rd6725;
	add.s64 	%rd6728, %rd6727, %rd6726;
	shr.u64 	%rd6729, %rd6728, 32;
	mul.wide.u32 	%rd6730, %r6840, %r11604;
	add.s64 	%rd6731, %rd6729, %rd6695;
	add.s64 	%rd6732, %rd6731, %rd6730;
	shr.u64 	%rd6733, %rd6732, 32;
	and.b64  	%rd6734, %rd6703, 4294967295;
	mul.wide.u32 	%rd6735, %r6833, %r11603;
	add.s64 	%rd6736, %rd6735, %rd6734;
	shr.u64 	%rd6737, %rd6736, 32;
	and.b64  	%rd6738, %rd6708, 4294967295;
	mul.wide.u32 	%rd6739, %r6834, %r11603;
	add.s64 	%rd6740, %rd6737, %rd6738;
	add.s64 	%rd6741, %rd6740, %rd6739;
	shr.u64 	%rd6742, %rd6741, 32;
	and.b64  	%rd6743, %rd6713, 4294967295;
	mul.wide.u32 	%rd6744, %r6835, %r11603;
	add.s64 	%rd6745, %rd6742, %rd6743;
	add.s64 	%rd6746, %rd6745, %rd6744;
	shr.u64 	%rd6747, %rd6746, 32;
	and.b64  	%rd6748, %rd6718, 4294967295;
	mul.wide.u32 	%rd6749, %r6836, %r11603;
	add.s64 	%rd6750, %rd6747, %rd6748;
	add.s64 	%rd6751, %rd6750, %rd6749;
	shr.u64 	%rd6752, %rd6751, 32;
	and.b64  	%rd6753, %rd6723, 4294967295;
	mul.wide.u32 	%rd6754, %r6837, %r11603;
	add.s64 	%rd6755, %rd6752, %rd6753;
	add.s64 	%rd6756, %rd6755, %rd6754;
	shr.u64 	%rd6757, %rd6756, 32;
	and.b64  	%rd6758, %rd6728, 4294967295;
	mul.wide.u32 	%rd6759, %r6838, %r11603;
	add.s64 	%rd6760, %rd6757, %rd6758;
	add.s64 	%rd6761, %rd6760, %rd6759;
	shr.u64 	%rd6762, %rd6761, 32;
	and.b64  	%rd6763, %rd6732, 4294967295;
	mul.wide.u32 	%rd6764, %r6839, %r11603;
	add.s64 	%rd6765, %rd6762, %rd6763;
	add.s64 	%rd6766, %rd6765, %rd6764;
	shr.u64 	%rd6767, %rd6766, 32;
	mul.wide.u32 	%rd6768, %r6840, %r11603;
	add.s64 	%rd6769, %rd6767, %rd6733;
	add.s64 	%rd6770, %rd6769, %rd6768;
	shr.u64 	%rd6771, %rd6770, 32;
	{ .reg .b32 tmp; mov.b64 {tmp, %r6841}, %rd6770; }
	and.b64  	%rd6772, %rd6741, 4294967295;
	mul.lo.s64 	%rd6773, %rd6772, 977;
	and.b64  	%rd6774, %rd6483, 4294967295;
	and.b64  	%rd6775, %rd6773, 4294967295;
	add.s64 	%rd31158, %rd6775, %rd6774;
	shr.u64 	%rd6776, %rd6773, 32;
	shr.u64 	%rd6777, %rd31158, 32;
	add.s64 	%rd6778, %rd6777, %rd6776;
	and.b64  	%rd6779, %rd6746, 4294967295;
	mul.lo.s64 	%rd6780, %rd6779, 977;
	and.b64  	%rd6781, %rd6508, 4294967295;
	and.b64  	%rd6782, %rd6780, 4294967295;
	add.s64 	%rd6783, %rd6778, %rd6781;
	add.s64 	%rd6784, %rd6783, %rd6782;
	add.s64 	%rd31157, %rd6784, %rd6772;
	shr.u64 	%rd6785, %rd6780, 32;
	shr.u64 	%rd6786, %rd31157, 32;
	add.s64 	%rd6787, %rd6786, %rd6785;
	and.b64  	%rd6788, %rd6751, 4294967295;
	mul.lo.s64 	%rd6789, %rd6788, 977;
	and.b64  	%rd6790, %rd6546, 4294967295;
	and.b64  	%rd6791, %rd6789, 4294967295;
	add.s64 	%rd6792, %rd6787, %rd6790;
	add.s64 	%rd6793, %rd6792, %rd6791;
	add.s64 	%rd31156, %rd6793, %rd6779;
	shr.u64 	%rd6794, %rd6789, 32;
	shr.u64 	%rd6795, %rd31156, 32;
	add.s64 	%rd6796, %rd6795, %rd6794;
	and.b64  	%rd6797, %rd6756, 4294967295;
	mul.lo.s64 	%rd6798, %rd6797, 977;
	and.b64  	%rd6799, %rd6584, 4294967295;
	and.b64  	%rd6800, %rd6798, 4294967295;
	add.s64 	%rd6801, %rd6796, %rd6799;
	add.s64 	%rd6802, %rd6801, %rd6800;
	add.s64 	%rd31155, %rd6802, %rd6788;
	shr.u64 	%rd6803, %rd6798, 32;
	shr.u64 	%rd6804, %rd31155, 32;
	add.s64 	%rd6805, %rd6804, %rd6803;
	and.b64  	%rd6806, %rd6761, 4294967295;
	mul.lo.s64 	%rd6807, %rd6806, 977;
	and.b64  	%rd6808, %rd6622, 4294967295;
	and.b64  	%rd6809, %rd6807, 4294967295;
	add.s64 	%rd6810, %rd6805, %rd6808;
	add.s64 	%rd6811, %rd6810, %rd6809;
	add.s64 	%rd31154, %rd6811, %rd6797;
	shr.u64 	%rd6812, %rd6807, 32;
	shr.u64 	%rd6813, %rd31154, 32;
	add.s64 	%rd6814, %rd6813, %rd6812;
	and.b64  	%rd6815, %rd6766, 4294967295;
	mul.lo.s64 	%rd6816, %rd6815, 977;
	and.b64  	%rd6817, %rd6660, 4294967295;
	and.b64  	%rd6818, %rd6816, 4294967295;
	add.s64 	%rd6819, %rd6814, %rd6817;
	add.s64 	%rd6820, %rd6819, %rd6818;
	add.s64 	%rd31153, %rd6820, %rd6806;
	shr.u64 	%rd6821, %rd6816, 32;
	shr.u64 	%rd6822, %rd31153, 32;
	add.s64 	%rd6823, %rd6822, %rd6821;
	and.b64  	%rd6824, %rd6770, 4294967295;
	mul.lo.s64 	%rd6825, %rd6824, 977;
	and.b64  	%rd6826, %rd6698, 4294967295;
	and.b64  	%rd6827, %rd6825, 4294967295;
	add.s64 	%rd6828, %rd6823, %rd6826;
	add.s64 	%rd6829, %rd6828, %rd6827;
	add.s64 	%rd31152, %rd6829, %rd6815;
	shr.u64 	%rd6830, %rd6825, 32;
	shr.u64 	%rd6831, %rd31152, 32;
	add.s64 	%rd6832, %rd6831, %rd6830;
	mul.lo.s64 	%rd6833, %rd6771, 977;
	and.b64  	%rd6834, %rd6736, 4294967295;
	and.b64  	%rd6835, %rd6833, 4294967295;
	add.s64 	%rd6836, %rd6832, %rd6834;
	add.s64 	%rd6837, %rd6836, %rd6835;
	add.s64 	%rd31151, %rd6837, %rd6824;
	shr.u64 	%rd6838, %rd6833, 32;
	shr.u64 	%rd6839, %rd31151, 32;
	cvt.u32.u64 	%r6842, %rd6839;
	cvt.u32.u64 	%r6843, %rd6838;
	add.s32 	%r6844, %r6842, %r6843;
	add.s32 	%r856, %r6844, %r6841;
	setp.eq.s32 	%p941, %r856, 0;
	mov.pred 	%p4426, 0;
	@%p941 bra 	$L__BB3_669;
	cvt.u64.u32 	%rd6840, %r856;
	mul.wide.u32 	%rd6841, %r856, 977;
	shr.u64 	%rd6842, %rd6841, 32;
	and.b64  	%rd6843, %rd31158, 4294967295;
	and.b64  	%rd6844, %rd6841, 4294967295;
	add.s64 	%rd31158, %rd6844, %rd6843;
	shr.u64 	%rd6845, %rd31158, 32;
	and.b64  	%rd6846, %rd31157, 4294967295;
	add.s64 	%rd6847, %rd6842, %rd6846;
	add.s64 	%rd6848, %rd6847, %rd6840;
	add.s64 	%rd31157, %rd6848, %rd6845;
	setp.lt.u64 	%p943, %rd31157, 4294967296;
	@%p943 bra 	$L__BB3_669;
	shr.u64 	%rd6849, %rd31157, 32;
	and.b64  	%rd6850, %rd31156, 4294967295;
	add.s64 	%rd31156, %rd6849, %rd6850;
	setp.lt.u64 	%p945, %rd31156, 4294967296;
	@%p945 bra 	$L__BB3_669;
	shr.u64 	%rd6851, %rd31156, 32;
	and.b64  	%rd6852, %rd31155, 4294967295;
	add.s64 	%rd31155, %rd6851, %rd6852;
	setp.lt.u64 	%p947, %rd31155, 4294967296;
	@%p947 bra 	$L__BB3_669;
	shr.u64 	%rd6854, %rd31155, 32;
	and.b64  	%rd6855, %rd31154, 4294967295;
	add.s64 	%rd31154, %rd6854, %rd6855;
	setp.lt.u64 	%p949, %rd31154, 4294967296;
	mov.b64 	%rd31155, 4294967296;
	@%p949 bra 	$L__BB3_669;
	shr.u64 	%rd6857, %rd31154, 32;
	and.b64  	%rd6858, %rd31153, 4294967295;
	add.s64 	%rd31153, %rd6857, %rd6858;
	setp.lt.u64 	%p951, %rd31153, 4294967296;
	mov.b64 	%rd31154, 4294967296;
	mov.u64 	%rd31155, %rd31154;
	@%p951 bra 	$L__BB3_669;
	shr.u64 	%rd6860, %rd31153, 32;
	and.b64  	%rd6861, %rd31152, 4294967295;
	add.s64 	%rd31152, %rd6860, %rd6861;
	setp.lt.u64 	%p953, %rd31152, 4294967296;
	mov.b64 	%rd31153, 4294967296;
	mov.u64 	%rd31154, %rd31153;
	mov.u64 	%rd31155, %rd31153;
	@%p953 bra 	$L__BB3_669;
	shr.u64 	%rd6863, %rd31152, 32;
	and.b64  	%rd6864, %rd31151, 4294967295;
	add.s64 	%rd6865, %rd6863, %rd6864;
	setp.gt.u64 	%p4426, %rd6865, 4294967295;
	min.u64 	%rd31151, %rd6865, 4294967296;
	mov.b64 	%rd31152, 4294967296;
	mov.u64 	%rd31153, %rd31152;
	mov.u64 	%rd31154, %rd31152;
	mov.u64 	%rd31155, %rd31152;
$L__BB3_669:
	cvt.u32.u64 	%r11658, %rd31158;
	cvt.u32.u64 	%r11657, %rd31157;
	cvt.u32.u64 	%r11656, %rd31156;
	cvt.u32.u64 	%r11655, %rd31155;
	cvt.u32.u64 	%r11654, %rd31154;
	cvt.u32.u64 	%r11653, %rd31153;
	cvt.u32.u64 	%r11652, %rd31152;
	cvt.u32.u64 	%r11651, %rd31151;
	setp.lt.u32 	%p954, %r54, %r11651;
	or.pred  	%p955, %p4426, %p954;
	@%p955 bra 	$L__BB3_683;
	setp.gt.u32 	%p956, %r54, %r11651;
	@%p956 bra 	$L__BB3_684;
	setp.lt.u32 	%p957, %r56, %r11652;
	@%p957 bra 	$L__BB3_683;
	setp.gt.u32 	%p958, %r56, %r11652;
	@%p958 bra 	$L__BB3_684;
	setp.lt.u32 	%p959, %r57, %r11653;
	@%p959 bra 	$L__BB3_683;
	setp.gt.u32 	%p960, %r57, %r11653;
	@%p960 bra 	$L__BB3_684;
	setp.lt.u32 	%p961, %r58, %r11654;
	@%p961 bra 	$L__BB3_683;
	setp.gt.u32 	%p962, %r58, %r11654;
	@%p962 bra 	$L__BB3_684;
	setp.lt.u32 	%p963, %r59, %r11655;
	@%p963 bra 	$L__BB3_683;
	setp.gt.u32 	%p964, %r59, %r11655;
	@%p964 bra 	$L__BB3_684;
	setp.lt.u32 	%p965, %r55, %r11656;
	@%p965 bra 	$L__BB3_683;
	setp.gt.u32 	%p966, %r55, %r11656;
	@%p966 bra 	$L__BB3_684;
	setp.lt.u32 	%p967, %r60, %r11657;
	@%p967 bra 	$L__BB3_683;
	setp.gt.u32 	%p968, %r60, %r11657;
	setp.gt.u32 	%p969, %r692, %r11658;
	or.pred  	%p970, %p968, %p969;
	@%p970 bra 	$L__BB3_684;
$L__BB3_683:
	// begin inline asm
	sub.cc.u32 %r11658, %r11658, %r692;
	subc.cc.u32 %r11657, %r11657, %r60;
	subc.cc.u32 %r11656, %r11656, %r55;
	subc.cc.u32 %r11655, %r11655, %r59;
	subc.cc.u32 %r11654, %r11654, %r58;
	subc.cc.u32 %r11653, %r11653, %r57;
	subc.cc.u32 %r11652, %r11652, %r56;
	subc.u32 %r11651, %r11651, %r54;
	
	// end inline asm
$L__BB3_684:
	setp.gt.u32 	%p971, %r11651, %r54;
	@%p971 bra 	$L__BB3_697;
	bra.uni 	$L__BB3_698;
$L__BB3_685:
	setp.gt.u32 	%p973, %r11652, %r56;
	@%p973 bra 	$L__BB3_697;
	setp.lt.u32 	%p974, %r11652, %r56;
	@%p974 bra 	$L__BB3_699;
	setp.gt.u32 	%p975, %r11653, %r57;
	@%p975 bra 	$L__BB3_697;
	setp.lt.u32 	%p976, %r11653, %r57;
	@%p976 bra 	$L__BB3_699;
	setp.gt.u32 	%p977, %r11654, %r58;
	@%p977 bra 	$L__BB3_697;
	setp.lt.u32 	%p978, %r11654, %r58;
	@%p978 bra 	$L__BB3_699;
	setp.gt.u32 	%p979, %r11655, %r59;
	@%p979 bra 	$L__BB3_697;
	setp.lt.u32 	%p980, %r11655, %r59;
	@%p980 bra 	$L__BB3_699;
	setp.gt.u32 	%p981, %r11656, %r55;
	@%p981 bra 	$L__BB3_697;
	setp.lt.u32 	%p982, %r11656, %r55;
	@%p982 bra 	$L__BB3_699;
	setp.gt.u32 	%p983, %r11657, %r60;
	@%p983 bra 	$L__BB3_697;
	setp.lt.u32 	%p984, %r11657, %r60;
	setp.lt.u32 	%p985, %r11658, %r692;
	or.pred  	%p986, %p984, %p985;
	@%p986 bra 	$L__BB3_699;
$L__BB3_697:
	// begin inline asm
	sub.cc.u32 %r11658, %r11658, %r692;
	subc.cc.u32 %r11657, %r11657, %r60;
	subc.cc.u32 %r11656, %r11656, %r55;
	subc.cc.u32 %r11655, %r11655, %r59;
	subc.cc.u32 %r11654, %r11654, %r58;
	subc.cc.u32 %r11653, %r11653, %r57;
	subc.cc.u32 %r11652, %r11652, %r56;
	subc.u32 %r11651, %r11651, %r54;
	
	// end inline asm
	bra.uni 	$L__BB3_699;
$L__BB3_698:
	setp.lt.u32 	%p972, %r11651, %r54;
	@%p972 bra 	$L__BB3_699;
	bra.uni 	$L__BB3_685;
$L__BB3_699:
	mul.wide.u32 	%rd6867, %r12113, %r11594;
	shr.u64 	%rd6868, %rd6867, 32;
	mul.wide.u32 	%rd6869, %r12112, %r11594;
	add.s64 	%rd6870, %rd6868, %rd6869;
	shr.u64 	%rd6871, %rd6870, 32;
	mul.wide.u32 	%rd6872, %r12111, %r11594;
	add.s64 	%rd6873, %rd6871, %rd6872;
	shr.u64 	%rd6874, %rd6873, 32;
	mul.wide.u32 	%rd6875, %r12110, %r11594;
	add.s64 	%rd6876, %rd6874, %rd6875;
	shr.u64 	%rd6877, %rd6876, 32;
	mul.wide.u32 	%rd6878, %r12109, %r11594;
	add.s64 	%rd6879, %rd6877, %rd6878;
	shr.u64 	%rd6880, %rd6879, 32;
	mul.wide.u32 	%rd6881, %r12108, %r11594;
	add.s64 	%rd6882, %rd6880, %rd6881;
	shr.u64 	%rd6883, %rd6882, 32;
	mul.wide.u32 	%rd6884, %r12107, %r11594;
	add.s64 	%rd6885, %rd6883, %rd6884;
	shr.u64 	%rd6886, %rd6885, 32;
	mul.wide.u32 	%rd6887, %r12106, %r11594;
	add.s64 	%rd6888, %rd6886, %rd6887;
	shr.u64 	%rd6889, %rd6888, 32;
	and.b64  	%rd6890, %rd6870, 4294967295;
	mul.wide.u32 	%rd6891, %r12113, %r11593;
	add.s64 	%rd6892, %rd6891, %rd6890;
	shr.u64 	%rd6893, %rd6892, 32;
	and.b64  	%rd6894, %rd6873, 4294967295;
	mul.wide.u32 	%rd6895, %r12112, %r11593;
	add.s64 	%rd6896, %rd6893, %rd6894;
	add.s64 	%rd6897, %rd6896, %rd6895;
	shr.u64 	%rd6898, %rd6897, 32;
	and.b64  	%rd6899, %rd6876, 4294967295;
	mul.wide.u32 	%rd6900, %r12111, %r11593;
	add.s64 	%rd6901, %rd6898, %rd6899;
	add.s64 	%rd6902, %rd6901, %rd6900;
	shr.u64 	%rd6903, %rd6902, 32;
	and.b64  	%rd6904, %rd6879, 4294967295;
	mul.wide.u32 	%rd6905, %r12110, %r11593;
	add.s64 	%rd6906, %rd6903, %rd6904;
	add.s64 	%rd6907, %rd6906, %rd6905;
	shr.u64 	%rd6908, %rd6907, 32;
	and.b64  	%rd6909, %rd6882, 4294967295;
	mul.wide.u32 	%rd6910, %r12109, %r11593;
	add.s64 	%rd6911, %rd6908, %rd6909;
	add.s64 	%rd6912, %rd6911, %rd6910;
	shr.u64 	%rd6913, %rd6912, 32;
	and.b64  	%rd6914, %rd6885, 4294967295;
	mul.wide.u32 	%rd6915, %r12108, %r11593;
	add.s64 	%rd6916, %rd6913, %rd6914;
	add.s64 	%rd6917, %rd6916, %rd6915;
	shr.u64 	%rd6918, %rd6917, 32;
	and.b64  	%rd6919, %rd6888, 4294967295;
	mul.wide.u32 	%rd6920, %r12107, %r11593;
	add.s64 	%rd6921, %rd6918, %rd6919;
	add.s64 	%rd6922, %rd6921, %rd6920;
	shr.u64 	%rd6923, %rd6922, 32;
	mul.wide.u32 	%rd6924, %r12106, %r11593;
	add.s64 	%rd6925, %rd6923, %rd6889;
	add.s64 	%rd6926, %rd6925, %rd6924;
	shr.u64 	%rd6927, %rd6926, 32;
	and.b64  	%rd6928, %rd6897, 4294967295;
	mul.wide.u32 	%rd6929, %r12113, %r11592;
	add.s64 	%rd6930, %rd6929, %rd6928;
	shr.u64 	%rd6931, %rd6930, 32;
	and.b64  	%rd6932, %rd6902, 4294967295;
	mul.wide.u32 	%rd6933, %r12112, %r11592;
	add.s64 	%rd6934, %rd6931, %rd6932;
	add.s64 	%rd6935, %rd6934, %rd6933;
	shr.u64 	%rd6936, %rd6935, 32;
	and.b64  	%rd6937, %rd6907, 4294967295;
	mul.wide.u32 	%rd6938, %r12111, %r11592;
	add.s64 	%rd6939, %rd6936, %rd6937;
	add.s64 	%rd6940, %rd6939, %rd6938;
	shr.u64 	%rd6941, %rd6940, 32;
	and.b64  	%rd6942, %rd6912, 4294967295;
	mul.wide.u32 	%rd6943, %r12110, %r11592;
	add.s64 	%rd6944, %rd6941, %rd6942;
	add.s64 	%rd6945, %rd6944, %rd6943;
	shr.u64 	%rd6946, %rd6945, 32;
	and.b64  	%rd6947, %rd6917, 4294967295;
	mul.wide.u32 	%rd6948, %r12109, %r11592;
	add.s64 	%rd6949, %rd6946, %rd6947;
	add.s64 	%rd6950, %rd6949, %rd6948;
	shr.u64 	%rd6951, %rd6950, 32;
	and.b64  	%rd6952, %rd6922, 4294967295;
	mul.wide.u32 	%rd6953, %r12108, %r11592;
	add.s64 	%rd6954, %rd6951, %rd6952;
	add.s64 	%rd6955, %rd6954, %rd6953;
	shr.u64 	%rd6956, %rd6955, 32;
	and.b64  	%rd6957, %rd6926, 4294967295;
	mul.wide.u32 	%rd6958, %r12107, %r11592;
	add.s64 	%rd6959, %rd6956, %rd6957;
	add.s64 	%rd6960, %rd6959, %rd6958;
	shr.u64 	%rd6961, %rd6960, 32;
	mul.wide.u32 	%rd6962, %r12106, %r11592;
	add.s64 	%rd6963, %rd6961, %rd6927;
	add.s64 	%rd6964, %rd6963, %rd6962;
	shr.u64 	%rd6965, %rd6964, 32;
	and.b64  	%rd6966, %rd6935, 4294967295;
	mul.wide.u32 	%rd6967, %r12113, %r11591;
	add.s64 	%rd6968, %rd6967, %rd6966;
	shr.u64 	%rd6969, %rd6968, 32;
	and.b64  	%rd6970, %rd6940, 4294967295;
	mul.wide.u32 	%rd6971, %r12112, %r11591;
	add.s64 	%rd6972, %rd6969, %rd6970;
	add.s64 	%rd6973, %rd6972, %rd6971;
	shr.u64 	%rd6974, %rd6973, 32;
	and.b64  	%rd6975, %rd6945, 4294967295;
	mul.wide.u32 	%rd6976, %r12111, %r11591;
	add.s64 	%rd6977, %rd6974, %rd6975;
	add.s64 	%rd6978, %rd6977, %rd6976;
	shr.u64 	%rd6979, %rd6978, 32;
	and.b64  	%rd6980, %rd6950, 4294967295;
	mul.wide.u32 	%rd6981, %r12110, %r11591;
	add.s64 	%rd6982, %rd6979, %rd6980;
	add.s64 	%rd6983, %rd6982, %rd6981;
	shr.u64 	%rd6984, %rd6983, 32;
	and.b64  	%rd6985, %rd6955, 4294967295;
	mul.wide.u32 	%rd6986, %r12109, %r11591;
	add.s64 	%rd6987, %rd6984, %rd6985;
	add.s64 	%rd6988, %rd6987, %rd6986;
	shr.u64 	%rd6989, %rd6988, 32;
	and.b64  	%rd6990, %rd6960, 4294967295;
	mul.wide.u32 	%rd6991, %r12108, %r11591;
	add.s64 	%rd6992, %rd6989, %rd6990;
	add.s64 	%rd6993, %rd6992, %rd6991;
	shr.u64 	%rd6994, %rd6993, 32;
	and.b64  	%rd6995, %rd6964, 4294967295;
	mul.wide.u32 	%rd6996, %r12107, %r11591;
	add.s64 	%rd6997, %rd6994, %rd6995;
	add.s64 	%rd6998, %rd6997, %rd6996;
	shr.u64 	%rd6999, %rd6998, 32;
	mul.wide.u32 	%rd7000, %r12106, %r11591;
	add.s64 	%rd7001, %rd6999, %rd6965;
	add.s64 	%rd7002, %rd7001, %rd7000;
	shr.u64 	%rd7003, %rd7002, 32;
	and.b64  	%rd7004, %rd6973, 4294967295;
	mul.wide.u32 	%rd7005, %r12113, %r11590;
	add.s64 	%rd7006, %rd7005, %rd7004;
	shr.u64 	%rd7007, %rd7006, 32;
	and.b64  	%rd7008, %rd6978, 4294967295;
	mul.wide.u32 	%rd7009, %r12112, %r11590;
	add.s64 	%rd7010, %rd7007, %rd7008;
	add.s64 	%rd7011, %rd7010, %rd7009;
	shr.u64 	%rd7012, %rd7011, 32;
	and.b64  	%rd7013, %rd6983, 4294967295;
	mul.wide.u32 	%rd7014, %r12111, %r11590;
	add.s64 	%rd7015, %rd7012, %rd7013;
	add.s64 	%rd7016, %rd7015, %rd7014;
	shr.u64 	%rd7017, %rd7016, 32;
	and.b64  	%rd7018, %rd6988, 4294967295;
	mul.wide.u32 	%rd7019, %r12110, %r11590;
	add.s64 	%rd7020, %rd7017, %rd7018;
	add.s64 	%rd7021, %rd7020, %rd7019;
	shr.u64 	%rd7022, %rd7021, 32;
	and.b64  	%rd7023, %rd6993, 4294967295;
	mul.wide.u32 	%rd7024, %r12109, %r11590;
	add.s64 	%rd7025, %rd7022, %rd7023;
	add.s64 	%rd7026, %rd7025, %rd7024;
	shr.u64 	%rd7027, %rd7026, 32;
	and.b64  	%rd7028, %rd6998, 4294967295;
	mul.wide.u32 	%rd7029, %r12108, %r11590;
	add.s64 	%rd7030, %rd7027, %rd7028;
	add.s64 	%rd7031, %rd7030, %rd7029;
	shr.u64 	%rd7032, %rd7031, 32;
	and.b64  	%rd7033, %rd7002, 4294967295;
	mul.wide.u32 	%rd7034, %r12107, %r11590;
	add.s64 	%rd7035, %rd7032, %rd7033;
	add.s64 	%rd7036, %rd7035, %rd7034;
	shr.u64 	%rd7037, %rd7036, 32;
	mul.wide.u32 	%rd7038, %r12106, %r11590;
	add.s64 	%rd7039, %rd7037, %rd7003;
	add.s64 	%rd7040, %rd7039, %rd7038;
	shr.u64 	%rd7041, %rd7040, 32;
	and.b64  	%rd7042, %rd7011, 4294967295;
	mul.wide.u32 	%rd7043, %r12113, %r11589;
	add.s64 	%rd7044, %rd7043, %rd7042;
	shr.u64 	%rd7045, %rd7044, 32;
	and.b64  	%rd7046, %rd7016, 4294967295;
	mul.wide.u32 	%rd7047, %r12112, %r11589;
	add.s64 	%rd7048, %rd7045, %rd7046;
	add.s64 	%rd7049, %rd7048, %rd7047;
	shr.u64 	%rd7050, %rd7049, 32;
	and.b64  	%rd7051, %rd7021, 4294967295;
	mul.wide.u32 	%rd7052, %r12111, %r11589;
	add.s64 	%rd7053, %rd7050, %rd7051;
	add.s64 	%rd7054, %rd7053, %rd7052;
	shr.u64 	%rd7055, %rd7054, 32;
	and.b64  	%rd7056, %rd7026, 4294967295;
	mul.wide.u32 	%rd7057, %r12110, %r11589;
	add.s64 	%rd7058, %rd7055, %rd7056;
	add.s64 	%rd7059, %rd7058, %rd7057;
	shr.u64 	%rd7060, %rd7059, 32;
	and.b64  	%rd7061, %rd7031, 4294967295;
	mul.wide.u32 	%rd7062, %r12109, %r11589;
	add.s64 	%rd7063, %rd7060, %rd7061;
	add.s64 	%rd7064, %rd7063, %rd7062;
	shr.u64 	%rd7065, %rd7064, 32;
	and.b64  	%rd7066, %rd7036, 4294967295;
	mul.wide.u32 	%rd7067, %r12108, %r11589;
	add.s64 	%rd7068, %rd7065, %rd7066;
	add.s64 	%rd7069, %rd7068, %rd7067;
	shr.u64 	%rd7070, %rd7069, 32;
	and.b64  	%rd7071, %rd7040, 4294967295;
	mul.wide.u32 	%rd7072, %r12107, %r11589;
	add.s64 	%rd7073, %rd7070, %rd7071;
	add.s64 	%rd7074, %rd7073, %rd7072;
	shr.u64 	%rd7075, %rd7074, 32;
	mul.wide.u32 	%rd7076, %r12106, %r11589;
	add.s64 	%rd7077, %rd7075, %rd7041;
	add.s64 	%rd7078, %rd7077, %rd7076;
	shr.u64 	%rd7079, %rd7078, 32;
	and.b64  	%rd7080, %rd7049, 4294967295;
	mul.wide.u32 	%rd7081, %r12113, %r11588;
	add.s64 	%rd7082, %rd7081, %rd7080;
	shr.u64 	%rd7083, %rd7082, 32;
	and.b64  	%rd7084, %rd7054, 4294967295;
	mul.wide.u32 	%rd7085, %r12112, %r11588;
	add.s64 	%rd7086, %rd7083, %rd7084;
	add.s64 	%rd7087, %rd7086, %rd7085;
	shr.u64 	%rd7088, %rd7087, 32;
	and.b64  	%rd7089, %rd7059, 4294967295;
	mul.wide.u32 	%rd7090, %r12111, %r11588;
	add.s64 	%rd7091, %rd7088, %rd7089;
	add.s64 	%rd7092, %rd7091, %rd7090;
	shr.u64 	%rd7093, %rd7092, 32;
	and.b64  	%rd7094, %rd7064, 4294967295;
	mul.wide.u32 	%rd7095, %r12110, %r11588;
	add.s64 	%rd7096, %rd7093, %rd7094;
	add.s64 	%rd7097, %rd7096, %rd7095;
	shr.u64 	%rd7098, %rd7097, 32;
	and.b64  	%rd7099, %rd7069, 4294967295;
	mul.wide.u32 	%rd7100, %r12109, %r11588;
	add.s64 	%rd7101, %rd7098, %rd7099;
	add.s64 	%rd7102, %rd7101, %rd7100;
	shr.u64 	%rd7103, %rd7102, 32;
	and.b64  	%rd7104, %rd7074, 4294967295;
	mul.wide.u32 	%rd7105, %r12108, %r11588;
	add.s64 	%rd7106, %rd7103, %rd7104;
	add.s64 	%rd7107, %rd7106, %rd7105;
	shr.u64 	%rd7108, %rd7107, 32;
	and.b64  	%rd7109, %rd7078, 4294967295;
	mul.wide.u32 	%rd7110, %r12107, %r11588;
	add.s64 	%rd7111, %rd7108, %rd7109;
	add.s64 	%rd7112, %rd7111, %rd7110;
	shr.u64 	%rd7113, %rd7112, 32;
	mul.wide.u32 	%rd7114, %r12106, %r11588;
	add.s64 	%rd7115, %rd7113, %rd7079;
	add.s64 	%rd7116, %rd7115, %rd7114;
	shr.u64 	%rd7117, %rd7116, 32;
	and.b64  	%rd7118, %rd7087, 4294967295;
	mul.wide.u32 	%rd7119, %r12113, %r11587;
	add.s64 	%rd7120, %rd7119, %rd7118;
	shr.u64 	%rd7121, %rd7120, 32;
	and.b64  	%rd7122, %rd7092, 4294967295;
	mul.wide.u32 	%rd7123, %r12112, %r11587;
	add.s64 	%rd7124, %rd7121, %rd7122;
	add.s64 	%rd7125, %rd7124, %rd7123;
	shr.u64 	%rd7126, %rd7125, 32;
	and.b64  	%rd7127, %rd7097, 4294967295;
	mul.wide.u32 	%rd7128, %r12111, %r11587;
	add.s64 	%rd7129, %rd7126, %rd7127;
	add.s64 	%rd7130, %rd7129, %rd7128;
	shr.u64 	%rd7131, %rd7130, 32;
	and.b64  	%rd7132, %rd7102, 4294967295;
	mul.wide.u32 	%rd7133, %r12110, %r11587;
	add.s64 	%rd7134, %rd7131, %rd7132;
	add.s64 	%rd7135, %rd7134, %rd7133;
	shr.u64 	%rd7136, %rd7135, 32;
	and.b64  	%rd7137, %rd7107, 4294967295;
	mul.wide.u32 	%rd7138, %r12109, %r11587;
	add.s64 	%rd7139, %rd7136, %rd7137;
	add.s64 	%rd7140, %rd7139, %rd7138;
	shr.u64 	%rd7141, %rd7140, 32;
	and.b64  	%rd7142, %rd7112, 4294967295;
	mul.wide.u32 	%rd7143, %r12108, %r11587;
	add.s64 	%rd7144, %rd7141, %rd7142;
	add.s64 	%rd7145, %rd7144, %rd7143;
	shr.u64 	%rd7146, %rd7145, 32;
	and.b64  	%rd7147, %rd7116, 4294967295;
	mul.wide.u32 	%rd7148, %r12107, %r11587;
	add.s64 	%rd7149, %rd7146, %rd7147;
	add.s64 	%rd7150, %rd7149, %rd7148;
	shr.u64 	%rd7151, %rd7150, 32;
	mul.wide.u32 	%rd7152, %r12106, %r11587;
	add.s64 	%rd7153, %rd7151, %rd7117;
	add.s64 	%rd7154, %rd7153, %rd7152;
	shr.u64 	%rd7155, %rd7154, 32;
	{ .reg .b32 tmp; mov.b64 {tmp, %r6893}, %rd7154; }
	and.b64  	%rd7156, %rd7125, 4294967295;
	mul.lo.s64 	%rd7157, %rd7156, 977;
	and.b64  	%rd7158, %rd6867, 4294967295;
	and.b64  	%rd7159, %rd7157, 4294967295;
	add.s64 	%rd31166, %rd7159, %rd7158;
	shr.u64 	%rd7160, %rd7157, 32;
	shr.u64 	%rd7161, %rd31166, 32;
	add.s64 	%rd7162, %rd7161, %rd7160;
	and.b64  	%rd7163, %rd7130, 4294967295;
	mul.lo.s64 	%rd7164, %rd7163, 977;
	and.b64  	%rd7165, %rd6892, 4294967295;
	and.b64  	%rd7166, %rd7164, 4294967295;
	add.s64 	%rd7167, %rd7162, %rd7165;
	add.s64 	%rd7168, %rd7167, %rd7166;
	add.s64 	%rd31165, %rd7168, %rd7156;
	shr.u64 	%rd7169, %rd7164, 32;
	shr.u64 	%rd7170, %rd31165, 32;
	add.s64 	%rd7171, %rd7170, %rd7169;
	and.b64  	%rd7172, %rd7135, 4294967295;
	mul.lo.s64 	%rd7173, %rd7172, 977;
	and.b64  	%rd7174, %rd6930, 4294967295;
	and.b64  	%rd7175, %rd7173, 4294967295;
	add.s64 	%rd7176, %rd7171, %rd7174;
	add.s64 	%rd7177, %rd7176, %rd7175;
	add.s64 	%rd31164, %rd7177, %rd7163;
	shr.u64 	%rd7178, %rd7173, 32;
	shr.u64 	%rd7179, %rd31164, 32;
	add.s64 	%rd7180, %rd7179, %rd7178;
	and.b64  	%rd7181, %rd7140, 4294967295;
	mul.lo.s64 	%rd7182, %rd7181, 977;
	and.b64  	%rd7183, %rd6968, 4294967295;
	and.b64  	%rd7184, %rd7182, 4294967295;
	add.s64 	%rd7185, %rd7180, %rd7183;
	add.s64 	%rd7186, %rd7185, %rd7184;
	add.s64 	%rd31163, %rd7186, %rd7172;
	shr.u64 	%rd7187, %rd7182, 32;
	shr.u64 	%rd7188, %rd31163, 32;
	add.s64 	%rd7189, %rd7188, %rd7187;
	and.b64  	%rd7190, %rd7145, 4294967295;
	mul.lo.s64 	%rd7191, %rd7190, 977;
	and.b64  	%rd7192, %rd7006, 4294967295;
	and.b64  	%rd7193, %rd7191, 4294967295;
	add.s64 	%rd7194, %rd7189, %rd7192;
	add.s64 	%rd7195, %rd7194, %rd7193;
	add.s64 	%rd31162, %rd7195, %rd7181;
	shr.u64 	%rd7196, %rd7191, 32;
	shr.u64 	%rd7197, %rd31162, 32;
	add.s64 	%rd7198, %rd7197, %rd7196;
	and.b64  	%rd7199, %rd7150, 4294967295;
	mul.lo.s64 	%rd7200, %rd7199, 977;
	and.b64  	%rd7201, %rd7044, 4294967295;
	and.b64  	%rd7202, %rd7200, 4294967295;
	add.s64 	%rd7203, %rd7198, %rd7201;
	add.s64 	%rd7204, %rd7203, %rd7202;
	add.s64 	%rd31161, %rd7204, %rd7190;
	shr.u64 	%rd7205, %rd7200, 32;
	shr.u64 	%rd7206, %rd31161, 32;
	add.s64 	%rd7207, %rd7206, %rd7205;
	and.b64  	%rd7208, %rd7154, 4294967295;
	mul.lo.s64 	%rd7209, %rd7208, 977;
	and.b64  	%rd7210, %rd7082, 4294967295;
	and.b64  	%rd7211, %rd7209, 4294967295;
	add.s64 	%rd7212, %rd7207, %rd7210;
	add.s64 	%rd7213, %rd7212, %rd7211;
	add.s64 	%rd31160, %rd7213, %rd7199;
	shr.u64 	%rd7214, %rd7209, 32;
	shr.u64 	%rd7215, %rd31160, 32;
	add.s64 	%rd7216, %rd7215, %rd7214;
	mul.lo.s64 	%rd7217, %rd7155, 977;
	and.b64  	%rd7218, %rd7120, 4294967295;
	and.b64  	%rd7219, %rd7217, 4294967295;
	add.s64 	%rd7220, %rd7216, %rd7218;
	add.s64 	%rd7221, %rd7220, %rd7219;
	add.s64 	%rd31159, %rd7221, %rd7208;
	shr.u64 	%rd7222, %rd7217, 32;
	shr.u64 	%rd7223, %rd31159, 32;
	cvt.u32.u64 	%r6894, %rd7223;
	cvt.u32.u64 	%r6895, %rd7222;
	add.s32 	%r6896, %r6894, %r6895;
	add.s32 	%r897, %r6896, %r6893;
	setp.eq.s32 	%p988, %r897, 0;
	mov.pred 	%p4427, 0;
	@%p988 bra 	$L__BB3_707;
	cvt.u64.u32 	%rd7224, %r897;
	mul.wide.u32 	%rd7225, %r897, 977;
	shr.u64 	%rd7226, %rd7225, 32;
	and.b64  	%rd7227, %rd31166, 4294967295;
	and.b64  	%rd7228, %rd7225, 4294967295;
	add.s64 	%rd31166, %rd7228, %rd7227;
	shr.u64 	%rd7229, %rd31166, 32;
	and.b64  	%rd7230, %rd31165, 4294967295;
	add.s64 	%rd7231, %rd7226, %rd7230;
	add.s64 	%rd7232, %rd7231, %rd7224;
	add.s64 	%rd31165, %rd7232, %rd7229;
	setp.lt.u64 	%p990, %rd31165, 4294967296;
	@%p990 bra 	$L__BB3_707;
	shr.u64 	%rd7233, %rd31165, 32;
	and.b64  	%rd7234, %rd31164, 4294967295;
	add.s64 	%rd31164, %rd7233, %rd7234;
	setp.lt.u64 	%p992, %rd31164, 4294967296;
	@%p992 bra 	$L__BB3_707;
	shr.u64 	%rd7235, %rd31164, 32;
	and.b64  	%rd7236, %rd31163, 4294967295;
	add.s64 	%rd31163, %rd7235, %rd7236;
	setp.lt.u64 	%p994, %rd31163, 4294967296;
	@%p994 bra 	$L__BB3_707;
	shr.u64 	%rd7238, %rd31163, 32;
	and.b64  	%rd7239, %rd31162, 4294967295;
	add.s64 	%rd31162, %rd7238, %rd7239;
	setp.lt.u64 	%p996, %rd31162, 4294967296;
	mov.b64 	%rd31163, 4294967296;
	@%p996 bra 	$L__BB3_707;
	shr.u64 	%rd7241, %rd31162, 32;
	and.b64  	%rd7242, %rd31161, 4294967295;
	add.s64 	%rd31161, %rd7241, %rd7242;
	setp.lt.u64 	%p998, %rd31161, 4294967296;
	mov.b64 	%rd31162, 4294967296;
	mov.u64 	%rd31163, %rd31162;
	@%p998 bra 	$L__BB3_707;
	shr.u64 	%rd7244, %rd31161, 32;
	and.b64  	%rd7245, %rd31160, 4294967295;
	add.s64 	%rd31160, %rd7244, %rd7245;
	setp.lt.u64 	%p1000, %rd31160, 4294967296;
	mov.b64 	%rd31161, 4294967296;
	mov.u64 	%rd31162, %rd31161;
	mov.u64 	%rd31163, %rd31161;
	@%p1000 bra 	$L__BB3_707;
	shr.u64 	%rd7247, %rd31160, 32;
	and.b64  	%rd7248, %rd31159, 4294967295;
	add.s64 	%rd7249, %rd7247, %rd7248;
	setp.gt.u64 	%p4427, %rd7249, 4294967295;
	min.u64 	%rd31159, %rd7249, 4294967296;
	mov.b64 	%rd31160, 4294967296;
	mov.u64 	%rd31161, %rd31160;
	mov.u64 	%rd31162, %rd31160;
	mov.u64 	%rd31163, %rd31160;
$L__BB3_707:
	cvt.u32.u64 	%r11674, %rd31166;
	cvt.u32.u64 	%r11673, %rd31165;
	cvt.u32.u64 	%r11672, %rd31164;
	cvt.u32.u64 	%r11671, %rd31163;
	cvt.u32.u64 	%r11670, %rd31162;
	cvt.u32.u64 	%r11669, %rd31161;
	cvt.u32.u64 	%r11668, %rd31160;
	cvt.u32.u64 	%r11667, %rd31159;
	setp.lt.u32 	%p1001, %r54, %r11667;
	or.pred  	%p1002, %p4427, %p1001;
	@%p1002 bra 	$L__BB3_721;
	setp.gt.u32 	%p1003, %r54, %r11667;
	@%p1003 bra 	$L__BB3_722;
	setp.lt.u32 	%p1004, %r56, %r11668;
	@%p1004 bra 	$L__BB3_721;
	setp.gt.u32 	%p1005, %r56, %r11668;
	@%p1005 bra 	$L__BB3_722;
	setp.lt.u32 	%p1006, %r57, %r11669;
	@%p1006 bra 	$L__BB3_721;
	setp.gt.u32 	%p1007, %r57, %r11669;
	@%p1007 bra 	$L__BB3_722;
	setp.lt.u32 	%p1008, %r58, %r11670;
	@%p1008 bra 	$L__BB3_721;
	setp.gt.u32 	%p1009, %r58, %r11670;
	@%p1009 bra 	$L__BB3_722;
	setp.lt.u32 	%p1010, %r59, %r11671;
	@%p1010 bra 	$L__BB3_721;
	setp.gt.u32 	%p1011, %r59, %r11671;
	@%p1011 bra 	$L__BB3_722;
	setp.lt.u32 	%p1012, %r55, %r11672;
	@%p1012 bra 	$L__BB3_721;
	setp.gt.u32 	%p1013, %r55, %r11672;
	@%p1013 bra 	$L__BB3_722;
	setp.lt.u32 	%p1014, %r60, %r11673;
	@%p1014 bra 	$L__BB3_721;
	setp.gt.u32 	%p1015, %r60, %r11673;
	setp.gt.u32 	%p1016, %r692, %r11674;
	or.pred  	%p1017, %p1015, %p1016;
	@%p1017 bra 	$L__BB3_722;
$L__BB3_721:
	// begin inline asm
	sub.cc.u32 %r11674, %r11674, %r692;
	subc.cc.u32 %r11673, %r11673, %r60;
	subc.cc.u32 %r11672, %r11672, %r55;
	subc.cc.u32 %r11671, %r11671, %r59;
	subc.cc.u32 %r11670, %r11670, %r58;
	subc.cc.u32 %r11669, %r11669, %r57;
	subc.cc.u32 %r11668, %r11668, %r56;
	subc.u32 %r11667, %r11667, %r54;
	
	// end inline asm
$L__BB3_722:
	setp.gt.u32 	%p1018, %r11667, %r54;
	@%p1018 bra 	$L__BB3_735;
	bra.uni 	$L__BB3_736;
$L__BB3_723:
	setp.gt.u32 	%p1020, %r11668, %r56;
	@%p1020 bra 	$L__BB3_735;
	setp.lt.u32 	%p1021, %r11668, %r56;
	@%p1021 bra 	$L__BB3_737;
	setp.gt.u32 	%p1022, %r11669, %r57;
	@%p1022 bra 	$L__BB3_735;
	setp.lt.u32 	%p1023, %r11669, %r57;
	@%p1023 bra 	$L__BB3_737;
	setp.gt.u32 	%p1024, %r11670, %r58;
	@%p1024 bra 	$L__BB3_735;
	setp.lt.u32 	%p1025, %r11670, %r58;
	@%p1025 bra 	$L__BB3_737;
	setp.gt.u32 	%p1026, %r11671, %r59;
	@%p1026 bra 	$L__BB3_735;
	setp.lt.u32 	%p1027, %r11671, %r59;
	@%p1027 bra 	$L__BB3_737;
	setp.gt.u32 	%p1028, %r11672, %r55;
	@%p1028 bra 	$L__BB3_735;
	setp.lt.u32 	%p1029, %r11672, %r55;
	@%p1029 bra 	$L__BB3_737;
	setp.gt.u32 	%p1030, %r11673, %r60;
	@%p1030 bra 	$L__BB3_735;
	setp.lt.u32 	%p1031, %r11673, %r60;
	setp.lt.u32 	%p1032, %r11674, %r692;
	or.pred  	%p1033, %p1031, %p1032;
	@%p1033 bra 	$L__BB3_737;
$L__BB3_735:
	// begin inline asm
	sub.cc.u32 %r11674, %r11674, %r692;
	subc.cc.u32 %r11673, %r11673, %r60;
	subc.cc.u32 %r11672, %r11672, %r55;
	subc.cc.u32 %r11671, %r11671, %r59;
	subc.cc.u32 %r11670, %r11670, %r58;
	subc.cc.u32 %r11669, %r11669, %r57;
	subc.cc.u32 %r11668, %r11668, %r56;
	subc.u32 %r11667, %r11667, %r54;
	
	// end inline asm
	bra.uni 	$L__BB3_737;
$L__BB3_736:
	setp.lt.u32 	%p1019, %r11667, %r54;
	@%p1019 bra 	$L__BB3_737;
	bra.uni 	$L__BB3_723;
$L__BB3_737:
	mul.wide.u32 	%rd7251, %r11658, %r11570;
	shr.u64 	%rd7252, %rd7251, 32;
	mul.wide.u32 	%rd7253, %r11657, %r11570;
	add.s64 	%rd7254, %rd7252, %rd7253;
	shr.u64 	%rd7255, %rd7254, 32;
	mul.wide.u32 	%rd7256, %r11656, %r11570;
	add.s64 	%rd7257, %rd7255, %rd7256;
	shr.u64 	%rd7258, %rd7257, 32;
	mul.wide.u32 	%rd7259, %r11655, %r11570;
	add.s64 	%rd7260, %rd7258, %rd7259;
	shr.u64 	%rd7261, %rd7260, 32;
	mul.wide.u32 	%rd7262, %r11654, %r11570;
	add.s64 	%rd7263, %rd7261, %rd7262;
	shr.u64 	%rd7264, %rd7263, 32;
	mul.wide.u32 	%rd7265, %r11653, %r11570;
	add.s64 	%rd7266, %rd7264, %rd7265;
	shr.u64 	%rd7267, %rd7266, 32;
	mul.wide.u32 	%rd7268, %r11652, %r11570;
	add.s64 	%rd7269, %rd7267, %rd7268;
	shr.u64 	%rd7270, %rd7269, 32;
	mul.wide.u32 	%rd7271, %r11651, %r11570;
	add.s64 	%rd7272, %rd7270, %rd7271;
	shr.u64 	%rd7273, %rd7272, 32;
	and.b64  	%rd7274, %rd7254, 4294967295;
	mul.wide.u32 	%rd7275, %r11658, %r11569;
	add.s64 	%rd7276, %rd7275, %rd7274;
	shr.u64 	%rd7277, %rd7276, 32;
	and.b64  	%rd7278, %rd7257, 4294967295;
	mul.wide.u32 	%rd7279, %r11657, %r11569;
	add.s64 	%rd7280, %rd7277, %rd7278;
	add.s64 	%rd7281, %rd7280, %rd7279;
	shr.u64 	%rd7282, %rd7281, 32;
	and.b64  	%rd7283, %rd7260, 4294967295;
	mul.wide.u32 	%rd7284, %r11656, %r11569;
	add.s64 	%rd7285, %rd7282, %rd7283;
	add.s64 	%rd7286, %rd7285, %rd7284;
	shr.u64 	%rd7287, %rd7286, 32;
	and.b64  	%rd7288, %rd7263, 4294967295;
	mul.wide.u32 	%rd7289, %r11655, %r11569;
	add.s64 	%rd7290, %rd7287, %rd7288;
	add.s64 	%rd7291, %rd7290, %rd7289;
	shr.u64 	%rd7292, %rd7291, 32;
	and.b64  	%rd7293, %rd7266, 4294967295;
	mul.wide.u32 	%rd7294, %r11654, %r11569;
	add.s64 	%rd7295, %rd7292, %rd7293;
	add.s64 	%rd7296, %rd7295, %rd7294;
	shr.u64 	%rd7297, %rd7296, 32;
	and.b64  	%rd7298, %rd7269, 4294967295;
	mul.wide.u32 	%rd7299, %r11653, %r11569;
	add.s64 	%rd7300, %rd7297, %rd7298;
	add.s64 	%rd7301, %rd7300, %rd7299;
	shr.u64 	%rd7302, %rd7301, 32;
	and.b64  	%rd7303, %rd7272, 4294967295;
	mul.wide.u32 	%rd7304, %r11652, %r11569;
	add.s64 	%rd7305, %rd7302, %rd7303;
	add.s64 	%rd7306, %rd7305, %rd7304;
	shr.u64 	%rd7307, %rd7306, 32;
	mul.wide.u32 	%rd7308, %r11651, %r11569;
	add.s64 	%rd7309, %rd7307, %rd7273;
	add.s64 	%rd7310, %rd7309, %rd7308;
	shr.u64 	%rd7311, %rd7310, 32;
	and.b64  	%rd7312, %rd7281, 4294967295;
	mul.wide.u32 	%rd7313, %r11658, %r11568;
	add.s64 	%rd7314, %rd7313, %rd7312;
	shr.u64 	%rd7315, %rd7314, 32;
	and.b64  	%rd7316, %rd7286, 4294967295;
	mul.wide.u32 	%rd7317, %r11657, %r11568;
	add.s64 	%rd7318, %rd7315, %rd7316;
	add.s64 	%rd7319, %rd7318, %rd7317;
	shr.u64 	%rd7320, %rd7319, 32;
	and.b64  	%rd7321, %rd7291, 4294967295;
	mul.wide.u32 	%rd7322, %r11656, %r11568;
	add.s64 	%rd7323, %rd7320, %rd7321;
	add.s64 	%rd7324, %rd7323, %rd7322;
	shr.u64 	%rd7325, %rd7324, 32;
	and.b64  	%rd7326, %rd7296, 4294967295;
	mul.wide.u32 	%rd7327, %r11655, %r11568;
	add.s64 	%rd7328, %rd7325, %rd7326;
	add.s64 	%rd7329, %rd7328, %rd7327;
	shr.u64 	%rd7330, %rd7329, 32;
	and.b64  	%rd7331, %rd7301, 4294967295;
	mul.wide.u32 	%rd7332, %r11654, %r11568;
	add.s64 	%rd7333, %rd7330, %rd7331;
	add.s64 	%rd7334, %rd7333, %rd7332;
	shr.u64 	%rd7335, %rd7334, 32;
	and.b64  	%rd7336, %rd7306, 4294967295;
	mul.wide.u32 	%rd7337, %r11653, %r11568;
	add.s64 	%rd7338, %rd7335, %rd7336;
	add.s64 	%rd7339, %rd7338, %rd7337;
	shr.u64 	%rd7340, %rd7339, 32;
	and.b64  	%rd7341, %rd7310, 4294967295;
	mul.wide.u32 	%rd7342, %r11652, %r11568;
	add.s64 	%rd7343, %rd7340, %rd7341;
	add.s64 	%rd7344, %rd7343, %rd7342;
	shr.u64 	%rd7345, %rd7344, 32;
	mul.wide.u32 	%rd7346, %r11651, %r11568;
	add.s64 	%rd7347, %rd7345, %rd7311;
	add.s64 	%rd7348, %rd7347, %rd7346;
	shr.u64 	%rd7349, %rd7348, 32;
	and.b64  	%rd7350, %rd7319, 4294967295;
	mul.wide.u32 	%rd7351, %r11658, %r11567;
	add.s64 	%rd7352, %rd7351, %rd7350;
	shr.u64 	%rd7353, %rd7352, 32;
	and.b64  	%rd7354, %rd7324, 4294967295;
	mul.wide.u32 	%rd7355, %r11657, %r11567;
	add.s64 	%rd7356, %rd7353, %rd7354;
	add.s64 	%rd7357, %rd7356, %rd7355;
	shr.u64 	%rd7358, %rd7357, 32;
	and.b64  	%rd7359, %rd7329, 4294967295;
	mul.wide.u32 	%rd7360, %r11656, %r11567;
	add.s64 	%rd7361, %rd7358, %rd7359;
	add.s64 	%rd7362, %rd7361, %rd7360;
	shr.u64 	%rd7363, %rd7362, 32;
	and.b64  	%rd7364, %rd7334, 4294967295;
	mul.wide.u32 	%rd7365, %r11655, %r11567;
	add.s64 	%rd7366, %rd7363, %rd7364;
	add.s64 	%rd7367, %rd7366, %rd7365;
	shr.u64 	%rd7368, %rd7367, 32;
	and.b64  	%rd7369, %rd7339, 4294967295;
	mul.wide.u32 	%rd7370, %r11654, %r11567;
	add.s64 	%rd7371, %rd7368, %rd7369;
	add.s64 	%rd7372, %rd7371, %rd7370;
	shr.u64 	%rd7373, %rd7372, 32;
	and.b64  	%rd7374, %rd7344, 4294967295;
	mul.wide.u32 	%rd7375, %r11653, %r11567;
	add.s64 	%rd7376, %rd7373, %rd7374;
	add.s64 	%rd7377, %rd7376, %rd7375;
	shr.u64 	%rd7378, %rd7377, 32;
	and.b64  	%rd7379, %rd7348, 4294967295;
	mul.wide.u32 	%rd7380, %r11652, %r11567;
	add.s64 	%rd7381, %rd7378, %rd7379;
	add.s64 	%rd7382, %rd7381, %rd7380;
	shr.u64 	%rd7383, %rd7382, 32;
	mul.wide.u32 	%rd7384, %r11651, %r11567;
	add.s64 	%rd7385, %rd7383, %rd7349;
	add.s64 	%rd7386, %rd7385, %rd7384;
	shr.u64 	%rd7387, %rd7386, 32;
	and.b64  	%rd7388, %rd7357, 4294967295;
	mul.wide.u32 	%rd7389, %r11658, %r11566;
	add.s64 	%rd7390, %rd7389, %rd7388;
	shr.u64 	%rd7391, %rd7390, 32;
	and.b64  	%rd7392, %rd7362, 4294967295;
	mul.wide.u32 	%rd7393, %r11657, %r11566;
	add.s64 	%rd7394, %rd7391, %rd7392;
	add.s64 	%rd7395, %rd7394, %rd7393;
	shr.u64 	%rd7396, %rd7395, 32;
	and.b64  	%rd7397, %rd7367, 4294967295;
	mul.wide.u32 	%rd7398, %r11656, %r11566;
	add.s64 	%rd7399, %rd7396, %rd7397;
	add.s64 	%rd7400, %rd7399, %rd7398;
	shr.u64 	%rd7401, %rd7400, 32;
	and.b64  	%rd7402, %rd7372, 4294967295;
	mul.wide.u32 	%rd7403, %r11655, %r11566;
	add.s64 	%rd7404, %rd7401, %rd7402;
	add.s64 	%rd7405, %rd7404, %rd7403;
	shr.u64 	%rd7406, %rd7405, 32;
	and.b64  	%rd7407, %rd7377, 4294967295;
	mul.wide.u32 	%rd7408, %r11654, %r11566;
	add.s64 	%rd7409, %rd7406, %rd7407;
	add.s64 	%rd7410, %rd7409, %rd7408;
	shr.u64 	%rd7411, %rd7410, 32;
	and.b64  	%rd7412, %rd7382, 4294967295;
	mul.wide.u32 	%rd7413, %r11653, %r11566;
	add.s64 	%rd7414, %rd7411, %rd7412;
	add.s64 	%rd7415, %rd7414, %rd7413;
	shr.u64 	%rd7416, %rd7415, 32;
	and.b64  	%rd7417, %rd7386, 4294967295;
	mul.wide.u32 	%rd7418, %r11652, %r11566;
	add.s64 	%rd7419, %rd7416, %rd7417;
	add.s64 	%rd7420, %rd7419, %rd7418;
	shr.u64 	%rd7421, %rd7420, 32;
	mul.wide.u32 	%rd7422, %r11651, %r11566;
	add.s64 	%rd7423, %rd7421, %rd7387;
	add.s64 	%rd7424, %rd7423, %rd7422;
	shr.u64 	%rd7425, %rd7424, 32;
	and.b64  	%rd7426, %rd7395, 4294967295;
	mul.wide.u32 	%rd7427, %r11658, %r11565;
	add.s64 	%rd7428, %rd7427, %rd7426;
	shr.u64 	%rd7429, %rd7428, 32;
	and.b64  	%rd7430, %rd7400, 4294967295;
	mul.wide.u32 	%rd7431, %r11657, %r11565;
	add.s64 	%rd7432, %rd7429, %rd7430;
	add.s64 	%rd7433, %rd7432, %rd7431;
	shr.u64 	%rd7434, %rd7433, 32;
	and.b64  	%rd7435, %rd7405, 4294967295;
	mul.wide.u32 	%rd7436, %r11656, %r11565;
	add.s64 	%rd7437, %rd7434, %rd7435;
	add.s64 	%rd7438, %rd7437, %rd7436;
	shr.u64 	%rd7439, %rd7438, 32;
	and.b64  	%rd7440, %rd7410, 4294967295;
	mul.wide.u32 	%rd7441, %r11655, %r11565;
	add.s64 	%rd7442, %rd7439, %rd7440;
	add.s64 	%rd7443, %rd7442, %rd7441;
	shr.u64 	%rd7444, %rd7443, 32;
	and.b64  	%rd7445, %rd7415, 4294967295;
	mul.wide.u32 	%rd7446, %r11654, %r11565;
	add.s64 	%rd7447, %rd7444, %rd7445;
	add.s64 	%rd7448, %rd7447, %rd7446;
	shr.u64 	%rd7449, %rd7448, 32;
	and.b64  	%rd7450, %rd7420, 4294967295;
	mul.wide.u32 	%rd7451, %r11653, %r11565;
	add.s64 	%rd7452, %rd7449, %rd7450;
	add.s64 	%rd7453, %rd7452, %rd7451;
	shr.u64 	%rd7454, %rd7453, 32;
	and.b64  	%rd7455, %rd7424, 4294967295;
	mul.wide.u32 	%rd7456, %r11652, %r11565;
	add.s64 	%rd7457, %rd7454, %rd7455;
	add.s64 	%rd7458, %rd7457, %rd7456;
	shr.u64 	%rd7459, %rd7458, 32;
	mul.wide.u32 	%rd7460, %r11651, %r11565;
	add.s64 	%rd7461, %rd7459, %rd7425;
	add.s64 	%rd7462, %rd7461, %rd7460;
	shr.u64 	%rd7463, %rd7462, 32;
	and.b64  	%rd7464, %rd7433, 4294967295;
	mul.wide.u32 	%rd7465, %r11658, %r11564;
	add.s64 	%rd7466, %rd7465, %rd7464;
	shr.u64 	%rd7467, %rd7466, 32;
	and.b64  	%rd7468, %rd7438, 4294967295;
	mul.wide.u32 	%rd7469, %r11657, %r11564;
	add.s64 	%rd7470, %rd7467, %rd7468;
	add.s64 	%rd7471, %rd7470, %rd7469;
	shr.u64 	%rd7472, %rd7471, 32;
	and.b64  	%rd7473, %rd7443, 4294967295;
	mul.wide.u32 	%rd7474, %r11656, %r11564;
	add.s64 	%rd7475, %rd7472, %rd7473;
	add.s64 	%rd7476, %rd7475, %rd7474;
	shr.u64 	%rd7477, %rd7476, 32;
	and.b64  	%rd7478, %rd7448, 4294967295;
	mul.wide.u32 	%rd7479, %r11655, %r11564;
	add.s64 	%rd7480, %rd7477, %rd7478;
	add.s64 	%rd7481, %rd7480, %rd7479;
	shr.u64 	%rd7482, %rd7481, 32;
	and.b64  	%rd7483, %rd7453, 4294967295;
	mul.wide.u32 	%rd7484, %r11654, %r11564;
	add.s64 	%rd7485, %rd7482, %rd7483;
	add.s64 	%rd7486, %rd7485, %rd7484;
	shr.u64 	%rd7487, %rd7486, 32;
	and.b64  	%rd7488, %rd7458, 4294967295;
	mul.wide.u32 	%rd7489, %r11653, %r11564;
	add.s64 	%rd7490, %rd7487, %rd7488;
	add.s64 	%rd7491, %rd7490, %rd7489;
	shr.u64 	%rd7492, %rd7491, 32;
	and.b64  	%rd7493, %rd7462, 4294967295;
	mul.wide.u32 	%rd7494, %r11652, %r11564;
	add.s64 	%rd7495, %rd7492, %rd7493;
	add.s64 	%rd7496, %rd7495, %rd7494;
	shr.u64 	%rd7497, %rd7496, 32;
	mul.wide.u32 	%rd7498, %r11651, %r11564;
	add.s64 	%rd7499, %rd7497, %rd7463;
	add.s64 	%rd7500, %rd7499, %rd7498;
	shr.u64 	%rd7501, %rd7500, 32;
	and.b64  	%rd7502, %rd7471, 4294967295;
	mul.wide.u32 	%rd7503, %r11658, %r11563;
	add.s64 	%rd7504, %rd7503, %rd7502;
	shr.u64 	%rd7505, %rd7504, 32;
	and.b64  	%rd7506, %rd7476, 4294967295;
	mul.wide.u32 	%rd7507, %r11657, %r11563;
	add.s64 	%rd7508, %rd7505, %rd7506;
	add.s64 	%rd7509, %rd7508, %rd7507;
	shr.u64 	%rd7510, %rd7509, 32;
	and.b64  	%rd7511, %rd7481, 4294967295;
	mul.wide.u32 	%rd7512, %r11656, %r11563;
	add.s64 	%rd7513, %rd7510, %rd7511;
	add.s64 	%rd7514, %rd7513, %rd7512;
	shr.u64 	%rd7515, %rd7514, 32;
	and.b64  	%rd7516, %rd7486, 4294967295;
	mul.wide.u32 	%rd7517, %r11655, %r11563;
	add.s64 	%rd7518, %rd7515, %rd7516;
	add.s64 	%rd7519, %rd7518, %rd7517;
	shr.u64 	%rd7520, %rd7519, 32;
	and.b64  	%rd7521, %rd7491, 4294967295;
	mul.wide.u32 	%rd7522, %r11654, %r11563;
	add.s64 	%rd7523, %rd7520, %rd7521;
	add.s64 	%rd7524, %rd7523, %rd7522;
	shr.u64 	%rd7525, %rd7524, 32;
	and.b64  	%rd7526, %rd7496, 4294967295;
	mul.wide.u32 	%rd7527, %r11653, %r11563;
	add.s64 	%rd7528, %rd7525, %rd7526;
	add.s64 	%rd7529, %rd7528, %rd7527;
	shr.u64 	%rd7530, %rd7529, 32;
	and.b64  	%rd7531, %rd7500, 4294967295;
	mul.wide.u32 	%rd7532, %r11652, %r11563;
	add.s64 	%rd7533, %rd7530, %rd7531;
	add.s64 	%rd7534, %rd7533, %rd7532;
	shr.u64 	%rd7535, %rd7534, 32;
	mul.wide.u32 	%rd7536, %r11651, %r11563;
	add.s64 	%rd7537, %rd7535, %rd7501;
	add.s64 	%rd7538, %rd7537, %rd7536;
	shr.u64 	%rd7539, %rd7538, 32;
	{ .reg .b32 tmp; mov.b64 {tmp, %r6945}, %rd7538; }
	and.b64  	%rd7540, %rd7509, 4294967295;
	mul.lo.s64 	%rd7541, %rd7540, 977;
	and.b64  	%rd7542, %rd7251, 4294967295;
	and.b64  	%rd7543, %rd7541, 4294967295;
	add.s64 	%rd31167, %rd7543, %rd7542;
	shr.u64 	%rd7544, %rd7541, 32;
	shr.u64 	%rd7545, %rd31167, 32;
	add.s64 	%rd7546, %rd7545, %rd7544;
	and.b64  	%rd7547, %rd7514, 4294967295;
	mul.lo.s64 	%rd7548, %rd7547, 977;
	and.b64  	%rd7549, %rd7276, 4294967295;
	and.b64  	%rd7550, %rd7548, 4294967295;
	add.s64 	%rd7551, %rd7546, %rd7549;
	add.s64 	%rd7552, %rd7551, %rd7550;
	add.s64 	%rd31168, %rd7552, %rd7540;
	shr.u64 	%rd7553, %rd7548, 32;
	shr.u64 	%rd7554, %rd31168, 32;
	add.s64 	%rd7555, %rd7554, %rd7553;
	and.b64  	%rd7556, %rd7519, 4294967295;
	mul.lo.s64 	%rd7557, %rd7556, 977;
	and.b64  	%rd7558, %rd7314, 4294967295;
	and.b64  	%rd7559, %rd7557, 4294967295;
	add.s64 	%rd7560, %rd7555, %rd7558;
	add.s64 	%rd7561, %rd7560, %rd7559;
	add.s64 	%rd31169, %rd7561, %rd7547;
	shr.u64 	%rd7562, %rd7557, 32;
	shr.u64 	%rd7563, %rd31169, 32;
	add.s64 	%rd7564, %rd7563, %rd7562;
	and.b64  	%rd7565, %rd7524, 4294967295;
	mul.lo.s64 	%rd7566, %rd7565, 977;
	and.b64  	%rd7567, %rd7352, 4294967295;
	and.b64  	%rd7568, %rd7566, 4294967295;
	add.s64 	%rd7569, %rd7564, %rd7567;
	add.s64 	%rd7570, %rd7569, %rd7568;
	add.s64 	%rd31170, %rd7570, %rd7556;
	shr.u64 	%rd7571, %rd7566, 32;
	shr.u64 	%rd7572, %rd31170, 32;
	add.s64 	%rd7573, %rd7572, %rd7571;
	and.b64  	%rd7574, %rd7529, 4294967295;
	mul.lo.s64 	%rd7575, %rd7574, 977;
	and.b64  	%rd7576, %rd7390, 4294967295;
	and.b64  	%rd7577, %rd7575, 4294967295;
	add.s64 	%rd7578, %rd7573, %rd7576;
	add.s64 	%rd7579, %rd7578, %rd7577;
	add.s64 	%rd31171, %rd7579, %rd7565;
	shr.u64 	%rd7580, %rd7575, 32;
	shr.u64 	%rd7581, %rd31171, 32;
	add.s64 	%rd7582, %rd7581, %rd7580;
	and.b64  	%rd7583, %rd7534, 4294967295;
	mul.lo.s64 	%rd7584, %rd7583, 977;
	and.b64  	%rd7585, %rd7428, 4294967295;
	and.b64  	%rd7586, %rd7584, 4294967295;
	add.s64 	%rd7587, %rd7582, %rd7585;
	add.s64 	%rd7588, %rd7587, %rd7586;
	add.s64 	%rd31172, %rd7588, %rd7574;
	shr.u64 	%rd7589, %rd7584, 32;
	shr.u64 	%rd7590, %rd31172, 32;
	add.s64 	%rd7591, %rd7590, %rd7589;
	and.b64  	%rd7592, %rd7538, 4294967295;
	mul.lo.s64 	%rd7593, %rd7592, 977;
	and.b64  	%rd7594, %rd7466, 4294967295;
	and.b64  	%rd7595, %rd7593, 4294967295;
	add.s64 	%rd7596, %rd7591, %rd7594;
	add.s64 	%rd7597, %rd7596, %rd7595;
	add.s64 	%rd31173, %rd7597, %rd7583;
	shr.u64 	%rd7598, %rd7593, 32;
	shr.u64 	%rd7599, %rd31173, 32;
	add.s64 	%rd7600, %rd7599, %rd7598;
	mul.lo.s64 	%rd7601, %rd7539, 977;
	and.b64  	%rd7602, %rd7504, 4294967295;
	and.b64  	%rd7603, %rd7601, 4294967295;
	add.s64 	%rd7604, %rd7600, %rd7602;
	add.s64 	%rd7605, %rd7604, %rd7603;
	add.s64 	%rd31174, %rd7605, %rd7592;
	shr.u64 	%rd7606, %rd7601, 32;
	shr.u64 	%rd7607, %rd31174, 32;
	cvt.u32.u64 	%r6946, %rd7607;
	cvt.u32.u64 	%r6947, %rd7606;
	add.s32 	%r6948, %r6946, %r6947;
	add.s32 	%r938, %r6948, %r6945;
	setp.eq.s32 	%p1035, %r938, 0;
	mov.pred 	%p4428, 0;
	@%p1035 bra 	$L__BB3_745;
	cvt.u64.u32 	%rd7608, %r938;
	mul.wide.u32 	%rd7609, %r938, 977;
	shr.u64 	%rd7610, %rd7609, 32;
	and.b64  	%rd7611, %rd31167, 4294967295;
	and.b64  	%rd7612, %rd7609, 4294967295;
	add.s64 	%rd31167, %rd7612, %rd7611;
	shr.u64 	%rd7613, %rd31167, 32;
	and.b64  	%rd7614, %rd31168, 4294967295;
	add.s64 	%rd7615, %rd7610, %rd7614;
	add.s64 	%rd7616, %rd7615, %rd7608;
	add.s64 	%rd31168, %rd7616, %rd7613;
	setp.lt.u64 	%p1037, %rd31168, 4294967296;
	@%p1037 bra 	$L__BB3_745;
	shr.u64 	%rd7617, %rd31168, 32;
	and.b64  	%rd7618, %rd31169, 4294967295;
	add.s64 	%rd31169, %rd7617, %rd7618;
	setp.lt.u64 	%p1039, %rd31169, 4294967296;
	@%p1039 bra 	$L__BB3_745;
	shr.u64 	%rd7619, %rd31169, 32;
	and.b64  	%rd7620, %rd31170, 4294967295;
	add.s64 	%rd31170, %rd7619, %rd7620;
	setp.lt.u64 	%p1041, %rd31170, 4294967296;
	@%p1041 bra 	$L__BB3_745;
	shr.u64 	%rd7622, %rd31170, 32;
	and.b64  	%rd7623, %rd31171, 4294967295;
	add.s64 	%rd31171, %rd7622, %rd7623;
	setp.lt.u64 	%p1043, %rd31171, 4294967296;
	mov.b64 	%rd31170, 4294967296;
	@%p1043 bra 	$L__BB3_745;
	shr.u64 	%rd7625, %rd31171, 32;
	and.b64  	%rd7626, %rd31172, 4294967295;
	add.s64 	%rd31172, %rd7625, %rd7626;
	setp.lt.u64 	%p1045, %rd31172, 4294967296;
	mov.b64 	%rd31170, 4294967296;
	mov.u64 	%rd31171, %rd31170;
	@%p1045 bra 	$L__BB3_745;
	shr.u64 	%rd7628, %rd31172, 32;
	and.b64  	%rd7629, %rd31173, 4294967295;
	add.s64 	%rd31173, %rd7628, %rd7629;
	setp.lt.u64 	%p1047, %rd31173, 4294967296;
	mov.b64 	%rd31170, 4294967296;
	mov.u64 	%rd31172, %rd31170;
	@%p1047 bra 	$L__BB3_745;
	shr.u64 	%rd7631, %rd31173, 32;
	and.b64  	%rd7632, %rd31174, 4294967295;
	add.s64 	%rd7633, %rd7631, %rd7632;
	setp.gt.u64 	%p4428, %rd7633, 4294967295;
	min.u64 	%rd31174, %rd7633, 4294967296;
	mov.b64 	%rd31170, 4294967296;
	mov.u64 	%rd31171, %rd31170;
	mov.u64 	%rd31173, %rd31170;
$L__BB3_745:
	cvt.u32.u64 	%r11690, %rd31174;
	cvt.u32.u64 	%r11689, %rd31173;
	cvt.u32.u64 	%r11688, %rd31172;
	cvt.u32.u64 	%r11687, %rd31171;
	cvt.u32.u64 	%r11686, %rd31170;
	cvt.u32.u64 	%r11685, %rd31169;
	cvt.u32.u64 	%r11684, %rd31168;
	cvt.u32.u64 	%r11683, %rd31167;
	setp.lt.u32 	%p1048, %r54, %r11690;
	or.pred  	%p1049, %p4428, %p1048;
	@%p1049 bra 	$L__BB3_759;
	setp.gt.u32 	%p1050, %r54, %r11690;
	@%p1050 bra 	$L__BB3_760;
	setp.lt.u32 	%p1051, %r56, %r11689;
	@%p1051 bra 	$L__BB3_759;
	setp.gt.u32 	%p1052, %r56, %r11689;
	@%p1052 bra 	$L__BB3_760;
	setp.lt.u32 	%p1053, %r57, %r11688;
	@%p1053 bra 	$L__BB3_759;
	setp.gt.u32 	%p1054, %r57, %r11688;
	@%p1054 bra 	$L__BB3_760;
	setp.lt.u32 	%p1055, %r58, %r11687;
	@%p1055 bra 	$L__BB3_759;
	setp.gt.u32 	%p1056, %r58, %r11687;
	@%p1056 bra 	$L__BB3_760;
	setp.lt.u32 	%p1057, %r59, %r11686;
	@%p1057 bra 	$L__BB3_759;
	setp.gt.u32 	%p1058, %r59, %r11686;
	@%p1058 bra 	$L__BB3_760;
	setp.lt.u32 	%p1059, %r55, %r11685;
	@%p1059 bra 	$L__BB3_759;
	setp.gt.u32 	%p1060, %r55, %r11685;
	@%p1060 bra 	$L__BB3_760;
	setp.lt.u32 	%p1061, %r60, %r11684;
	@%p1061 bra 	$L__BB3_759;
	setp.gt.u32 	%p1062, %r60, %r11684;
	setp.gt.u32 	%p1063, %r692, %r11683;
	or.pred  	%p1064, %p1062, %p1063;
	@%p1064 bra 	$L__BB3_760;
$L__BB3_759:
	// begin inline asm
	sub.cc.u32 %r11683, %r11683, %r692;
	subc.cc.u32 %r11684, %r11684, %r60;
	subc.cc.u32 %r11685, %r11685, %r55;
	subc.cc.u32 %r11686, %r11686, %r59;
	subc.cc.u32 %r11687, %r11687, %r58;
	subc.cc.u32 %r11688, %r11688, %r57;
	subc.cc.u32 %r11689, %r11689, %r56;
	subc.u32 %r11690, %r11690, %r54;
	
	// end inline asm
$L__BB3_760:
	setp.gt.u32 	%p1065, %r11690, %r54;
	@%p1065 bra 	$L__BB3_773;
	bra.uni 	$L__BB3_774;
$L__BB3_761:
	setp.gt.u32 	%p1067, %r11689, %r56;
	@%p1067 bra 	$L__BB3_773;
	setp.lt.u32 	%p1068, %r11689, %r56;
	@%p1068 bra 	$L__BB3_775;
	setp.gt.u32 	%p1069, %r11688, %r57;
	@%p1069 bra 	$L__BB3_773;
	setp.lt.u32 	%p1070, %r11688, %r57;
	@%p1070 bra 	$L__BB3_775;
	setp.gt.u32 	%p1071, %r11687, %r58;
	@%p1071 bra 	$L__BB3_773;
	setp.lt.u32 	%p1072, %r11687, %r58;
	@%p1072 bra 	$L__BB3_775;
	setp.gt.u32 	%p1073, %r11686, %r59;
	@%p1073 bra 	$L__BB3_773;
	setp.lt.u32 	%p1074, %r11686, %r59;
	@%p1074 bra 	$L__BB3_775;
	setp.gt.u32 	%p1075, %r11685, %r55;
	@%p1075 bra 	$L__BB3_773;
	setp.lt.u32 	%p1076, %r11685, %r55;
	@%p1076 bra 	$L__BB3_775;
	setp.gt.u32 	%p1077, %r11684, %r60;
	@%p1077 bra 	$L__BB3_773;
	setp.lt.u32 	%p1078, %r11684, %r60;
	setp.lt.u32 	%p1079, %r11683, %r692;
	or.pred  	%p1080, %p1078, %p1079;
	@%p1080 bra 	$L__BB3_775;
$L__BB3_773:
	// begin inline asm
	sub.cc.u32 %r11683, %r11683, %r692;
	subc.cc.u32 %r11684, %r11684, %r60;
	subc.cc.u32 %r11685, %r11685, %r55;
	subc.cc.u32 %r11686, %r11686, %r59;
	subc.cc.u32 %r11687, %r11687, %r58;
	subc.cc.u32 %r11688, %r11688, %r57;
	subc.cc.u32 %r11689, %r11689, %r56;
	subc.u32 %r11690, %r11690, %r54;
	
	// end inline asm
	bra.uni 	$L__BB3_775;
$L__BB3_774:
	setp.lt.u32 	%p1066, %r11690, %r54;
	@%p1066 bra 	$L__BB3_775;
	bra.uni 	$L__BB3_761;
$L__BB3_775:
	ld.u32 	%r6997, [%rd294+32];
	mul.wide.u32 	%rd7635, %r11674, %r6997;
	shr.u64 	%rd7636, %rd7635, 32;
	mul.wide.u32 	%rd7637, %r11673, %r6997;
	add.s64 	%rd7638, %rd7636, %rd7637;
	shr.u64 	%rd7639, %rd7638, 32;
	mul.wide.u32 	%rd7640, %r11672, %r6997;
	add.s64 	%rd7641, %rd7639, %rd7640;
	shr.u64 	%rd7642, %rd7641, 32;
	mul.wide.u32 	%rd7643, %r11671, %r6997;
	add.s64 	%rd7644, %rd7642, %rd7643;
	shr.u64 	%rd7645, %rd7644, 32;
	mul.wide.u32 	%rd7646, %r11670, %r6997;
	add.s64 	%rd7647, %rd7645, %rd7646;
	shr.u64 	%rd7648, %rd7647, 32;
	mul.wide.u32 	%rd7649, %r11669, %r6997;
	add.s64 	%rd7650, %rd7648, %rd7649;
	shr.u64 	%rd7651, %rd7650, 32;
	mul.wide.u32 	%rd7652, %r11668, %r6997;
	add.s64 	%rd7653, %rd7651, %rd7652;
	shr.u64 	%rd7654, %rd7653, 32;
	mul.wide.u32 	%rd7655, %r11667, %r6997;
	add.s64 	%rd7656, %rd7654, %rd7655;
	shr.u64 	%rd7657, %rd7656, 32;
	ld.u32 	%r6998, [%rd294+36];
	and.b64  	%rd7658, %rd7638, 4294967295;
	mul.wide.u32 	%rd7659, %r11674, %r6998;
	add.s64 	%rd7660, %rd7659, %rd7658;
	shr.u64 	%rd7661, %rd7660, 32;
	and.b64  	%rd7662, %rd7641, 4294967295;
	mul.wide.u32 	%rd7663, %r11673, %r6998;
	add.s64 	%rd7664, %rd7661, %rd7662;
	add.s64 	%rd7665, %rd7664, %rd7663;
	shr.u64 	%rd7666, %rd7665, 32;
	and.b64  	%rd7667, %rd7644, 4294967295;
	mul.wide.u32 	%rd7668, %r11672, %r6998;
	add.s64 	%rd7669, %rd7666, %rd7667;
	add.s64 	%rd7670, %rd7669, %rd7668;
	shr.u64 	%rd7671, %rd7670, 32;
	and.b64  	%rd7672, %rd7647, 4294967295;
	mul.wide.u32 	%rd7673, %r11671, %r6998;
	add.s64 	%rd7674, %rd7671, %rd7672;
	add.s64 	%rd7675, %rd7674, %rd7673;
	shr.u64 	%rd7676, %rd7675, 32;
	and.b64  	%rd7677, %rd7650, 4294967295;
	mul.wide.u32 	%rd7678, %r11670, %r6998;
	add.s64 	%rd7679, %rd7676, %rd7677;
	add.s64 	%rd7680, %rd7679, %rd7678;
	shr.u64 	%rd7681, %rd7680, 32;
	and.b64  	%rd7682, %rd7653, 4294967295;
	mul.wide.u32 	%rd7683, %r11669, %r6998;
	add.s64 	%rd7684, %rd7681, %rd7682;
	add.s64 	%rd7685, %rd7684, %rd7683;
	shr.u64 	%rd7686, %rd7685, 32;
	and.b64  	%rd7687, %rd7656, 4294967295;
	mul.wide.u32 	%rd7688, %r11668, %r6998;
	add.s64 	%rd7689, %rd7686, %rd7687;
	add.s64 	%rd7690, %rd7689, %rd7688;
	shr.u64 	%rd7691, %rd7690, 32;
	mul.wide.u32 	%rd7692, %r11667, %r6998;
	add.s64 	%rd7693, %rd7691, %rd7657;
	add.s64 	%rd7694, %rd7693, %rd7692;
	shr.u64 	%rd7695, %rd7694, 32;
	ld.u32 	%r6999, [%rd294+40];
	and.b64  	%rd7696, %rd7665, 4294967295;
	mul.wide.u32 	%rd7697, %r11674, %r6999;
	add.s64 	%rd7698, %rd7697, %rd7696;
	shr.u64 	%rd7699, %rd7698, 32;
	and.b64  	%rd7700, %rd7670, 4294967295;
	mul.wide.u32 	%rd7701, %r11673, %r6999;
	add.s64 	%rd7702, %rd7699, %rd7700;
	add.s64 	%rd7703, %rd7702, %rd7701;
	shr.u64 	%rd7704, %rd7703, 32;
	and.b64  	%rd7705, %rd7675, 4294967295;
	mul.wide.u32 	%rd7706, %r11672, %r6999;
	add.s64 	%rd7707, %rd7704, %rd7705;
	add.s64 	%rd7708, %rd7707, %rd7706;
	shr.u64 	%rd7709, %rd7708, 32;
	and.b64  	%rd7710, %rd7680, 4294967295;
	mul.wide.u32 	%rd7711, %r11671, %r6999;
	add.s64 	%rd7712, %rd7709, %rd7710;
	add.s64 	%rd7713, %rd7712, %rd7711;
	shr.u64 	%rd7714, %rd7713, 32;
	and.b64  	%rd7715, %rd7685, 4294967295;
	mul.wide.u32 	%rd7716, %r11670, %r6999;
	add.s64 	%rd7717, %rd7714, %rd7715;
	add.s64 	%rd7718, %rd7717, %rd7716;
	shr.u64 	%rd7719, %rd7718, 32;
	and.b64  	%rd7720, %rd7690, 4294967295;
	mul.wide.u32 	%rd7721, %r11669, %r6999;
	add.s64 	%rd7722, %rd7719, %rd7720;
	add.s64 	%rd7723, %rd7722, %rd7721;
	shr.u64 	%rd7724, %rd7723, 32;
	and.b64  	%rd7725, %rd7694, 4294967295;
	mul.wide.u32 	%rd7726, %r11668, %r6999;
	add.s64 	%rd7727, %rd7724, %rd7725;
	add.s64 	%rd7728, %rd7727, %rd7726;
	shr.u64 	%rd7729, %rd7728, 32;
	mul.wide.u32 	%rd7730, %r11667, %r6999;
	add.s64 	%rd7731, %rd7729, %rd7695;
	add.s64 	%rd7732, %rd7731, %rd7730;
	shr.u64 	%rd7733, %rd7732, 32;
	ld.u32 	%r7000, [%rd294+44];
	and.b64  	%rd7734, %rd7703, 4294967295;
	mul.wide.u32 	%rd7735, %r11674, %r7000;
	add.s64 	%rd7736, %rd7735, %rd7734;
	shr.u64 	%rd7737, %rd7736, 32;
	and.b64  	%rd7738, %rd7708, 4294967295;
	mul.wide.u32 	%rd7739, %r11673, %r7000;
	add.s64 	%rd7740, %rd7737, %rd7738;
	add.s64 	%rd7741, %rd7740, %rd7739;
	shr.u64 	%rd7742, %rd7741, 32;
	and.b64  	%rd7743, %rd7713, 4294967295;
	mul.wide.u32 	%rd7744, %r11672, %r7000;
	add.s64 	%rd7745, %rd7742, %rd7743;
	add.s64 	%rd7746, %rd7745, %rd7744;
	shr.u64 	%rd7747, %rd7746, 32;
	and.b64  	%rd7748, %rd7718, 4294967295;
	mul.wide.u32 	%rd7749, %r11671, %r7000;
	add.s64 	%rd7750, %rd7747, %rd7748;
	add.s64 	%rd7751, %rd7750, %rd7749;
	shr.u64 	%rd7752, %rd7751, 32;
	and.b64  	%rd7753, %rd7723, 4294967295;
	mul.wide.u32 	%rd7754, %r11670, %r7000;
	add.s64 	%rd7755, %rd7752, %rd7753;
	add.s64 	%rd7756, %rd7755, %rd7754;
	shr.u64 	%rd7757, %rd7756, 32;
	and.b64  	%rd7758, %rd7728, 4294967295;
	mul.wide.u32 	%rd7759, %r11669, %r7000;
	add.s64 	%rd7760, %rd7757, %rd7758;
	add.s64 	%rd7761, %rd7760, %rd7759;
	shr.u64 	%rd7762, %rd7761, 32;
	and.b64  	%rd7763, %rd7732, 4294967295;
	mul.wide.u32 	%rd7764, %r11668, %r7000;
	add.s64 	%rd7765, %rd7762, %rd7763;
	add.s64 	%rd7766, %rd7765, %rd7764;
	shr.u64 	%rd7767, %rd7766, 32;
	mul.wide.u32 	%rd7768, %r11667, %r7000;
	add.s64 	%rd7769, %rd7767, %rd7733;
	add.s64 	%rd7770, %rd7769, %rd7768;
	shr.u64 	%rd7771, %rd7770, 32;
	ld.u32 	%r7001, [%rd294+48];
	and.b64  	%rd7772, %rd7741, 4294967295;
	mul.wide.u32 	%rd7773, %r11674, %r7001;
	add.s64 	%rd7774, %rd7773, %rd7772;
	shr.u64 	%rd7775, %rd7774, 32;
	and.b64  	%rd7776, %rd7746, 4294967295;
	mul.wide.u32 	%rd7777, %r11673, %r7001;
	add.s64 	%rd7778, %rd7775, %rd7776;
	add.s64 	%rd7779, %rd7778, %rd7777;
	shr.u64 	%rd7780, %rd7779, 32;
	and.b64  	%rd7781, %rd7751, 4294967295;
	mul.wide.u32 	%rd7782, %r11672, %r7001;
	add.s64 	%rd7783, %rd7780, %rd7781;
	add.s64 	%rd7784, %rd7783, %rd7782;
	shr.u64 	%rd7785, %rd7784, 32;
	and.b64  	%rd7786, %rd7756, 4294967295;
	mul.wide.u32 	%rd7787, %r11671, %r7001;
	add.s64 	%rd7788, %rd7785, %rd7786;
	add.s64 	%rd7789, %rd7788, %rd7787;
	shr.u64 	%rd7790, %rd7789, 32;
	and.b64  	%rd7791, %rd7761, 4294967295;
	mul.wide.u32 	%rd7792, %r11670, %r7001;
	add.s64 	%rd7793, %rd7790, %rd7791;
	add.s64 	%rd7794, %rd7793, %rd7792;
	shr.u64 	%rd7795, %rd7794, 32;
	and.b64  	%rd7796, %rd7766, 4294967295;
	mul.wide.u32 	%rd7797, %r11669, %r7001;
	add.s64 	%rd7798, %rd7795, %rd7796;
	add.s64 	%rd7799, %rd7798, %rd7797;
	shr.u64 	%rd7800, %rd7799, 32;
	and.b64  	%rd7801, %rd7770, 4294967295;
	mul.wide.u32 	%rd7802, %r11668, %r7001;
	add.s64 	%rd7803, %rd7800, %rd7801;
	add.s64 	%rd7804, %rd7803, %rd7802;
	shr.u64 	%rd7805, %rd7804, 32;
	mul.wide.u32 	%rd7806, %r11667, %r7001;
	add.s64 	%rd7807, %rd7805, %rd7771;
	add.s64 	%rd7808, %rd7807, %rd7806;
	shr.u64 	%rd7809, %rd7808, 32;
	ld.u32 	%r7002, [%rd294+52];
	and.b64  	%rd7810, %rd7779, 4294967295;
	mul.wide.u32 	%rd7811, %r11674, %r7002;
	add.s64 	%rd7812, %rd7811, %rd7810;
	shr.u64 	%rd7813, %rd7812, 32;
	and.b64  	%rd7814, %rd7784, 4294967295;
	mul.wide.u32 	%rd7815, %r11673, %r7002;
	add.s64 	%rd7816, %rd7813, %rd7814;
	add.s64 	%rd7817, %rd7816, %rd7815;
	shr.u64 	%rd7818, %rd7817, 32;
	and.b64  	%rd7819, %rd7789, 4294967295;
	mul.wide.u32 	%rd7820, %r11672, %r7002;
	add.s64 	%rd7821, %rd7818, %rd7819;
	add.s64 	%rd7822, %rd7821, %rd7820;
	shr.u64 	%rd7823, %rd7822, 32;
	and.b64  	%rd7824, %rd7794, 4294967295;
	mul.wide.u32 	%rd7825, %r11671, %r7002;
	add.s64 	%rd7826, %rd7823, %rd7824;
	add.s64 	%rd7827, %rd7826, %rd7825;
	shr.u64 	%rd7828, %rd7827, 32;
	and.b64  	%rd7829, %rd7799, 4294967295;
	mul.wide.u32 	%rd7830, %r11670, %r7002;
	add.s64 	%rd7831, %rd7828, %rd7829;
	add.s64 	%rd7832, %rd7831, %rd7830;
	shr.u64 	%rd7833, %rd7832, 32;
	and.b64  	%rd7834, %rd7804, 4294967295;
	mul.wide.u32 	%rd7835, %r11669, %r7002;
	add.s64 	%rd7836, %rd7833, %rd7834;
	add.s64 	%rd7837, %rd7836, %rd7835;
	shr.u64 	%rd7838, %rd7837, 32;
	and.b64  	%rd7839, %rd7808, 4294967295;
	mul.wide.u32 	%rd7840, %r11668, %r7002;
	add.s64 	%rd7841, %rd7838, %rd7839;
	add.s64 	%rd7842, %rd7841, %rd7840;
	shr.u64 	%rd7843, %rd7842, 32;
	mul.wide.u32 	%rd7844, %r11667, %r7002;
	add.s64 	%rd7845, %rd7843, %rd7809;
	add.s64 	%rd7846, %rd7845, %rd7844;
	shr.u64 	%rd7847, %rd7846, 32;
	ld.u32 	%r7003, [%rd294+56];
	and.b64  	%rd7848, %rd7817, 4294967295;
	mul.wide.u32 	%rd7849, %r11674, %r7003;
	add.s64 	%rd7850, %rd7849, %rd7848;
	shr.u64 	%rd7851, %rd7850, 32;
	and.b64  	%rd7852, %rd7822, 4294967295;
	mul.wide.u32 	%rd7853, %r11673, %r7003;
	add.s64 	%rd7854, %rd7851, %rd7852;
	add.s64 	%rd7855, %rd7854, %rd7853;
	shr.u64 	%rd7856, %rd7855, 32;
	and.b64  	%rd7857, %rd7827, 4294967295;
	mul.wide.u32 	%rd7858, %r11672, %r7003;
	add.s64 	%rd7859, %rd7856, %rd7857;
	add.s64 	%rd7860, %rd7859, %rd7858;
	shr.u64 	%rd7861, %rd7860, 32;
	and.b64  	%rd7862, %rd7832, 4294967295;
	mul.wide.u32 	%rd7863, %r11671, %r7003;
	add.s64 	%rd7864, %rd7861, %rd7862;
	add.s64 	%rd7865, %rd7864, %rd7863;
	shr.u64 	%rd7866, %rd7865, 32;
	and.b64  	%rd7867, %rd7837, 4294967295;
	mul.wide.u32 	%rd7868, %r11670, %r7003;
	add.s64 	%rd7869, %rd7866, %rd7867;
	add.s64 	%rd7870, %rd7869, %rd7868;
	shr.u64 	%rd7871, %rd7870, 32;
	and.b64  	%rd7872, %rd7842, 4294967295;
	mul.wide.u32 	%rd7873, %r11669, %r7003;
	add.s64 	%rd7874, %rd7871, %rd7872;
	add.s64 	%rd7875, %rd7874, %rd7873;
	shr.u64 	%rd7876, %rd7875, 32;
	and.b64  	%rd7877, %rd7846, 4294967295;
	mul.wide.u32 	%rd7878, %r11668, %r7003;
	add.s64 	%rd7879, %rd7876, %rd7877;
	add.s64 	%rd7880, %rd7879, %rd7878;
	shr.u64 	%rd7881, %rd7880, 32;
	mul.wide.u32 	%rd7882, %r11667, %r7003;
	add.s64 	%rd7883, %rd7881, %rd7847;
	add.s64 	%rd7884, %rd7883, %rd7882;
	shr.u64 	%rd7885, %rd7884, 32;
	ld.u32 	%r7004, [%rd294+60];
	and.b64  	%rd7886, %rd7855, 4294967295;
	mul.wide.u32 	%rd7887, %r11674, %r7004;
	add.s64 	%rd7888, %rd7887, %rd7886;
	shr.u64 	%rd7889, %rd7888, 32;
	and.b64  	%rd7890, %rd7860, 4294967295;
	mul.wide.u32 	%rd7891, %r11673, %r7004;
	add.s64 	%rd7892, %rd7889, %rd7890;
	add.s64 	%rd7893, %rd7892, %rd7891;
	shr.u64 	%rd7894, %rd7893, 32;
	and.b64  	%rd7895, %rd7865, 4294967295;
	mul.wide.u32 	%rd7896, %r11672, %r7004;
	add.s64 	%rd7897, %rd7894, %rd7895;
	add.s64 	%rd7898, %rd7897, %rd7896;
	shr.u64 	%rd7899, %rd7898, 32;
	and.b64  	%rd7900, %rd7870, 4294967295;
	mul.wide.u32 	%rd7901, %r11671, %r7004;
	add.s64 	%rd7902, %rd7899, %rd7900;
	add.s64 	%rd7903, %rd7902, %rd7901;
	shr.u64 	%rd7904, %rd7903, 32;
	and.b64  	%rd7905, %rd7875, 4294967295;
	mul.wide.u32 	%rd7906, %r11670, %r7004;
	add.s64 	%rd7907, %rd7904, %rd7905;
	add.s64 	%rd7908, %rd7907, %rd7906;
	shr.u64 	%rd7909, %rd7908, 32;
	and.b64  	%rd7910, %rd7880, 4294967295;
	mul.wide.u32 	%rd7911, %r11669, %r7004;
	add.s64 	%rd7912, %rd7909, %rd7910;
	add.s64 	%rd7913, %rd7912, %rd7911;
	shr.u64 	%rd7914, %rd7913, 32;
	and.b64  	%rd7915, %rd7884, 4294967295;
	mul.wide.u32 	%rd7916, %r11668, %r7004;
	add.s64 	%rd7917, %rd7914, %rd7915;
	add.s64 	%rd7918, %rd7917, %rd7916;
	shr.u64 	%rd7919, %rd7918, 32;
	mul.wide.u32 	%rd7920, %r11667, %r7004;
	add.s64 	%rd7921, %rd7919, %rd7885;
	add.s64 	%rd7922, %rd7921, %rd7920;
	shr.u64 	%rd7923, %rd7922, 32;
	{ .reg .b32 tmp; mov.b64 {tmp, %r7005}, %rd7922; }
	and.b64  	%rd7924, %rd7893, 4294967295;
	mul.lo.s64 	%rd7925, %rd7924, 977;
	and.b64  	%rd7926, %rd7635, 4294967295;
	and.b64  	%rd7927, %rd7925, 4294967295;
	add.s64 	%rd31175, %rd7927, %rd7926;
	shr.u64 	%rd7928, %rd7925, 32;
	shr.u64 	%rd7929, %rd31175, 32;
	add.s64 	%rd7930, %rd7929, %rd7928;
	and.b64  	%rd7931, %rd7898, 4294967295;
	mul.lo.s64 	%rd7932, %rd7931, 977;
	and.b64  	%rd7933, %rd7660, 4294967295;
	and.b64  	%rd7934, %rd7932, 4294967295;
	add.s64 	%rd7935, %rd7930, %rd7933;
	add.s64 	%rd7936, %rd7935, %rd7934;
	add.s64 	%rd31176, %rd7936, %rd7924;
	shr.u64 	%rd7937, %rd7932, 32;
	shr.u64 	%rd7938, %rd31176, 32;
	add.s64 	%rd7939, %rd7938, %rd7937;
	and.b64  	%rd7940, %rd7903, 4294967295;
	mul.lo.s64 	%rd7941, %rd7940, 977;
	and.b64  	%rd7942, %rd7698, 4294967295;
	and.b64  	%rd7943, %rd7941, 4294967295;
	add.s64 	%rd7944, %rd7939, %rd7942;
	add.s64 	%rd7945, %rd7944, %rd7943;
	add.s64 	%rd31177, %rd7945, %rd7931;
	shr.u64 	%rd7946, %rd7941, 32;
	shr.u64 	%rd7947, %rd31177, 32;
	add.s64 	%rd7948, %rd7947, %rd7946;
	and.b64  	%rd7949, %rd7908, 4294967295;
	mul.lo.s64 	%rd7950, %rd7949, 977;
	and.b64  	%rd7951, %rd7736, 4294967295;
	and.b64  	%rd7952, %rd7950, 4294967295;
	add.s64 	%rd7953, %rd7948, %rd7951;
	add.s64 	%rd7954, %rd7953, %rd7952;
	add.s64 	%rd31178, %rd7954, %rd7940;
	shr.u64 	%rd7955, %rd7950, 32;
	shr.u64 	%rd7956, %rd31178, 32;
	add.s64 	%rd7957, %rd7956, %rd7955;
	and.b64  	%rd7958, %rd7913, 4294967295;
	mul.lo.s64 	%rd7959, %rd7958, 977;
	and.b64  	%rd7960, %rd7774, 4294967295;
	and.b64  	%rd7961, %rd7959, 4294967295;
	add.s64 	%rd7962, %rd7957, %rd7960;
	add.s64 	%rd7963, %rd7962, %rd7961;
	add.s64 	%rd31179, %rd7963, %rd7949;
	shr.u64 	%rd7964, %rd7959, 32;
	shr.u64 	%rd7965, %rd31179, 32;
	add.s64 	%rd7966, %rd7965, %rd7964;
	and.b64  	%rd7967, %rd7918, 4294967295;
	mul.lo.s64 	%rd7968, %rd7967, 977;
	and.b64  	%rd7969, %rd7812, 4294967295;
	and.b64  	%rd7970, %rd7968, 4294967295;
	add.s64 	%rd7971, %rd7966, %rd7969;
	add.s64 	%rd7972, %rd7971, %rd7970;
	add.s64 	%rd31180, %rd7972, %rd7958;
	shr.u64 	%rd7973, %rd7968, 32;
	shr.u64 	%rd7974, %rd31180, 32;
	add.s64 	%rd7975, %rd7974, %rd7973;
	and.b64  	%rd7976, %rd7922, 4294967295;
	mul.lo.s64 	%rd7977, %rd7976, 977;
	and.b64  	%rd7978, %rd7850, 4294967295;
	and.b64  	%rd7979, %rd7977, 4294967295;
	add.s64 	%rd7980, %rd7975, %rd7978;
	add.s64 	%rd7981, %rd7980, %rd7979;
	add.s64 	%rd31181, %rd7981, %rd7967;
	shr.u64 	%rd7982, %rd7977, 32;
	shr.u64 	%rd7983, %rd31181, 32;
	add.s64 	%rd7984, %rd7983, %rd7982;
	mul.lo.s64 	%rd7985, %rd7923, 977;
	and.b64  	%rd7986, %rd7888, 4294967295;
	and.b64  	%rd7987, %rd7985, 4294967295;
	add.s64 	%rd7988, %rd7984, %rd7986;
	add.s64 	%rd7989, %rd7988, %rd7987;
	add.s64 	%rd31182, %rd7989, %rd7976;
	shr.u64 	%rd7990, %rd7985, 32;
	shr.u64 	%rd7991, %rd31182, 32;
	cvt.u32.u64 	%r7006, %rd7991;
	cvt.u32.u64 	%r7007, %rd7990;
	add.s32 	%r7008, %r7006, %r7007;
	add.s32 	%r979, %r7008, %r7005;
	setp.eq.s32 	%p1082, %r979, 0;
	mov.pred 	%p4429, 0;
	@%p1082 bra 	$L__BB3_783;
	cvt.u64.u32 	%rd7992, %r979;
	mul.wide.u32 	%rd7993, %r979, 977;
	shr.u64 	%rd7994, %rd7993, 32;
	and.b64  	%rd7995, %rd31175, 4294967295;
	and.b64  	%rd7996, %rd7993, 4294967295;
	add.s64 	%rd31175, %rd7996, %rd7995;
	shr.u64 	%rd7997, %rd31175, 32;
	and.b64  	%rd7998, %rd31176, 4294967295;
	add.s64 	%rd7999, %rd7994, %rd7998;
	add.s64 	%rd8000, %rd7999, %rd7992;
	add.s64 	%rd31176, %rd8000, %rd7997;
	setp.lt.u64 	%p1084, %rd31176, 4294967296;
	@%p1084 bra 	$L__BB3_783;
	shr.u64 	%rd8001, %rd31176, 32;
	and.b64  	%rd8002, %rd31177, 4294967295;
	add.s64 	%rd31177, %rd8001, %rd8002;
	setp.lt.u64 	%p1086, %rd31177, 4294967296;
	@%p1086 bra 	$L__BB3_783;
	shr.u64 	%rd8003, %rd31177, 32;
	and.b64  	%rd8004, %rd31178, 4294967295;
	add.s64 	%rd31178, %rd8003, %rd8004;
	setp.lt.u64 	%p1088, %rd31178, 4294967296;
	@%p1088 bra 	$L__BB3_783;
	shr.u64 	%rd8006, %rd31178, 32;
	and.b64  	%rd8007, %rd31179, 4294967295;
	add.s64 	%rd31179, %rd8006, %rd8007;
	setp.lt.u64 	%p1090, %rd31179, 4294967296;
	mov.b64 	%rd31178, 4294967296;
	@%p1090 bra 	$L__BB3_783;
	shr.u64 	%rd8009, %rd31179, 32;
	and.b64  	%rd8010, %rd31180, 4294967295;
	add.s64 	%rd31180, %rd8009, %rd8010;
	setp.lt.u64 	%p1092, %rd31180, 4294967296;
	mov.b64 	%rd31178, 4294967296;
	mov.u64 	%rd31179, %rd31178;
	@%p1092 bra 	$L__BB3_783;
	shr.u64 	%rd8012, %rd31180, 32;
	and.b64  	%rd8013, %rd31181, 4294967295;
	add.s64 	%rd31181, %rd8012, %rd8013;
	setp.lt.u64 	%p1094, %rd31181, 4294967296;
	mov.b64 	%rd31178, 4294967296;
	mov.u64 	%rd31180, %rd31178;
	@%p1094 bra 	$L__BB3_783;
	shr.u64 	%rd8015, %rd31181, 32;
	and.b64  	%rd8016, %rd31182, 4294967295;
	add.s64 	%rd8017, %rd8015, %rd8016;
	setp.gt.u64 	%p4429, %rd8017, 4294967295;
	min.u64 	%rd31182, %rd8017, 4294967296;
	mov.b64 	%rd31178, 4294967296;
	mov.u64 	%rd31179, %rd31178;
	mov.u64 	%rd31181, %rd31178;
$L__BB3_783:
	cvt.u32.u64 	%r11706, %rd31182;
	cvt.u32.u64 	%r11705, %rd31181;
	cvt.u32.u64 	%r11704, %rd31180;
	cvt.u32.u64 	%r11703, %rd31179;
	cvt.u32.u64 	%r11702, %rd31178;
	cvt.u32.u64 	%r11701, %rd31177;
	cvt.u32.u64 	%r11700, %rd31176;
	cvt.u32.u64 	%r11699, %rd31175;
	setp.lt.u32 	%p1095, %r54, %r11706;
	or.pred  	%p1096, %p4429, %p1095;
	@%p1096 bra 	$L__BB3_797;
	setp.gt.u32 	%p1097, %r54, %r11706;
	@%p1097 bra 	$L__BB3_798;
	setp.lt.u32 	%p1098, %r56, %r11705;
	@%p1098 bra 	$L__BB3_797;
	setp.gt.u32 	%p1099, %r56, %r11705;
	@%p1099 bra 	$L__BB3_798;
	setp.lt.u32 	%p1100, %r57, %r11704;
	@%p1100 bra 	$L__BB3_797;
	setp.gt.u32 	%p1101, %r57, %r11704;
	@%p1101 bra 	$L__BB3_798;
	setp.lt.u32 	%p1102, %r58, %r11703;
	@%p1102 bra 	$L__BB3_797;
	setp.gt.u32 	%p1103, %r58, %r11703;
	@%p1103 bra 	$L__BB3_798;
	setp.lt.u32 	%p1104, %r59, %r11702;
	@%p1104 bra 	$L__BB3_797;
	setp.gt.u32 	%p1105, %r59, %r11702;
	@%p1105 bra 	$L__BB3_798;
	setp.lt.u32 	%p1106, %r55, %r11701;
	@%p1106 bra 	$L__BB3_797;
	setp.gt.u32 	%p1107, %r55, %r11701;
	@%p1107 bra 	$L__BB3_798;
	setp.lt.u32 	%p1108, %r60, %r11700;
	@%p1108 bra 	$L__BB3_797;
	setp.gt.u32 	%p1109, %r60, %r11700;
	setp.gt.u32 	%p1110, %r692, %r11699;
	or.pred  	%p1111, %p1109, %p1110;
	@%p1111 bra 	$L__BB3_798;
$L__BB3_797:
	// begin inline asm
	sub.cc.u32 %r11699, %r11699, %r692;
	subc.cc.u32 %r11700, %r11700, %r60;
	subc.cc.u32 %r11701, %r11701, %r55;
	subc.cc.u32 %r11702, %r11702, %r59;
	subc.cc.u32 %r11703, %r11703, %r58;
	subc.cc.u32 %r11704, %r11704, %r57;
	subc.cc.u32 %r11705, %r11705, %r56;
	subc.u32 %r11706, %r11706, %r54;
	
	// end inline asm
$L__BB3_798:
	setp.gt.u32 	%p1112, %r11706, %r54;
	@%p1112 bra 	$L__BB3_811;
	bra.uni 	$L__BB3_812;
$L__BB3_799:
	setp.gt.u32 	%p1114, %r11705, %r56;
	@%p1114 bra 	$L__BB3_811;
	setp.lt.u32 	%p1115, %r11705, %r56;
	@%p1115 bra 	$L__BB3_813;
	setp.gt.u32 	%p1116, %r11704, %r57;
	@%p1116 bra 	$L__BB3_811;
	setp.lt.u32 	%p1117, %r11704, %r57;
	@%p1117 bra 	$L__BB3_813;
	setp.gt.u32 	%p1118, %r11703, %r58;
	@%p1118 bra 	$L__BB3_811;
	setp.lt.u32 	%p1119, %r11703, %r58;
	@%p1119 bra 	$L__BB3_813;
	setp.gt.u32 	%p1120, %r11702, %r59;
	@%p1120 bra 	$L__BB3_811;
	setp.lt.u32 	%p1121, %r11702, %r59;
	@%p1121 bra 	$L__BB3_813;
	setp.gt.u32 	%p1122, %r11701, %r55;
	@%p1122 bra 	$L__BB3_811;
	setp.lt.u32 	%p1123, %r11701, %r55;
	@%p1123 bra 	$L__BB3_813;
	setp.gt.u32 	%p1124, %r11700, %r60;
	@%p1124 bra 	$L__BB3_811;
	setp.lt.u32 	%p1125, %r11700, %r60;
	setp.lt.u32 	%p1126, %r11699, %r692;
	or.pred  	%p1127, %p1125, %p1126;
	@%p1127 bra 	$L__BB3_813;
$L__BB3_811:
	// begin inline asm
	sub.cc.u32 %r11699, %r11699, %r692;
	subc.cc.u32 %r11700, %r11700, %r60;
	subc.cc.u32 %r11701, %r11701, %r55;
	subc.cc.u32 %r11702, %r11702, %r59;
	subc.cc.u32 %r11703, %r11703, %r58;
	subc.cc.u32 %r11704, %r11704, %r57;
	subc.cc.u32 %r11705, %r11705, %r56;
	subc.u32 %r11706, %r11706, %r54;
	
	// end inline asm
	bra.uni 	$L__BB3_813;
$L__BB3_812:
	setp.lt.u32 	%p1113, %r11706, %r54;
	@%p1113 bra 	$L__BB3_813;
	bra.uni 	$L__BB3_799;
$L__BB3_813:
	setp.gt.u32 	%p1128, %r11619, %r11635;
	@%p1128 bra 	$L__BB3_1330;
	setp.lt.u32 	%p1129, %r11619, %r11635;
	setp.ne.s32 	%p1130, %r11620, %r11636;
	setp.ne.s32 	%p1131, %r11621, %r11637;
	or.pred  	%p1132, %p1130, %p1131;
	or.pred  	%p1133, %p1132, %p1129;
	setp.ne.s32 	%p1134, %r11622, %r11638;
	or.pred  	%p1135, %p1133, %p1134;
	setp.ne.s32 	%p1136, %r11623, %r11639;
	or.pred  	%p1137, %p1135, %p1136;
	setp.ne.s32 	%p1138, %r11624, %r11640;
	or.pred  	%p1139, %p1137, %p1138;
	setp.ne.s32 	%p1140, %r11625, %r11641;
	or.pred  	%p1141, %p1139, %p1140;
	setp.ne.s32 	%p1142, %r11626, %r11642;
	or.pred  	%p1143, %p1141, %p1142;
	@%p1143 bra 	$L__BB3_1330;
	setp.gt.u32 	%p1144, %r11690, %r11706;
	mov.b16 	%rs44, 1;
	mov.u32 	%r12105, %r54;
	mov.u32 	%r12114, %r11563;
	mov.u32 	%r12115, %r11564;
	mov.u32 	%r12116, %r11565;
	mov.u32 	%r12117, %r11566;
	mov.u32 	%r12118, %r11567;
	mov.u32 	%r12119, %r11568;
	mov.u32 	%r12120, %r11569;
	mov.u32 	%r12121, %r11570;
	@%p1144 bra 	$L__BB3_1754;
	setp.lt.u32 	%p1145, %r11690, %r11706;
	setp.ne.s32 	%p1146, %r11689, %r11705;
	setp.ne.s32 	%p1147, %r11688, %r11704;
	or.pred  	%p1148, %p1146, %p1147;
	or.pred  	%p1149, %p1148, %p1145;
	setp.ne.s32 	%p1150, %r11687, %r11703;
	or.pred  	%p1151, %p1149, %p1150;
	setp.ne.s32 	%p1152, %r11686, %r11702;
	or.pred  	%p1153, %p1151, %p1152;
	setp.ne.s32 	%p1154, %r11685, %r11701;
	or.pred  	%p1155, %p1153, %p1154;
	setp.ne.s32 	%p1156, %r11684, %r11700;
	or.pred  	%p1157, %p1155, %p1156;
	setp.ne.s32 	%p1158, %r11683, %r11699;
	or.pred  	%p1159, %p1157, %p1158;
	mov.u32 	%r12105, %r54;
	mov.u32 	%r12114, %r11563;
	mov.u32 	%r12115, %r11564;
	mov.u32 	%r12116, %r11565;
	mov.u32 	%r12117, %r11566;
	mov.u32 	%r12118, %r11567;
	mov.u32 	%r12119, %r11568;
	mov.u32 	%r12120, %r11569;
	mov.u32 	%r12121, %r11570;
	@%p1159 bra 	$L__BB3_1754;
	or.b32  	%r7058, %r11570, %r11569;
	or.b32  	%r7059, %r7058, %r11568;
	or.b32  	%r7060, %r7059, %r11567;
	or.b32  	%r7061, %r7060, %r11566;
	or.b32  	%r7062, %r7061, %r11565;
	or.b32  	%r7063, %r7062, %r11564;
	or.b32  	%r7064, %r7063, %r11563;
	setp.eq.s32 	%p1160, %r7064, 0;
	mov.b32 	%r12114, 0;
	mov.u32 	%r12105, %r54;
	mov.u32 	%r12115, %r12114;
	mov.u32 	%r12116, %r12114;
	mov.u32 	%r12117, %r12114;
	mov.u32 	%r12118, %r12114;
	mov.u32 	%r12119, %r12114;
	mov.u32 	%r12120, %r12114;
	mov.u32 	%r12121, %r12114;
	@%p1160 bra 	$L__BB3_1754;
	mul.wide.u32 	%rd8019, %r11570, %r11570;
	shr.u64 	%rd8020, %rd8019, 32;
	mul.wide.u32 	%rd8021, %r11569, %r11570;
	add.s64 	%rd8022, %rd8020, %rd8021;
	shr.u64 	%rd8023, %rd8022, 32;
	mul.wide.u32 	%rd8024, %r11568, %r11570;
	add.s64 	%rd8025, %rd8023, %rd8024;
	shr.u64 	%rd8026, %rd8025, 32;
	mul.wide.u32 	%rd8027, %r11567, %r11570;
	add.s64 	%rd8028, %rd8026, %rd8027;
	shr.u64 	%rd8029, %rd8028, 32;
	mul.wide.u32 	%rd8030, %r11566, %r11570;
	add.s64 	%rd8031, %rd8029, %rd8030;
	shr.u64 	%rd8032, %rd8031, 32;
	mul.wide.u32 	%rd8033, %r11565, %r11570;
	add.s64 	%rd8034, %rd8032, %rd8033;
	shr.u64 	%rd8035, %rd8034, 32;
	mul.wide.u32 	%rd8036, %r11564, %r11570;
	add.s64 	%rd8037, %rd8035, %rd8036;
	shr.u64 	%rd8038, %rd8037, 32;
	mul.wide.u32 	%rd8039, %r11563, %r11570;
	add.s64 	%rd8040, %rd8038, %rd8039;
	shr.u64 	%rd8041, %rd8040, 32;
	and.b64  	%rd8042, %rd8022, 4294967295;
	add.s64 	%rd8043, %rd8021, %rd8042;
	shr.u64 	%rd8044, %rd8043, 32;
	and.b64  	%rd8045, %rd8025, 4294967295;
	mul.wide.u32 	%rd8046, %r11569, %r11569;
	add.s64 	%rd8047, %rd8044, %rd8045;
	add.s64 	%rd8048, %rd8047, %rd8046;
	shr.u64 	%rd8049, %rd8048, 32;
	and.b64  	%rd8050, %rd8028, 4294967295;
	mul.wide.u32 	%rd8051, %r11568, %r11569;
	add.s64 	%rd8052, %rd8049, %rd8050;
	add.s64 	%rd8053, %rd8052, %rd8051;
	shr.u64 	%rd8054, %rd8053, 32;
	and.b64  	%rd8055, %rd8031, 4294967295;
	mul.wide.u32 	%rd8056, %r11567, %r11569;
	add.s64 	%rd8057, %rd8054, %rd8055;
	add.s64 	%rd8058, %rd8057, %rd8056;
	shr.u64 	%rd8059, %rd8058, 32;
	and.b64  	%rd8060, %rd8034, 4294967295;
	mul.wide.u32 	%rd8061, %r11566, %r11569;
	add.s64 	%rd8062, %rd8059, %rd8060;
	add.s64 	%rd8063, %rd8062, %rd8061;
	shr.u64 	%rd8064, %rd8063, 32;
	and.b64  	%rd8065, %rd8037, 4294967295;
	mul.wide.u32 	%rd8066, %r11565, %r11569;
	add.s64 	%rd8067, %rd8064, %rd8065;
	add.s64 	%rd8068, %rd8067, %rd8066;
	shr.u64 	%rd8069, %rd8068, 32;
	and.b64  	%rd8070, %rd8040, 4294967295;
	mul.wide.u32 	%rd8071, %r11564, %r11569;
	add.s64 	%rd8072, %rd8069, %rd8070;
	add.s64 	%rd8073, %rd8072, %rd8071;
	shr.u64 	%rd8074, %rd8073, 32;
	mul.wide.u32 	%rd8075, %r11563, %r11569;
	add.s64 	%rd8076, %rd8074, %rd8041;
	add.s64 	%rd8077, %rd8076, %rd8075;
	shr.u64 	%rd8078, %rd8077, 32;
	and.b64  	%rd8079, %rd8048, 4294967295;
	add.s64 	%rd8080, %rd8024, %rd8079;
	shr.u64 	%rd8081, %rd8080, 32;
	and.b64  	%rd8082, %rd8053, 4294967295;
	add.s64 	%rd8083, %rd8081, %rd8082;
	add.s64 	%rd8084, %rd8083, %rd8051;
	shr.u64 	%rd8085, %rd8084, 32;
	and.b64  	%rd8086, %rd8058, 4294967295;
	mul.wide.u32 	%rd8087, %r11568, %r11568;
	add.s64 	%rd8088, %rd8085, %rd8086;
	add.s64 	%rd8089, %rd8088, %rd8087;
	shr.u64 	%rd8090, %rd8089, 32;
	and.b64  	%rd8091, %rd8063, 4294967295;
	mul.wide.u32 	%rd8092, %r11567, %r11568;
	add.s64 	%rd8093, %rd8090, %rd8091;
	add.s64 	%rd8094, %rd8093, %rd8092;
	shr.u64 	%rd8095, %rd8094, 32;
	and.b64  	%rd8096, %rd8068, 4294967295;
	mul.wide.u32 	%rd8097, %r11566, %r11568;
	add.s64 	%rd8098, %rd8095, %rd8096;
	add.s64 	%rd8099, %rd8098, %rd8097;
	shr.u64 	%rd8100, %rd8099, 32;
	and.b64  	%rd8101, %rd8073, 4294967295;
	mul.wide.u32 	%rd8102, %r11565, %r11568;
	add.s64 	%rd8103, %rd8100, %rd8101;
	add.s64 	%rd8104, %rd8103, %rd8102;
	shr.u64 	%rd8105, %rd8104, 32;
	and.b64  	%rd8106, %rd8077, 4294967295;
	mul.wide.u32 	%rd8107, %r11564, %r11568;
	add.s64 	%rd8108, %rd8105, %rd8106;
	add.s64 	%rd8109, %rd8108, %rd8107;
	shr.u64 	%rd8110, %rd8109, 32;
	mul.wide.u32 	%rd8111, %r11563, %r11568;
	add.s64 	%rd8112, %rd8110, %rd8078;
	add.s64 	%rd8113, %rd8112, %rd8111;
	shr.u64 	%rd8114, %rd8113, 32;
	and.b64  	%rd8115, %rd8084, 4294967295;
	add.s64 	%rd8116, %rd8027, %rd8115;
	shr.u64 	%rd8117, %rd8116, 32;
	and.b64  	%rd8118, %rd8089, 4294967295;
	add.s64 	%rd8119, %rd8117, %rd8118;
	add.s64 	%rd8120, %rd8119, %rd8056;
	shr.u64 	%rd8121, %rd8120, 32;
	and.b64  	%rd8122, %rd8094, 4294967295;
	add.s64 	%rd8123, %rd8121, %rd8122;
	add.s64 	%rd8124, %rd8123, %rd8092;
	shr.u64 	%rd8125, %rd8124, 32;
	and.b64  	%rd8126, %rd8099, 4294967295;
	mul.wide.u32 	%rd8127, %r11567, %r11567;
	add.s64 	%rd8128, %rd8125, %rd8126;
	add.s64 	%rd8129, %rd8128, %rd8127;
	shr.u64 	%rd8130, %rd8129, 32;
	and.b64  	%rd8131, %rd8104, 4294967295;
	mul.wide.u32 	%rd8132, %r11566, %r11567;
	add.s64 	%rd8133, %rd8130, %rd8131;
	add.s64 	%rd8134, %rd8133, %rd8132;
	shr.u64 	%rd8135, %rd8134, 32;
	and.b64  	%rd8136, %rd8109, 4294967295;
	mul.wide.u32 	%rd8137, %r11565, %r11567;
	add.s64 	%rd8138, %rd8135, %rd8136;
	add.s64 	%rd8139, %rd8138, %rd8137;
	shr.u64 	%rd8140, %rd8139, 32;
	and.b64  	%rd8141, %rd8113, 4294967295;
	mul.wide.u32 	%rd8142, %r11564, %r11567;
	add.s64 	%rd8143, %rd8140, %rd8141;
	add.s64 	%rd8144, %rd8143, %rd8142;
	shr.u64 	%rd8145, %rd8144, 32;
	mul.wide.u32 	%rd8146, %r11563, %r11567;
	add.s64 	%rd8147, %rd8145, %rd8114;
	add.s64 	%rd8148, %rd8147, %rd8146;
	shr.u64 	%rd8149, %rd8148, 32;
	and.b64  	%rd8150, %rd8120, 4294967295;
	add.s64 	%rd8151, %rd8030, %rd8150;
	shr.u64 	%rd8152, %rd8151, 32;
	and.b64  	%rd8153, %rd8124, 4294967295;
	add.s64 	%rd8154, %rd8152, %rd8153;
	add.s64 	%rd8155, %rd8154, %rd8061;
	shr.u64 	%rd8156, %rd8155, 32;
	and.b64  	%rd8157, %rd8129, 4294967295;
	add.s64 	%rd8158, %rd8156, %rd8157;
	add.s64 	%rd8159, %rd8158, %rd8097;
	shr.u64 	%rd8160, %rd8159, 32;
	and.b64  	%rd8161, %rd8134, 4294967295;
	add.s64 	%rd8162, %rd8160, %rd8161;
	add.s64 	%rd8163, %rd8162, %rd8132;
	shr.u64 	%rd8164, %rd8163, 32;
	and.b64  	%rd8165, %rd8139, 4294967295;
	mul.wide.u32 	%rd8166, %r11566, %r11566;
	add.s64 	%rd8167, %rd8164, %rd8165;
	add.s64 	%rd8168, %rd8167, %rd8166;
	shr.u64 	%rd8169, %rd8168, 32;
	and.b64  	%rd8170, %rd8144, 4294967295;
	mul.wide.u32 	%rd8171, %r11565, %r11566;
	add.s64 	%rd8172, %rd8169, %rd8170;
	add.s64 	%rd8173, %rd8172, %rd8171;
	shr.u64 	%rd8174, %rd8173, 32;
	and.b64  	%rd8175, %rd8148, 4294967295;
	mul.wide.u32 	%rd8176, %r11564, %r11566;
	add.s64 	%rd8177, %rd8174, %rd8175;
	add.s64 	%rd8178, %rd8177, %rd8176;
	shr.u64 	%rd8179, %rd8178, 32;
	mul.wide.u32 	%rd8180, %r11563, %r11566;
	add.s64 	%rd8181, %rd8179, %rd8149;
	add.s64 	%rd8182, %rd8181, %rd8180;
	shr.u64 	%rd8183, %rd8182, 32;
	and.b64  	%rd8184, %rd8155, 4294967295;
	add.s64 	%rd8185, %rd8033, %rd8184;
	shr.u64 	%rd8186, %rd8185, 32;
	and.b64  	%rd8187, %rd8159, 4294967295;
	add.s64 	%rd8188, %rd8186, %rd8187;
	add.s64 	%rd8189, %rd8188, %rd8066;
	shr.u64 	%rd8190, %rd8189, 32;
	and.b64  	%rd8191, %rd8163, 4294967295;
	add.s64 	%rd8192, %rd8190, %rd8191;
	add.s64 	%rd8193, %rd8192, %rd8102;
	shr.u64 	%rd8194, %rd8193, 32;
	and.b64  	%rd8195, %rd8168, 4294967295;
	add.s64 	%rd8196, %rd8194, %rd8195;
	add.s64 	%rd8197, %rd8196, %rd8137;
	shr.u64 	%rd8198, %rd8197, 32;
	and.b64  	%rd8199, %rd8173, 4294967295;
	add.s64 	%rd8200, %rd8198, %rd8199;
	add.s64 	%rd8201, %rd8200, %rd8171;
	shr.u64 	%rd8202, %rd8201, 32;
	and.b64  	%rd8203, %rd8178, 4294967295;
	mul.wide.u32 	%rd8204, %r11565, %r11565;
	add.s64 	%rd8205, %rd8202, %rd8203;
	add.s64 	%rd8206, %rd8205, %rd8204;
	shr.u64 	%rd8207, %rd8206, 32;
	and.b64  	%rd8208, %rd8182, 4294967295;
	mul.wide.u32 	%rd8209, %r11564, %r11565;
	add.s64 	%rd8210, %rd8207, %rd8208;
	add.s64 	%rd8211, %rd8210, %rd8209;
	shr.u64 	%rd8212, %rd8211, 32;
	mul.wide.u32 	%rd8213, %r11563, %r11565;
	add.s64 	%rd8214, %rd8212, %rd8183;
	add.s64 	%rd8215, %rd8214, %rd8213;
	shr.u64 	%rd8216, %rd8215, 32;
	and.b64  	%rd8217, %rd8189, 4294967295;
	add.s64 	%rd8218, %rd8036, %rd8217;
	shr.u64 	%rd8219, %rd8218, 32;
	and.b64  	%rd8220, %rd8193, 4294967295;
	add.s64 	%rd8221, %rd8219, %rd8220;
	add.s64 	%rd8222, %rd8221, %rd8071;
	shr.u64 	%rd8223, %rd8222, 32;
	and.b64  	%rd8224, %rd8197, 4294967295;
	add.s64 	%rd8225, %rd8223, %rd8224;
	add.s64 	%rd8226, %rd8225, %rd8107;
	shr.u64 	%rd8227, %rd8226, 32;
	and.b64  	%rd8228, %rd8201, 4294967295;
	add.s64 	%rd8229, %rd8227, %rd8228;
	add.s64 	%rd8230, %rd8229, %rd8142;
	shr.u64 	%rd8231, %rd8230, 32;
	and.b64  	%rd8232, %rd8206, 4294967295;
	add.s64 	%rd8233, %rd8231, %rd8232;
	add.s64 	%rd8234, %rd8233, %rd8176;
	shr.u64 	%rd8235, %rd8234, 32;
	and.b64  	%rd8236, %rd8211, 4294967295;
	add.s64 	%rd8237, %rd8235, %rd8236;
	add.s64 	%rd8238, %rd8237, %rd8209;
	shr.u64 	%rd8239, %rd8238, 32;
	and.b64  	%rd8240, %rd8215, 4294967295;
	mul.wide.u32 	%rd8241, %r11564, %r11564;
	add.s64 	%rd8242, %rd8239, %rd8240;
	add.s64 	%rd8243, %rd8242, %rd8241;
	shr.u64 	%rd8244, %rd8243, 32;
	mul.wide.u32 	%rd8245, %r11563, %r11564;
	add.s64 	%rd8246, %rd8244, %rd8216;
	add.s64 	%rd8247, %rd8246, %rd8245;
	shr.u64 	%rd8248, %rd8247, 32;
	and.b64  	%rd8249, %rd8222, 4294967295;
	add.s64 	%rd8250, %rd8039, %rd8249;
	shr.u64 	%rd8251, %rd8250, 32;
	and.b64  	%rd8252, %rd8226, 4294967295;
	add.s64 	%rd8253, %rd8251, %rd8252;
	add.s64 	%rd8254, %rd8253, %rd8075;
	shr.u64 	%rd8255, %rd8254, 32;
	and.b64  	%rd8256, %rd8230, 4294967295;
	add.s64 	%rd8257, %rd8255, %rd8256;
	add.s64 	%rd8258, %rd8257, %rd8111;
	shr.u64 	%rd8259, %rd8258, 32;
	and.b64  	%rd8260, %rd8234, 4294967295;
	add.s64 	%rd8261, %rd8259, %rd8260;
	add.s64 	%rd8262, %rd8261, %rd8146;
	shr.u64 	%rd8263, %rd8262, 32;
	and.b64  	%rd8264, %rd8238, 4294967295;
	add.s64 	%rd8265, %rd8263, %rd8264;
	add.s64 	%rd8266, %rd8265, %rd8180;
	shr.u64 	%rd8267, %rd8266, 32;
	and.b64  	%rd8268, %rd8243, 4294967295;
	add.s64 	%rd8269, %rd8267, %rd8268;
	add.s64 	%rd8270, %rd8269, %rd8213;
	shr.u64 	%rd8271, %rd8270, 32;
	and.b64  	%rd8272, %rd8247, 4294967295;
	add.s64 	%rd8273, %rd8271, %rd8272;
	add.s64 	%rd8274, %rd8273, %rd8245;
	shr.u64 	%rd8275, %rd8274, 32;
	mul.wide.u32 	%rd8276, %r11563, %r11563;
	add.s64 	%rd8277, %rd8275, %rd8248;
	add.s64 	%rd8278, %rd8277, %rd8276;
	shr.u64 	%rd8279, %rd8278, 32;
	{ .reg .b32 tmp; mov.b64 {tmp, %r7065}, %rd8278; }
	and.b64  	%rd8280, %rd8254, 4294967295;
	mul.lo.s64 	%rd8281, %rd8280, 977;
	and.b64  	%rd8282, %rd8019, 4294967293;
	and.b64  	%rd8283, %rd8281, 4294967295;
	add.s64 	%rd31183, %rd8283, %rd8282;
	shr.u64 	%rd8284, %rd8281, 32;
	shr.u64 	%rd8285, %rd31183, 32;
	add.s64 	%rd8286, %rd8285, %rd8284;
	and.b64  	%rd8287, %rd8258, 4294967295;
	mul.lo.s64 	%rd8288, %rd8287, 977;
	and.b64  	%rd8289, %rd8043, 4294967295;
	and.b64  	%rd8290, %rd8288, 4294967295;
	add.s64 	%rd8291, %rd8286, %rd8289;
	add.s64 	%rd8292, %rd8291, %rd8290;
	add.s64 	%rd31184, %rd8292, %rd8280;
	shr.u64 	%rd8293, %rd8288, 32;
	shr.u64 	%rd8294, %rd31184, 32;
	add.s64 	%rd8295, %rd8294, %rd8293;
	and.b64  	%rd8296, %rd8262, 4294967295;
	mul.lo.s64 	%rd8297, %rd8296, 977;
	and.b64  	%rd8298, %rd8080, 4294967295;
	and.b64  	%rd8299, %rd8297, 4294967295;
	add.s64 	%rd8300, %rd8295, %rd8298;
	add.s64 	%rd8301, %rd8300, %rd8299;
	add.s64 	%rd31185, %rd8301, %rd8287;
	shr.u64 	%rd8302, %rd8297, 32;
	shr.u64 	%rd8303, %rd31185, 32;
	add.s64 	%rd8304, %rd8303, %rd8302;
	and.b64  	%rd8305, %rd8266, 4294967295;
	mul.lo.s64 	%rd8306, %rd8305, 977;
	and.b64  	%rd8307, %rd8116, 4294967295;
	and.b64  	%rd8308, %rd8306, 4294967295;
	add.s64 	%rd8309, %rd8304, %rd8307;
	add.s64 	%rd8310, %rd8309, %rd8308;
	add.s64 	%rd31186, %rd8310, %rd8296;
	shr.u64 	%rd8311, %rd8306, 32;
	shr.u64 	%rd8312, %rd31186, 32;
	add.s64 	%rd8313, %rd8312, %rd8311;
	and.b64  	%rd8314, %rd8270, 4294967295;
	mul.lo.s64 	%rd8315, %rd8314, 977;
	and.b64  	%rd8316, %rd8151, 4294967295;
	and.b64  	%rd8317, %rd8315, 4294967295;
	add.s64 	%rd8318, %rd8313, %rd8316;
	add.s64 	%rd8319, %rd8318, %rd8317;
	add.s64 	%rd31187, %rd8319, %rd8305;
	shr.u64 	%rd8320, %rd8315, 32;
	shr.u64 	%rd8321, %rd31187, 32;
	add.s64 	%rd8322, %rd8321, %rd8320;
	and.b64  	%rd8323, %rd8274, 4294967295;
	mul.lo.s64 	%rd8324, %rd8323, 977;
	and.b64  	%rd8325, %rd8185, 4294967295;
	and.b64  	%rd8326, %rd8324, 4294967295;
	add.s64 	%rd8327, %rd8322, %rd8325;
	add.s64 	%rd8328, %rd8327, %rd8326;
	add.s64 	%rd31188, %rd8328, %rd8314;
	shr.u64 	%rd8329, %rd8324, 32;
	shr.u64 	%rd8330, %rd31188, 32;
	add.s64 	%rd8331, %rd8330, %rd8329;
	and.b64  	%rd8332, %rd8278, 4294967295;
	mul.lo.s64 	%rd8333, %rd8332, 977;
	and.b64  	%rd8334, %rd8218, 4294967295;
	and.b64  	%rd8335, %rd8333, 4294967295;
	add.s64 	%rd8336, %rd8331, %rd8334;
	add.s64 	%rd8337, %rd8336, %rd8335;
	add.s64 	%rd31189, %rd8337, %rd8323;
	shr.u64 	%rd8338, %rd8333, 32;
	shr.u64 	%rd8339, %rd31189, 32;
	add.s64 	%rd8340, %rd8339, %rd8338;
	mul.lo.s64 	%rd8341, %rd8279, 977;
	and.b64  	%rd8342, %rd8250, 4294967295;
	and.b64  	%rd8343, %rd8341, 4294967295;
	add.s64 	%rd8344, %rd8340, %rd8342;
	add.s64 	%rd8345, %rd8344, %rd8343;
	add.s64 	%rd31190, %rd8345, %rd8332;
	shr.u64 	%rd8346, %rd8341, 32;
	shr.u64 	%rd8347, %rd31190, 32;
	cvt.u32.u64 	%r7066, %rd8347;
	cvt.u32.u64 	%r7067, %rd8346;
	add.s32 	%r7068, %r7066, %r7067;
	add.s32 	%r1020, %r7068, %r7065;
	setp.eq.s32 	%p1162, %r1020, 0;
	mov.pred 	%p4430, 0;
	@%p1162 bra 	$L__BB3_826;
	cvt.u64.u32 	%rd8348, %r1020;
	mul.wide.u32 	%rd8349, %r1020, 977;
	shr.u64 	%rd8350, %rd8349, 32;
	and.b64  	%rd8351, %rd31183, 4294967295;
	and.b64  	%rd8352, %rd8349, 4294967295;
	add.s64 	%rd31183, %rd8352, %rd8351;
	shr.u64 	%rd8353, %rd31183, 32;
	and.b64  	%rd8354, %rd31184, 4294967295;
	add.s64 	%rd8355, %rd8350, %rd8354;
	add.s64 	%rd8356, %rd8355, %rd8348;
	add.s64 	%rd31184, %rd8356, %rd8353;
	setp.lt.u64 	%p1164, %rd31184, 4294967296;
	@%p1164 bra 	$L__BB3_826;
	shr.u64 	%rd8357, %rd31184, 32;
	and.b64  	%rd8358, %rd31185, 4294967295;
	add.s64 	%rd31185, %rd8357, %rd8358;
	setp.lt.u64 	%p1166, %rd31185, 4294967296;
	@%p1166 bra 	$L__BB3_826;
	shr.u64 	%rd8359, %rd31185, 32;
	and.b64  	%rd8360, %rd31186, 4294967295;
	add.s64 	%rd31186, %rd8359, %rd8360;
	setp.lt.u64 	%p1168, %rd31186, 4294967296;
	@%p1168 bra 	$L__BB3_826;
	shr.u64 	%rd8362, %rd31186, 32;
	and.b64  	%rd8363, %rd31187, 4294967295;
	add.s64 	%rd31187, %rd8362, %rd8363;
	setp.lt.u64 	%p1170, %rd31187, 4294967296;
	mov.b64 	%rd31186, 4294967296;
	@%p1170 bra 	$L__BB3_826;
	shr.u64 	%rd8365, %rd31187, 32;
	and.b64  	%rd8366, %rd31188, 4294967295;
	add.s64 	%rd31188, %rd8365, %rd8366;
	setp.lt.u64 	%p1172, %rd31188, 4294967296;
	mov.b64 	%rd31186, 4294967296;
	mov.u64 	%rd31187, %rd31186;
	@%p1172 bra 	$L__BB3_826;
	shr.u64 	%rd8368, %rd31188, 32;
	and.b64  	%rd8369, %rd31189, 4294967295;
	add.s64 	%rd31189, %rd8368, %rd8369;
	setp.lt.u64 	%p1174, %rd31189, 4294967296;
	mov.b64 	%rd31186, 4294967296;
	mov.u64 	%rd31188, %rd31186;
	@%p1174 bra 	$L__BB3_826;
	shr.u64 	%rd8371, %rd31189, 32;
	and.b64  	%rd8372, %rd31190, 4294967295;
	add.s64 	%rd8373, %rd8371, %rd8372;
	setp.gt.u64 	%p4430, %rd8373, 4294967295;
	min.u64 	%rd31190, %rd8373, 4294967296;
	mov.b64 	%rd31186, 4294967296;
	mov.u64 	%rd31187, %rd31186;
	mov.u64 	%rd31189, %rd31186;
$L__BB3_826:
	cvt.u32.u64 	%r11722, %rd31190;
	cvt.u32.u64 	%r11721, %rd31189;
	cvt.u32.u64 	%r11720, %rd31188;
	cvt.u32.u64 	%r11719, %rd31187;
	cvt.u32.u64 	%r11718, %rd31186;
	cvt.u32.u64 	%r11717, %rd31185;
	cvt.u32.u64 	%r11716, %rd31184;
	cvt.u32.u64 	%r11715, %rd31183;
	setp.lt.u32 	%p1175, %r54, %r11722;
	or.pred  	%p1176, %p4430, %p1175;
	@%p1176 bra 	$L__BB3_840;
	setp.gt.u32 	%p1177, %r54, %r11722;
	@%p1177 bra 	$L__BB3_841;
	setp.lt.u32 	%p1178, %r56, %r11721;
	@%p1178 bra 	$L__BB3_840;
	setp.gt.u32 	%p1179, %r56, %r11721;
	@%p1179 bra 	$L__BB3_841;
	setp.lt.u32 	%p1180, %r57, %r11720;
	@%p1180 bra 	$L__BB3_840;
	setp.gt.u32 	%p1181, %r57, %r11720;
	@%p1181 bra 	$L__BB3_841;
	setp.lt.u32 	%p1182, %r58, %r11719;
	@%p1182 bra 	$L__BB3_840;
	setp.gt.u32 	%p1183, %r58, %r11719;
	@%p1183 bra 	$L__BB3_841;
	setp.lt.u32 	%p1184, %r59, %r11718;
	@%p1184 bra 	$L__BB3_840;
	setp.gt.u32 	%p1185, %r59, %r11718;
	@%p1185 bra 	$L__BB3_841;
	setp.lt.u32 	%p1186, %r55, %r11717;
	@%p1186 bra 	$L__BB3_840;
	setp.gt.u32 	%p1187, %r55, %r11717;
	@%p1187 bra 	$L__BB3_841;
	setp.lt.u32 	%p1188, %r60, %r11716;
	@%p1188 bra 	$L__BB3_840;
	setp.gt.u32 	%p1189, %r60, %r11716;
	setp.gt.u32 	%p1190, %r692, %r11715;
	or.pred  	%p1191, %p1189, %p1190;
	@%p1191 bra 	$L__BB3_841;
$L__BB3_840:
	// begin inline asm
	sub.cc.u32 %r11715, %r11715, %r692;
	subc.cc.u32 %r11716, %r11716, %r60;
	subc.cc.u32 %r11717, %r11717, %r55;
	subc.cc.u32 %r11718, %r11718, %r59;
	subc.cc.u32 %r11719, %r11719, %r58;
	subc.cc.u32 %r11720, %r11720, %r57;
	subc.cc.u32 %r11721, %r11721, %r56;
	subc.u32 %r11722, %r11722, %r54;
	
	// end inline asm
$L__BB3_841:
	setp.gt.u32 	%p1192, %r11722, %r54;
	@%p1192 bra 	$L__BB3_854;
	bra.uni 	$L__BB3_855;
$L__BB3_842:
	setp.gt.u32 	%p1194, %r11721, %r56;
	@%p1194 bra 	$L__BB3_854;
	setp.lt.u32 	%p1195, %r11721, %r56;
	@%p1195 bra 	$L__BB3_856;
	setp.gt.u32 	%p1196, %r11720, %r57;
	@%p1196 bra 	$L__BB3_854;
	setp.lt.u32 	%p1197, %r11720, %r57;
	@%p1197 bra 	$L__BB3_856;
	setp.gt.u32 	%p1198, %r11719, %r58;
	@%p1198 bra 	$L__BB3_854;
	setp.lt.u32 	%p1199, %r11719, %r58;
	@%p1199 bra 	$L__BB3_856;
	setp.gt.u32 	%p1200, %r11718, %r59;
	@%p1200 bra 	$L__BB3_854;
	setp.lt.u32 	%p1201, %r11718, %r59;
	@%p1201 bra 	$L__BB3_856;
	setp.gt.u32 	%p1202, %r11717, %r55;
	@%p1202 bra 	$L__BB3_854;
	setp.lt.u32 	%p1203, %r11717, %r55;
	@%p1203 bra 	$L__BB3_856;
	setp.gt.u32 	%p1204, %r11716, %r60;
	@%p1204 bra 	$L__BB3_854;
	setp.lt.u32 	%p1205, %r11716, %r60;
	setp.lt.u32 	%p1206, %r11715, %r692;
	or.pred  	%p1207, %p1205, %p1206;
	@%p1207 bra 	$L__BB3_856;
$L__BB3_854:
	// begin inline asm
	sub.cc.u32 %r11715, %r11715, %r692;
	subc.cc.u32 %r11716, %r11716, %r60;
	subc.cc.u32 %r11717, %r11717, %r55;
	subc.cc.u32 %r11718, %r11718, %r59;
	subc.cc.u32 %r11719, %r11719, %r58;
	subc.cc.u32 %r11720, %r11720, %r57;
	subc.cc.u32 %r11721, %r11721, %r56;
	subc.u32 %r11722, %r11722, %r54;
	
	// end inline asm
	bra.uni 	$L__BB3_856;
$L__BB3_855:
	setp.lt.u32 	%p1193, %r11722, %r54;
	@%p1193 bra 	$L__BB3_856;
	bra.uni 	$L__BB3_842;
$L__BB3_856:
	mul.wide.u32 	%rd8375, %r11715, %r12129;
	shr.u64 	%rd8376, %rd8375, 32;
	mul.wide.u32 	%rd8377, %r11716, %r12129;
	add.s64 	%rd8378, %rd8376, %rd8377;
	shr.u64 	%rd8379, %rd8378, 32;
	mul.wide.u32 	%rd8380, %r11717, %r12129;
	add.s64 	%rd8381, %rd8379, %rd8380;
	shr.u64 	%rd8382, %rd8381, 32;
	mul.wide.u32 	%rd8383, %r11718, %r12129;
	add.s64 	%rd8384, %rd8382, %rd8383;
	shr.u64 	%rd8385, %rd8384, 32;
	mul.wide.u32 	%rd8386, %r11719, %r12129;
	add.s64 	%rd8387, %rd8385, %rd8386;
	shr.u64 	%rd8388, %rd8387, 32;
	mul.wide.u32 	%rd8389, %r11720, %r12129;
	add.s64 	%rd8390, %rd8388, %rd8389;
	shr.u64 	%rd8391, %rd8390, 32;
	mul.wide.u32 	%rd8392, %r11721, %r12129;
	add.s64 	%rd8393, %rd8391, %rd8392;
	shr.u64 	%rd8394, %rd8393, 32;
	mul.wide.u32 	%rd8395, %r11722, %r12129;
	add.s64 	%rd8396, %rd8394, %rd8395;
	shr.u64 	%rd8397, %rd8396, 32;
	and.b64  	%rd8398, %rd8378, 4294967295;
	mul.wide.u32 	%rd8399, %r11715, %r12128;
	add.s64 	%rd8400, %rd8399, %rd8398;
	shr.u64 	%rd8401, %rd8400, 32;
	and.b64  	%rd8402, %rd8381, 4294967295;
	mul.wide.u32 	%rd8403, %r11716, %r12128;
	add.s64 	%rd8404, %rd8401, %rd8402;
	add.s64 	%rd8405, %rd8404, %rd8403;
	shr.u64 	%rd8406, %rd8405, 32;
	and.b64  	%rd8407, %rd8384, 4294967295;
	mul.wide.u32 	%rd8408, %r11717, %r12128;
	add.s64 	%rd8409, %rd8406, %rd8407;
	add.s64 	%rd8410, %rd8409, %rd8408;
	shr.u64 	%rd8411, %rd8410, 32;
	and.b64  	%rd8412, %rd8387, 4294967295;
	mul.wide.u32 	%rd8413, %r11718, %r12128;
	add.s64 	%rd8414, %rd8411, %rd8412;
	add.s64 	%rd8415, %rd8414, %rd8413;
	shr.u64 	%rd8416, %rd8415, 32;
	and.b64  	%rd8417, %rd8390, 4294967295;
	mul.wide.u32 	%rd8418, %r11719, %r12128;
	add.s64 	%rd8419, %rd8416, %rd8417;
	add.s64 	%rd8420, %rd8419, %rd8418;
	shr.u64 	%rd8421, %rd8420, 32;
	and.b64  	%rd8422, %rd8393, 4294967295;
	mul.wide.u32 	%rd8423, %r11720, %r12128;
	add.s64 	%rd8424, %rd8421, %rd8422;
	add.s64 	%rd8425, %rd8424, %rd8423;
	shr.u64 	%rd8426, %rd8425, 32;
	and.b64  	%rd8427, %rd8396, 4294967295;
	mul.wide.u32 	%rd8428, %r11721, %r12128;
	add.s64 	%rd8429, %rd8426, %rd8427;
	add.s64 	%rd8430, %rd8429, %rd8428;
	shr.u64 	%rd8431, %rd8430, 32;
	mul.wide.u32 	%rd8432, %r11722, %r12128;
	add.s64 	%rd8433, %rd8431, %rd8397;
	add.s64 	%rd8434, %rd8433, %rd8432;
	shr.u64 	%rd8435, %rd8434, 32;
	and.b64  	%rd8436, %rd8405, 4294967295;
	mul.wide.u32 	%rd8437, %r11715, %r12127;
	add.s64 	%rd8438, %rd8437, %rd8436;
	shr.u64 	%rd8439, %rd8438, 32;
	and.b64  	%rd8440, %rd8410, 4294967295;
	mul.wide.u32 	%rd8441, %r11716, %r12127;
	add.s64 	%rd8442, %rd8439, %rd8440;
	add.s64 	%rd8443, %rd8442, %rd8441;
	shr.u64 	%rd8444, %rd8443, 32;
	and.b64  	%rd8445, %rd8415, 4294967295;
	mul.wide.u32 	%rd8446, %r11717, %r12127;
	add.s64 	%rd8447, %rd8444, %rd8445;
	add.s64 	%rd8448, %rd8447, %rd8446;
	shr.u64 	%rd8449, %rd8448, 32;
	and.b64  	%rd8450, %rd8420, 4294967295;
	mul.wide.u32 	%rd8451, %r11718, %r12127;
	add.s64 	%rd8452, %rd8449, %rd8450;
	add.s64 	%rd8453, %rd8452, %rd8451;
	shr.u64 	%rd8454, %rd8453, 32;
	and.b64  	%rd8455, %rd8425, 4294967295;
	mul.wide.u32 	%rd8456, %r11719, %r12127;
	add.s64 	%rd8457, %rd8454, %rd8455;
	add.s64 	%rd8458, %rd8457, %rd8456;
	shr.u64 	%rd8459, %rd8458, 32;
	and.b64  	%rd8460, %rd8430, 4294967295;
	mul.wide.u32 	%rd8461, %r11720, %r12127;
	add.s64 	%rd8462, %rd8459, %rd8460;
	add.s64 	%rd8463, %rd8462, %rd8461;
	shr.u64 	%rd8464, %rd8463, 32;
	and.b64  	%rd8465, %rd8434, 4294967295;
	mul.wide.u32 	%rd8466, %r11721, %r12127;
	add.s64 	%rd8467, %rd8464, %rd8465;
	add.s64 	%rd8468, %rd8467, %rd8466;
	shr.u64 	%rd8469, %rd8468, 32;
	mul.wide.u32 	%rd8470, %r11722, %r12127;
	add.s64 	%rd8471, %rd8469, %rd8435;
	add.s64 	%rd8472, %rd8471, %rd8470;
	shr.u64 	%rd8473, %rd8472, 32;
	and.b64  	%rd8474, %rd8443, 4294967295;
	mul.wide.u32 	%rd8475, %r11715, %r12126;
	add.s64 	%rd8476, %rd8475, %rd8474;
	shr.u64 	%rd8477, %rd8476, 32;
	and.b64  	%rd8478, %rd8448, 4294967295;
	mul.wide.u32 	%rd8479, %r11716, %r12126;
	add.s64 	%rd8480, %rd8477, %rd8478;
	add.s64 	%rd8481, %rd8480, %rd8479;
	shr.u64 	%rd8482, %rd8481, 32;
	and.b64  	%rd8483, %rd8453, 4294967295;
	mul.wide.u32 	%rd8484, %r11717, %r12126;
	add.s64 	%rd8485, %rd8482, %rd8483;
	add.s64 	%rd8486, %rd8485, %rd8484;
	shr.u64 	%rd8487, %rd8486, 32;
	and.b64  	%rd8488, %rd8458, 4294967295;
	mul.wide.u32 	%rd8489, %r11718, %r12126;
	add.s64 	%rd8490, %rd8487, %rd8488;
	add.s64 	%rd8491, %rd8490, %rd8489;
	shr.u64 	%rd8492, %rd8491, 32;
	and.b64  	%rd8493, %rd8463, 4294967295;
	mul.wide.u32 	%rd8494, %r11719, %r12126;
	add.s64 	%rd8495, %rd8492, %rd8493;
	add.s64 	%rd8496, %rd8495, %rd8494;
	shr.u64 	%rd8497, %rd8496, 32;
	and.b64  	%rd8498, %rd8468, 4294967295;
	mul.wide.u32 	%rd8499, %r11720, %r12126;
	add.s64 	%rd8500, %rd8497, %rd8498;
	add.s64 	%rd8501, %rd8500, %rd8499;
	shr.u64 	%rd8502, %rd8501, 32;
	and.b64  	%rd8503, %rd8472, 4294967295;
	mul.wide.u32 	%rd8504, %r11721, %r12126;
	add.s64 	%rd8505, %rd8502, %rd8503;
	add.s64 	%rd8506, %rd8505, %rd8504;
	shr.u64 	%rd8507, %rd8506, 32;
	mul.wide.u32 	%rd8508, %r11722, %r12126;
	add.s64 	%rd8509, %rd8507, %rd8473;
	add.s64 	%rd8510, %rd8509, %rd8508;
	shr.u64 	%rd8511, %rd8510, 32;
	and.b64  	%rd8512, %rd8481, 4294967295;
	mul.wide.u32 	%rd8513, %r11715, %r12125;
	add.s64 	%rd8514, %rd8513, %rd8512;
	shr.u64 	%rd8515, %rd8514, 32;
	and.b64  	%rd8516, %rd8486, 4294967295;
	mul.wide.u32 	%rd8517, %r11716, %r12125;
	add.s64 	%rd8518, %rd8515, %rd8516;
	add.s64 	%rd8519, %rd8518, %rd8517;
	shr.u64 	%rd8520, %rd8519, 32;
	and.b64  	%rd8521, %rd8491, 4294967295;
	mul.wide.u32 	%rd8522, %r11717, %r12125;
	add.s64 	%rd8523, %rd8520, %rd8521;
	add.s64 	%rd8524, %rd8523, %rd8522;
	shr.u64 	%rd8525, %rd8524, 32;
	and.b64  	%rd8526, %rd8496, 4294967295;
	mul.wide.u32 	%rd8527, %r11718, %r12125;
	add.s64 	%rd8528, %rd8525, %rd8526;
	add.s64 	%rd8529, %rd8528, %rd8527;
	shr.u64 	%rd8530, %rd8529, 32;
	and.b64  	%rd8531, %rd8501, 4294967295;
	mul.wide.u32 	%rd8532, %r11719, %r12125;
	add.s64 	%rd8533, %rd8530, %rd8531;
	add.s64 	%rd8534, %rd8533, %rd8532;
	shr.u64 	%rd8535, %rd8534, 32;
	and.b64  	%rd8536, %rd8506, 4294967295;
	mul.wide.u32 	%rd8537, %r11720, %r12125;
	add.s64 	%rd8538, %rd8535, %rd8536;
	add.s64 	%rd8539, %rd8538, %rd8537;
	shr.u64 	%rd8540, %rd8539, 32;
	and.b64  	%rd8541, %rd8510, 4294967295;
	mul.wide.u32 	%rd8542, %r11721, %r12125;
	add.s64 	%rd8543, %rd8540, %rd8541;
	add.s64 	%rd8544, %rd8543, %rd8542;
	shr.u64 	%rd8545, %rd8544, 32;
	mul.wide.u32 	%rd8546, %r11722, %r12125;
	add.s64 	%rd8547, %rd8545, %rd8511;
	add.s64 	%rd8548, %rd8547, %rd8546;
	shr.u64 	%rd8549, %rd8548, 32;
	and.b64  	%rd8550, %rd8519, 4294967295;
	mul.wide.u32 	%rd8551, %r11715, %r12124;
	add.s64 	%rd8552, %rd8551, %rd8550;
	shr.u64 	%rd8553, %rd8552, 32;
	and.b64  	%rd8554, %rd8524, 4294967295;
	mul.wide.u32 	%rd8555, %r11716, %r12124;
	add.s64 	%rd8556, %rd8553, %rd8554;
	add.s64 	%rd8557, %rd8556, %rd8555;
	shr.u64 	%rd8558, %rd8557, 32;
	and.b64  	%rd8559, %rd8529, 4294967295;
	mul.wide.u32 	%rd8560, %r11717, %r12124;
	add.s64 	%rd8561, %rd8558, %rd8559;
	add.s64 	%rd8562, %rd8561, %rd8560;
	shr.u64 	%rd8563, %rd8562, 32;
	and.b64  	%rd8564, %rd8534, 4294967295;
	mul.wide.u32 	%rd8565, %r11718, %r12124;
	add.s64 	%rd8566, %rd8563, %rd8564;
	add.s64 	%rd8567, %rd8566, %rd8565;
	shr.u64 	%rd8568, %rd8567, 32;
	and.b64  	%rd8569, %rd8539, 4294967295;
	mul.wide.u32 	%rd8570, %r11719, %r12124;
	add.s64 	%rd8571, %rd8568, %rd8569;
	add.s64 	%rd8572, %rd8571, %rd8570;
	shr.u64 	%rd8573, %rd8572, 32;
	and.b64  	%rd8574, %rd8544, 4294967295;
	mul.wide.u32 	%rd8575, %r11720, %r12124;
	add.s64 	%rd8576, %rd8573, %rd8574;
	add.s64 	%rd8577, %rd8576, %rd8575;
	shr.u64 	%rd8578, %rd8577, 32;
	and.b64  	%rd8579, %rd8548, 4294967295;
	mul.wide.u32 	%rd8580, %r11721, %r12124;
	add.s64 	%rd8581, %rd8578, %rd8579;
	add.s64 	%rd8582, %rd8581, %rd8580;
	shr.u64 	%rd8583, %rd8582, 32;
	mul.wide.u32 	%rd8584, %r11722, %r12124;
	add.s64 	%rd8585, %rd8583, %rd8549;
	add.s64 	%rd8586, %rd8585, %rd8584;
	shr.u64 	%rd8587, %rd8586, 32;
	and.b64  	%rd8588, %rd8557, 4294967295;
	mul.wide.u32 	%rd8589, %r11715, %r12123;
	add.s64 	%rd8590, %rd8589, %rd8588;
	shr.u64 	%rd8591, %rd8590, 32;
	and.b64  	%rd8592, %rd8562, 4294967295;
	mul.wide.u32 	%rd8593, %r11716, %r12123;
	add.s64 	%rd8594, %rd8591, %rd8592;
	add.s64 	%rd8595, %rd8594, %rd8593;
	shr.u64 	%rd8596, %rd8595, 32;
	and.b64  	%rd8597, %rd8567, 4294967295;
	mul.wide.u32 	%rd8598, %r11717, %r12123;
	add.s64 	%rd8599, %rd8596, %rd8597;
	add.s64 	%rd8600, %rd8599, %rd8598;
	shr.u64 	%rd8601, %rd8600, 32;
	and.b64  	%rd8602, %rd8572, 4294967295;
	mul.wide.u32 	%rd8603, %r11718, %r12123;
	add.s64 	%rd8604, %rd8601, %rd8602;
	add.s64 	%rd8605, %rd8604, %rd8603;
	shr.u64 	%rd8606, %rd8605, 32;
	and.b64  	%rd8607, %rd8577, 4294967295;
	mul.wide.u32 	%rd8608, %r11719, %r12123;
	add.s64 	%rd8609, %rd8606, %rd8607;
	add.s64 	%rd8610, %rd8609, %rd8608;
	shr.u64 	%rd8611, %rd8610, 32;
	and.b64  	%rd8612, %rd8582, 4294967295;
	mul.wide.u32 	%rd8613, %r11720, %r12123;
	add.s64 	%rd8614, %rd8611, %rd8612;
	add.s64 	%rd8615, %rd8614, %rd8613;
	shr.u64 	%rd8616, %rd8615, 32;
	and.b64  	%rd8617, %rd8586, 4294967295;
	mul.wide.u32 	%rd8618, %r11721, %r12123;
	add.s64 	%rd8619, %rd8616, %rd8617;
	add.s64 	%rd8620, %rd8619, %rd8618;
	shr.u64 	%rd8621, %rd8620, 32;
	mul.wide.u32 	%rd8622, %r11722, %r12123;
	add.s64 	%rd8623, %rd8621, %rd8587;
	add.s64 	%rd8624, %rd8623, %rd8622;
	shr.u64 	%rd8625, %rd8624, 32;
	and.b64  	%rd8626, %rd8595, 4294967295;
	mul.wide.u32 	%rd8627, %r11715, %r12122;
	add.s64 	%rd8628, %rd8627, %rd8626;
	shr.u64 	%rd8629, %rd8628, 32;
	and.b64  	%rd8630, %rd8600, 4294967295;
	mul.wide.u32 	%rd8631, %r11716, %r12122;
	add.s64 	%rd8632, %rd8629, %rd8630;
	add.s64 	%rd8633, %rd8632, %rd8631;
	shr.u64 	%rd8634, %rd8633, 32;
	and.b64  	%rd8635, %rd8605, 4294967295;
	mul.wide.u32 	%rd8636, %r11717, %r12122;
	add.s64 	%rd8637, %rd8634, %rd8635;
	add.s64 	%rd8638, %rd8637, %rd8636;
	shr.u64 	%rd8639, %rd8638, 32;
	and.b64  	%rd8640, %rd8610, 4294967295;
	mul.wide.u32 	%rd8641, %r11718, %r12122;
	add.s64 	%rd8642, %rd8639, %rd8640;
	add.s64 	%rd8643, %rd8642, %rd8641;
	shr.u64 	%rd8644, %rd8643, 32;
	and.b64  	%rd8645, %rd8615, 4294967295;
	mul.wide.u32 	%rd8646, %r11719, %r12122;
	add.s64 	%rd8647, %rd8644, %rd8645;
	add.s64 	%rd8648, %rd8647, %rd8646;
	shr.u64 	%rd8649, %rd8648, 32;
	and.b64  	%rd8650, %rd8620, 4294967295;
	mul.wide.u32 	%rd8651, %r11720, %r12122;
	add.s64 	%rd8652, %rd8649, %rd8650;
	add.s64 	%rd8653, %rd8652, %rd8651;
	shr.u64 	%rd8654, %rd8653, 32;
	and.b64  	%rd8655, %rd8624, 4294967295;
	mul.wide.u32 	%rd8656, %r11721, %r12122;
	add.s64 	%rd8657, %rd8654, %rd8655;
	add.s64 	%rd8658, %rd8657, %rd8656;
	shr.u64 	%rd8659, %rd8658, 32;
	mul.wide.u32 	%rd8660, %r11722, %r12122;
	add.s64 	%rd8661, %rd8659, %rd8625;
	add.s64 	%rd8662, %rd8661, %rd8660;
	shr.u64 	%rd8663, %rd8662, 32;
	{ .reg .b32 tmp; mov.b64 {tmp, %r7117}, %rd8662; }
	and.b64  	%rd8664, %rd8633, 4294967295;
	mul.lo.s64 	%rd8665, %rd8664, 977;
	and.b64  	%rd8666, %rd8375, 4294967295;
	and.b64  	%rd8667, %rd8665, 4294967295;
	add.s64 	%rd31191, %rd8667, %rd8666;
	shr.u64 	%rd8668, %rd8665, 32;
	shr.u64 	%rd8669, %rd31191, 32;
	add.s64 	%rd8670, %rd8669, %rd8668;
	and.b64  	%rd8671, %rd8638, 4294967295;
	mul.lo.s64 	%rd8672, %rd8671, 977;
	and.b64  	%rd8673, %rd8400, 4294967295;
	and.b64  	%rd8674, %rd8672, 4294967295;
	add.s64 	%rd8675, %rd8670, %rd8673;
	add.s64 	%rd8676, %rd8675, %rd8674;
	add.s64 	%rd31192, %rd8676, %rd8664;
	shr.u64 	%rd8677, %rd8672, 32;
	shr.u64 	%rd8678, %rd31192, 32;
	add.s64 	%rd8679, %rd8678, %rd8677;
	and.b64  	%rd8680, %rd8643, 4294967295;
	mul.lo.s64 	%rd8681, %rd8680, 977;
	and.b64  	%rd8682, %rd8438, 4294967295;
	and.b64  	%rd8683, %rd8681, 4294967295;
	add.s64 	%rd8684, %rd8679, %rd8682;
	add.s64 	%rd8685, %rd8684, %rd8683;
	add.s64 	%rd31193, %rd8685, %rd8671;
	shr.u64 	%rd8686, %rd8681, 32;
	shr.u64 	%rd8687, %rd31193, 32;
	add.s64 	%rd8688, %rd8687, %rd8686;
	and.b64  	%rd8689, %rd8648, 4294967295;
	mul.lo.s64 	%rd8690, %rd8689, 977;
	and.b64  	%rd8691, %rd8476, 4294967295;
	and.b64  	%rd8692, %rd8690, 4294967295;
	add.s64 	%rd8693, %rd8688, %rd8691;
	add.s64 	%rd8694, %rd8693, %rd8692;
	add.s64 	%rd31194, %rd8694, %rd8680;
	shr.u64 	%rd8695, %rd8690, 32;
	shr.u64 	%rd8696, %rd31194, 32;
	add.s64 	%rd8697, %rd8696, %rd8695;
	and.b64  	%rd8698, %rd8653, 4294967295;
	mul.lo.s64 	%rd8699, %rd8698, 977;
	and.b64  	%rd8700, %rd8514, 4294967295;
	and.b64  	%rd8701, %rd8699, 4294967295;
	add.s64 	%rd8702, %rd8697, %rd8700;
	add.s64 	%rd8703, %rd8702, %rd8701;
	add.s64 	%rd31195, %rd8703, %rd8689;
	shr.u64 	%rd8704, %rd8699, 32;
	shr.u64 	%rd8705, %rd31195, 32;
	add.s64 	%rd8706, %rd8705, %rd8704;
	and.b64  	%rd8707, %rd8658, 4294967295;
	mul.lo.s64 	%rd8708, %rd8707, 977;
	and.b64  	%rd8709, %rd8552, 4294967295;
	and.b64  	%rd8710, %rd8708, 4294967295;
	add.s64 	%rd8711, %rd8706, %rd8709;
	add.s64 	%rd8712, %rd8711, %rd8710;
	add.s64 	%rd31196, %rd8712, %rd8698;
	shr.u64 	%rd8713, %rd8708, 32;
	shr.u64 	%rd8714, %rd31196, 32;
	add.s64 	%rd8715, %rd8714, %rd8713;
	and.b64  	%rd8716, %rd8662, 4294967295;
	mul.lo.s64 	%rd8717, %rd8716, 977;
	and.b64  	%rd8718, %rd8590, 4294967295;
	and.b64  	%rd8719, %rd8717, 4294967295;
	add.s64 	%rd8720, %rd8715, %rd8718;
	add.s64 	%rd8721, %rd8720, %rd8719;
	add.s64 	%rd31197, %rd8721, %rd8707;
	shr.u64 	%rd8722, %rd8717, 32;
	shr.u64 	%rd8723, %rd31197, 32;
	add.s64 	%rd8724, %rd8723, %rd8722;
	mul.lo.s64 	%rd8725, %rd8663, 977;
	and.b64  	%rd8726, %rd8628, 4294967295;
	and.b64  	%rd8727, %rd8725, 4294967295;
	add.s64 	%rd8728, %rd8724, %rd8726;
	add.s64 	%rd8729, %rd8728, %rd8727;
	add.s64 	%rd31198, %rd8729, %rd8716;
	shr.u64 	%rd8730, %rd8725, 32;
	shr.u64 	%rd8731, %rd31198, 32;
	cvt.u32.u64 	%r7118, %rd8731;
	cvt.u32.u64 	%r7119, %rd8730;
	add.s32 	%r7120, %r7118, %r7119;
	add.s32 	%r1061, %r7120, %r7117;
	setp.eq.s32 	%p1209, %r1061, 0;
	mov.pred 	%p4431, 0;
	@%p1209 bra 	$L__BB3_864;
	cvt.u64.u32 	%rd8732, %r1061;
	mul.wide.u32 	%rd8733, %r1061, 977;
	shr.u64 	%rd8734, %rd8733, 32;
	and.b64  	%rd8735, %rd31191, 4294967295;
	and.b64  	%rd8736, %rd8733, 4294967295;
	add.s64 	%rd31191, %rd8736, %rd8735;
	shr.u64 	%rd8737, %rd31191, 32;
	and.b64  	%rd8738, %rd31192, 4294967295;
	add.s64 	%rd8739, %rd8734, %rd8738;
	add.s64 	%rd8740, %rd8739, %rd8732;
	add.s64 	%rd31192, %rd8740, %rd8737;
	setp.lt.u64 	%p1211, %rd31192, 4294967296;
	@%p1211 bra 	$L__BB3_864;
	shr.u64 	%rd8741, %rd31192, 32;
	and.b64  	%rd8742, %rd31193, 4294967295;
	add.s64 	%rd31193, %rd8741, %rd8742;
	setp.lt.u64 	%p1213, %rd31193, 4294967296;
	@%p1213 bra 	$L__BB3_864;
	shr.u64 	%rd8743, %rd31193, 32;
	and.b64  	%rd8744, %rd31194, 4294967295;
	add.s64 	%rd31194, %rd8743, %rd8744;
	setp.lt.u64 	%p1215, %rd31194, 4294967296;
	@%p1215 bra 	$L__BB3_864;
	shr.u64 	%rd8746, %rd31194, 32;
	and.b64  	%rd8747, %rd31195, 4294967295;
	add.s64 	%rd31195, %rd8746, %rd8747;
	setp.lt.u64 	%p1217, %rd31195, 4294967296;
	mov.b64 	%rd31194, 4294967296;
	@%p1217 bra 	$L__BB3_864;
	shr.u64 	%rd8749, %rd31195, 32;
	and.b64  	%rd8750, %rd31196, 4294967295;
	add.s64 	%rd31196, %rd8749, %rd8750;
	setp.lt.u64 	%p1219, %rd31196, 4294967296;
	mov.b64 	%rd31194, 4294967296;
	mov.u64 	%rd31195, %rd31194;
	@%p1219 bra 	$L__BB3_864;
	shr.u64 	%rd8752, %rd31196, 32;
	and.b64  	%rd8753, %rd31197, 4294967295;
	add.s64 	%rd31197, %rd8752, %rd8753;
	setp.lt.u64 	%p1221, %rd31197, 4294967296;
	mov.b64 	%rd31194, 4294967296;
	mov.u64 	%rd31196, %rd31194;
	@%p1221 bra 	$L__BB3_864;
	shr.u64 	%rd8755, %rd31197, 32;
	and.b64  	%rd8756, %rd31198, 4294967295;
	add.s64 	%rd8757, %rd8755, %rd8756;
	setp.gt.u64 	%p4431, %rd8757, 4294967295;
	min.u64 	%rd31198, %rd8757, 4294967296;
	mov.b64 	%rd31194, 4294967296;
	mov.u64 	%rd31195, %rd31194;
	mov.u64 	%rd31197, %rd31194;
$L__BB3_864:
	cvt.u32.u64 	%r11738, %rd31198;
	cvt.u32.u64 	%r11737, %rd31197;
	cvt.u32.u64 	%r11736, %rd31196;
	cvt.u32.u64 	%r11735, %rd31195;
	cvt.u32.u64 	%r11734, %rd31194;
	cvt.u32.u64 	%r11733, %rd31193;
	cvt.u32.u64 	%r11732, %rd31192;
	cvt.u32.u64 	%r11731, %rd31191;
	setp.lt.u32 	%p1222, %r54, %r11738;
	or.pred  	%p1223, %p4431, %p1222;
	@%p1223 bra 	$L__BB3_878;
	setp.gt.u32 	%p1224, %r54, %r11738;
	@%p1224 bra 	$L__BB3_879;
	setp.lt.u32 	%p1225, %r56, %r11737;
	@%p1225 bra 	$L__BB3_878;
	setp.gt.u32 	%p1226, %r56, %r11737;
	@%p1226 bra 	$L__BB3_879;
	setp.lt.u32 	%p1227, %r57, %r11736;
	@%p1227 bra 	$L__BB3_878;
	setp.gt.u32 	%p1228, %r57, %r11736;
	@%p1228 bra 	$L__BB3_879;
	setp.lt.u32 	%p1229, %r58, %r11735;
	@%p1229 bra 	$L__BB3_878;
	setp.gt.u32 	%p1230, %r58, %r11735;
	@%p1230 bra 	$L__BB3_879;
	setp.lt.u32 	%p1231, %r59, %r11734;
	@%p1231 bra 	$L__BB3_878;
	setp.gt.u32 	%p1232, %r59, %r11734;
	@%p1232 bra 	$L__BB3_879;
	setp.lt.u32 	%p1233, %r55, %r11733;
	@%p1233 bra 	$L__BB3_878;
	setp.gt.u32 	%p1234, %r55, %r11733;
	@%p1234 bra 	$L__BB3_879;
	setp.lt.u32 	%p1235, %r60, %r11732;
	@%p1235 bra 	$L__BB3_878;
	setp.gt.u32 	%p1236, %r60, %r11732;
	setp.gt.u32 	%p1237, %r692, %r11731;
	or.pred  	%p1238, %p1236, %p1237;
	@%p1238 bra 	$L__BB3_879;
$L__BB3_878:
	// begin inline asm
	sub.cc.u32 %r11731, %r11731, %r692;
	subc.cc.u32 %r11732, %r11732, %r60;
	subc.cc.u32 %r11733, %r11733, %r55;
	subc.cc.u32 %r11734, %r11734, %r59;
	subc.cc.u32 %r11735, %r11735, %r58;
	subc.cc.u32 %r11736, %r11736, %r57;
	subc.cc.u32 %r11737, %r11737, %r56;
	subc.u32 %r11738, %r11738, %r54;
	
	// end inline asm
$L__BB3_879:
	setp.gt.u32 	%p1239, %r11738, %r54;
	@%p1239 bra 	$L__BB3_892;
	bra.uni 	$L__BB3_893;
$L__BB3_880:
	setp.gt.u32 	%p1241, %r11737, %r56;
	@%p1241 bra 	$L__BB3_892;
	setp.lt.u32 	%p1242, %r11737, %r56;
	@%p1242 bra 	$L__BB3_894;
	setp.gt.u32 	%p1243, %r11736, %r57;
	@%p1243 bra 	$L__BB3_892;
	setp.lt.u32 	%p1244, %r11736, %r57;
	@%p1244 bra 	$L__BB3_894;
	setp.gt.u32 	%p1245, %r11735, %r58;
	@%p1245 bra 	$L__BB3_892;
	setp.lt.u32 	%p1246, %r11735, %r58;
	@%p1246 bra 	$L__BB3_894;
	setp.gt.u32 	%p1247, %r11734, %r59;
	@%p1247 bra 	$L__BB3_892;
	setp.lt.u32 	%p1248, %r11734, %r59;
	@%p1248 bra 	$L__BB3_894;
	setp.gt.u32 	%p1249, %r11733, %r55;
	@%p1249 bra 	$L__BB3_892;
	setp.lt.u32 	%p1250, %r11733, %r55;
	@%p1250 bra 	$L__BB3_894;
	setp.gt.u32 	%p1251, %r11732, %r60;
	@%p1251 bra 	$L__BB3_892;
	setp.lt.u32 	%p1252, %r11732, %r60;
	setp.lt.u32 	%p1253, %r11731, %r692;
	or.pred  	%p1254, %p1252, %p1253;
	@%p1254 bra 	$L__BB3_894;
$L__BB3_892:
	// begin inline asm
	sub.cc.u32 %r11731, %r11731, %r692;
	subc.cc.u32 %r11732, %r11732, %r60;
	subc.cc.u32 %r11733, %r11733, %r55;
	subc.cc.u32 %r11734, %r11734, %r59;
	subc.cc.u32 %r11735, %r11735, %r58;
	subc.cc.u32 %r11736, %r11736, %r57;
	subc.cc.u32 %r11737, %r11737, %r56;
	subc.u32 %r11738, %r11738, %r54;
	
	// end inline asm
	bra.uni 	$L__BB3_894;
$L__BB3_893:
	setp.lt.u32 	%p1240, %r11738, %r54;
	@%p1240 bra 	$L__BB3_894;
	bra.uni 	$L__BB3_880;
$L__BB3_894:
	shl.b32 	%r7169, %r11731, 2;
	shr.u32 	%r7170, %r11731, 30;
	cvt.u64.u32 	%rd8759, %r7170;
	mul.wide.u32 	%rd8760, %r11732, 4;
	or.b64  	%rd8761, %rd8760, %rd8759;
	shr.u64 	%rd8762, %rd8760, 32;
	mul.wide.u32 	%rd8763, %r11733, 4;
	or.b64  	%rd8764, %rd8763, %rd8762;
	shr.u64 	%rd8765, %rd8763, 32;
	mul.wide.u32 	%rd8766, %r11734, 4;
	or.b64  	%rd8767, %rd8766, %rd8765;
	shr.u64 	%rd8768, %rd8766, 32;
	mul.wide.u32 	%rd8769, %r11735, 4;
	add.s64 	%rd8770, %rd8769, %rd8768;
	shr.u64 	%rd8771, %rd8770, 32;
	mul.wide.u32 	%rd8772, %r11736, 4;
	add.s64 	%rd8773, %rd8772, %rd8771;
	shr.u64 	%rd8774, %rd8773, 32;
	mul.wide.u32 	%rd8775, %r11737, 4;
	add.s64 	%rd8776, %rd8775, %rd8774;
	shr.u64 	%rd8777, %rd8776, 32;
	mul.wide.u32 	%rd8778, %r11738, 4;
	add.s64 	%rd8779, %rd8778, %rd8777;
	shr.u64 	%rd8780, %rd8779, 32;
	cvt.u64.u32 	%rd8781, %r7169;
	mad.lo.s64 	%rd31199, %rd8780, 977, %rd8781;
	shr.u64 	%rd8782, %rd31199, 32;
	and.b64  	%rd8783, %rd8761, 4294967295;
	add.s64 	%rd8784, %rd8782, %rd8783;
	add.s64 	%rd31200, %rd8784, %rd8780;
	shr.u64 	%rd8785, %rd31200, 32;
	and.b64  	%rd8786, %rd8764, 4294967295;
	add.s64 	%rd31201, %rd8785, %rd8786;
	shr.u64 	%rd8787, %rd31201, 32;
	and.b64  	%rd8788, %rd8767, 4294967295;
	add.s64 	%rd31202, %rd8787, %rd8788;
	shr.u64 	%rd8789, %rd31202, 32;
	and.b64  	%rd8790, %rd8770, 4294967295;
	add.s64 	%rd31203, %rd8789, %rd8790;
	shr.u64 	%rd8791, %rd31203, 32;
	and.b64  	%rd8792, %rd8773, 4294967295;
	add.s64 	%rd31204, %rd8791, %rd8792;
	shr.u64 	%rd8793, %rd31204, 32;
	and.b64  	%rd8794, %rd8776, 4294967295;
	add.s64 	%rd31205, %rd8793, %rd8794;
	shr.u64 	%rd8795, %rd31205, 32;
	and.b64  	%rd8796, %rd8779, 4294967295;
	add.s64 	%rd31206, %rd8795, %rd8796;
	shr.u64 	%rd543, %rd31206, 32;
	{ .reg .b32 tmp; mov.b64 {tmp, %r11739}, %rd31206; }
	setp.lt.u64 	%p1255, %rd31206, 4294967296;
	@%p1255 bra 	$L__BB3_901;
	and.b64  	%rd8798, %rd31199, 4294967295;
	mad.lo.s64 	%rd31199, %rd543, 977, %rd8798;
	shr.u64 	%rd8799, %rd31199, 32;
	and.b64  	%rd8800, %rd31200, 4294967295;
	add.s64 	%rd8801, %rd8800, %rd543;
	add.s64 	%rd31200, %rd8801, %rd8799;
	setp.lt.u64 	%p1256, %rd31200, 4294967296;
	mov.b32 	%r11739, 0;
	mov.b64 	%rd31206, 4294967296;
	@%p1256 bra 	$L__BB3_901;
	shr.u64 	%rd8803, %rd31200, 32;
	and.b64  	%rd8804, %rd31201, 4294967295;
	add.s64 	%rd31201, %rd8803, %rd8804;
	setp.lt.u64 	%p1257, %rd31201, 4294967296;
	@%p1257 bra 	$L__BB3_901;
	shr.u64 	%rd8806, %rd31201, 32;
	and.b64  	%rd8807, %rd31202, 4294967295;
	add.s64 	%rd31202, %rd8806, %rd8807;
	setp.lt.u64 	%p1258, %rd31202, 4294967296;
	mov.b64 	%rd31201, 4294967296;
	mov.u64 	%rd31206, %rd31201;
	@%p1258 bra 	$L__BB3_901;
	shr.u64 	%rd8809, %rd31202, 32;
	and.b64  	%rd8810, %rd31203, 4294967295;
	add.s64 	%rd31203, %rd8809, %rd8810;
	setp.lt.u64 	%p1259, %rd31203, 4294967296;
	mov.b64 	%rd31201, 4294967296;
	mov.u64 	%rd31202, %rd31201;
	@%p1259 bra 	$L__BB3_901;
	shr.u64 	%rd8812, %rd31203, 32;
	and.b64  	%rd8813, %rd31204, 4294967295;
	add.s64 	%rd31204, %rd8812, %rd8813;
	setp.lt.u64 	%p1260, %rd31204, 4294967296;
	mov.b64 	%rd31201, 4294967296;
	mov.u64 	%rd31203, %rd31201;
	mov.u64 	%rd31206, %rd31201;
	@%p1260 bra 	$L__BB3_901;
	shr.u64 	%rd8815, %rd31204, 32;
	and.b64  	%rd8816, %rd31205, 4294967295;
	add.s64 	%rd8817, %rd8815, %rd8816;
	setp.gt.u64 	%p1261, %rd8817, 4294967295;
	selp.b64 	%rd31205, 4294967296, %rd8817, %p1261;
	selp.b64 	%rd31206, 1, 4294967296, %p1261;
	mov.b64 	%rd31201, 4294967296;
	mov.u64 	%rd31202, %rd31201;
	mov.u64 	%rd31204, %rd31201;
$L__BB3_901:
	cvt.u32.u64 	%r11755, %rd31206;
	cvt.u32.u64 	%r11754, %rd31205;
	cvt.u32.u64 	%r11753, %rd31204;
	cvt.u32.u64 	%r11752, %rd31203;
	cvt.u32.u64 	%r11751, %rd31202;
	cvt.u32.u64 	%r11750, %rd31201;
	cvt.u32.u64 	%r11749, %rd31200;
	cvt.u32.u64 	%r11748, %rd31199;
	setp.ne.s32 	%p1262, %r11739, 0;
	setp.lt.u32 	%p1263, %r54, %r11755;
	or.pred  	%p1264, %p1262, %p1263;
	@%p1264 bra 	$L__BB3_915;
	setp.gt.u32 	%p1265, %r54, %r11755;
	@%p1265 bra 	$L__BB3_916;
	setp.lt.u32 	%p1266, %r56, %r11754;
	@%p1266 bra 	$L__BB3_915;
	setp.gt.u32 	%p1267, %r56, %r11754;
	@%p1267 bra 	$L__BB3_916;
	setp.lt.u32 	%p1268, %r57, %r11753;
	@%p1268 bra 	$L__BB3_915;
	setp.gt.u32 	%p1269, %r57, %r11753;
	@%p1269 bra 	$L__BB3_916;
	setp.lt.u32 	%p1270, %r58, %r11752;
	@%p1270 bra 	$L__BB3_915;
	setp.gt.u32 	%p1271, %r58, %r11752;
	@%p1271 bra 	$L__BB3_916;
	setp.lt.u32 	%p1272, %r59, %r11751;
	@%p1272 bra 	$L__BB3_915;
	setp.gt.u32 	%p1273, %r59, %r11751;
	@%p1273 bra 	$L__BB3_916;
	setp.lt.u32 	%p1274, %r55, %r11750;
	@%p1274 bra 	$L__BB3_915;
	setp.gt.u32 	%p1275, %r55, %r11750;
	@%p1275 bra 	$L__BB3_916;
	setp.lt.u32 	%p1276, %r60, %r11749;
	@%p1276 bra 	$L__BB3_915;
	setp.gt.u32 	%p1277, %r60, %r11749;
	setp.gt.u32 	%p1278, %r692, %r11748;
	or.pred  	%p1279, %p1277, %p1278;
	@%p1279 bra 	$L__BB3_916;
$L__BB3_915:
	// begin inline asm
	sub.cc.u32 %r11748, %r11748, %r692;
	subc.cc.u32 %r11749, %r11749, %r60;
	subc.cc.u32 %r11750, %r11750, %r55;
	subc.cc.u32 %r11751, %r11751, %r59;
	subc.cc.u32 %r11752, %r11752, %r58;
	subc.cc.u32 %r11753, %r11753, %r57;
	subc.cc.u32 %r11754, %r11754, %r56;
	subc.u32 %r11755, %r11755, %r54;
	
	// end inline asm
$L__BB3_916:
	setp.gt.u32 	%p1280, %r11755, %r54;
	@%p1280 bra 	$L__BB3_929;
	bra.uni 	$L__BB3_930;
$L__BB3_917:
	setp.gt.u32 	%p1282, %r11754, %r56;
	@%p1282 bra 	$L__BB3_929;
	setp.lt.u32 	%p1283, %r11754, %r56;
	@%p1283 bra 	$L__BB3_931;
	setp.gt.u32 	%p1284, %r11753, %r57;
	@%p1284 bra 	$L__BB3_929;
	setp.lt.u32 	%p1285, %r11753, %r57;
	@%p1285 bra 	$L__BB3_931;
	setp.gt.u32 	%p1286, %r11752, %r58;
	@%p1286 bra 	$L__BB3_929;
	setp.lt.u32 	%p1287, %r11752, %r58;
	@%p1287 bra 	$L__BB3_931;
	setp.gt.u32 	%p1288, %r11751, %r59;
	@%p1288 bra 	$L__BB3_929;
	setp.lt.u32 	%p1289, %r11751, %r59;
	@%p1289 bra 	$L__BB3_931;
	setp.gt.u32 	%p1290, %r11750, %r55;
	@%p1290 bra 	$L__BB3_929;
	setp.lt.u32 	%p1291, %r11750, %r55;
	@%p1291 bra 	$L__BB3_931;
	setp.gt.u32 	%p1292, %r11749, %r60;
	@%p1292 bra 	$L__BB3_929;
	setp.lt.u32 	%p1293, %r11749, %r60;
	setp.lt.u32 	%p1294, %r11748, %r692;
	or.pred  	%p1295, %p1293, %p1294;
	@%p1295 bra 	$L__BB3_931;
$L__BB3_929:
	// begin inline asm
	sub.cc.u32 %r11748, %r11748, %r692;
	subc.cc.u32 %r11749, %r11749, %r60;
	subc.cc.u32 %r11750, %r11750, %r55;
	subc.cc.u32 %r11751, %r11751, %r59;
	subc.cc.u32 %r11752, %r11752, %r58;
	subc.cc.u32 %r11753, %r11753, %r57;
	subc.cc.u32 %r11754, %r11754, %r56;
	subc.u32 %r11755, %r11755, %r54;
	
	// end inline asm
	bra.uni 	$L__BB3_931;
$L__BB3_930:
	setp.lt.u32 	%p1281, %r11755, %r54;
	@%p1281 bra 	$L__BB3_931;
	bra.uni 	$L__BB3_917;
$L__BB3_931:
	mul.wide.u32 	%rd8819, %r11715, %r11715;
	shr.u64 	%rd8820, %rd8819, 32;
	mul.wide.u32 	%rd8821, %r11716, %r11715;
	add.s64 	%rd8822, %rd8820, %rd8821;
	shr.u64 	%rd8823, %rd8822, 32;
	mul.wide.u32 	%rd8824, %r11717, %r11715;
	add.s64 	%rd8825, %rd8823, %rd8824;
	shr.u64 	%rd8826, %rd8825, 32;
	mul.wide.u32 	%rd8827, %r11718, %r11715;
	add.s64 	%rd8828, %rd8826, %rd8827;
	shr.u64 	%rd8829, %rd8828, 32;
	mul.wide.u32 	%rd8830, %r11719, %r11715;
	add.s64 	%rd8831, %rd8829, %rd8830;
	shr.u64 	%rd8832, %rd8831, 32;
	mul.wide.u32 	%rd8833, %r11720, %r11715;
	add.s64 	%rd8834, %rd8832, %rd8833;
	shr.u64 	%rd8835, %rd8834, 32;
	mul.wide.u32 	%rd8836, %r11721, %r11715;
	add.s64 	%rd8837, %rd8835, %rd8836;
	shr.u64 	%rd8838, %rd8837, 32;
	mul.wide.u32 	%rd8839, %r11722, %r11715;
	add.s64 	%rd8840, %rd8838, %rd8839;
	shr.u64 	%rd8841, %rd8840, 32;
	and.b64  	%rd8842, %rd8822, 4294967295;
	add.s64 	%rd8843, %rd8821, %rd8842;
	shr.u64 	%rd8844, %rd8843, 32;
	and.b64  	%rd8845, %rd8825, 4294967295;
	mul.wide.u32 	%rd8846, %r11716, %r11716;
	add.s64 	%rd8847, %rd8844, %rd8845;
	add.s64 	%rd8848, %rd8847, %rd8846;
	shr.u64 	%rd8849, %rd8848, 32;
	and.b64  	%rd8850, %rd8828, 4294967295;
	mul.wide.u32 	%rd8851, %r11717, %r11716;
	add.s64 	%rd8852, %rd8849, %rd8850;
	add.s64 	%rd8853, %rd8852, %rd8851;
	shr.u64 	%rd8854, %rd8853, 32;
	and.b64  	%rd8855, %rd8831, 4294967295;
	mul.wide.u32 	%rd8856, %r11718, %r11716;
	add.s64 	%rd8857, %rd8854, %rd8855;
	add.s64 	%rd8858, %rd8857, %rd8856;
	shr.u64 	%rd8859, %rd8858, 32;
	and.b64  	%rd8860, %rd8834, 4294967295;
	mul.wide.u32 	%rd8861, %r11719, %r11716;
	add.s64 	%rd8862, %rd8859, %rd8860;
	add.s64 	%rd8863, %rd8862, %rd8861;
	shr.u64 	%rd8864, %rd8863, 32;
	and.b64  	%rd8865, %rd8837, 4294967295;
	mul.wide.u32 	%rd8866, %r11720, %r11716;
	add.s64 	%rd8867, %rd8864, %rd8865;
	add.s64 	%rd8868, %rd8867, %rd8866;
	shr.u64 	%rd8869, %rd8868, 32;
	and.b64  	%rd8870, %rd8840, 4294967295;
	mul.wide.u32 	%rd8871, %r11721, %r11716;
	add.s64 	%rd8872, %rd8869, %rd8870;
	add.s64 	%rd8873, %rd8872, %rd8871;
	shr.u64 	%rd8874, %rd8873, 32;
	mul.wide.u32 	%rd8875, %r11722, %r11716;
	add.s64 	%rd8876, %rd8874, %rd8841;
	add.s64 	%rd8877, %rd8876, %rd8875;
	shr.u64 	%rd8878, %rd8877, 32;
	and.b64  	%rd8879, %rd8848, 4294967295;
	add.s64 	%rd8880, %rd8824, %rd8879;
	shr.u64 	%rd8881, %rd8880, 32;
	and.b64  	%rd8882, %rd8853, 4294967295;
	add.s64 	%rd8883, %rd8881, %rd8882;
	add.s64 	%rd8884, %rd8883, %rd8851;
	shr.u64 	%rd8885, %rd8884, 32;
	and.b64  	%rd8886, %rd8858, 4294967295;
	mul.wide.u32 	%rd8887, %r11717, %r11717;
	add.s64 	%rd8888, %rd8885, %rd8886;
	add.s64 	%rd8889, %rd8888, %rd8887;
	shr.u64 	%rd8890, %rd8889, 32;
	and.b64  	%rd8891, %rd8863, 4294967295;
	mul.wide.u32 	%rd8892, %r11718, %r11717;
	add.s64 	%rd8893, %rd8890, %rd8891;
	add.s64 	%rd8894, %rd8893, %rd8892;
	shr.u64 	%rd8895, %rd8894, 32;
	and.b64  	%rd8896, %rd8868, 4294967295;
	mul.wide.u32 	%rd8897, %r11719, %r11717;
	add.s64 	%rd8898, %rd8895, %rd8896;
	add.s64 	%rd8899, %rd8898, %rd8897;
	shr.u64 	%rd8900, %rd8899, 32;
	and.b64  	%rd8901, %rd8873, 4294967295;
	mul.wide.u32 	%rd8902, %r11720, %r11717;
	add.s64 	%rd8903, %rd8900, %rd8901;
	add.s64 	%rd8904, %rd8903, %rd8902;
	shr.u64 	%rd8905, %rd8904, 32;
	and.b64  	%rd8906, %rd8877, 4294967295;
	mul.wide.u32 	%rd8907, %r11721, %r11717;
	add.s64 	%rd8908, %rd8905, %rd8906;
	add.s64 	%rd8909, %rd8908, %rd8907;
	shr.u64 	%rd8910, %rd8909, 32;
	mul.wide.u32 	%rd8911, %r11722, %r11717;
	add.s64 	%rd8912, %rd8910, %rd8878;
	add.s64 	%rd8913, %rd8912, %rd8911;
	shr.u64 	%rd8914, %rd8913, 32;
	and.b64  	%rd8915, %rd8884, 4294967295;
	add.s64 	%rd8916, %rd8827, %rd8915;
	shr.u64 	%rd8917, %rd8916, 32;
	and.b64  	%rd8918, %rd8889, 4294967295;
	add.s64 	%rd8919, %rd8917, %rd8918;
	add.s64 	%rd8920, %rd8919, %rd8856;
	shr.u64 	%rd8921, %rd8920, 32;
	and.b64  	%rd8922, %rd8894, 4294967295;
	add.s64 	%rd8923, %rd8921, %rd8922;
	add.s64 	%rd8924, %rd8923, %rd8892;
	shr.u64 	%rd8925, %rd8924, 32;
	and.b64  	%rd8926, %rd8899, 4294967295;
	mul.wide.u32 	%rd8927, %r11718, %r11718;
	add.s64 	%rd8928, %rd8925, %rd8926;
	add.s64 	%rd8929, %rd8928, %rd8927;
	shr.u64 	%rd8930, %rd8929, 32;
	and.b64  	%rd8931, %rd8904, 4294967295;
	mul.wide.u32 	%rd8932, %r11719, %r11718;
	add.s64 	%rd8933, %rd8930, %rd8931;
	add.s64 	%rd8934, %rd8933, %rd8932;
	shr.u64 	%rd8935, %rd8934, 32;
	and.b64  	%rd8936, %rd8909, 4294967295;
	mul.wide.u32 	%rd8937, %r11720, %r11718;
	add.s64 	%rd8938, %rd8935, %rd8936;
	add.s64 	%rd8939, %rd8938, %rd8937;
	shr.u64 	%rd8940, %rd8939, 32;
	and.b64  	%rd8941, %rd8913, 4294967295;
	mul.wide.u32 	%rd8942, %r11721, %r11718;
	add.s64 	%rd8943, %rd8940, %rd8941;
	add.s64 	%rd8944, %rd8943, %rd8942;
	shr.u64 	%rd8945, %rd8944, 32;
	mul.wide.u32 	%rd8946, %r11722, %r11718;
	add.s64 	%rd8947, %rd8945, %rd8914;
	add.s64 	%rd8948, %rd8947, %rd8946;
	shr.u64 	%rd8949, %rd8948, 32;
	and.b64  	%rd8950, %rd8920, 4294967295;
	add.s64 	%rd8951, %rd8830, %rd8950;
	shr.u64 	%rd8952, %rd8951, 32;
	and.b64  	%rd8953, %rd8924, 4294967295;
	add.s64 	%rd8954, %rd8952, %rd8953;
	add.s64 	%rd8955, %rd8954, %rd8861;
	shr.u64 	%rd8956, %rd8955, 32;
	and.b64  	%rd8957, %rd8929, 4294967295;
	add.s64 	%rd8958, %rd8956, %rd8957;
	add.s64 	%rd8959, %rd8958, %rd8897;
	shr.u64 	%rd8960, %rd8959, 32;
	and.b64  	%rd8961, %rd8934, 4294967295;
	add.s64 	%rd8962, %rd8960, %rd8961;
	add.s64 	%rd8963, %rd8962, %rd8932;
	shr.u64 	%rd8964, %rd8963, 32;
	and.b64  	%rd8965, %rd8939, 4294967295;
	mul.wide.u32 	%rd8966, %r11719, %r11719;
	add.s64 	%rd8967, %rd8964, %rd8965;
	add.s64 	%rd8968, %rd8967, %rd8966;
	shr.u64 	%rd8969, %rd8968, 32;
	and.b64  	%rd8970, %rd8944, 4294967295;
	mul.wide.u32 	%rd8971, %r11720, %r11719;
	add.s64 	%rd8972, %rd8969, %rd8970;
	add.s64 	%rd8973, %rd8972, %rd8971;
	shr.u64 	%rd8974, %rd8973, 32;
	and.b64  	%rd8975, %rd8948, 4294967295;
	mul.wide.u32 	%rd8976, %r11721, %r11719;
	add.s64 	%rd8977, %rd8974, %rd8975;
	add.s64 	%rd8978, %rd8977, %rd8976;
	shr.u64 	%rd8979, %rd8978, 32;
	mul.wide.u32 	%rd8980, %r11722, %r11719;
	add.s64 	%rd8981, %rd8979, %rd8949;
	add.s64 	%rd8982, %rd8981, %rd8980;
	shr.u64 	%rd8983, %rd8982, 32;
	and.b64  	%rd8984, %rd8955, 4294967295;
	add.s64 	%rd8985, %rd8833, %rd8984;
	shr.u64 	%rd8986, %rd8985, 32;
	and.b64  	%rd8987, %rd8959, 4294967295;
	add.s64 	%rd8988, %rd8986, %rd8987;
	add.s64 	%rd8989, %rd8988, %rd8866;
	shr.u64 	%rd8990, %rd8989, 32;
	and.b64  	%rd8991, %rd8963, 4294967295;
	add.s64 	%rd8992, %rd8990, %rd8991;
	add.s64 	%rd8993, %rd8992, %rd8902;
	shr.u64 	%rd8994, %rd8993, 32;
	and.b64  	%rd8995, %rd8968, 4294967295;
	add.s64 	%rd8996, %rd8994, %rd8995;
	add.s64 	%rd8997, %rd8996, %rd8937;
	shr.u64 	%rd8998, %rd8997, 32;
	and.b64  	%rd8999, %rd8973, 4294967295;
	add.s64 	%rd9000, %rd8998, %rd8999;
	add.s64 	%rd9001, %rd9000, %rd8971;
	shr.u64 	%rd9002, %rd9001, 32;
	and.b64  	%rd9003, %rd8978, 4294967295;
	mul.wide.u32 	%rd9004, %r11720, %r11720;
	add.s64 	%rd9005, %rd9002, %rd9003;
	add.s64 	%rd9006, %rd9005, %rd9004;
	shr.u64 	%rd9007, %rd9006, 32;
	and.b64  	%rd9008, %rd8982, 4294967295;
	mul.wide.u32 	%rd9009, %r11721, %r11720;
	add.s64 	%rd9010, %rd9007, %rd9008;
	add.s64 	%rd9011, %rd9010, %rd9009;
	shr.u64 	%rd9012, %rd9011, 32;
	mul.wide.u32 	%rd9013, %r11722, %r11720;
	add.s64 	%rd9014, %rd9012, %rd8983;
	add.s64 	%rd9015, %rd9014, %rd9013;
	shr.u64 	%rd9016, %rd9015, 32;
	and.b64  	%rd9017, %rd8989, 4294967295;
	add.s64 	%rd9018, %rd8836, %rd9017;
	shr.u64 	%rd9019, %rd9018, 32;
	and.b64  	%rd9020, %rd8993, 4294967295;
	add.s64 	%rd9021, %rd9019, %rd9020;
	add.s64 	%rd9022, %rd9021, %rd8871;
	shr.u64 	%rd9023, %rd9022, 32;
	and.b64  	%rd9024, %rd8997, 4294967295;
	add.s64 	%rd9025, %rd9023, %rd9024;
	add.s64 	%rd9026, %rd9025, %rd8907;
	shr.u64 	%rd9027, %rd9026, 32;
	and.b64  	%rd9028, %rd9001, 4294967295;
	add.s64 	%rd9029, %rd9027, %rd9028;
	add.s64 	%rd9030, %rd9029, %rd8942;
	shr.u64 	%rd9031, %rd9030, 32;
	and.b64  	%rd9032, %rd9006, 4294967295;
	add.s64 	%rd9033, %rd9031, %rd9032;
	add.s64 	%rd9034, %rd9033, %rd8976;
	shr.u64 	%rd9035, %rd9034, 32;
	and.b64  	%rd9036, %rd9011, 4294967295;
	add.s64 	%rd9037, %rd9035, %rd9036;
	add.s64 	%rd9038, %rd9037, %rd9009;
	shr.u64 	%rd9039, %rd9038, 32;
	and.b64  	%rd9040, %rd9015, 4294967295;
	mul.wide.u32 	%rd9041, %r11721, %r11721;
	add.s64 	%rd9042, %rd9039, %rd9040;
	add.s64 	%rd9043, %rd9042, %rd9041;
	shr.u64 	%rd9044, %rd9043, 32;
	mul.wide.u32 	%rd9045, %r11722, %r11721;
	add.s64 	%rd9046, %rd9044, %rd9016;
	add.s64 	%rd9047, %rd9046, %rd9045;
	shr.u64 	%rd9048, %rd9047, 32;
	and.b64  	%rd9049, %rd9022, 4294967295;
	add.s64 	%rd9050, %rd8839, %rd9049;
	shr.u64 	%rd9051, %rd9050, 32;
	and.b64  	%rd9052, %rd9026, 4294967295;
	add.s64 	%rd9053, %rd9051, %rd9052;
	add.s64 	%rd9054, %rd9053, %rd8875;
	shr.u64 	%rd9055, %rd9054, 32;
	and.b64  	%rd9056, %rd9030, 4294967295;
	add.s64 	%rd9057, %rd9055, %rd9056;
	add.s64 	%rd9058, %rd9057, %rd8911;
	shr.u64 	%rd9059, %rd9058, 32;
	and.b64  	%rd9060, %rd9034, 4294967295;
	add.s64 	%rd9061, %rd9059, %rd9060;
	add.s64 	%rd9062, %rd9061, %rd8946;
	shr.u64 	%rd9063, %rd9062, 32;
	and.b64  	%rd9064, %rd9038, 4294967295;
	add.s64 	%rd9065, %rd9063, %rd9064;
	add.s64 	%rd9066, %rd9065, %rd8980;
	shr.u64 	%rd9067, %rd9066, 32;
	and.b64  	%rd9068, %rd9043, 4294967295;
	add.s64 	%rd9069, %rd9067, %rd9068;
	add.s64 	%rd9070, %rd9069, %rd9013;
	shr.u64 	%rd9071, %rd9070, 32;
	and.b64  	%rd9072, %rd9047, 4294967295;
	add.s64 	%rd9073, %rd9071, %rd9072;
	add.s64 	%rd9074, %rd9073, %rd9045;
	shr.u64 	%rd9075, %rd9074, 32;
	mul.wide.u32 	%rd9076, %r11722, %r11722;
	add.s64 	%rd9077, %rd9075, %rd9048;
	add.s64 	%rd9078, %rd9077, %rd9076;
	shr.u64 	%rd9079, %rd9078, 32;
	{ .reg .b32 tmp; mov.b64 {tmp, %r7225}, %rd9078; }
	and.b64  	%rd9080, %rd9054, 4294967295;
	mul.lo.s64 	%rd9081, %rd9080, 977;
	and.b64  	%rd9082, %rd8819, 4294967293;
	and.b64  	%rd9083, %rd9081, 4294967295;
	add.s64 	%rd31207, %rd9083, %rd9082;
	shr.u64 	%rd9084, %rd9081, 32;
	shr.u64 	%rd9085, %rd31207, 32;
	add.s64 	%rd9086, %rd9085, %rd9084;
	and.b64  	%rd9087, %rd9058, 4294967295;
	mul.lo.s64 	%rd9088, %rd9087, 977;
	and.b64  	%rd9089, %rd8843, 4294967295;
	and.b64  	%rd9090, %rd9088, 4294967295;
	add.s64 	%rd9091, %rd9086, %rd9089;
	add.s64 	%rd9092, %rd9091, %rd9090;
	add.s64 	%rd31208, %rd9092, %rd9080;
	shr.u64 	%rd9093, %rd9088, 32;
	shr.u64 	%rd9094, %rd31208, 32;
	add.s64 	%rd9095, %rd9094, %rd9093;
	and.b64  	%rd9096, %rd9062, 4294967295;
	mul.lo.s64 	%rd9097, %rd9096, 977;
	and.b64  	%rd9098, %rd8880, 4294967295;
	and.b64  	%rd9099, %rd9097, 4294967295;
	add.s64 	%rd9100, %rd9095, %rd9098;
	add.s64 	%rd9101, %rd9100, %rd9099;
	add.s64 	%rd31209, %rd9101, %rd9087;
	shr.u64 	%rd9102, %rd9097, 32;
	shr.u64 	%rd9103, %rd31209, 32;
	add.s64 	%rd9104, %rd9103, %rd9102;
	and.b64  	%rd9105, %rd9066, 4294967295;
	mul.lo.s64 	%rd9106, %rd9105, 977;
	and.b64  	%rd9107, %rd8916, 4294967295;
	and.b64  	%rd9108, %rd9106, 4294967295;
	add.s64 	%rd9109, %rd9104, %rd9107;
	add.s64 	%rd9110, %rd9109, %rd9108;
	add.s64 	%rd31210, %rd9110, %rd9096;
	shr.u64 	%rd9111, %rd9106, 32;
	shr.u64 	%rd9112, %rd31210, 32;
	add.s64 	%rd9113, %rd9112, %rd9111;
	and.b64  	%rd9114, %rd9070, 4294967295;
	mul.lo.s64 	%rd9115, %rd9114, 977;
	and.b64  	%rd9116, %rd8951, 4294967295;
	and.b64  	%rd9117, %rd9115, 4294967295;
	add.s64 	%rd9118, %rd9113, %rd9116;
	add.s64 	%rd9119, %rd9118, %rd9117;
	add.s64 	%rd31211, %rd9119, %rd9105;
	shr.u64 	%rd9120, %rd9115, 32;
	shr.u64 	%rd9121, %rd31211, 32;
	add.s64 	%rd9122, %rd9121, %rd9120;
	and.b64  	%rd9123, %rd9074, 4294967295;
	mul.lo.s64 	%rd9124, %rd9123, 977;
	and.b64  	%rd9125, %rd8985, 4294967295;
	and.b64  	%rd9126, %rd9124, 4294967295;
	add.s64 	%rd9127, %rd9122, %rd9125;
	add.s64 	%rd9128, %rd9127, %rd9126;
	add.s64 	%rd31212, %rd9128, %rd9114;
	shr.u64 	%rd9129, %rd9124, 32;
	shr.u64 	%rd9130, %rd31212, 32;
	add.s64 	%rd9131, %rd9130, %rd9129;
	and.b64  	%rd9132, %rd9078, 4294967295;
	mul.lo.s64 	%rd9133, %rd9132, 977;
	and.b64  	%rd9134, %rd9018, 4294967295;
	and.b64  	%rd9135, %rd9133, 4294967295;
	add.s64 	%rd9136, %rd9131, %rd9134;
	add.s64 	%rd9137, %rd9136, %rd9135;
	add.s64 	%rd31213, %rd9137, %rd9123;
	shr.u64 	%rd9138, %rd9133, 32;
	shr.u64 	%rd9139, %rd31213, 32;
	add.s64 	%rd9140, %rd9139, %rd9138;
	mul.lo.s64 	%rd9141, %rd9079, 977;
	and.b64  	%rd9142, %rd9050, 4294967295;
	and.b64  	%rd9143, %rd9141, 4294967295;
	add.s64 	%rd9144, %rd9140, %rd9142;
	add.s64 	%rd9145, %rd9144, %rd9143;
	add.s64 	%rd31214, %rd9145, %rd9132;
	shr.u64 	%rd9146, %rd9141, 32;
	shr.u64 	%rd9147, %rd31214, 32;
	cvt.u32.u64 	%r7226, %rd9147;
	cvt.u32.u64 	%r7227, %rd9146;
	add.s32 	%r7228, %r7226, %r7227;
	add.s32 	%r1144, %r7228, %r7225;
	setp.eq.s32 	%p1297, %r1144, 0;
	mov.pred 	%p4432, 0;
	@%p1297 bra 	$L__BB3_939;
	cvt.u64.u32 	%rd9148, %r1144;
	mul.wide.u32 	%rd9149, %r1144, 977;
	shr.u64 	%rd9150, %rd9149, 32;
	and.b64  	%rd9151, %rd31207, 4294967295;
	and.b64  	%rd9152, %rd9149, 4294967295;
	add.s64 	%rd31207, %rd9152, %rd9151;
	shr.u64 	%rd9153, %rd31207, 32;
	and.b64  	%rd9154, %rd31208, 4294967295;
	add.s64 	%rd9155, %rd9150, %rd9154;
	add.s64 	%rd9156, %rd9155, %rd9148;
	add.s64 	%rd31208, %rd9156, %rd9153;
	setp.lt.u64 	%p1299, %rd31208, 4294967296;
	@%p1299 bra 	$L__BB3_939;
	shr.u64 	%rd9157, %rd31208, 32;
	and.b64  	%rd9158, %rd31209, 4294967295;
	add.s64 	%rd31209, %rd9157, %rd9158;
	setp.lt.u64 	%p1301, %rd31209, 4294967296;
	@%p1301 bra 	$L__BB3_939;
	shr.u64 	%rd9159, %rd31209, 32;
	and.b64  	%rd9160, %rd31210, 4294967295;
	add.s64 	%rd31210, %rd9159, %rd9160;
	setp.lt.u64 	%p1303, %rd31210, 4294967296;
	@%p1303 bra 	$L__BB3_939;
	shr.u64 	%rd9162, %rd31210, 32;
	and.b64  	%rd9163, %rd31211, 4294967295;
	add.s64 	%rd31211, %rd9162, %rd9163;
	setp.lt.u64 	%p1305, %rd31211, 4294967296;
	mov.b64 	%rd31210, 4294967296;
	@%p1305 bra 	$L__BB3_939;
	shr.u64 	%rd9165, %rd31211, 32;
	and.b64  	%rd9166, %rd31212, 4294967295;
	add.s64 	%rd31212, %rd9165, %rd9166;
	setp.lt.u64 	%p1307, %rd31212, 4294967296;
	mov.b64 	%rd31210, 4294967296;
	mov.u64 	%rd31211, %rd31210;
	@%p1307 bra 	$L__BB3_939;
	shr.u64 	%rd9168, %rd31212, 32;
	and.b64  	%rd9169, %rd31213, 4294967295;
	add.s64 	%rd31213, %rd9168, %rd9169;
	setp.lt.u64 	%p1309, %rd31213, 4294967296;
	mov.b64 	%rd31210, 4294967296;
	mov.u64 	%rd31212, %rd31210;
	@%p1309 bra 	$L__BB3_939;
	shr.u64 	%rd9171, %rd31213, 32;
	and.b64  	%rd9172, %rd31214, 4294967295;
	add.s64 	%rd9173, %rd9171, %rd9172;
	setp.gt.u64 	%p4432, %rd9173, 4294967295;
	min.u64 	%rd31214, %rd9173, 4294967296;
	mov.b64 	%rd31210, 4294967296;
	mov.u64 	%rd31211, %rd31210;
	mov.u64 	%rd31213, %rd31210;
$L__BB3_939:
	cvt.u32.u64 	%r11771, %rd31214;
	cvt.u32.u64 	%r11770, %rd31213;
	cvt.u32.u64 	%r11769, %rd31212;
	cvt.u32.u64 	%r11768, %rd31211;
	cvt.u32.u64 	%r11767, %rd31210;
	cvt.u32.u64 	%r11766, %rd31209;
	cvt.u32.u64 	%r11765, %rd31208;
	cvt.u32.u64 	%r11764, %rd31207;
	setp.lt.u32 	%p1310, %r54, %r11771;
	or.pred  	%p1311, %p4432, %p1310;
	@%p1311 bra 	$L__BB3_953;
	setp.gt.u32 	%p1312, %r54, %r11771;
	@%p1312 bra 	$L__BB3_954;
	setp.lt.u32 	%p1313, %r56, %r11770;
	@%p1313 bra 	$L__BB3_953;
	setp.gt.u32 	%p1314, %r56, %r11770;
	@%p1314 bra 	$L__BB3_954;
	setp.lt.u32 	%p1315, %r57, %r11769;
	@%p1315 bra 	$L__BB3_953;
	setp.gt.u32 	%p1316, %r57, %r11769;
	@%p1316 bra 	$L__BB3_954;
	setp.lt.u32 	%p1317, %r58, %r11768;
	@%p1317 bra 	$L__BB3_953;
	setp.gt.u32 	%p1318, %r58, %r11768;
	@%p1318 bra 	$L__BB3_954;
	setp.lt.u32 	%p1319, %r59, %r11767;
	@%p1319 bra 	$L__BB3_953;
	setp.gt.u32 	%p1320, %r59, %r11767;
	@%p1320 bra 	$L__BB3_954;
	setp.lt.u32 	%p1321, %r55, %r11766;
	@%p1321 bra 	$L__BB3_953;
	setp.gt.u32 	%p1322, %r55, %r11766;
	@%p1322 bra 	$L__BB3_954;
	setp.lt.u32 	%p1323, %r60, %r11765;
	@%p1323 bra 	$L__BB3_953;
	setp.gt.u32 	%p1324, %r60, %r11765;
	setp.gt.u32 	%p1325, %r692, %r11764;
	or.pred  	%p1326, %p1324, %p1325;
	@%p1326 bra 	$L__BB3_954;
$L__BB3_953:
	// begin inline asm
	sub.cc.u32 %r11764, %r11764, %r692;
	subc.cc.u32 %r11765, %r11765, %r60;
	subc.cc.u32 %r11766, %r11766, %r55;
	subc.cc.u32 %r11767, %r11767, %r59;
	subc.cc.u32 %r11768, %r11768, %r58;
	subc.cc.u32 %r11769, %r11769, %r57;
	subc.cc.u32 %r11770, %r11770, %r56;
	subc.u32 %r11771, %r11771, %r54;
	
	// end inline asm
$L__BB3_954:
	setp.gt.u32 	%p1327, %r11771, %r54;
	@%p1327 bra 	$L__BB3_967;
	bra.uni 	$L__BB3_968;
$L__BB3_955:
	setp.gt.u32 	%p1329, %r11770, %r56;
	@%p1329 bra 	$L__BB3_967;
	setp.lt.u32 	%p1330, %r11770, %r56;
	@%p1330 bra 	$L__BB3_969;
	setp.gt.u32 	%p1331, %r11769, %r57;
	@%p1331 bra 	$L__BB3_967;
	setp.lt.u32 	%p1332, %r11769, %r57;
	@%p1332 bra 	$L__BB3_969;
	setp.gt.u32 	%p1333, %r11768, %r58;
	@%p1333 bra 	$L__BB3_967;
	setp.lt.u32 	%p1334, %r11768, %r58;
	@%p1334 bra 	$L__BB3_969;
	setp.gt.u32 	%p1335, %r11767, %r59;
	@%p1335 bra 	$L__BB3_967;
	setp.lt.u32 	%p1336, %r11767, %r59;
	@%p1336 bra 	$L__BB3_969;
	setp.gt.u32 	%p1337, %r11766, %r55;
	@%p1337 bra 	$L__BB3_967;
	setp.lt.u32 	%p1338, %r11766, %r55;
	@%p1338 bra 	$L__BB3_969;
	setp.gt.u32 	%p1339, %r11765, %r60;
	@%p1339 bra 	$L__BB3_967;
	setp.lt.u32 	%p1340, %r11765, %r60;
	setp.lt.u32 	%p1341, %r11764, %r692;
	or.pred  	%p1342, %p1340, %p1341;
	@%p1342 bra 	$L__BB3_969;
$L__BB3_967:
	// begin inline asm
	sub.cc.u32 %r11764, %r11764, %r692;
	subc.cc.u32 %r11765, %r11765, %r60;
	subc.cc.u32 %r11766, %r11766, %r55;
	subc.cc.u32 %r11767, %r11767, %r59;
	subc.cc.u32 %r11768, %r11768, %r58;
	subc.cc.u32 %r11769, %r11769, %r57;
	subc.cc.u32 %r11770, %r11770, %r56;
	subc.u32 %r11771, %r11771, %r54;
	
	// end inline asm
	bra.uni 	$L__BB3_969;
$L__BB3_968:
	setp.lt.u32 	%p1328, %r11771, %r54;
	@%p1328 bra 	$L__BB3_969;
	bra.uni 	$L__BB3_955;
$L__BB3_969:
	shl.b32 	%r7277, %r11764, 3;
	shr.u32 	%r7278, %r11764, 29;
	cvt.u64.u32 	%rd9175, %r7278;
	mul.wide.u32 	%rd9176, %r11765, 8;
	or.b64  	%rd9177, %rd9176, %rd9175;
	shr.u64 	%rd9178, %rd9176, 32;
	mul.wide.u32 	%rd9179, %r11766, 8;
	or.b64  	%rd9180, %rd9179, %rd9178;
	shr.u64 	%rd9181, %rd9179, 32;
	mul.wide.u32 	%rd9182, %r11767, 8;
	or.b64  	%rd9183, %rd9182, %rd9181;
	shr.u64 	%rd9184, %rd9182, 32;
	mul.wide.u32 	%rd9185, %r11768, 8;
	add.s64 	%rd9186, %rd9185, %rd9184;
	shr.u64 	%rd9187, %rd9186, 32;
	mul.wide.u32 	%rd9188, %r11769, 8;
	add.s64 	%rd9189, %rd9188, %rd9187;
	shr.u64 	%rd9190, %rd9189, 32;
	mul.wide.u32 	%rd9191, %r11770, 8;
	add.s64 	%rd9192, %rd9191, %rd9190;
	shr.u64 	%rd9193, %rd9192, 32;
	mul.wide.u32 	%rd9194, %r11771, 8;
	add.s64 	%rd9195, %rd9194, %rd9193;
	shr.u64 	%rd9196, %rd9195, 32;
	cvt.u64.u32 	%rd9197, %r7277;
	mad.lo.s64 	%rd31215, %rd9196, 977, %rd9197;
	shr.u64 	%rd9198, %rd31215, 32;
	and.b64  	%rd9199, %rd9177, 4294967295;
	add.s64 	%rd9200, %rd9198, %rd9199;
	add.s64 	%rd31216, %rd9200, %rd9196;
	shr.u64 	%rd9201, %rd31216, 32;
	and.b64  	%rd9202, %rd9180, 4294967295;
	add.s64 	%rd31217, %rd9201, %rd9202;
	shr.u64 	%rd9203, %rd31217, 32;
	and.b64  	%rd9204, %rd9183, 4294967295;
	add.s64 	%rd31218, %rd9203, %rd9204;
	shr.u64 	%rd9205, %rd31218, 32;
	and.b64  	%rd9206, %rd9186, 4294967295;
	add.s64 	%rd31219, %rd9205, %rd9206;
	shr.u64 	%rd9207, %rd31219, 32;
	and.b64  	%rd9208, %rd9189, 4294967295;
	add.s64 	%rd31220, %rd9207, %rd9208;
	shr.u64 	%rd9209, %rd31220, 32;
	and.b64  	%rd9210, %rd9192, 4294967295;
	add.s64 	%rd31221, %rd9209, %rd9210;
	shr.u64 	%rd9211, %rd31221, 32;
	and.b64  	%rd9212, %rd9195, 4294967295;
	add.s64 	%rd31222, %rd9211, %rd9212;
	shr.u64 	%rd592, %rd31222, 32;
	{ .reg .b32 tmp; mov.b64 {tmp, %r11772}, %rd31222; }
	setp.lt.u64 	%p1343, %rd31222, 4294967296;
	@%p1343 bra 	$L__BB3_976;
	and.b64  	%rd9214, %rd31215, 4294967295;
	mad.lo.s64 	%rd31215, %rd592, 977, %rd9214;
	shr.u64 	%rd9215, %rd31215, 32;
	and.b64  	%rd9216, %rd31216, 4294967295;
	add.s64 	%rd9217, %rd9216, %rd592;
	add.s64 	%rd31216, %rd9217, %rd9215;
	setp.lt.u64 	%p1344, %rd31216, 4294967296;
	mov.b32 	%r11772, 0;
	mov.b64 	%rd31222, 4294967296;
	@%p1344 bra 	$L__BB3_976;
	shr.u64 	%rd9219, %rd31216, 32;
	and.b64  	%rd9220, %rd31217, 4294967295;
	add.s64 	%rd31217, %rd9219, %rd9220;
	setp.lt.u64 	%p1345, %rd31217, 4294967296;
	@%p1345 bra 	$L__BB3_976;
	shr.u64 	%rd9222, %rd31217, 32;
	and.b64  	%rd9223, %rd31218, 4294967295;
	add.s64 	%rd31218, %rd9222, %rd9223;
	setp.lt.u64 	%p1346, %rd31218, 4294967296;
	mov.b64 	%rd31217, 4294967296;
	mov.u64 	%rd31222, %rd31217;
	@%p1346 bra 	$L__BB3_976;
	shr.u64 	%rd9225, %rd31218, 32;
	and.b64  	%rd9226, %rd31219, 4294967295;
	add.s64 	%rd31219, %rd9225, %rd9226;
	setp.lt.u64 	%p1347, %rd31219, 4294967296;
	mov.b64 	%rd31217, 4294967296;
	mov.u64 	%rd31218, %rd31217;
	@%p1347 bra 	$L__BB3_976;
	shr.u64 	%rd9228, %rd31219, 32;
	and.b64  	%rd9229, %rd31220, 4294967295;
	add.s64 	%rd31220, %rd9228, %rd9229;
	setp.lt.u64 	%p1348, %rd31220, 4294967296;
	mov.b64 	%rd31217, 4294967296;
	mov.u64 	%rd31219, %rd31217;
	mov.u64 	%rd31222, %rd31217;
	@%p1348 bra 	$L__BB3_976;
	shr.u64 	%rd9231, %rd31220, 32;
	and.b64  	%rd9232, %rd31221, 4294967295;
	add.s64 	%rd9233, %rd9231, %rd9232;
	setp.gt.u64 	%p1349, %rd9233, 4294967295;
	selp.b64 	%rd31221, 4294967296, %rd9233, %p1349;
	selp.b64 	%rd31222, 1, 4294967296, %p1349;
	mov.b64 	%rd31217, 4294967296;
	mov.u64 	%rd31218, %rd31217;
	mov.u64 	%rd31220, %rd31217;
$L__BB3_976:
	cvt.u32.u64 	%r11788, %rd31222;
	cvt.u32.u64 	%r11787, %rd31221;
	cvt.u32.u64 	%r11786, %rd31220;
	cvt.u32.u64 	%r11785, %rd31219;
	cvt.u32.u64 	%r11784, %rd31218;
	cvt.u32.u64 	%r11783, %rd31217;
	cvt.u32.u64 	%r11782, %rd31216;
	cvt.u32.u64 	%r11781, %rd31215;
	setp.ne.s32 	%p1350, %r11772, 0;
	setp.lt.u32 	%p1351, %r54, %r11788;
	or.pred  	%p1352, %p1350, %p1351;
	@%p1352 bra 	$L__BB3_990;
	setp.gt.u32 	%p1353, %r54, %r11788;
	@%p1353 bra 	$L__BB3_991;
	setp.lt.u32 	%p1354, %r56, %r11787;
	@%p1354 bra 	$L__BB3_990;
	setp.gt.u32 	%p1355, %r56, %r11787;
	@%p1355 bra 	$L__BB3_991;
	setp.lt.u32 	%p1356, %r57, %r11786;
	@%p1356 bra 	$L__BB3_990;
	setp.gt.u32 	%p1357, %r57, %r11786;
	@%p1357 bra 	$L__BB3_991;
	setp.lt.u32 	%p1358, %r58, %r11785;
	@%p1358 bra 	$L__BB3_990;
	setp.gt.u32 	%p1359, %r58, %r11785;
	@%p1359 bra 	$L__BB3_991;
	setp.lt.u32 	%p1360, %r59, %r11784;
	@%p1360 bra 	$L__BB3_990;
	setp.gt.u32 	%p1361, %r59, %r11784;
	@%p1361 bra 	$L__BB3_991;
	setp.lt.u32 	%p1362, %r55, %r11783;
	@%p1362 bra 	$L__BB3_990;
	setp.gt.u32 	%p1363, %r55, %r11783;
	@%p1363 bra 	$L__BB3_991;
	setp.lt.u32 	%p1364, %r60, %r11782;
	@%p1364 bra 	$L__BB3_990;
	setp.gt.u32 	%p1365, %r60, %r11782;
	setp.gt.u32 	%p1366, %r692, %r11781;
	or.pred  	%p1367, %p1365, %p1366;
	@%p1367 bra 	$L__BB3_991;
$L__BB3_990:
	// begin inline asm
	sub.cc.u32 %r11781, %r11781, %r692;
	subc.cc.u32 %r11782, %r11782, %r60;
	subc.cc.u32 %r11783, %r11783, %r55;
	subc.cc.u32 %r11784, %r11784, %r59;
	subc.cc.u32 %r11785, %r11785, %r58;
	subc.cc.u32 %r11786, %r11786, %r57;
	subc.cc.u32 %r11787, %r11787, %r56;
	subc.u32 %r11788, %r11788, %r54;
	
	// end inline asm
$L__BB3_991:
	setp.gt.u32 	%p1368, %r11788, %r54;
	@%p1368 bra 	$L__BB3_1004;
	bra.uni 	$L__BB3_1005;
$L__BB3_992:
	setp.gt.u32 	%p1370, %r11787, %r56;
	@%p1370 bra 	$L__BB3_1004;
	setp.lt.u32 	%p1371, %r11787, %r56;
	@%p1371 bra 	$L__BB3_1006;
	setp.gt.u32 	%p1372, %r11786, %r57;
	@%p1372 bra 	$L__BB3_1004;
	setp.lt.u32 	%p1373, %r11786, %r57;
	@%p1373 bra 	$L__BB3_1006;
	setp.gt.u32 	%p1374, %r11785, %r58;
	@%p1374 bra 	$L__BB3_1004;
	setp.lt.u32 	%p1375, %r11785, %r58;
	@%p1375 bra 	$L__BB3_1006;
	setp.gt.u32 	%p1376, %r11784, %r59;
	@%p1376 bra 	$L__BB3_1004;
	setp.lt.u32 	%p1377, %r11784, %r59;
	@%p1377 bra 	$L__BB3_1006;
	setp.gt.u32 	%p1378, %r11783, %r55;
	@%p1378 bra 	$L__BB3_1004;
	setp.lt.u32 	%p1379, %r11783, %r55;
	@%p1379 bra 	$L__BB3_1006;
	setp.gt.u32 	%p1380, %r11782, %r60;
	@%p1380 bra 	$L__BB3_1004;
	setp.lt.u32 	%p1381, %r11782, %r60;
	setp.lt.u32 	%p1382, %r11781, %r692;
	or.pred  	%p1383, %p1381, %p1382;
	@%p1383 bra 	$L__BB3_1006;
$L__BB3_1004:
	// begin inline asm
	sub.cc.u32 %r11781, %r11781, %r692;
	subc.cc.u32 %r11782, %r11782, %r60;
	subc.cc.u32 %r11783, %r11783, %r55;
	subc.cc.u32 %r11784, %r11784, %r59;
	subc.cc.u32 %r11785, %r11785, %r58;
	subc.cc.u32 %r11786, %r11786, %r57;
	subc.cc.u32 %r11787, %r11787, %r56;
	subc.u32 %r11788, %r11788, %r54;
	
	// end inline asm
	bra.uni 	$L__BB3_1006;
$L__BB3_1005:
	setp.lt.u32 	%p1369, %r11788, %r54;
	@%p1369 bra 	$L__BB3_1006;
	bra.uni 	$L__BB3_992;
$L__BB3_1006:
	mul.wide.u32 	%rd9235, %r12129, %r12129;
	shr.u64 	%rd9236, %rd9235, 32;
	mul.wide.u32 	%rd9237, %r12128, %r12129;
	add.s64 	%rd9238, %rd9236, %rd9237;
	shr.u64 	%rd9239, %rd9238, 32;
	mul.wide.u32 	%rd9240, %r12127, %r12129;
	add.s64 	%rd9241, %rd9239, %rd9240;
	shr.u64 	%rd9242, %rd9241, 32;
	mul.wide.u32 	%rd9243, %r12126, %r12129;
	add.s64 	%rd9244, %rd9242, %rd9243;
	shr.u64 	%rd9245, %rd9244, 32;
	mul.wide.u32 	%rd9246, %r12125, %r12129;
	add.s64 	%rd9247, %rd9245, %rd9246;
	shr.u64 	%rd9248, %rd9247, 32;
	mul.wide.u32 	%rd9249, %r12124, %r12129;
	add.s64 	%rd9250, %rd9248, %rd9249;
	shr.u64 	%rd9251, %rd9250, 32;
	mul.wide.u32 	%rd9252, %r12123, %r12129;
	add.s64 	%rd9253, %rd9251, %rd9252;
	shr.u64 	%rd9254, %rd9253, 32;
	mul.wide.u32 	%rd9255, %r12122, %r12129;
	add.s64 	%rd9256, %rd9254, %rd9255;
	shr.u64 	%rd9257, %rd9256, 32;
	and.b64  	%rd9258, %rd9238, 4294967295;
	add.s64 	%rd9259, %rd9237, %rd9258;
	shr.u64 	%rd9260, %rd9259, 32;
	and.b64  	%rd9261, %rd9241, 4294967295;
	mul.wide.u32 	%rd9262, %r12128, %r12128;
	add.s64 	%rd9263, %rd9260, %rd9261;
	add.s64 	%rd9264, %rd9263, %rd9262;
	shr.u64 	%rd9265, %rd9264, 32;
	and.b64  	%rd9266, %rd9244, 4294967295;
	mul.wide.u32 	%rd9267, %r12127, %r12128;
	add.s64 	%rd9268, %rd9265, %rd9266;
	add.s64 	%rd9269, %rd9268, %rd9267;
	shr.u64 	%rd9270, %rd9269, 32;
	and.b64  	%rd9271, %rd9247, 4294967295;
	mul.wide.u32 	%rd9272, %r12126, %r12128;
	add.s64 	%rd9273, %rd9270, %rd9271;
	add.s64 	%rd9274, %rd9273, %rd9272;
	shr.u64 	%rd9275, %rd9274, 32;
	and.b64  	%rd9276, %rd9250, 4294967295;
	mul.wide.u32 	%rd9277, %r12125, %r12128;
	add.s64 	%rd9278, %rd9275, %rd9276;
	add.s64 	%rd9279, %rd9278, %rd9277;
	shr.u64 	%rd9280, %rd9279, 32;
	and.b64  	%rd9281, %rd9253, 4294967295;
	mul.wide.u32 	%rd9282, %r12124, %r12128;
	add.s64 	%rd9283, %rd9280, %rd9281;
	add.s64 	%rd9284, %rd9283, %rd9282;
	shr.u64 	%rd9285, %rd9284, 32;
	and.b64  	%rd9286, %rd9256, 4294967295;
	mul.wide.u32 	%rd9287, %r12123, %r12128;
	add.s64 	%rd9288, %rd9285, %rd9286;
	add.s64 	%rd9289, %rd9288, %rd9287;
	shr.u64 	%rd9290, %rd9289, 32;
	mul.wide.u32 	%rd9291, %r12122, %r12128;
	add.s64 	%rd9292, %rd9290, %rd9257;
	add.s64 	%rd9293, %rd9292, %rd9291;
	shr.u64 	%rd9294, %rd9293, 32;
	and.b64  	%rd9295, %rd9264, 4294967295;
	add.s64 	%rd9296, %rd9240, %rd9295;
	shr.u64 	%rd9297, %rd9296, 32;
	and.b64  	%rd9298, %rd9269, 4294967295;
	add.s64 	%rd9299, %rd9297, %rd9298;
	add.s64 	%rd9300, %rd9299, %rd9267;
	shr.u64 	%rd9301, %rd9300, 32;
	and.b64  	%rd9302, %rd9274, 4294967295;
	mul.wide.u32 	%rd9303, %r12127, %r12127;
	add.s64 	%rd9304, %rd9301, %rd9302;
	add.s64 	%rd9305, %rd9304, %rd9303;
	shr.u64 	%rd9306, %rd9305, 32;
	and.b64  	%rd9307, %rd9279, 4294967295;
	mul.wide.u32 	%rd9308, %r12126, %r12127;
	add.s64 	%rd9309, %rd9306, %rd9307;
	add.s64 	%rd9310, %rd9309, %rd9308;
	shr.u64 	%rd9311, %rd9310, 32;
	and.b64  	%rd9312, %rd9284, 4294967295;
	mul.wide.u32 	%rd9313, %r12125, %r12127;
	add.s64 	%rd9314, %rd9311, %rd9312;
	add.s64 	%rd9315, %rd9314, %rd9313;
	shr.u64 	%rd9316, %rd9315, 32;
	and.b64  	%rd9317, %rd9289, 4294967295;
	mul.wide.u32 	%rd9318, %r12124, %r12127;
	add.s64 	%rd9319, %rd9316, %rd9317;
	add.s64 	%rd9320, %rd9319, %rd9318;
	shr.u64 	%rd9321, %rd9320, 32;
	and.b64  	%rd9322, %rd9293, 4294967295;
	mul.wide.u32 	%rd9323, %r12123, %r12127;
	add.s64 	%rd9324, %rd9321, %rd9322;
	add.s64 	%rd9325, %rd9324, %rd9323;
	shr.u64 	%rd9326, %rd9325, 32;
	mul.wide.u32 	%rd9327, %r12122, %r12127;
	add.s64 	%rd9328, %rd9326, %rd9294;
	add.s64 	%rd9329, %rd9328, %rd9327;
	shr.u64 	%rd9330, %rd9329, 32;
	and.b64  	%rd9331, %rd9300, 4294967295;
	add.s64 	%rd9332, %rd9243, %rd9331;
	shr.u64 	%rd9333, %rd9332, 32;
	and.b64  	%rd9334, %rd9305, 4294967295;
	add.s64 	%rd9335, %rd9333, %rd9334;
	add.s64 	%rd9336, %rd9335, %rd9272;
	shr.u64 	%rd9337, %rd9336, 32;
	and.b64  	%rd9338, %rd9310, 4294967295;
	add.s64 	%rd9339, %rd9337, %rd9338;
	add.s64 	%rd9340, %rd9339, %rd9308;
	shr.u64 	%rd9341, %rd9340, 32;
	and.b64  	%rd9342, %rd9315, 4294967295;
	mul.wide.u32 	%rd9343, %r12126, %r12126;
	add.s64 	%rd9344, %rd9341, %rd9342;
	add.s64 	%rd9345, %rd9344, %rd9343;
	shr.u64 	%rd9346, %rd9345, 32;
	and.b64  	%rd9347, %rd9320, 4294967295;
	mul.wide.u32 	%rd9348, %r12125, %r12126;
	add.s64 	%rd9349, %rd9346, %rd9347;
	add.s64 	%rd9350, %rd9349, %rd9348;
	shr.u64 	%rd9351, %rd9350, 32;
	and.b64  	%rd9352, %rd9325, 4294967295;
	mul.wide.u32 	%rd9353, %r12124, %r12126;
	add.s64 	%rd9354, %rd9351, %rd9352;
	add.s64 	%rd9355, %rd9354, %rd9353;
	shr.u64 	%rd9356, %rd9355, 32;
	and.b64  	%rd9357, %rd9329, 4294967295;
	mul.wide.u32 	%rd9358, %r12123, %r12126;
	add.s64 	%rd9359, %rd9356, %rd9357;
	add.s64 	%rd9360, %rd9359, %rd9358;
	shr.u64 	%rd9361, %rd9360, 32;
	mul.wide.u32 	%rd9362, %r12122, %r12126;
	add.s64 	%rd9363, %rd9361, %rd9330;
	add.s64 	%rd9364, %rd9363, %rd9362;
	shr.u64 	%rd9365, %rd9364, 32;
	and.b64  	%rd9366, %rd9336, 4294967295;
	add.s64 	%rd9367, %rd9246, %rd9366;
	shr.u64 	%rd9368, %rd9367, 32;
	and.b64  	%rd9369, %rd9340, 4294967295;
	add.s64 	%rd9370, %rd9368, %rd9369;
	add.s64 	%rd9371, %rd9370, %rd9277;
	shr.u64 	%rd9372, %rd9371, 32;
	and.b64  	%rd9373, %rd9345, 4294967295;
	add.s64 	%rd9374, %rd9372, %rd9373;
	add.s64 	%rd9375, %rd9374, %rd9313;
	shr.u64 	%rd9376, %rd9375, 32;
	and.b64  	%rd9377, %rd9350, 4294967295;
	add.s64 	%rd9378, %rd9376, %rd9377;
	add.s64 	%rd9379, %rd9378, %rd9348;
	shr.u64 	%rd9380, %rd9379, 32;
	and.b64  	%rd9381, %rd9355, 4294967295;
	mul.wide.u32 	%rd9382, %r12125, %r12125;
	add.s64 	%rd9383, %rd9380, %rd9381;
	add.s64 	%rd9384, %rd9383, %rd9382;
	shr.u64 	%rd9385, %rd9384, 32;
	and.b64  	%rd9386, %rd9360, 4294967295;
	mul.wide.u32 	%rd9387, %r12124, %r12125;
	add.s64 	%rd9388, %rd9385, %rd9386;
	add.s64 	%rd9389, %rd9388, %rd9387;
	shr.u64 	%rd9390, %rd9389, 32;
	and.b64  	%rd9391, %rd9364, 4294967295;
	mul.wide.u32 	%rd9392, %r12123, %r12125;
	add.s64 	%rd9393, %rd9390, %rd9391;
	add.s64 	%rd9394, %rd9393, %rd9392;
	shr.u64 	%rd9395, %rd9394, 32;
	mul.wide.u32 	%rd9396, %r12122, %r12125;
	add.s64 	%rd9397, %rd9395, %rd9365;
	add.s64 	%rd9398, %rd9397, %rd9396;
	shr.u64 	%rd9399, %rd9398, 32;
	and.b64  	%rd9400, %rd9371, 4294967295;
	add.s64 	%rd9401, %rd9249, %rd9400;
	shr.u64 	%rd9402, %rd9401, 32;
	and.b64  	%rd9403, %rd9375, 4294967295;
	add.s64 	%rd9404, %rd9402, %rd9403;
	add.s64 	%rd9405, %rd9404, %rd9282;
	shr.u64 	%rd9406, %rd9405, 32;
	and.b64  	%rd9407, %rd9379, 4294967295;
	add.s64 	%rd9408, %rd9406, %rd9407;
	add.s64 	%rd9409, %rd9408, %rd9318;
	shr.u64 	%rd9410, %rd9409, 32;
	and.b64  	%rd9411, %rd9384, 4294967295;
	add.s64 	%rd9412, %rd9410, %rd9411;
	add.s64 	%rd9413, %rd9412, %rd9353;
	shr.u64 	%rd9414, %rd9413, 32;
	and.b64  	%rd9415, %rd9389, 4294967295;
	add.s64 	%rd9416, %rd9414, %rd9415;
	add.s64 	%rd9417, %rd9416, %rd9387;
	shr.u64 	%rd9418, %rd9417, 32;
	and.b64  	%rd9419, %rd9394, 4294967295;
	mul.wide.u32 	%rd9420, %r12124, %r12124;
	add.s64 	%rd9421, %rd9418, %rd9419;
	add.s64 	%rd9422, %rd9421, %rd9420;
	shr.u64 	%rd9423, %rd9422, 32;
	and.b64  	%rd9424, %rd9398, 4294967295;
	mul.wide.u32 	%rd9425, %r12123, %r12124;
	add.s64 	%rd9426, %rd9423, %rd9424;
	add.s64 	%rd9427, %rd9426, %rd9425;
	shr.u64 	%rd9428, %rd9427, 32;
	mul.wide.u32 	%rd9429, %r12122, %r12124;
	add.s64 	%rd9430, %rd9428, %rd9399;
	add.s64 	%rd9431, %rd9430, %rd9429;
	shr.u64 	%rd9432, %rd9431, 32;
	and.b64  	%rd9433, %rd9405, 4294967295;
	add.s64 	%rd9434, %rd9252, %rd9433;
	shr.u64 	%rd9435, %rd9434, 32;
	and.b64  	%rd9436, %rd9409, 4294967295;
	add.s64 	%rd9437, %rd9435, %rd9436;
	add.s64 	%rd9438, %rd9437, %rd9287;
	shr.u64 	%rd9439, %rd9438, 32;
	and.b64  	%rd9440, %rd9413, 4294967295;
	add.s64 	%rd9441, %rd9439, %rd9440;
	add.s64 	%rd9442, %rd9441, %rd9323;
	shr.u64 	%rd9443, %rd9442, 32;
	and.b64  	%rd9444, %rd9417, 4294967295;
	add.s64 	%rd9445, %rd9443, %rd9444;
	add.s64 	%rd9446, %rd9445, %rd9358;
	shr.u64 	%rd9447, %rd9446, 32;
	and.b64  	%rd9448, %rd9422, 4294967295;
	add.s64 	%rd9449, %rd9447, %rd9448;
	add.s64 	%rd9450, %rd9449, %rd9392;
	shr.u64 	%rd9451, %rd9450, 32;
	and.b64  	%rd9452, %rd9427, 4294967295;
	add.s64 	%rd9453, %rd9451, %rd9452;
	add.s64 	%rd9454, %rd9453, %rd9425;
	shr.u64 	%rd9455, %rd9454, 32;
	and.b64  	%rd9456, %rd9431, 4294967295;
	mul.wide.u32 	%rd9457, %r12123, %r12123;
	add.s64 	%rd9458, %rd9455, %rd9456;
	add.s64 	%rd9459, %rd9458, %rd9457;
	shr.u64 	%rd9460, %rd9459, 32;
	mul.wide.u32 	%rd9461, %r12122, %r12123;
	add.s64 	%rd9462, %rd9460, %rd9432;
	add.s64 	%rd9463, %rd9462, %rd9461;
	shr.u64 	%rd9464, %rd9463, 32;
	and.b64  	%rd9465, %rd9438, 4294967295;
	add.s64 	%rd9466, %rd9255, %rd9465;
	shr.u64 	%rd9467, %rd9466, 32;
	and.b64  	%rd9468, %rd9442, 4294967295;
	add.s64 	%rd9469, %rd9467, %rd9468;
	add.s64 	%rd9470, %rd9469, %rd9291;
	shr.u64 	%rd9471, %rd9470, 32;
	and.b64  	%rd9472, %rd9446, 4294967295;
	add.s64 	%rd9473, %rd9471, %rd9472;
	add.s64 	%rd9474, %rd9473, %rd9327;
	shr.u64 	%rd9475, %rd9474, 32;
	and.b64  	%rd9476, %rd9450, 4294967295;
	add.s64 	%rd9477, %rd9475, %rd9476;
	add.s64 	%rd9478, %rd9477, %rd9362;
	shr.u64 	%rd9479, %rd9478, 32;
	and.b64  	%rd9480, %rd9454, 4294967295;
	add.s64 	%rd9481, %rd9479, %rd9480;
	add.s64 	%rd9482, %rd9481, %rd9396;
	shr.u64 	%rd9483, %rd9482, 32;
	and.b64  	%rd9484, %rd9459, 4294967295;
	add.s64 	%rd9485, %rd9483, %rd9484;
	add.s64 	%rd9486, %rd9485, %rd9429;
	shr.u64 	%rd9487, %rd9486, 32;
	and.b64  	%rd9488, %rd9463, 4294967295;
	add.s64 	%rd9489, %rd9487, %rd9488;
	add.s64 	%rd9490, %rd9489, %rd9461;
	shr.u64 	%rd9491, %rd9490, 32;
	mul.wide.u32 	%rd9492, %r12122, %r12122;
	add.s64 	%rd9493, %rd9491, %rd9464;
	add.s64 	%rd9494, %rd9493, %rd9492;
	shr.u64 	%rd9495, %rd9494, 32;
	{ .reg .b32 tmp; mov.b64 {tmp, %r7333}, %rd9494; }
	and.b64  	%rd9496, %rd9470, 4294967295;
	mul.lo.s64 	%rd9497, %rd9496, 977;
	and.b64  	%rd9498, %rd9235, 4294967293;
	and.b64  	%rd9499, %rd9497, 4294967295;
	add.s64 	%rd31223, %rd9499, %rd9498;
	shr.u64 	%rd9500, %rd9497, 32;
	shr.u64 	%rd9501, %rd31223, 32;
	add.s64 	%rd9502, %rd9501, %rd9500;
	and.b64  	%rd9503, %rd9474, 4294967295;
	mul.lo.s64 	%rd9504, %rd9503, 977;
	and.b64  	%rd9505, %rd9259, 4294967295;
	and.b64  	%rd9506, %rd9504, 4294967295;
	add.s64 	%rd9507, %rd9502, %rd9505;
	add.s64 	%rd9508, %rd9507, %rd9506;
	add.s64 	%rd31224, %rd9508, %rd9496;
	shr.u64 	%rd9509, %rd9504, 32;
	shr.u64 	%rd9510, %rd31224, 32;
	add.s64 	%rd9511, %rd9510, %rd9509;
	and.b64  	%rd9512, %rd9478, 4294967295;
	mul.lo.s64 	%rd9513, %rd9512, 977;
	and.b64  	%rd9514, %rd9296, 4294967295;
	and.b64  	%rd9515, %rd9513, 4294967295;
	add.s64 	%rd9516, %rd9511, %rd9514;
	add.s64 	%rd9517, %rd9516, %rd9515;
	add.s64 	%rd31225, %rd9517, %rd9503;
	shr.u64 	%rd9518, %rd9513, 32;
	shr.u64 	%rd9519, %rd31225, 32;
	add.s64 	%rd9520, %rd9519, %rd9518;
	and.b64  	%rd9521, %rd9482, 4294967295;
	mul.lo.s64 	%rd9522, %rd9521, 977;
	and.b64  	%rd9523, %rd9332, 4294967295;
	and.b64  	%rd9524, %rd9522, 4294967295;
	add.s64 	%rd9525, %rd9520, %rd9523;
	add.s64 	%rd9526, %rd9525, %rd9524;
	add.s64 	%rd31226, %rd9526, %rd9512;
	shr.u64 	%rd9527, %rd9522, 32;
	shr.u64 	%rd9528, %rd31226, 32;
	add.s64 	%rd9529, %rd9528, %rd9527;
	and.b64  	%rd9530, %rd9486, 4294967295;
	mul.lo.s64 	%rd9531, %rd9530, 977;
	and.b64  	%rd9532, %rd9367, 4294967295;
	and.b64  	%rd9533, %rd9531, 4294967295;
	add.s64 	%rd9534, %rd9529, %rd9532;
	add.s64 	%rd9535, %rd9534, %rd9533;
	add.s64 	%rd31227, %rd9535, %rd9521;
	shr.u64 	%rd9536, %rd9531, 32;
	shr.u64 	%rd9537, %rd31227, 32;
	add.s64 	%rd9538, %rd9537, %rd9536;
	and.b64  	%rd9539, %rd9490, 4294967295;
	mul.lo.s64 	%rd9540, %rd9539, 977;
	and.b64  	%rd9541, %rd9401, 4294967295;
	and.b64  	%rd9542, %rd9540, 4294967295;
	add.s64 	%rd9543, %rd9538, %rd9541;
	add.s64 	%rd9544, %rd9543, %rd9542;
	add.s64 	%rd31228, %rd9544, %rd9530;
	shr.u64 	%rd9545, %rd9540, 32;
	shr.u64 	%rd9546, %rd31228, 32;
	add.s64 	%rd9547, %rd9546, %rd9545;
	and.b64  	%rd9548, %rd9494, 4294967295;
	mul.lo.s64 	%rd9549, %rd9548, 977;
	and.b64  	%rd9550, %rd9434, 4294967295;
	and.b64  	%rd9551, %rd9549, 4294967295;
	add.s64 	%rd9552, %rd9547, %rd9550;
	add.s64 	%rd9553, %rd9552, %rd9551;
	add.s64 	%rd31229, %rd9553, %rd9539;
	shr.u64 	%rd9554, %rd9549, 32;
	shr.u64 	%rd9555, %rd31229, 32;
	add.s64 	%rd9556, %rd9555, %rd9554;
	mul.lo.s64 	%rd9557, %rd9495, 977;
	and.b64  	%rd9558, %rd9466, 4294967295;
	and.b64  	%rd9559, %rd9557, 4294967295;
	add.s64 	%rd9560, %rd9556, %rd9558;
	add.s64 	%rd9561, %rd9560, %rd9559;
	add.s64 	%rd31230, %rd9561, %rd9548;
	shr.u64 	%rd9562, %rd9557, 32;
	shr.u64 	%rd9563, %rd31230, 32;
	cvt.u32.u64 	%r7334, %rd9563;
	cvt.u32.u64 	%r7335, %rd9562;
	add.s32 	%r7336, %r7334, %r7335;
	add.s32 	%r1227, %r7336, %r7333;
	setp.eq.s32 	%p1385, %r1227, 0;
	mov.pred 	%p4433, 0;
	@%p1385 bra 	$L__BB3_1014;
	cvt.u64.u32 	%rd9564, %r1227;
	mul.wide.u32 	%rd9565, %r1227, 977;
	shr.u64 	%rd9566, %rd9565, 32;
	and.b64  	%rd9567, %rd31223, 4294967295;
	and.b64  	%rd9568, %rd9565, 4294967295;
	add.s64 	%rd31223, %rd9568, %rd9567;
	shr.u64 	%rd9569, %rd31223, 32;
	and.b64  	%rd9570, %rd31224, 4294967295;
	add.s64 	%rd9571, %rd9566, %rd9570;
	add.s64 	%rd9572, %rd9571, %rd9564;
	add.s64 	%rd31224, %rd9572, %rd9569;
	setp.lt.u64 	%p1387, %rd31224, 4294967296;
	@%p1387 bra 	$L__BB3_1014;
	shr.u64 	%rd9573, %rd31224, 32;
	and.b64  	%rd9574, %rd31225, 4294967295;
	add.s64 	%rd31225, %rd9573, %rd9574;
	setp.lt.u64 	%p1389, %rd31225, 4294967296;
	@%p1389 bra 	$L__BB3_1014;
	shr.u64 	%rd9575, %rd31225, 32;
	and.b64  	%rd9576, %rd31226, 4294967295;
	add.s64 	%rd31226, %rd9575, %rd9576;
	setp.lt.u64 	%p1391, %rd31226, 4294967296;
	@%p1391 bra 	$L__BB3_1014;
	shr.u64 	%rd9578, %rd31226, 32;
	and.b64  	%rd9579, %rd31227, 4294967295;
	add.s64 	%rd31227, %rd9578, %rd9579;
	setp.lt.u64 	%p1393, %rd31227, 4294967296;
	mov.b64 	%rd31226, 4294967296;
	@%p1393 bra 	$L__BB3_1014;
	shr.u64 	%rd9581, %rd31227, 32;
	and.b64  	%rd9582, %rd31228, 4294967295;
	add.s64 	%rd31228, %rd9581, %rd9582;
	setp.lt.u64 	%p1395, %rd31228, 4294967296;
	mov.b64 	%rd31226, 4294967296;
	mov.u64 	%rd31227, %rd31226;
	@%p1395 bra 	$L__BB3_1014;
	shr.u64 	%rd9584, %rd31228, 32;
	and.b64  	%rd9585, %rd31229, 4294967295;
	add.s64 	%rd31229, %rd9584, %rd9585;
	setp.lt.u64 	%p1397, %rd31229, 4294967296;
	mov.b64 	%rd31226, 4294967296;
	mov.u64 	%rd31228, %rd31226;
	@%p1397 bra 	$L__BB3_1014;
	shr.u64 	%rd9587, %rd31229, 32;
	and.b64  	%rd9588, %rd31230, 4294967295;
	add.s64 	%rd9589, %rd9587, %rd9588;
	setp.gt.u64 	%p4433, %rd9589, 4294967295;
	min.u64 	%rd31230, %rd9589, 4294967296;
	mov.b64 	%rd31226, 4294967296;
	mov.u64 	%rd31227, %rd31226;
	mov.u64 	%rd31229, %rd31226;
$L__BB3_1014:
	cvt.u32.u64 	%r11804, %rd31230;
	cvt.u32.u64 	%r11803, %rd31229;
	cvt.u32.u64 	%r11802, %rd31228;
	cvt.u32.u64 	%r11801, %rd31227;
	cvt.u32.u64 	%r11800, %rd31226;
	cvt.u32.u64 	%r11799, %rd31225;
	cvt.u32.u64 	%r11798, %rd31224;
	cvt.u32.u64 	%r11797, %rd31223;
	setp.lt.u32 	%p1398, %r54, %r11804;
	or.pred  	%p1399, %p4433, %p1398;
	@%p1399 bra 	$L__BB3_1028;
	setp.gt.u32 	%p1400, %r54, %r11804;
	@%p1400 bra 	$L__BB3_1029;
	setp.lt.u32 	%p1401, %r56, %r11803;
	@%p1401 bra 	$L__BB3_1028;
	setp.gt.u32 	%p1402, %r56, %r11803;
	@%p1402 bra 	$L__BB3_1029;
	setp.lt.u32 	%p1403, %r57, %r11802;
	@%p1403 bra 	$L__BB3_1028;
	setp.gt.u32 	%p1404, %r57, %r11802;
	@%p1404 bra 	$L__BB3_1029;
	setp.lt.u32 	%p1405, %r58, %r11801;
	@%p1405 bra 	$L__BB3_1028;
	setp.gt.u32 	%p1406, %r58, %r11801;
	@%p1406 bra 	$L__BB3_1029;
	setp.lt.u32 	%p1407, %r59, %r11800;
	@%p1407 bra 	$L__BB3_1028;
	setp.gt.u32 	%p1408, %r59, %r11800;
	@%p1408 bra 	$L__BB3_1029;
	setp.lt.u32 	%p1409, %r55, %r11799;
	@%p1409 bra 	$L__BB3_1028;
	setp.gt.u32 	%p1410, %r55, %r11799;
	@%p1410 bra 	$L__BB3_1029;
	setp.lt.u32 	%p1411, %r60, %r11798;
	@%p1411 bra 	$L__BB3_1028;
	setp.gt.u32 	%p1412, %r60, %r11798;
	setp.gt.u32 	%p1413, %r692, %r11797;
	or.pred  	%p1414, %p1412, %p1413;
	@%p1414 bra 	$L__BB3_1029;
$L__BB3_1028:
	// begin inline asm
	sub.cc.u32 %r11797, %r11797, %r692;
	subc.cc.u32 %r11798, %r11798, %r60;
	subc.cc.u32 %r11799, %r11799, %r55;
	subc.cc.u32 %r11800, %r11800, %r59;
	subc.cc.u32 %r11801, %r11801, %r58;
	subc.cc.u32 %r11802, %r11802, %r57;
	subc.cc.u32 %r11803, %r11803, %r56;
	subc.u32 %r11804, %r11804, %r54;
	
	// end inline asm
$L__BB3_1029:
	setp.gt.u32 	%p1415, %r11804, %r54;
	@%p1415 bra 	$L__BB3_1042;
	bra.uni 	$L__BB3_1043;
$L__BB3_1030:
	setp.gt.u32 	%p1417, %r11803, %r56;
	@%p1417 bra 	$L__BB3_1042;
	setp.lt.u32 	%p1418, %r11803, %r56;
	@%p1418 bra 	$L__BB3_1044;
	setp.gt.u32 	%p1419, %r11802, %r57;
	@%p1419 bra 	$L__BB3_1042;
	setp.lt.u32 	%p1420, %r11802, %r57;
	@%p1420 bra 	$L__BB3_1044;
	setp.gt.u32 	%p1421, %r11801, %r58;
	@%p1421 bra 	$L__BB3_1042;
	setp.lt.u32 	%p1422, %r11801, %r58;
	@%p1422 bra 	$L__BB3_1044;
	setp.gt.u32 	%p1423, %r11800, %r59;
	@%p1423 bra 	$L__BB3_1042;
	setp.lt.u32 	%p1424, %r11800, %r59;
	@%p1424 bra 	$L__BB3_1044;
	setp.gt.u32 	%p1425, %r11799, %r55;
	@%p1425 bra 	$L__BB3_1042;
	setp.lt.u32 	%p1426, %r11799, %r55;
	@%p1426 bra 	$L__BB3_1044;
	setp.gt.u32 	%p1427, %r11798, %r60;
	@%p1427 bra 	$L__BB3_1042;
	setp.lt.u32 	%p1428, %r11798, %r60;
	setp.lt.u32 	%p1429, %r11797, %r692;
	or.pred  	%p1430, %p1428, %p1429;
	@%p1430 bra 	$L__BB3_1044;
$L__BB3_1042:
	// begin inline asm
	sub.cc.u32 %r11797, %r11797, %r692;
	subc.cc.u32 %r11798, %r11798, %r60;
	subc.cc.u32 %r11799, %r11799, %r55;
	subc.cc.u32 %r11800, %r11800, %r59;
	subc.cc.u32 %r11801, %r11801, %r58;
	subc.cc.u32 %r11802, %r11802, %r57;
	subc.cc.u32 %r11803, %r11803, %r56;
	subc.u32 %r11804, %r11804, %r54;
	
	// end inline asm
	bra.uni 	$L__BB3_1044;
$L__BB3_1043:
	setp.lt.u32 	%p1416, %r11804, %r54;
	@%p1416 bra 	$L__BB3_1044;
	bra.uni 	$L__BB3_1030;
$L__BB3_1044:
	mul.wide.u32 	%rd9591, %r11797, 3;
	shr.u64 	%rd9592, %rd9591, 32;
	mul.wide.u32 	%rd9593, %r11798, 3;
	add.s64 	%rd9594, %rd9593, %rd9592;
	shr.u64 	%rd9595, %rd9594, 32;
	mul.wide.u32 	%rd9596, %r11799, 3;
	add.s64 	%rd9597, %rd9596, %rd9595;
	shr.u64 	%rd9598, %rd9597, 32;
	mul.wide.u32 	%rd9599, %r11800, 3;
	add.s64 	%rd9600, %rd9599, %rd9598;
	shr.u64 	%rd9601, %rd9600, 32;
	mul.wide.u32 	%rd9602, %r11801, 3;
	add.s64 	%rd9603, %rd9602, %rd9601;
	shr.u64 	%rd9604, %rd9603, 32;
	mul.wide.u32 	%rd9605, %r11802, 3;
	add.s64 	%rd9606, %rd9605, %rd9604;
	shr.u64 	%rd9607, %rd9606, 32;
	mul.wide.u32 	%rd9608, %r11803, 3;
	add.s64 	%rd9609, %rd9608, %rd9607;
	shr.u64 	%rd9610, %rd9609, 32;
	mul.wide.u32 	%rd9611, %r11804, 3;
	add.s64 	%rd9612, %rd9611, %rd9610;
	shr.u64 	%rd9613, %rd9612, 32;
	and.b64  	%rd9614, %rd9591, 4294967295;
	mad.lo.s64 	%rd31231, %rd9613, 977, %rd9614;
	shr.u64 	%rd9615, %rd31231, 32;
	and.b64  	%rd9616, %rd9594, 4294967295;
	add.s64 	%rd9617, %rd9615, %rd9616;
	add.s64 	%rd31232, %rd9617, %rd9613;
	shr.u64 	%rd9618, %rd31232, 32;
	and.b64  	%rd9619, %rd9597, 4294967295;
	add.s64 	%rd31233, %rd9618, %rd9619;
	shr.u64 	%rd9620, %rd31233, 32;
	and.b64  	%rd9621, %rd9600, 4294967295;
	add.s64 	%rd31234, %rd9620, %rd9621;
	shr.u64 	%rd9622, %rd31234, 32;
	and.b64  	%rd9623, %rd9603, 4294967295;
	add.s64 	%rd31235, %rd9622, %rd9623;
	shr.u64 	%rd9624, %rd31235, 32;
	and.b64  	%rd9625, %rd9606, 4294967295;
	add.s64 	%rd31236, %rd9624, %rd9625;
	shr.u64 	%rd9626, %rd31236, 32;
	and.b64  	%rd9627, %rd9609, 4294967295;
	add.s64 	%rd31237, %rd9626, %rd9627;
	shr.u64 	%rd9628, %rd31237, 32;
	and.b64  	%rd9629, %rd9612, 4294967295;
	add.s64 	%rd31238, %rd9628, %rd9629;
	shr.u64 	%rd641, %rd31238, 32;
	{ .reg .b32 tmp; mov.b64 {tmp, %r11805}, %rd31238; }
	setp.lt.u64 	%p1431, %rd31238, 4294967296;
	@%p1431 bra 	$L__BB3_1051;
	and.b64  	%rd9631, %rd31231, 4294967295;
	mad.lo.s64 	%rd31231, %rd641, 977, %rd9631;
	shr.u64 	%rd9632, %rd31231, 32;
	and.b64  	%rd9633, %rd31232, 4294967295;
	add.s64 	%rd9634, %rd9633, %rd641;
	add.s64 	%rd31232, %rd9634, %rd9632;
	setp.lt.u64 	%p1432, %rd31232, 4294967296;
	mov.b32 	%r11805, 0;
	mov.b64 	%rd31238, 4294967296;
	@%p1432 bra 	$L__BB3_1051;
	shr.u64 	%rd9636, %rd31232, 32;
	and.b64  	%rd9637, %rd31233, 4294967295;
	add.s64 	%rd31233, %rd9636, %rd9637;
	setp.lt.u64 	%p1433, %rd31233, 4294967296;
	@%p1433 bra 	$L__BB3_1051;
	shr.u64 	%rd9639, %rd31233, 32;
	and.b64  	%rd9640, %rd31234, 4294967295;
	add.s64 	%rd31234, %rd9639, %rd9640;
	setp.lt.u64 	%p1434, %rd31234, 4294967296;
	mov.b64 	%rd31233, 4294967296;
	mov.u64 	%rd31238, %rd31233;
	@%p1434 bra 	$L__BB3_1051;
	shr.u64 	%rd9642, %rd31234, 32;
	and.b64  	%rd9643, %rd31235, 4294967295;
	add.s64 	%rd31235, %rd9642, %rd9643;
	setp.lt.u64 	%p1435, %rd31235, 4294967296;
	mov.b64 	%rd31233, 4294967296;
	mov.u64 	%rd31234, %rd31233;
	@%p1435 bra 	$L__BB3_1051;
	shr.u64 	%rd9645, %rd31235, 32;
	and.b64  	%rd9646, %rd31236, 4294967295;
	add.s64 	%rd31236, %rd9645, %rd9646;
	setp.lt.u64 	%p1436, %rd31236, 4294967296;
	mov.b64 	%rd31233, 4294967296;
	mov.u64 	%rd31235, %rd31233;
	mov.u64 	%rd31238, %rd31233;
	@%p1436 bra 	$L__BB3_1051;
	shr.u64 	%rd9648, %rd31236, 32;
	and.b64  	%rd9649, %rd31237, 4294967295;
	add.s64 	%rd9650, %rd9648, %rd9649;
	setp.gt.u64 	%p1437, %rd9650, 4294967295;
	selp.b64 	%rd31237, 4294967296, %rd9650, %p1437;
	selp.b64 	%rd31238, 1, 4294967296, %p1437;
	mov.b64 	%rd31233, 4294967296;
	mov.u64 	%rd31234, %rd31233;
	mov.u64 	%rd31236, %rd31233;
$L__BB3_1051:
	cvt.u32.u64 	%r11821, %rd31238;
	cvt.u32.u64 	%r11820, %rd31237;
	cvt.u32.u64 	%r11819, %rd31236;
	cvt.u32.u64 	%r11818, %rd31235;
	cvt.u32.u64 	%r11817, %rd31234;
	cvt.u32.u64 	%r11816, %rd31233;
	cvt.u32.u64 	%r11815, %rd31232;
	cvt.u32.u64 	%r11814, %rd31231;
	setp.ne.s32 	%p1438, %r11805, 0;
	setp.lt.u32 	%p1439, %r54, %r11821;
	or.pred  	%p1440, %p1438, %p1439;
	@%p1440 bra 	$L__BB3_1065;
	setp.gt.u32 	%p1441, %r54, %r11821;
	@%p1441 bra 	$L__BB3_1066;
	setp.lt.u32 	%p1442, %r56, %r11820;
	@%p1442 bra 	$L__BB3_1065;
	setp.gt.u32 	%p1443, %r56, %r11820;
	@%p1443 bra 	$L__BB3_1066;
	setp.lt.u32 	%p1444, %r57, %r11819;
	@%p1444 bra 	$L__BB3_1065;
	setp.gt.u32 	%p1445, %r57, %r11819;
	@%p1445 bra 	$L__BB3_1066;
	setp.lt.u32 	%p1446, %r58, %r11818;
	@%p1446 bra 	$L__BB3_1065;
	setp.gt.u32 	%p1447, %r58, %r11818;
	@%p1447 bra 	$L__BB3_1066;
	setp.lt.u32 	%p1448, %r59, %r11817;
	@%p1448 bra 	$L__BB3_1065;
	setp.gt.u32 	%p1449, %r59, %r11817;
	@%p1449 bra 	$L__BB3_1066;
	setp.lt.u32 	%p1450, %r55, %r11816;
	@%p1450 bra 	$L__BB3_1065;
	setp.gt.u32 	%p1451, %r55, %r11816;
	@%p1451 bra 	$L__BB3_1066;
	setp.lt.u32 	%p1452, %r60, %r11815;
	@%p1452 bra 	$L__BB3_1065;
	setp.gt.u32 	%p1453, %r60, %r11815;
	setp.gt.u32 	%p1454, %r692, %r11814;
	or.pred  	%p1455, %p1453, %p1454;
	@%p1455 bra 	$L__BB3_1066;
$L__BB3_1065:
	// begin inline asm
	sub.cc.u32 %r11814, %r11814, %r692;
	subc.cc.u32 %r11815, %r11815, %r60;
	subc.cc.u32 %r11816, %r11816, %r55;
	subc.cc.u32 %r11817, %r11817, %r59;
	subc.cc.u32 %r11818, %r11818, %r58;
	subc.cc.u32 %r11819, %r11819, %r57;
	subc.cc.u32 %r11820, %r11820, %r56;
	subc.u32 %r11821, %r11821, %r54;
	
	// end inline asm
$L__BB3_1066:
	setp.gt.u32 	%p1456, %r11821, %r54;
	@%p1456 bra 	$L__BB3_1079;
	bra.uni 	$L__BB3_1080;
$L__BB3_1067:
	setp.gt.u32 	%p1458, %r11820, %r56;
	@%p1458 bra 	$L__BB3_1079;
	setp.lt.u32 	%p1459, %r11820, %r56;
	@%p1459 bra 	$L__BB3_1081;
	setp.gt.u32 	%p1460, %r11819, %r57;
	@%p1460 bra 	$L__BB3_1079;
	setp.lt.u32 	%p1461, %r11819, %r57;
	@%p1461 bra 	$L__BB3_1081;
	setp.gt.u32 	%p1462, %r11818, %r58;
	@%p1462 bra 	$L__BB3_1079;
	setp.lt.u32 	%p1463, %r11818, %r58;
	@%p1463 bra 	$L__BB3_1081;
	setp.gt.u32 	%p1464, %r11817, %r59;
	@%p1464 bra 	$L__BB3_1079;
	setp.lt.u32 	%p1465, %r11817, %r59;
	@%p1465 bra 	$L__BB3_1081;
	setp.gt.u32 	%p1466, %r11816, %r55;
	@%p1466 bra 	$L__BB3_1079;
	setp.lt.u32 	%p1467, %r11816, %r55;
	@%p1467 bra 	$L__BB3_1081;
	setp.gt.u32 	%p1468, %r11815, %r60;
	@%p1468 bra 	$L__BB3_1079;
	setp.lt.u32 	%p1469, %r11815, %r60;
	setp.lt.u32 	%p1470, %r11814, %r692;
	or.pred  	%p1471, %p1469, %p1470;
	@%p1471 bra 	$L__BB3_1081;
$L__BB3_1079:
	// begin inline asm
	sub.cc.u32 %r11814, %r11814, %r692;
	subc.cc.u32 %r11815, %r11815, %r60;
	subc.cc.u32 %r11816, %r11816, %r55;
	subc.cc.u32 %r11817, %r11817, %r59;
	subc.cc.u32 %r11818, %r11818, %r58;
	subc.cc.u32 %r11819, %r11819, %r57;
	subc.cc.u32 %r11820, %r11820, %r56;
	subc.u32 %r11821, %r11821, %r54;
	
	// end inline asm
	bra.uni 	$L__BB3_1081;
$L__BB3_1080:
	setp.lt.u32 	%p1457, %r11821, %r54;
	@%p1457 bra 	$L__BB3_1081;
	bra.uni 	$L__BB3_1067;
$L__BB3_1081:
	mul.wide.u32 	%rd9652, %r11814, %r11814;
	shr.u64 	%rd9653, %rd9652, 32;
	mul.wide.u32 	%rd9654, %r11815, %r11814;
	add.s64 	%rd9655, %rd9653, %rd9654;
	shr.u64 	%rd9656, %rd9655, 32;
	mul.wide.u32 	%rd9657, %r11816, %r11814;
	add.s64 	%rd9658, %rd9656, %rd9657;
	shr.u64 	%rd9659, %rd9658, 32;
	mul.wide.u32 	%rd9660, %r11817, %r11814;
	add.s64 	%rd9661, %rd9659, %rd9660;
	shr.u64 	%rd9662, %rd9661, 32;
	mul.wide.u32 	%rd9663, %r11818, %r11814;
	add.s64 	%rd9664, %rd9662, %rd9663;
	shr.u64 	%rd9665, %rd9664, 32;
	mul.wide.u32 	%rd9666, %r11819, %r11814;
	add.s64 	%rd9667, %rd9665, %rd9666;
	shr.u64 	%rd9668, %rd9667, 32;
	mul.wide.u32 	%rd9669, %r11820, %r11814;
	add.s64 	%rd9670, %rd9668, %rd9669;
	shr.u64 	%rd9671, %rd9670, 32;
	mul.wide.u32 	%rd9672, %r11821, %r11814;
	add.s64 	%rd9673, %rd9671, %rd9672;
	shr.u64 	%rd9674, %rd9673, 32;
	and.b64  	%rd9675, %rd9655, 4294967295;
	add.s64 	%rd9676, %rd9654, %rd9675;
	shr.u64 	%rd9677, %rd9676, 32;
	and.b64  	%rd9678, %rd9658, 4294967295;
	mul.wide.u32 	%rd9679, %r11815, %r11815;
	add.s64 	%rd9680, %rd9677, %rd9678;
	add.s64 	%rd9681, %rd9680, %rd9679;
	shr.u64 	%rd9682, %rd9681, 32;
	and.b64  	%rd9683, %rd9661, 4294967295;
	mul.wide.u32 	%rd9684, %r11816, %r11815;
	add.s64 	%rd9685, %rd9682, %rd9683;
	add.s64 	%rd9686, %rd9685, %rd9684;
	shr.u64 	%rd9687, %rd9686, 32;
	and.b64  	%rd9688, %rd9664, 4294967295;
	mul.wide.u32 	%rd9689, %r11817, %r11815;
	add.s64 	%rd9690, %rd9687, %rd9688;
	add.s64 	%rd9691, %rd9690, %rd9689;
	shr.u64 	%rd9692, %rd9691, 32;
	and.b64  	%rd9693, %rd9667, 4294967295;
	mul.wide.u32 	%rd9694, %r11818, %r11815;
	add.s64 	%rd9695, %rd9692, %rd9693;
	add.s64 	%rd9696, %rd9695, %rd9694;
	shr.u64 	%rd9697, %rd9696, 32;
	and.b64  	%rd9698, %rd9670, 4294967295;
	mul.wide.u32 	%rd9699, %r11819, %r11815;
	add.s64 	%rd9700, %rd9697, %rd9698;
	add.s64 	%rd9701, %rd9700, %rd9699;
	shr.u64 	%rd9702, %rd9701, 32;
	and.b64  	%rd9703, %rd9673, 4294967295;
	mul.wide.u32 	%rd9704, %r11820, %r11815;
	add.s64 	%rd9705, %rd9702, %rd9703;
	add.s64 	%rd9706, %rd9705, %rd9704;
	shr.u64 	%rd9707, %rd9706, 32;
	mul.wide.u32 	%rd9708, %r11821, %r11815;
	add.s64 	%rd9709, %rd9707, %rd9674;
	add.s64 	%rd9710, %rd9709, %rd9708;
	shr.u64 	%rd9711, %rd9710, 32;
	and.b64  	%rd9712, %rd9681, 4294967295;
	add.s64 	%rd9713, %rd9657, %rd9712;
	shr.u64 	%rd9714, %rd9713, 32;
	and.b64  	%rd9715, %rd9686, 4294967295;
	add.s64 	%rd9716, %rd9714, %rd9715;
	add.s64 	%rd9717, %rd9716, %rd9684;
	shr.u64 	%rd9718, %rd9717, 32;
	and.b64  	%rd9719, %rd9691, 4294967295;
	mul.wide.u32 	%rd9720, %r11816, %r11816;
	add.s64 	%rd9721, %rd9718, %rd9719;
	add.s64 	%rd9722, %rd9721, %rd9720;
	shr.u64 	%rd9723, %rd9722, 32;
	and.b64  	%rd9724, %rd9696, 4294967295;
	mul.wide.u32 	%rd9725, %r11817, %r11816;
	add.s64 	%rd9726, %rd9723, %rd9724;
	add.s64 	%rd9727, %rd9726, %rd9725;
	shr.u64 	%rd9728, %rd9727, 32;
	and.b64  	%rd9729, %rd9701, 4294967295;
	mul.wide.u32 	%rd9730, %r11818, %r11816;
	add.s64 	%rd9731, %rd9728, %rd9729;
	add.s64 	%rd9732, %rd9731, %rd9730;
	shr.u64 	%rd9733, %rd9732, 32;
	and.b64  	%rd9734, %rd9706, 4294967295;
	mul.wide.u32 	%rd9735, %r11819, %r11816;
	add.s64 	%rd9736, %rd9733, %rd9734;
	add.s64 	%rd9737, %rd9736, %rd9735;
	shr.u64 	%rd9738, %rd9737, 32;
	and.b64  	%rd9739, %rd9710, 4294967295;
	mul.wide.u32 	%rd9740, %r11820, %r11816;
	add.s64 	%rd9741, %rd9738, %rd9739;
	add.s64 	%rd9742, %rd9741, %rd9740;
	shr.u64 	%rd9743, %rd9742, 32;
	mul.wide.u32 	%rd9744, %r11821, %r11816;
	add.s64 	%rd9745, %rd9743, %rd9711;
	add.s64 	%rd9746, %rd9745, %rd9744;
	shr.u64 	%rd9747, %rd9746, 32;
	and.b64  	%rd9748, %rd9717, 4294967295;
	add.s64 	%rd9749, %rd9660, %rd9748;
	shr.u64 	%rd9750, %rd9749, 32;
	and.b64  	%rd9751, %rd9722, 4294967295;
	add.s64 	%rd9752, %rd9750, %rd9751;
	add.s64 	%rd9753, %rd9752, %rd9689;
	shr.u64 	%rd9754, %rd9753, 32;
	and.b64  	%rd9755, %rd9727, 4294967295;
	add.s64 	%rd9756, %rd9754, %rd9755;
	add.s64 	%rd9757, %rd9756, %rd9725;
	shr.u64 	%rd9758, %rd9757, 32;
	and.b64  	%rd9759, %rd9732, 4294967295;
	mul.wide.u32 	%rd9760, %r11817, %r11817;
	add.s64 	%rd9761, %rd9758, %rd9759;
	add.s64 	%rd9762, %rd9761, %rd9760;
	shr.u64 	%rd9763, %rd9762, 32;
	and.b64  	%rd9764, %rd9737, 4294967295;
	mul.wide.u32 	%rd9765, %r11818, %r11817;
	add.s64 	%rd9766, %rd9763, %rd9764;
	add.s64 	%rd9767, %rd9766, %rd9765;
	shr.u64 	%rd9768, %rd9767, 32;
	and.b64  	%rd9769, %rd9742, 4294967295;
	mul.wide.u32 	%rd9770, %r11819, %r11817;
	add.s64 	%rd9771, %rd9768, %rd9769;
	add.s64 	%rd9772, %rd9771, %rd9770;
	shr.u64 	%rd9773, %rd9772, 32;
	and.b64  	%rd9774, %rd9746, 4294967295;
	mul.wide.u32 	%rd9775, %r11820, %r11817;
	add.s64 	%rd9776, %rd9773, %rd9774;
	add.s64 	%rd9777, %rd9776, %rd9775;
	shr.u64 	%rd9778, %rd9777, 32;
	mul.wide.u32 	%rd9779, %r11821, %r11817;
	add.s64 	%rd9780, %rd9778, %rd9747;
	add.s64 	%rd9781, %rd9780, %rd9779;
	shr.u64 	%rd9782, %rd9781, 32;
	and.b64  	%rd9783, %rd9753, 4294967295;
	add.s64 	%rd9784, %rd9663, %rd9783;
	shr.u64 	%rd9785, %rd9784, 32;
	and.b64  	%rd9786, %rd9757, 4294967295;
	add.s64 	%rd9787, %rd9785, %rd9786;
	add.s64 	%rd9788, %rd9787, %rd9694;
	shr.u64 	%rd9789, %rd9788, 32;
	and.b64  	%rd9790, %rd9762, 4294967295;
	add.s64 	%rd9791, %rd9789, %rd9790;
	add.s64 	%rd9792, %rd9791, %rd9730;
	shr.u64 	%rd9793, %rd9792, 32;
	and.b64  	%rd9794, %rd9767, 4294967295;
	add.s64 	%rd9795, %rd9793, %rd9794;
	add.s64 	%rd9796, %rd9795, %rd9765;
	shr.u64 	%rd9797, %rd9796, 32;
	and.b64  	%rd9798, %rd9772, 4294967295;
	mul.wide.u32 	%rd9799, %r11818, %r11818;
	add.s64 	%rd9800, %rd9797, %rd9798;
	add.s64 	%rd9801, %rd9800, %rd9799;
	shr.u64 	%rd9802, %rd9801, 32;
	and.b64  	%rd9803, %rd9777, 4294967295;
	mul.wide.u32 	%rd9804, %r11819, %r11818;
	add.s64 	%rd9805, %rd9802, %rd9803;
	add.s64 	%rd9806, %rd9805, %rd9804;
	shr.u64 	%rd9807, %rd9806, 32;
	and.b64  	%rd9808, %rd9781, 4294967295;
	mul.wide.u32 	%rd9809, %r11820, %r11818;
	add.s64 	%rd9810, %rd9807, %rd9808;
	add.s64 	%rd9811, %rd9810, %rd9809;
	shr.u64 	%rd9812, %rd9811, 32;
	mul.wide.u32 	%rd9813, %r11821, %r11818;
	add.s64 	%rd9814, %rd9812, %rd9782;
	add.s64 	%rd9815, %rd9814, %rd9813;
	shr.u64 	%rd9816, %rd9815, 32;
	and.b64  	%rd9817, %rd9788, 4294967295;
	add.s64 	%rd9818, %rd9666, %rd9817;
	shr.u64 	%rd9819, %rd9818, 32;
	and.b64  	%rd9820, %rd9792, 4294967295;
	add.s64 	%rd9821, %rd9819, %rd9820;
	add.s64 	%rd9822, %rd9821, %rd9699;
	shr.u64 	%rd9823, %rd9822, 32;
	and.b64  	%rd9824, %rd9796, 4294967295;
	add.s64 	%rd9825, %rd9823, %rd9824;
	add.s64 	%rd9826, %rd9825, %rd9735;
	shr.u64 	%rd9827, %rd9826, 32;
	and.b64  	%rd9828, %rd9801, 4294967295;
	add.s64 	%rd9829, %rd9827, %rd9828;
	add.s64 	%rd9830, %rd9829, %rd9770;
	shr.u64 	%rd9831, %rd9830, 32;
	and.b64  	%rd9832, %rd9806, 4294967295;
	add.s64 	%rd9833, %rd9831, %rd9832;
	add.s64 	%rd9834, %rd9833, %rd9804;
	shr.u64 	%rd9835, %rd9834, 32;
	and.b64  	%rd9836, %rd9811, 4294967295;
	mul.wide.u32 	%rd9837, %r11819, %r11819;
	add.s64 	%rd9838, %rd9835, %rd9836;
	add.s64 	%rd9839, %rd9838, %rd9837;
	shr.u64 	%rd9840, %rd9839, 32;
	and.b64  	%rd9841, %rd9815, 4294967295;
	mul.wide.u32 	%rd9842, %r11820, %r11819;
	add.s64 	%rd9843, %rd9840, %rd9841;
	add.s64 	%rd9844, %rd9843, %rd9842;
	shr.u64 	%rd9845, %rd9844, 32;
	mul.wide.u32 	%rd9846, %r11821, %r11819;
	add.s64 	%rd9847, %rd9845, %rd9816;
	add.s64 	%rd9848, %rd9847, %rd9846;
	shr.u64 	%rd9849, %rd9848, 32;
	and.b64  	%rd9850, %rd9822, 4294967295;
	add.s64 	%rd9851, %rd9669, %rd9850;
	shr.u64 	%rd9852, %rd9851, 32;
	and.b64  	%rd9853, %rd9826, 4294967295;
	add.s64 	%rd9854, %rd9852, %rd9853;
	add.s64 	%rd9855, %rd9854, %rd9704;
	shr.u64 	%rd9856, %rd9855, 32;
	and.b64  	%rd9857, %rd9830, 4294967295;
	add.s64 	%rd9858, %rd9856, %rd9857;
	add.s64 	%rd9859, %rd9858, %rd9740;
	shr.u64 	%rd9860, %rd9859, 32;
	and.b64  	%rd9861, %rd9834, 4294967295;
	add.s64 	%rd9862, %rd9860, %rd9861;
	add.s64 	%rd9863, %rd9862, %rd9775;
	shr.u64 	%rd9864, %rd9863, 32;
	and.b64  	%rd9865, %rd9839, 4294967295;
	add.s64 	%rd9866, %rd9864, %rd9865;
	add.s64 	%rd9867, %rd9866, %rd9809;
	shr.u64 	%rd9868, %rd9867, 32;
	and.b64  	%rd9869, %rd9844, 4294967295;
	add.s64 	%rd9870, %rd9868, %rd9869;
	add.s64 	%rd9871, %rd9870, %rd9842;
	shr.u64 	%rd9872, %rd9871, 32;
	and.b64  	%rd9873, %rd9848, 4294967295;
	mul.wide.u32 	%rd9874, %r11820, %r11820;
	add.s64 	%rd9875, %rd9872, %rd9873;
	add.s64 	%rd9876, %rd9875, %rd9874;
	shr.u64 	%rd9877, %rd9876, 32;
	mul.wide.u32 	%rd9878, %r11821, %r11820;
	add.s64 	%rd9879, %rd9877, %rd9849;
	add.s64 	%rd9880, %rd9879, %rd9878;
	shr.u64 	%rd9881, %rd9880, 32;
	and.b64  	%rd9882, %rd9855, 4294967295;
	add.s64 	%rd9883, %rd9672, %rd9882;
	shr.u64 	%rd9884, %rd9883, 32;
	and.b64  	%rd9885, %rd9859, 4294967295;
	add.s64 	%rd9886, %rd9884, %rd9885;
	add.s64 	%rd9887, %rd9886, %rd9708;
	shr.u64 	%rd9888, %rd9887, 32;
	and.b64  	%rd9889, %rd9863, 4294967295;
	add.s64 	%rd9890, %rd9888, %rd9889;
	add.s64 	%rd9891, %rd9890, %rd9744;
	shr.u64 	%rd9892, %rd9891, 32;
	and.b64  	%rd9893, %rd9867, 4294967295;
	add.s64 	%rd9894, %rd9892, %rd9893;
	add.s64 	%rd9895, %rd9894, %rd9779;
	shr.u64 	%rd9896, %rd9895, 32;
	and.b64  	%rd9897, %rd9871, 4294967295;
	add.s64 	%rd9898, %rd9896, %rd9897;
	add.s64 	%rd9899, %rd9898, %rd9813;
	shr.u64 	%rd9900, %rd9899, 32;
	and.b64  	%rd9901, %rd9876, 4294967295;
	add.s64 	%rd9902, %rd9900, %rd9901;
	add.s64 	%rd9903, %rd9902, %rd9846;
	shr.u64 	%rd9904, %rd9903, 32;
	and.b64  	%rd9905, %rd9880, 4294967295;
	add.s64 	%rd9906, %rd9904, %rd9905;
	add.s64 	%rd9907, %rd9906, %rd9878;
	shr.u64 	%rd9908, %rd9907, 32;
	mul.wide.u32 	%rd9909, %r11821, %r11821;
	add.s64 	%rd9910, %rd9908, %rd9881;
	add.s64 	%rd9911, %rd9910, %rd9909;
	shr.u64 	%rd9912, %rd9911, 32;
	{ .reg .b32 tmp; mov.b64 {tmp, %r7439}, %rd9911; }
	and.b64  	%rd9913, %rd9887, 4294967295;
	mul.lo.s64 	%rd9914, %rd9913, 977;
	and.b64  	%rd9915, %rd9652, 4294967293;
	and.b64  	%rd9916, %rd9914, 4294967295;
	add.s64 	%rd31239, %rd9916, %rd9915;
	shr.u64 	%rd9917, %rd9914, 32;
	shr.u64 	%rd9918, %rd31239, 32;
	add.s64 	%rd9919, %rd9918, %rd9917;
	and.b64  	%rd9920, %rd9891, 4294967295;
	mul.lo.s64 	%rd9921, %rd9920, 977;
	and.b64  	%rd9922, %rd9676, 4294967295;
	and.b64  	%rd9923, %rd9921, 4294967295;
	add.s64 	%rd9924, %rd9919, %rd9922;
	add.s64 	%rd9925, %rd9924, %rd9923;
	add.s64 	%rd31240, %rd9925, %rd9913;
	shr.u64 	%rd9926, %rd9921, 32;
	shr.u64 	%rd9927, %rd31240, 32;
	add.s64 	%rd9928, %rd9927, %rd9926;
	and.b64  	%rd9929, %rd9895, 4294967295;
	mul.lo.s64 	%rd9930, %rd9929, 977;
	and.b64  	%rd9931, %rd9713, 4294967295;
	and.b64  	%rd9932, %rd9930, 4294967295;
	add.s64 	%rd9933, %rd9928, %rd9931;
	add.s64 	%rd9934, %rd9933, %rd9932;
	add.s64 	%rd31241, %rd9934, %rd9920;
	shr.u64 	%rd9935, %rd9930, 32;
	shr.u64 	%rd9936, %rd31241, 32;
	add.s64 	%rd9937, %rd9936, %rd9935;
	and.b64  	%rd9938, %rd9899, 4294967295;
	mul.lo.s64 	%rd9939, %rd9938, 977;
	and.b64  	%rd9940, %rd9749, 4294967295;
	and.b64  	%rd9941, %rd9939, 4294967295;
	add.s64 	%rd9942, %rd9937, %rd9940;
	add.s64 	%rd9943, %rd9942, %rd9941;
	add.s64 	%rd31242, %rd9943, %rd9929;
	shr.u64 	%rd9944, %rd9939, 32;
	shr.u64 	%rd9945, %rd31242, 32;
	add.s64 	%rd9946, %rd9945, %rd9944;
	and.b64  	%rd9947, %rd9903, 4294967295;
	mul.lo.s64 	%rd9948, %rd9947, 977;
	and.b64  	%rd9949, %rd9784, 4294967295;
	and.b64  	%rd9950, %rd9948, 4294967295;
	add.s64 	%rd9951, %rd9946, %rd9949;
	add.s64 	%rd9952, %rd9951, %rd9950;
	add.s64 	%rd31243, %rd9952, %rd9938;
	shr.u64 	%rd9953, %rd9948, 32;
	shr.u64 	%rd9954, %rd31243, 32;
	add.s64 	%rd9955, %rd9954, %rd9953;
	and.b64  	%rd9956, %rd9907, 4294967295;
	mul.lo.s64 	%rd9957, %rd9956, 977;
	and.b64  	%rd9958, %rd9818, 4294967295;
	and.b64  	%rd9959, %rd9957, 4294967295;
	add.s64 	%rd9960, %rd9955, %rd9958;
	add.s64 	%rd9961, %rd9960, %rd9959;
	add.s64 	%rd31244, %rd9961, %rd9947;
	shr.u64 	%rd9962, %rd9957, 32;
	shr.u64 	%rd9963, %rd31244, 32;
	add.s64 	%rd9964, %rd9963, %rd9962;
	and.b64  	%rd9965, %rd9911, 4294967295;
	mul.lo.s64 	%rd9966, %rd9965, 977;
	and.b64  	%rd9967, %rd9851, 4294967295;
	and.b64  	%rd9968, %rd9966, 4294967295;
	add.s64 	%rd9969, %rd9964, %rd9967;
	add.s64 	%rd9970, %rd9969, %rd9968;
	add.s64 	%rd31245, %rd9970, %rd9956;
	shr.u64 	%rd9971, %rd9966, 32;
	shr.u64 	%rd9972, %rd31245, 32;
	add.s64 	%rd9973, %rd9972, %rd9971;
	mul.lo.s64 	%rd9974, %rd9912, 977;
	and.b64  	%rd9975, %rd9883, 4294967295;
	and.b64  	%rd9976, %rd9974, 4294967295;
	add.s64 	%rd9977, %rd9973, %rd9975;
	add.s64 	%rd9978, %rd9977, %rd9976;
	add.s64 	%rd31246, %rd9978, %rd9965;
	shr.u64 	%rd9979, %rd9974, 32;
	shr.u64 	%rd9980, %rd31246, 32;
	cvt.u32.u64 	%r7440, %rd9980;
	cvt.u32.u64 	%r7441, %rd9979;
	add.s32 	%r7442, %r7440, %r7441;
	add.s32 	%r1310, %r7442, %r7439;
	setp.eq.s32 	%p1473, %r1310, 0;
	mov.pred 	%p4434, 0;
	@%p1473 bra 	$L__BB3_1089;
	cvt.u64.u32 	%rd9981, %r1310;
	mul.wide.u32 	%rd9982, %r1310, 977;
	shr.u64 	%rd9983, %rd9982, 32;
	and.b64  	%rd9984, %rd31239, 4294967295;
	and.b64  	%rd9985, %rd9982, 4294967295;
	add.s64 	%rd31239, %rd9985, %rd9984;
	shr.u64 	%rd9986, %rd31239, 32;
	and.b64  	%rd9987, %rd31240, 4294967295;
	add.s64 	%rd9988, %rd9983, %rd9987;
	add.s64 	%rd9989, %rd9988, %rd9981;
	add.s64 	%rd31240, %rd9989, %rd9986;
	setp.lt.u64 	%p1475, %rd31240, 4294967296;
	@%p1475 bra 	$L__BB3_1089;
	shr.u64 	%rd9990, %rd31240, 32;
	and.b64  	%rd9991, %rd31241, 4294967295;
	add.s64 	%rd31241, %rd9990, %rd9991;
	setp.lt.u64 	%p1477, %rd31241, 4294967296;
	@%p1477 bra 	$L__BB3_1089;
	shr.u64 	%rd9992, %rd31241, 32;
	and.b64  	%rd9993, %rd31242, 4294967295;
	add.s64 	%rd31242, %rd9992, %rd9993;
	setp.lt.u64 	%p1479, %rd31242, 4294967296;
	@%p1479 bra 	$L__BB3_1089;
	shr.u64 	%rd9995, %rd31242, 32;
	and.b64  	%rd9996, %rd31243, 4294967295;
	add.s64 	%rd31243, %rd9995, %rd9996;
	setp.lt.u64 	%p1481, %rd31243, 4294967296;
	mov.b64 	%rd31242, 4294967296;
	@%p1481 bra 	$L__BB3_1089;
	shr.u64 	%rd9998, %rd31243, 32;
	and.b64  	%rd9999, %rd31244, 4294967295;
	add.s64 	%rd31244, %rd9998, %rd9999;
	setp.lt.u64 	%p1483, %rd31244, 4294967296;
	mov.b64 	%rd31242, 4294967296;
	mov.u64 	%rd31243, %rd31242;
	@%p1483 bra 	$L__BB3_1089;
	shr.u64 	%rd10001, %rd31244, 32;
	and.b64  	%rd10002, %rd31245, 4294967295;
	add.s64 	%rd31245, %rd10001, %rd10002;
	setp.lt.u64 	%p1485, %rd31245, 4294967296;
	mov.b64 	%rd31242, 4294967296;
	mov.u64 	%rd31244, %rd31242;
	@%p1485 bra 	$L__BB3_1089;
	shr.u64 	%rd10004, %rd31245, 32;
	and.b64  	%rd10005, %rd31246, 4294967295;
	add.s64 	%rd10006, %rd10004, %rd10005;
	setp.gt.u64 	%p4434, %rd10006, 4294967295;
	min.u64 	%rd31246, %rd10006, 4294967296;
	mov.b64 	%rd31242, 4294967296;
	mov.u64 	%rd31243, %rd31242;
	mov.u64 	%rd31245, %rd31242;
$L__BB3_1089:
	cvt.u32.u64 	%r11837, %rd31246;
	cvt.u32.u64 	%r11836, %rd31245;
	cvt.u32.u64 	%r11835, %rd31244;
	cvt.u32.u64 	%r11834, %rd31243;
	cvt.u32.u64 	%r11833, %rd31242;
	cvt.u32.u64 	%r11832, %rd31241;
	cvt.u32.u64 	%r11831, %rd31240;
	cvt.u32.u64 	%r11830, %rd31239;
	setp.lt.u32 	%p1486, %r54, %r11837;
	or.pred  	%p1487, %p4434, %p1486;
	@%p1487 bra 	$L__BB3_1103;
	setp.gt.u32 	%p1488, %r54, %r11837;
	@%p1488 bra 	$L__BB3_1104;
	setp.lt.u32 	%p1489, %r56, %r11836;
	@%p1489 bra 	$L__BB3_1103;
	setp.gt.u32 	%p1490, %r56, %r11836;
	@%p1490 bra 	$L__BB3_1104;
	setp.lt.u32 	%p1491, %r57, %r11835;
	@%p1491 bra 	$L__BB3_1103;
	setp.gt.u32 	%p1492, %r57, %r11835;
	@%p1492 bra 	$L__BB3_1104;
	setp.lt.u32 	%p1493, %r58, %r11834;
	@%p1493 bra 	$L__BB3_1103;
	setp.gt.u32 	%p1494, %r58, %r11834;
	@%p1494 bra 	$L__BB3_1104;
	setp.lt.u32 	%p1495, %r59, %r11833;
	@%p1495 bra 	$L__BB3_1103;
	setp.gt.u32 	%p1496, %r59, %r11833;
	@%p1496 bra 	$L__BB3_1104;
	setp.lt.u32 	%p1497, %r55, %r11832;
	@%p1497 bra 	$L__BB3_1103;
	setp.gt.u32 	%p1498, %r55, %r11832;
	@%p1498 bra 	$L__BB3_1104;
	setp.lt.u32 	%p1499, %r60, %r11831;
	@%p1499 bra 	$L__BB3_1103;
	setp.gt.u32 	%p1500, %r60, %r11831;
	setp.gt.u32 	%p1501, %r692, %r11830;
	or.pred  	%p1502, %p1500, %p1501;
	@%p1502 bra 	$L__BB3_1104;
$L__BB3_1103:
	// begin inline asm
	sub.cc.u32 %r11830, %r11830, %r692;
	subc.cc.u32 %r11831, %r11831, %r60;
	subc.cc.u32 %r11832, %r11832, %r55;
	subc.cc.u32 %r11833, %r11833, %r59;
	subc.cc.u32 %r11834, %r11834, %r58;
	subc.cc.u32 %r11835, %r11835, %r57;
	subc.cc.u32 %r11836, %r11836, %r56;
	subc.u32 %r11837, %r11837, %r54;
	
	// end inline asm
$L__BB3_1104:
	setp.gt.u32 	%p1503, %r11837, %r54;
	@%p1503 bra 	$L__BB3_1117;
	bra.uni 	$L__BB3_1118;
$L__BB3_1105:
	setp.gt.u32 	%p1505, %r11836, %r56;
	@%p1505 bra 	$L__BB3_1117;
	setp.lt.u32 	%p1506, %r11836, %r56;
	@%p1506 bra 	$L__BB3_1119;
	setp.gt.u32 	%p1507, %r11835, %r57;
	@%p1507 bra 	$L__BB3_1117;
	setp.lt.u32 	%p1508, %r11835, %r57;
	@%p1508 bra 	$L__BB3_1119;
	setp.gt.u32 	%p1509, %r11834, %r58;
	@%p1509 bra 	$L__BB3_1117;
	setp.lt.u32 	%p1510, %r11834, %r58;
	@%p1510 bra 	$L__BB3_1119;
	setp.gt.u32 	%p1511, %r11833, %r59;
	@%p1511 bra 	$L__BB3_1117;
	setp.lt.u32 	%p1512, %r11833, %r59;
	@%p1512 bra 	$L__BB3_1119;
	setp.gt.u32 	%p1513, %r11832, %r55;
	@%p1513 bra 	$L__BB3_1117;
	setp.lt.u32 	%p1514, %r11832, %r55;
	@%p1514 bra 	$L__BB3_1119;
	setp.gt.u32 	%p1515, %r11831, %r60;
	@%p1515 bra 	$L__BB3_1117;
	setp.lt.u32 	%p1516, %r11831, %r60;
	setp.lt.u32 	%p1517, %r11830, %r692;
	or.pred  	%p1518, %p1516, %p1517;
	@%p1518 bra 	$L__BB3_1119;
$L__BB3_1117:
	// begin inline asm
	sub.cc.u32 %r11830, %r11830, %r692;
	subc.cc.u32 %r11831, %r11831, %r60;
	subc.cc.u32 %r11832, %r11832, %r55;
	subc.cc.u32 %r11833, %r11833, %r59;
	subc.cc.u32 %r11834, %r11834, %r58;
	subc.cc.u32 %r11835, %r11835, %r57;
	subc.cc.u32 %r11836, %r11836, %r56;
	subc.u32 %r11837, %r11837, %r54;
	
	// end inline asm
	bra.uni 	$L__BB3_1119;
$L__BB3_1118:
	setp.lt.u32 	%p1504, %r11837, %r54;
	@%p1504 bra 	$L__BB3_1119;
	bra.uni 	$L__BB3_1105;
$L__BB3_1119:
	shl.b32 	%r7491, %r11748, 1;
	shr.u32 	%r7492, %r11748, 31;
	cvt.u64.u32 	%rd10008, %r7492;
	mul.wide.u32 	%rd10009, %r11749, 2;
	or.b64  	%rd10010, %rd10009, %rd10008;
	shr.u64 	%rd10011, %rd10009, 32;
	mul.wide.u32 	%rd10012, %r11750, 2;
	or.b64  	%rd10013, %rd10012, %rd10011;
	shr.u64 	%rd10014, %rd10012, 32;
	mul.wide.u32 	%rd10015, %r11751, 2;
	or.b64  	%rd10016, %rd10015, %rd10014;
	shr.u64 	%rd10017, %rd10015, 32;
	mul.wide.u32 	%rd10018, %r11752, 2;
	add.s64 	%rd10019, %rd10018, %rd10017;
	shr.u64 	%rd10020, %rd10019, 32;
	mul.wide.u32 	%rd10021, %r11753, 2;
	add.s64 	%rd10022, %rd10021, %rd10020;
	shr.u64 	%rd10023, %rd10022, 32;
	mul.wide.u32 	%rd10024, %r11754, 2;
	add.s64 	%rd10025, %rd10024, %rd10023;
	shr.u64 	%rd10026, %rd10025, 32;
	mul.wide.u32 	%rd10027, %r11755, 2;
	add.s64 	%rd10028, %rd10027, %rd10026;
	shr.u64 	%rd10029, %rd10028, 32;
	cvt.u64.u32 	%rd10030, %r7491;
	mad.lo.s64 	%rd31247, %rd10029, 977, %rd10030;
	shr.u64 	%rd10031, %rd31247, 32;
	and.b64  	%rd10032, %rd10010, 4294967295;
	add.s64 	%rd10033, %rd10031, %rd10032;
	add.s64 	%rd31248, %rd10033, %rd10029;
	shr.u64 	%rd10034, %rd31248, 32;
	and.b64  	%rd10035, %rd10013, 4294967295;
	add.s64 	%rd31249, %rd10034, %rd10035;
	shr.u64 	%rd10036, %rd31249, 32;
	and.b64  	%rd10037, %rd10016, 4294967295;
	add.s64 	%rd31250, %rd10036, %rd10037;
	shr.u64 	%rd10038, %rd31250, 32;
	and.b64  	%rd10039, %rd10019, 4294967295;
	add.s64 	%rd31251, %rd10038, %rd10039;
	shr.u64 	%rd10040, %rd31251, 32;
	and.b64  	%rd10041, %rd10022, 4294967295;
	add.s64 	%rd31252, %rd10040, %rd10041;
	shr.u64 	%rd10042, %rd31252, 32;
	and.b64  	%rd10043, %rd10025, 4294967295;
	add.s64 	%rd31253, %rd10042, %rd10043;
	shr.u64 	%rd10044, %rd31253, 32;
	and.b64  	%rd10045, %rd10028, 4294967295;
	add.s64 	%rd31254, %rd10044, %rd10045;
	shr.u64 	%rd690, %rd31254, 32;
	{ .reg .b32 tmp; mov.b64 {tmp, %r11838}, %rd31254; }
	setp.lt.u64 	%p1519, %rd31254, 4294967296;
	@%p1519 bra 	$L__BB3_1126;
	and.b64  	%rd10047, %rd31247, 4294967295;
	mad.lo.s64 	%rd31247, %rd690, 977, %rd10047;
	shr.u64 	%rd10048, %rd31247, 32;
	and.b64  	%rd10049, %rd31248, 4294967295;
	add.s64 	%rd10050, %rd10049, %rd690;
	add.s64 	%rd31248, %rd10050, %rd10048;
	setp.lt.u64 	%p1520, %rd31248, 4294967296;
	mov.b32 	%r11838, 0;
	mov.b64 	%rd31254, 4294967296;
	@%p1520 bra 	$L__BB3_1126;
	shr.u64 	%rd10052, %rd31248, 32;
	and.b64  	%rd10053, %rd31249, 4294967295;
	add.s64 	%rd31249, %rd10052, %rd10053;
	setp.lt.u64 	%p1521, %rd31249, 4294967296;
	@%p1521 bra 	$L__BB3_1126;
	shr.u64 	%rd10055, %rd31249, 32;
	and.b64  	%rd10056, %rd31250, 4294967295;
	add.s64 	%rd31250, %rd10055, %rd10056;
	setp.lt.u64 	%p1522, %rd31250, 4294967296;
	mov.b64 	%rd31249, 4294967296;
	mov.u64 	%rd31254, %rd31249;
	@%p1522 bra 	$L__BB3_1126;
	shr.u64 	%rd10058, %rd31250, 32;
	and.b64  	%rd10059, %rd31251, 4294967295;
	add.s64 	%rd31251, %rd10058, %rd10059;
	setp.lt.u64 	%p1523, %rd31251, 4294967296;
	mov.b64 	%rd31249, 4294967296;
	mov.u64 	%rd31250, %rd31249;
	@%p1523 bra 	$L__BB3_1126;
	shr.u64 	%rd10061, %rd31251, 32;
	and.b64  	%rd10062, %rd31252, 4294967295;
	add.s64 	%rd31252, %rd10061, %rd10062;
	setp.lt.u64 	%p1524, %rd31252, 4294967296;
	mov.b64 	%rd31249, 4294967296;
	mov.u64 	%rd31251, %rd31249;
	mov.u64 	%rd31254, %rd31249;
	@%p1524 bra 	$L__BB3_1126;
	shr.u64 	%rd10064, %rd31252, 32;
	and.b64  	%rd10065, %rd31253, 4294967295;
	add.s64 	%rd10066, %rd10064, %rd10065;
	setp.gt.u64 	%p1525, %rd10066, 4294967295;
	selp.b64 	%rd31253, 4294967296, %rd10066, %p1525;
	selp.b64 	%rd31254, 1, 4294967296, %p1525;
	mov.b64 	%rd31249, 4294967296;
	mov.u64 	%rd31250, %rd31249;
	mov.u64 	%rd31252, %rd31249;
$L__BB3_1126:
	cvt.u32.u64 	%r11854, %rd31254;
	cvt.u32.u64 	%r11853, %rd31253;
	cvt.u32.u64 	%r11852, %rd31252;
	cvt.u32.u64 	%r11851, %rd31251;
	cvt.u32.u64 	%r11850, %rd31250;
	cvt.u32.u64 	%r11849, %rd31249;
	cvt.u32.u64 	%r11848, %rd31248;
	cvt.u32.u64 	%r11847, %rd31247;
	setp.ne.s32 	%p1526, %r11838, 0;
	setp.lt.u32 	%p1527, %r54, %r11854;
	or.pred  	%p1528, %p1526, %p1527;
	@%p1528 bra 	$L__BB3_1140;
	setp.gt.u32 	%p1529, %r54, %r11854;
	@%p1529 bra 	$L__BB3_1141;
	setp.lt.u32 	%p1530, %r56, %r11853;
	@%p1530 bra 	$L__BB3_1140;
	setp.gt.u32 	%p1531, %r56, %r11853;
	@%p1531 bra 	$L__BB3_1141;
	setp.lt.u32 	%p1532, %r57, %r11852;
	@%p1532 bra 	$L__BB3_1140;
	setp.gt.u32 	%p1533, %r57, %r11852;
	@%p1533 bra 	$L__BB3_1141;
	setp.lt.u32 	%p1534, %r58, %r11851;
	@%p1534 bra 	$L__BB3_1140;
	setp.gt.u32 	%p1535, %r58, %r11851;
	@%p1535 bra 	$L__BB3_1141;
	setp.lt.u32 	%p1536, %r59, %r11850;
	@%p1536 bra 	$L__BB3_1140;
	setp.gt.u32 	%p1537, %r59, %r11850;
	@%p1537 bra 	$L__BB3_1141;
	setp.lt.u32 	%p1538, %r55, %r11849;
	@%p1538 bra 	$L__BB3_1140;
	setp.gt.u32 	%p1539, %r55, %r11849;
	@%p1539 bra 	$L__BB3_1141;
	setp.lt.u32 	%p1540, %r60, %r11848;
	@%p1540 bra 	$L__BB3_1140;
	setp.gt.u32 	%p1541, %r60, %r11848;
	setp.gt.u32 	%p1542, %r692, %r11847;
	or.pred  	%p1543, %p1541, %p1542;
	@%p1543 bra 	$L__BB3_1141;
$L__BB3_1140:
	// begin inline asm
	sub.cc.u32 %r11847, %r11847, %r692;
	subc.cc.u32 %r11848, %r11848, %r60;
	subc.cc.u32 %r11849, %r11849, %r55;
	subc.cc.u32 %r11850, %r11850, %r59;
	subc.cc.u32 %r11851, %r11851, %r58;
	subc.cc.u32 %r11852, %r11852, %r57;
	subc.cc.u32 %r11853, %r11853, %r56;
	subc.u32 %r11854, %r11854, %r54;
	
	// end inline asm
$L__BB3_1141:
	setp.gt.u32 	%p1544, %r11854, %r54;
	@%p1544 bra 	$L__BB3_1154;
	bra.uni 	$L__BB3_1155;
$L__BB3_1142:
	setp.gt.u32 	%p1546, %r11853, %r56;
	@%p1546 bra 	$L__BB3_1154;
	setp.lt.u32 	%p1547, %r11853, %r56;
	@%p1547 bra 	$L__BB3_1156;
	setp.gt.u32 	%p1548, %r11852, %r57;
	@%p1548 bra 	$L__BB3_1154;
	setp.lt.u32 	%p1549, %r11852, %r57;
	@%p1549 bra 	$L__BB3_1156;
	setp.gt.u32 	%p1550, %r11851, %r58;
	@%p1550 bra 	$L__BB3_1154;
	setp.lt.u32 	%p1551, %r11851, %r58;
	@%p1551 bra 	$L__BB3_1156;
	setp.gt.u32 	%p1552, %r11850, %r59;
	@%p1552 bra 	$L__BB3_1154;
	setp.lt.u32 	%p1553, %r11850, %r59;
	@%p1553 bra 	$L__BB3_1156;
	setp.gt.u32 	%p1554, %r11849, %r55;
	@%p1554 bra 	$L__BB3_1154;
	setp.lt.u32 	%p1555, %r11849, %r55;
	@%p1555 bra 	$L__BB3_1156;
	setp.gt.u32 	%p1556, %r11848, %r60;
	@%p1556 bra 	$L__BB3_1154;
	setp.lt.u32 	%p1557, %r11848, %r60;
	setp.lt.u32 	%p1558, %r11847, %r692;
	or.pred  	%p1559, %p1557, %p1558;
	@%p1559 bra 	$L__BB3_1156;
$L__BB3_1154:
	// begin inline asm
	sub.cc.u32 %r11847, %r11847, %r692;
	subc.cc.u32 %r11848, %r11848, %r60;
	subc.cc.u32 %r11849, %r11849, %r55;
	subc.cc.u32 %r11850, %r11850, %r59;
	subc.cc.u32 %r11851, %r11851, %r58;
	subc.cc.u32 %r11852, %r11852, %r57;
	subc.cc.u32 %r11853, %r11853, %r56;
	subc.u32 %r11854, %r11854, %r54;
	
	// end inline asm
	bra.uni 	$L__BB3_1156;
$L__BB3_1155:
	setp.lt.u32 	%p1545, %r11854, %r54;
	@%p1545 bra 	$L__BB3_1156;
	bra.uni 	$L__BB3_1142;
$L__BB3_1156:
	setp.gt.u32 	%p1560, %r11837, %r11854;
	@%p1560 bra 	$L__BB3_1157;
	bra.uni 	$L__BB3_1170;
$L__BB3_1157:
	// begin inline asm
	sub.cc.u32 %r12129, %r11830, %r11847;
	subc.cc.u32 %r12128, %r11831, %r11848;
	subc.cc.u32 %r12127, %r11832, %r11849;
	subc.cc.u32 %r12126, %r11833, %r11850;
	subc.cc.u32 %r12125, %r11834, %r11851;
	subc.cc.u32 %r12124, %r11835, %r11852;
	subc.cc.u32 %r12123, %r11836, %r11853;
	subc.u32 %r12122, %r11837, %r11854;
	
	// end inline asm
	bra.uni 	$L__BB3_1172;
$L__BB3_1158:
	setp.gt.u32 	%p1562, %r11836, %r11853;
	@%p1562 bra 	$L__BB3_1157;
	setp.lt.u32 	%p1563, %r11836, %r11853;
	@%p1563 bra 	$L__BB3_1171;
	setp.gt.u32 	%p1564, %r11835, %r11852;
	@%p1564 bra 	$L__BB3_1157;
	setp.lt.u32 	%p1565, %r11835, %r11852;
	@%p1565 bra 	$L__BB3_1171;
	setp.gt.u32 	%p1566, %r11834, %r11851;
	@%p1566 bra 	$L__BB3_1157;
	setp.lt.u32 	%p1567, %r11834, %r11851;
	@%p1567 bra 	$L__BB3_1171;
	setp.gt.u32 	%p1568, %r11833, %r11850;
	@%p1568 bra 	$L__BB3_1157;
	setp.lt.u32 	%p1569, %r11833, %r11850;
	@%p1569 bra 	$L__BB3_1171;
	setp.gt.u32 	%p1570, %r11832, %r11849;
	@%p1570 bra 	$L__BB3_1157;
	setp.lt.u32 	%p1571, %r11832, %r11849;
	@%p1571 bra 	$L__BB3_1171;
	setp.gt.u32 	%p1572, %r11831, %r11848;
	@%p1572 bra 	$L__BB3_1157;
	setp.lt.u32 	%p1573, %r11831, %r11848;
	setp.lt.u32 	%p1574, %r11830, %r11847;
	or.pred  	%p1575, %p1573, %p1574;
	@%p1575 bra 	$L__BB3_1171;
	bra.uni 	$L__BB3_1157;
$L__BB3_1170:
	setp.ge.u32 	%p1561, %r11837, %r11854;
	@%p1561 bra 	$L__BB3_1158;
$L__BB3_1171:
	// begin inline asm
	add.cc.u32 %r7547, %r11830, %r692;
	addc.cc.u32 %r7548, %r11831, %r60;
	addc.cc.u32 %r7549, %r11832, %r55;
	addc.cc.u32 %r7550, %r11833, %r59;
	addc.cc.u32 %r7551, %r11834, %r58;
	addc.cc.u32 %r7552, %r11835, %r57;
	addc.cc.u32 %r7553, %r11836, %r56;
	addc.u32 %r7554, %r11837, %r54;
	
	// end inline asm
	// begin inline asm
	sub.cc.u32 %r12129, %r7547, %r11847;
	subc.cc.u32 %r12128, %r7548, %r11848;
	subc.cc.u32 %r12127, %r7549, %r11849;
	subc.cc.u32 %r12126, %r7550, %r11850;
	subc.cc.u32 %r12125, %r7551, %r11851;
	subc.cc.u32 %r12124, %r7552, %r11852;
	subc.cc.u32 %r12123, %r7553, %r11853;
	subc.u32 %r12122, %r7554, %r11854;
	
	// end inline asm
$L__BB3_1172:
	setp.gt.u32 	%p1576, %r11755, %r12122;
	@%p1576 bra 	$L__BB3_1173;
	bra.uni 	$L__BB3_1186;
$L__BB3_1173:
	// begin inline asm
	sub.cc.u32 %r11863, %r11748, %r12129;
	subc.cc.u32 %r11864, %r11749, %r12128;
	subc.cc.u32 %r11865, %r11750, %r12127;
	subc.cc.u32 %r11866, %r11751, %r12126;
	subc.cc.u32 %r11867, %r11752, %r12125;
	subc.cc.u32 %r11868, %r11753, %r12124;
	subc.cc.u32 %r11869, %r11754, %r12123;
	subc.u32 %r11870, %r11755, %r12122;
	
	// end inline asm
	bra.uni 	$L__BB3_1188;
$L__BB3_1174:
	setp.gt.u32 	%p1578, %r11754, %r12123;
	@%p1578 bra 	$L__BB3_1173;
	setp.lt.u32 	%p1579, %r11754, %r12123;
	@%p1579 bra 	$L__BB3_1187;
	setp.gt.u32 	%p1580, %r11753, %r12124;
	@%p1580 bra 	$L__BB3_1173;
	setp.lt.u32 	%p1581, %r11753, %r12124;
	@%p1581 bra 	$L__BB3_1187;
	setp.gt.u32 	%p1582, %r11752, %r12125;
	@%p1582 bra 	$L__BB3_1173;
	setp.lt.u32 	%p1583, %r11752, %r12125;
	@%p1583 bra 	$L__BB3_1187;
	setp.gt.u32 	%p1584, %r11751, %r12126;
	@%p1584 bra 	$L__BB3_1173;
	setp.lt.u32 	%p1585, %r11751, %r12126;
	@%p1585 bra 	$L__BB3_1187;
	setp.gt.u32 	%p1586, %r11750, %r12127;
	@%p1586 bra 	$L__BB3_1173;
	setp.lt.u32 	%p1587, %r11750, %r12127;
	@%p1587 bra 	$L__BB3_1187;
	setp.gt.u32 	%p1588, %r11749, %r12128;
	@%p1588 bra 	$L__BB3_1173;
	setp.lt.u32 	%p1589, %r11749, %r12128;
	setp.lt.u32 	%p1590, %r11748, %r12129;
	or.pred  	%p1591, %p1589, %p1590;
	@%p1591 bra 	$L__BB3_1187;
	bra.uni 	$L__BB3_1173;
$L__BB3_1186:
	setp.ge.u32 	%p1577, %r11755, %r12122;
	@%p1577 bra 	$L__BB3_1174;
$L__BB3_1187:
	// begin inline asm
	add.cc.u32 %r7619, %r11748, %r692;
	addc.cc.u32 %r7620, %r11749, %r60;
	addc.cc.u32 %r7621, %r11750, %r55;
	addc.cc.u32 %r7622, %r11751, %r59;
	addc.cc.u32 %r7623, %r11752, %r58;
	addc.cc.u32 %r7624, %r11753, %r57;
	addc.cc.u32 %r7625, %r11754, %r56;
	addc.u32 %r7626, %r11755, %r54;
	
	// end inline asm
	// begin inline asm
	sub.cc.u32 %r11863, %r7619, %r12129;
	subc.cc.u32 %r11864, %r7620, %r12128;
	subc.cc.u32 %r11865, %r7621, %r12127;
	subc.cc.u32 %r11866, %r7622, %r12126;
	subc.cc.u32 %r11867, %r7623, %r12125;
	subc.cc.u32 %r11868, %r7624, %r12124;
	subc.cc.u32 %r11869, %r7625, %r12123;
	subc.u32 %r11870, %r7626, %r12122;
	
	// end inline asm
$L__BB3_1188:
	mul.wide.u32 	%rd10068, %r11863, %r11814;
	shr.u64 	%rd10069, %rd10068, 32;
	mul.wide.u32 	%rd10070, %r11864, %r11814;
	add.s64 	%rd10071, %rd10069, %rd10070;
	shr.u64 	%rd10072, %rd10071, 32;
	mul.wide.u32 	%rd10073, %r11865, %r11814;
	add.s64 	%rd10074, %rd10072, %rd10073;
	shr.u64 	%rd10075, %rd10074, 32;
	mul.wide.u32 	%rd10076, %r11866, %r11814;
	add.s64 	%rd10077, %rd10075, %rd10076;
	shr.u64 	%rd10078, %rd10077, 32;
	mul.wide.u32 	%rd10079, %r11867, %r11814;
	add.s64 	%rd10080, %rd10078, %rd10079;
	shr.u64 	%rd10081, %rd10080, 32;
	mul.wide.u32 	%rd10082, %r11868, %r11814;
	add.s64 	%rd10083, %rd10081, %rd10082;
	shr.u64 	%rd10084, %rd10083, 32;
	mul.wide.u32 	%rd10085, %r11869, %r11814;
	add.s64 	%rd10086, %rd10084, %rd10085;
	shr.u64 	%rd10087, %rd10086, 32;
	mul.wide.u32 	%rd10088, %r11870, %r11814;
	add.s64 	%rd10089, %rd10087, %rd10088;
	shr.u64 	%rd10090, %rd10089, 32;
	and.b64  	%rd10091, %rd10071, 4294967295;
	mul.wide.u32 	%rd10092, %r11863, %r11815;
	add.s64 	%rd10093, %rd10092, %rd10091;
	shr.u64 	%rd10094, %rd10093, 32;
	and.b64  	%rd10095, %rd10074, 4294967295;
	mul.wide.u32 	%rd10096, %r11864, %r11815;
	add.s64 	%rd10097, %rd10094, %rd10095;
	add.s64 	%rd10098, %rd10097, %rd10096;
	shr.u64 	%rd10099, %rd10098, 32;
	and.b64  	%rd10100, %rd10077, 4294967295;
	mul.wide.u32 	%rd10101, %r11865, %r11815;
	add.s64 	%rd10102, %rd10099, %rd10100;
	add.s64 	%rd10103, %rd10102, %rd10101;
	shr.u64 	%rd10104, %rd10103, 32;
	and.b64  	%rd10105, %rd10080, 4294967295;
	mul.wide.u32 	%rd10106, %r11866, %r11815;
	add.s64 	%rd10107, %rd10104, %rd10105;
	add.s64 	%rd10108, %rd10107, %rd10106;
	shr.u64 	%rd10109, %rd10108, 32;
	and.b64  	%rd10110, %rd10083, 4294967295;
	mul.wide.u32 	%rd10111, %r11867, %r11815;
	add.s64 	%rd10112, %rd10109, %rd10110;
	add.s64 	%rd10113, %rd10112, %rd10111;
	shr.u64 	%rd10114, %rd10113, 32;
	and.b64  	%rd10115, %rd10086, 4294967295;
	mul.wide.u32 	%rd10116, %r11868, %r11815;
	add.s64 	%rd10117, %rd10114, %rd10115;
	add.s64 	%rd10118, %rd10117, %rd10116;
	shr.u64 	%rd10119, %rd10118, 32;
	and.b64  	%rd10120, %rd10089, 4294967295;
	mul.wide.u32 	%rd10121, %r11869, %r11815;
	add.s64 	%rd10122, %rd10119, %rd10120;
	add.s64 	%rd10123, %rd10122, %rd10121;
	shr.u64 	%rd10124, %rd10123, 32;
	mul.wide.u32 	%rd10125, %r11870, %r11815;
	add.s64 	%rd10126, %rd10124, %rd10090;
	add.s64 	%rd10127, %rd10126, %rd10125;
	shr.u64 	%rd10128, %rd10127, 32;
	and.b64  	%rd10129, %rd10098, 4294967295;
	mul.wide.u32 	%rd10130, %r11863, %r11816;
	add.s64 	%rd10131, %rd10130, %rd10129;
	shr.u64 	%rd10132, %rd10131, 32;
	and.b64  	%rd10133, %rd10103, 4294967295;
	mul.wide.u32 	%rd10134, %r11864, %r11816;
	add.s64 	%rd10135, %rd10132, %rd10133;
	add.s64 	%rd10136, %rd10135, %rd10134;
	shr.u64 	%rd10137, %rd10136, 32;
	and.b64  	%rd10138, %rd10108, 4294967295;
	mul.wide.u32 	%rd10139, %r11865, %r11816;
	add.s64 	%rd10140, %rd10137, %rd10138;
	add.s64 	%rd10141, %rd10140, %rd10139;
	shr.u64 	%rd10142, %rd10141, 32;
	and.b64  	%rd10143, %rd10113, 4294967295;
	mul.wide.u32 	%rd10144, %r11866, %r11816;
	add.s64 	%rd10145, %rd10142, %rd10143;
	add.s64 	%rd10146, %rd10145, %rd10144;
	shr.u64 	%rd10147, %rd10146, 32;
	and.b64  	%rd10148, %rd10118, 4294967295;
	mul.wide.u32 	%rd10149, %r11867, %r11816;
	add.s64 	%rd10150, %rd10147, %rd10148;
	add.s64 	%rd10151, %rd10150, %rd10149;
	shr.u64 	%rd10152, %rd10151, 32;
	and.b64  	%rd10153, %rd10123, 4294967295;
	mul.wide.u32 	%rd10154, %r11868, %r11816;
	add.s64 	%rd10155, %rd10152, %rd10153;
	add.s64 	%rd10156, %rd10155, %rd10154;
	shr.u64 	%rd10157, %rd10156, 32;
	and.b64  	%rd10158, %rd10127, 4294967295;
	mul.wide.u32 	%rd10159, %r11869, %r11816;
	add.s64 	%rd10160, %rd10157, %rd10158;
	add.s64 	%rd10161, %rd10160, %rd10159;
	shr.u64 	%rd10162, %rd10161, 32;
	mul.wide.u32 	%rd10163, %r11870, %r11816;
	add.s64 	%rd10164, %rd10162, %rd10128;
	add.s64 	%rd10165, %rd10164, %rd10163;
	shr.u64 	%rd10166, %rd10165, 32;
	and.b64  	%rd10167, %rd10136, 4294967295;
	mul.wide.u32 	%rd10168, %r11863, %r11817;
	add.s64 	%rd10169, %rd10168, %rd10167;
	shr.u64 	%rd10170, %rd10169, 32;
	and.b64  	%rd10171, %rd10141, 4294967295;
	mul.wide.u32 	%rd10172, %r11864, %r11817;
	add.s64 	%rd10173, %rd10170, %rd10171;
	add.s64 	%rd10174, %rd10173, %rd10172;
	shr.u64 	%rd10175, %rd10174, 32;
	and.b64  	%rd10176, %rd10146, 4294967295;
	mul.wide.u32 	%rd10177, %r11865, %r11817;
	add.s64 	%rd10178, %rd10175, %rd10176;
	add.s64 	%rd10179, %rd10178, %rd10177;
	shr.u64 	%rd10180, %rd10179, 32;
	and.b64  	%rd10181, %rd10151, 4294967295;
	mul.wide.u32 	%rd10182, %r11866, %r11817;
	add.s64 	%rd10183, %rd10180, %rd10181;
	add.s64 	%rd10184, %rd10183, %rd10182;
	shr.u64 	%rd10185, %rd10184, 32;
	and.b64  	%rd10186, %rd10156, 4294967295;
	mul.wide.u32 	%rd10187, %r11867, %r11817;
	add.s64 	%rd10188, %rd10185, %rd10186;
	add.s64 	%rd10189, %rd10188, %rd10187;
	shr.u64 	%rd10190, %rd10189, 32;
	and.b64  	%rd10191, %rd10161, 4294967295;
	mul.wide.u32 	%rd10192, %r11868, %r11817;
	add.s64 	%rd10193, %rd10190, %rd10191;
	add.s64 	%rd10194, %rd10193, %rd10192;
	shr.u64 	%rd10195, %rd10194, 32;
	and.b64  	%rd10196, %rd10165, 4294967295;
	mul.wide.u32 	%rd10197, %r11869, %r11817;
	add.s64 	%rd10198, %rd10195, %rd10196;
	add.s64 	%rd10199, %rd10198, %rd10197;
	shr.u64 	%rd10200, %rd10199, 32;
	mul.wide.u32 	%rd10201, %r11870, %r11817;
	add.s64 	%rd10202, %rd10200, %rd10166;
	add.s64 	%rd10203, %rd10202, %rd10201;
	shr.u64 	%rd10204, %rd10203, 32;
	and.b64  	%rd10205, %rd10174, 4294967295;
	mul.wide.u32 	%rd10206, %r11863, %r11818;
	add.s64 	%rd10207, %rd10206, %rd10205;
	shr.u64 	%rd10208, %rd10207, 32;
	and.b64  	%rd10209, %rd10179, 4294967295;
	mul.wide.u32 	%rd10210, %r11864, %r11818;
	add.s64 	%rd10211, %rd10208, %rd10209;
	add.s64 	%rd10212, %rd10211, %rd10210;
	shr.u64 	%rd10213, %rd10212, 32;
	and.b64  	%rd10214, %rd10184, 4294967295;
	mul.wide.u32 	%rd10215, %r11865, %r11818;
	add.s64 	%rd10216, %rd10213, %rd10214;
	add.s64 	%rd10217, %rd10216, %rd10215;
	shr.u64 	%rd10218, %rd10217, 32;
	and.b64  	%rd10219, %rd10189, 4294967295;
	mul.wide.u32 	%rd10220, %r11866, %r11818;
	add.s64 	%rd10221, %rd10218, %rd10219;
	add.s64 	%rd10222, %rd10221, %rd10220;
	shr.u64 	%rd10223, %rd10222, 32;
	and.b64  	%rd10224, %rd10194, 4294967295;
	mul.wide.u32 	%rd10225, %r11867, %r11818;
	add.s64 	%rd10226, %rd10223, %rd10224;
	add.s64 	%rd10227, %rd10226, %rd10225;
	shr.u64 	%rd10228, %rd10227, 32;
	and.b64  	%rd10229, %rd10199, 4294967295;
	mul.wide.u32 	%rd10230, %r11868, %r11818;
	add.s64 	%rd10231, %rd10228, %rd10229;
	add.s64 	%rd10232, %rd10231, %rd10230;
	shr.u64 	%rd10233, %rd10232, 32;
	and.b64  	%rd10234, %rd10203, 4294967295;
	mul.wide.u32 	%rd10235, %r11869, %r11818;
	add.s64 	%rd10236, %rd10233, %rd10234;
	add.s64 	%rd10237, %rd10236, %rd10235;
	shr.u64 	%rd10238, %rd10237, 32;
	mul.wide.u32 	%rd10239, %r11870, %r11818;
	add.s64 	%rd10240, %rd10238, %rd10204;
	add.s64 	%rd10241, %rd10240, %rd10239;
	shr.u64 	%rd10242, %rd10241, 32;
	and.b64  	%rd10243, %rd10212, 4294967295;
	mul.wide.u32 	%rd10244, %r11863, %r11819;
	add.s64 	%rd10245, %rd10244, %rd10243;
	shr.u64 	%rd10246, %rd10245, 32;
	and.b64  	%rd10247, %rd10217, 4294967295;
	mul.wide.u32 	%rd10248, %r11864, %r11819;
	add.s64 	%rd10249, %rd10246, %rd10247;
	add.s64 	%rd10250, %rd10249, %rd10248;
	shr.u64 	%rd10251, %rd10250, 32;
	and.b64  	%rd10252, %rd10222, 4294967295;
	mul.wide.u32 	%rd10253, %r11865, %r11819;
	add.s64 	%rd10254, %rd10251, %rd10252;
	add.s64 	%rd10255, %rd10254, %rd10253;
	shr.u64 	%rd10256, %rd10255, 32;
	and.b64  	%rd10257, %rd10227, 4294967295;
	mul.wide.u32 	%rd10258, %r11866, %r11819;
	add.s64 	%rd10259, %rd10256, %rd10257;
	add.s64 	%rd10260, %rd10259, %rd10258;
	shr.u64 	%rd10261, %rd10260, 32;
	and.b64  	%rd10262, %rd10232, 4294967295;
	mul.wide.u32 	%rd10263, %r11867, %r11819;
	add.s64 	%rd10264, %rd10261, %rd10262;
	add.s64 	%rd10265, %rd10264, %rd10263;
	shr.u64 	%rd10266, %rd10265, 32;
	and.b64  	%rd10267, %rd10237, 4294967295;
	mul.wide.u32 	%rd10268, %r11868, %r11819;
	add.s64 	%rd10269, %rd10266, %rd10267;
	add.s64 	%rd10270, %rd10269, %rd10268;
	shr.u64 	%rd10271, %rd10270, 32;
	and.b64  	%rd10272, %rd10241, 4294967295;
	mul.wide.u32 	%rd10273, %r11869, %r11819;
	add.s64 	%rd10274, %rd10271, %rd10272;
	add.s64 	%rd10275, %rd10274, %rd10273;
	shr.u64 	%rd10276, %rd10275, 32;
	mul.wide.u32 	%rd10277, %r11870, %r11819;
	add.s64 	%rd10278, %rd10276, %rd10242;
	add.s64 	%rd10279, %rd10278, %rd10277;
	shr.u64 	%rd10280, %rd10279, 32;
	and.b64  	%rd10281, %rd10250, 4294967295;
	mul.wide.u32 	%rd10282, %r11863, %r11820;
	add.s64 	%rd10283, %rd10282, %rd10281;
	shr.u64 	%rd10284, %rd10283, 32;
	and.b64  	%rd10285, %rd10255, 4294967295;
	mul.wide.u32 	%rd10286, %r11864, %r11820;
	add.s64 	%rd10287, %rd10284, %rd10285;
	add.s64 	%rd10288, %rd10287, %rd10286;
	shr.u64 	%rd10289, %rd10288, 32;
	and.b64  	%rd10290, %rd10260, 4294967295;
	mul.wide.u32 	%rd10291, %r11865, %r11820;
	add.s64 	%rd10292, %rd10289, %rd10290;
	add.s64 	%rd10293, %rd10292, %rd10291;
	shr.u64 	%rd10294, %rd10293, 32;
	and.b64  	%rd10295, %rd10265, 4294967295;
	mul.wide.u32 	%rd10296, %r11866, %r11820;
	add.s64 	%rd10297, %rd10294, %rd10295;
	add.s64 	%rd10298, %rd10297, %rd10296;
	shr.u64 	%rd10299, %rd10298, 32;
	and.b64  	%rd10300, %rd10270, 4294967295;
	mul.wide.u32 	%rd10301, %r11867, %r11820;
	add.s64 	%rd10302, %rd10299, %rd10300;
	add.s64 	%rd10303, %rd10302, %rd10301;
	shr.u64 	%rd10304, %rd10303, 32;
	and.b64  	%rd10305, %rd10275, 4294967295;
	mul.wide.u32 	%rd10306, %r11868, %r11820;
	add.s64 	%rd10307, %rd10304, %rd10305;
	add.s64 	%rd10308, %rd10307, %rd10306;
	shr.u64 	%rd10309, %rd10308, 32;
	and.b64  	%rd10310, %rd10279, 4294967295;
	mul.wide.u32 	%rd10311, %r11869, %r11820;
	add.s64 	%rd10312, %rd10309, %rd10310;
	add.s64 	%rd10313, %rd10312, %rd10311;
	shr.u64 	%rd10314, %rd10313, 32;
	mul.wide.u32 	%rd10315, %r11870, %r11820;
	add.s64 	%rd10316, %rd10314, %rd10280;
	add.s64 	%rd10317, %rd10316, %rd10315;
	shr.u64 	%rd10318, %rd10317, 32;
	and.b64  	%rd10319, %rd10288, 4294967295;
	mul.wide.u32 	%rd10320, %r11863, %r11821;
	add.s64 	%rd10321, %rd10320, %rd10319;
	shr.u64 	%rd10322, %rd10321, 32;
	and.b64  	%rd10323, %rd10293, 4294967295;
	mul.wide.u32 	%rd10324, %r11864, %r11821;
	add.s64 	%rd10325, %rd10322, %rd10323;
	add.s64 	%rd10326, %rd10325, %rd10324;
	shr.u64 	%rd10327, %rd10326, 32;
	and.b64  	%rd10328, %rd10298, 4294967295;
	mul.wide.u32 	%rd10329, %r11865, %r11821;
	add.s64 	%rd10330, %rd10327, %rd10328;
	add.s64 	%rd10331, %rd10330, %rd10329;
	shr.u64 	%rd10332, %rd10331, 32;
	and.b64  	%rd10333, %rd10303, 4294967295;
	mul.wide.u32 	%rd10334, %r11866, %r11821;
	add.s64 	%rd10335, %rd10332, %rd10333;
	add.s64 	%rd10336, %rd10335, %rd10334;
	shr.u64 	%rd10337, %rd10336, 32;
	and.b64  	%rd10338, %rd10308, 4294967295;
	mul.wide.u32 	%rd10339, %r11867, %r11821;
	add.s64 	%rd10340, %rd10337, %rd10338;
	add.s64 	%rd10341, %rd10340, %rd10339;
	shr.u64 	%rd10342, %rd10341, 32;
	and.b64  	%rd10343, %rd10313, 4294967295;
	mul.wide.u32 	%rd10344, %r11868, %r11821;
	add.s64 	%rd10345, %rd10342, %rd10343;
	add.s64 	%rd10346, %rd10345, %rd10344;
	shr.u64 	%rd10347, %rd10346, 32;
	and.b64  	%rd10348, %rd10317, 4294967295;
	mul.wide.u32 	%rd10349, %r11869, %r11821;
	add.s64 	%rd10350, %rd10347, %rd10348;
	add.s64 	%rd10351, %rd10350, %rd10349;
	shr.u64 	%rd10352, %rd10351, 32;
	mul.wide.u32 	%rd10353, %r11870, %r11821;
	add.s64 	%rd10354, %rd10352, %rd10318;
	add.s64 	%rd10355, %rd10354, %rd10353;
	shr.u64 	%rd10356, %rd10355, 32;
	{ .reg .b32 tmp; mov.b64 {tmp, %r7691}, %rd10355; }
	and.b64  	%rd10357, %rd10326, 4294967295;
	mul.lo.s64 	%rd10358, %rd10357, 977;
	and.b64  	%rd10359, %rd10068, 4294967295;
	and.b64  	%rd10360, %rd10358, 4294967295;
	add.s64 	%rd31255, %rd10360, %rd10359;
	shr.u64 	%rd10361, %rd10358, 32;
	shr.u64 	%rd10362, %rd31255, 32;
	add.s64 	%rd10363, %rd10362, %rd10361;
	and.b64  	%rd10364, %rd10331, 4294967295;
	mul.lo.s64 	%rd10365, %rd10364, 977;
	and.b64  	%rd10366, %rd10093, 4294967295;
	and.b64  	%rd10367, %rd10365, 4294967295;
	add.s64 	%rd10368, %rd10363, %rd10366;
	add.s64 	%rd10369, %rd10368, %rd10367;
	add.s64 	%rd31256, %rd10369, %rd10357;
	shr.u64 	%rd10370, %rd10365, 32;
	shr.u64 	%rd10371, %rd31256, 32;
	add.s64 	%rd10372, %rd10371, %rd10370;
	and.b64  	%rd10373, %rd10336, 4294967295;
	mul.lo.s64 	%rd10374, %rd10373, 977;
	and.b64  	%rd10375, %rd10131, 4294967295;
	and.b64  	%rd10376, %rd10374, 4294967295;
	add.s64 	%rd10377, %rd10372, %rd10375;
	add.s64 	%rd10378, %rd10377, %rd10376;
	add.s64 	%rd31257, %rd10378, %rd10364;
	shr.u64 	%rd10379, %rd10374, 32;
	shr.u64 	%rd10380, %rd31257, 32;
	add.s64 	%rd10381, %rd10380, %rd10379;
	and.b64  	%rd10382, %rd10341, 4294967295;
	mul.lo.s64 	%rd10383, %rd10382, 977;
	and.b64  	%rd10384, %rd10169, 4294967295;
	and.b64  	%rd10385, %rd10383, 4294967295;
	add.s64 	%rd10386, %rd10381, %rd10384;
	add.s64 	%rd10387, %rd10386, %rd10385;
	add.s64 	%rd31258, %rd10387, %rd10373;
	shr.u64 	%rd10388, %rd10383, 32;
	shr.u64 	%rd10389, %rd31258, 32;
	add.s64 	%rd10390, %rd10389, %rd10388;
	and.b64  	%rd10391, %rd10346, 4294967295;
	mul.lo.s64 	%rd10392, %rd10391, 977;
	and.b64  	%rd10393, %rd10207, 4294967295;
	and.b64  	%rd10394, %rd10392, 4294967295;
	add.s64 	%rd10395, %rd10390, %rd10393;
	add.s64 	%rd10396, %rd10395, %rd10394;
	add.s64 	%rd31259, %rd10396, %rd10382;
	shr.u64 	%rd10397, %rd10392, 32;
	shr.u64 	%rd10398, %rd31259, 32;
	add.s64 	%rd10399, %rd10398, %rd10397;
	and.b64  	%rd10400, %rd10351, 4294967295;
	mul.lo.s64 	%rd10401, %rd10400, 977;
	and.b64  	%rd10402, %rd10245, 4294967295;
	and.b64  	%rd10403, %rd10401, 4294967295;
	add.s64 	%rd10404, %rd10399, %rd10402;
	add.s64 	%rd10405, %rd10404, %rd10403;
	add.s64 	%rd31260, %rd10405, %rd10391;
	shr.u64 	%rd10406, %rd10401, 32;
	shr.u64 	%rd10407, %rd31260, 32;
	add.s64 	%rd10408, %rd10407, %rd10406;
	and.b64  	%rd10409, %rd10355, 4294967295;
	mul.lo.s64 	%rd10410, %rd10409, 977;
	and.b64  	%rd10411, %rd10283, 4294967295;
	and.b64  	%rd10412, %rd10410, 4294967295;
	add.s64 	%rd10413, %rd10408, %rd10411;
	add.s64 	%rd10414, %rd10413, %rd10412;
	add.s64 	%rd31261, %rd10414, %rd10400;
	shr.u64 	%rd10415, %rd10410, 32;
	shr.u64 	%rd10416, %rd31261, 32;
	add.s64 	%rd10417, %rd10416, %rd10415;
	mul.lo.s64 	%rd10418, %rd10356, 977;
	and.b64  	%rd10419, %rd10321, 4294967295;
	and.b64  	%rd10420, %rd10418, 4294967295;
	add.s64 	%rd10421, %rd10417, %rd10419;
	add.s64 	%rd10422, %rd10421, %rd10420;
	add.s64 	%rd31262, %rd10422, %rd10409;
	shr.u64 	%rd10423, %rd10418, 32;
	shr.u64 	%rd10424, %rd31262, 32;
	cvt.u32.u64 	%r7692, %rd10424;
	cvt.u32.u64 	%r7693, %rd10423;
	add.s32 	%r7694, %r7692, %r7693;
	add.s32 	%r1449, %r7694, %r7691;
	setp.eq.s32 	%p1593, %r1449, 0;
	mov.pred 	%p4435, 0;
	@%p1593 bra 	$L__BB3_1196;
	cvt.u64.u32 	%rd10425, %r1449;
	mul.wide.u32 	%rd10426, %r1449, 977;
	shr.u64 	%rd10427, %rd10426, 32;
	and.b64  	%rd10428, %rd31255, 4294967295;
	and.b64  	%rd10429, %rd10426, 4294967295;
	add.s64 	%rd31255, %rd10429, %rd10428;
	shr.u64 	%rd10430, %rd31255, 32;
	and.b64  	%rd10431, %rd31256, 4294967295;
	add.s64 	%rd10432, %rd10427, %rd10431;
	add.s64 	%rd10433, %rd10432, %rd10425;
	add.s64 	%rd31256, %rd10433, %rd10430;
	setp.lt.u64 	%p1595, %rd31256, 4294967296;
	@%p1595 bra 	$L__BB3_1196;
	shr.u64 	%rd10434, %rd31256, 32;
	and.b64  	%rd10435, %rd31257, 4294967295;
	add.s64 	%rd31257, %rd10434, %rd10435;
	setp.lt.u64 	%p1597, %rd31257, 4294967296;
	@%p1597 bra 	$L__BB3_1196;
	shr.u64 	%rd10436, %rd31257, 32;
	and.b64  	%rd10437, %rd31258, 4294967295;
	add.s64 	%rd31258, %rd10436, %rd10437;
	setp.lt.u64 	%p1599, %rd31258, 4294967296;
	@%p1599 bra 	$L__BB3_1196;
	shr.u64 	%rd10439, %rd31258, 32;
	and.b64  	%rd10440, %rd31259, 4294967295;
	add.s64 	%rd31259, %rd10439, %rd10440;
	setp.lt.u64 	%p1601, %rd31259, 4294967296;
	mov.b64 	%rd31258, 4294967296;
	@%p1601 bra 	$L__BB3_1196;
	shr.u64 	%rd10442, %rd31259, 32;
	and.b64  	%rd10443, %rd31260, 4294967295;
	add.s64 	%rd31260, %rd10442, %rd10443;
	setp.lt.u64 	%p1603, %rd31260, 4294967296;
	mov.b64 	%rd31258, 4294967296;
	mov.u64 	%rd31259, %rd31258;
	@%p1603 bra 	$L__BB3_1196;
	shr.u64 	%rd10445, %rd31260, 32;
	and.b64  	%rd10446, %rd31261, 4294967295;
	add.s64 	%rd31261, %rd10445, %rd10446;
	setp.lt.u64 	%p1605, %rd31261, 4294967296;
	mov.b64 	%rd31258, 4294967296;
	mov.u64 	%rd31260, %rd31258;
	@%p1605 bra 	$L__BB3_1196;
	shr.u64 	%rd10448, %rd31261, 32;
	and.b64  	%rd10449, %rd31262, 4294967295;
	add.s64 	%rd10450, %rd10448, %rd10449;
	setp.gt.u64 	%p4435, %rd10450, 4294967295;
	min.u64 	%rd31262, %rd10450, 4294967296;
	mov.b64 	%rd31258, 4294967296;
	mov.u64 	%rd31259, %rd31258;
	mov.u64 	%rd31261, %rd31258;
$L__BB3_1196:
	cvt.u32.u64 	%r11886, %rd31262;
	cvt.u32.u64 	%r11885, %rd31261;
	cvt.u32.u64 	%r11884, %rd31260;
	cvt.u32.u64 	%r11883, %rd31259;
	cvt.u32.u64 	%r11882, %rd31258;
	cvt.u32.u64 	%r11881, %rd31257;
	cvt.u32.u64 	%r11880, %rd31256;
	cvt.u32.u64 	%r11879, %rd31255;
	setp.lt.u32 	%p1606, %r54, %r11886;
	or.pred  	%p1607, %p4435, %p1606;
	@%p1607 bra 	$L__BB3_1210;
	setp.gt.u32 	%p1608, %r54, %r11886;
	@%p1608 bra 	$L__BB3_1211;
	setp.lt.u32 	%p1609, %r56, %r11885;
	@%p1609 bra 	$L__BB3_1210;
	setp.gt.u32 	%p1610, %r56, %r11885;
	@%p1610 bra 	$L__BB3_1211;
	setp.lt.u32 	%p1611, %r57, %r11884;
	@%p1611 bra 	$L__BB3_1210;
	setp.gt.u32 	%p1612, %r57, %r11884;
	@%p1612 bra 	$L__BB3_1211;
	setp.lt.u32 	%p1613, %r58, %r11883;
	@%p1613 bra 	$L__BB3_1210;
	setp.gt.u32 	%p1614, %r58, %r11883;
	@%p1614 bra 	$L__BB3_1211;
	setp.lt.u32 	%p1615, %r59, %r11882;
	@%p1615 bra 	$L__BB3_1210;
	setp.gt.u32 	%p1616, %r59, %r11882;
	@%p1616 bra 	$L__BB3_1211;
	setp.lt.u32 	%p1617, %r55, %r11881;
	@%p1617 bra 	$L__BB3_1210;
	setp.gt.u32 	%p1618, %r55, %r11881;
	@%p1618 bra 	$L__BB3_1211;
	setp.lt.u32 	%p1619, %r60, %r11880;
	@%p1619 bra 	$L__BB3_1210;
	setp.gt.u32 	%p1620, %r60, %r11880;
	setp.gt.u32 	%p1621, %r692, %r11879;
	or.pred  	%p1622, %p1620, %p1621;
	@%p1622 bra 	$L__BB3_1211;
$L__BB3_1210:
	// begin inline asm
	sub.cc.u32 %r11879, %r11879, %r692;
	subc.cc.u32 %r11880, %r11880, %r60;
	subc.cc.u32 %r11881, %r11881, %r55;
	subc.cc.u32 %r11882, %r11882, %r59;
	subc.cc.u32 %r11883, %r11883, %r58;
	subc.cc.u32 %r11884, %r11884, %r57;
	subc.cc.u32 %r11885, %r11885, %r56;
	subc.u32 %r11886, %r11886, %r54;
	
	// end inline asm
$L__BB3_1211:
	setp.gt.u32 	%p1623, %r11886, %r54;
	@%p1623 bra 	$L__BB3_1224;
	bra.uni 	$L__BB3_1225;
$L__BB3_1212:
	setp.gt.u32 	%p1625, %r11885, %r56;
	@%p1625 bra 	$L__BB3_1224;
	setp.lt.u32 	%p1626, %r11885, %r56;
	@%p1626 bra 	$L__BB3_1226;
	setp.gt.u32 	%p1627, %r11884, %r57;
	@%p1627 bra 	$L__BB3_1224;
	setp.lt.u32 	%p1628, %r11884, %r57;
	@%p1628 bra 	$L__BB3_1226;
	setp.gt.u32 	%p1629, %r11883, %r58;
	@%p1629 bra 	$L__BB3_1224;
	setp.lt.u32 	%p1630, %r11883, %r58;
	@%p1630 bra 	$L__BB3_1226;
	setp.gt.u32 	%p1631, %r11882, %r59;
	@%p1631 bra 	$L__BB3_1224;
	setp.lt.u32 	%p1632, %r11882, %r59;
	@%p1632 bra 	$L__BB3_1226;
	setp.gt.u32 	%p1633, %r11881, %r55;
	@%p1633 bra 	$L__BB3_1224;
	setp.lt.u32 	%p1634, %r11881, %r55;
	@%p1634 bra 	$L__BB3_1226;
	setp.gt.u32 	%p1635, %r11880, %r60;
	@%p1635 bra 	$L__BB3_1224;
	setp.lt.u32 	%p1636, %r11880, %r60;
	setp.lt.u32 	%p1637, %r11879, %r692;
	or.pred  	%p1638, %p1636, %p1637;
	@%p1638 bra 	$L__BB3_1226;
$L__BB3_1224:
	// begin inline asm
	sub.cc.u32 %r11879, %r11879, %r692;
	subc.cc.u32 %r11880, %r11880, %r60;
	subc.cc.u32 %r11881, %r11881, %r55;
	subc.cc.u32 %r11882, %r11882, %r59;
	subc.cc.u32 %r11883, %r11883, %r58;
	subc.cc.u32 %r11884, %r11884, %r57;
	subc.cc.u32 %r11885, %r11885, %r56;
	subc.u32 %r11886, %r11886, %r54;
	
	// end inline asm
	bra.uni 	$L__BB3_1226;
$L__BB3_1225:
	setp.lt.u32 	%p1624, %r11886, %r54;
	@%p1624 bra 	$L__BB3_1226;
	bra.uni 	$L__BB3_1212;
$L__BB3_1226:
	setp.gt.u32 	%p1639, %r11886, %r11788;
	@%p1639 bra 	$L__BB3_1227;
	bra.uni 	$L__BB3_1240;
$L__BB3_1227:
	// begin inline asm
	sub.cc.u32 %r12121, %r11879, %r11781;
	subc.cc.u32 %r12120, %r11880, %r11782;
	subc.cc.u32 %r12119, %r11881, %r11783;
	subc.cc.u32 %r12118, %r11882, %r11784;
	subc.cc.u32 %r12117, %r11883, %r11785;
	subc.cc.u32 %r12116, %r11884, %r11786;
	subc.cc.u32 %r12115, %r11885, %r11787;
	subc.u32 %r12114, %r11886, %r11788;
	
	// end inline asm
	bra.uni 	$L__BB3_1242;
$L__BB3_1228:
	setp.gt.u32 	%p1641, %r11885, %r11787;
	@%p1641 bra 	$L__BB3_1227;
	setp.lt.u32 	%p1642, %r11885, %r11787;
	@%p1642 bra 	$L__BB3_1241;
	setp.gt.u32 	%p1643, %r11884, %r11786;
	@%p1643 bra 	$L__BB3_1227;
	setp.lt.u32 	%p1644, %r11884, %r11786;
	@%p1644 bra 	$L__BB3_1241;
	setp.gt.u32 	%p1645, %r11883, %r11785;
	@%p1645 bra 	$L__BB3_1227;
	setp.lt.u32 	%p1646, %r11883, %r11785;
	@%p1646 bra 	$L__BB3_1241;
	setp.gt.u32 	%p1647, %r11882, %r11784;
	@%p1647 bra 	$L__BB3_1227;
	setp.lt.u32 	%p1648, %r11882, %r11784;
	@%p1648 bra 	$L__BB3_1241;
	setp.gt.u32 	%p1649, %r11881, %r11783;
	@%p1649 bra 	$L__BB3_1227;
	setp.lt.u32 	%p1650, %r11881, %r11783;
	@%p1650 bra 	$L__BB3_1241;
	setp.gt.u32 	%p1651, %r11880, %r11782;
	@%p1651 bra 	$L__BB3_1227;
	setp.lt.u32 	%p1652, %r11880, %r11782;
	setp.lt.u32 	%p1653, %r11879, %r11781;
	or.pred  	%p1654, %p1652, %p1653;
	@%p1654 bra 	$L__BB3_1241;
	bra.uni 	$L__BB3_1227;
$L__BB3_1240:
	setp.ge.u32 	%p1640, %r11886, %r11788;
	@%p1640 bra 	$L__BB3_1228;
$L__BB3_1241:
	// begin inline asm
	add.cc.u32 %r7743, %r11879, %r692;
	addc.cc.u32 %r7744, %r11880, %r60;
	addc.cc.u32 %r7745, %r11881, %r55;
	addc.cc.u32 %r7746, %r11882, %r59;
	addc.cc.u32 %r7747, %r11883, %r58;
	addc.cc.u32 %r7748, %r11884, %r57;
	addc.cc.u32 %r7749, %r11885, %r56;
	addc.u32 %r7750, %r11886, %r54;
	
	// end inline asm
	// begin inline asm
	sub.cc.u32 %r12121, %r7743, %r11781;
	subc.cc.u32 %r12120, %r7744, %r11782;
	subc.cc.u32 %r12119, %r7745, %r11783;
	subc.cc.u32 %r12118, %r7746, %r11784;
	subc.cc.u32 %r12117, %r7747, %r11785;
	subc.cc.u32 %r12116, %r7748, %r11786;
	subc.cc.u32 %r12115, %r7749, %r11787;
	subc.u32 %r12114, %r7750, %r11788;
	
	// end inline asm
$L__BB3_1242:
	shl.b32 	%r7815, %r11570, 1;
	shr.u32 	%r7816, %r11570, 31;
	cvt.u64.u32 	%rd10452, %r7816;
	mul.wide.u32 	%rd10453, %r11569, 2;
	or.b64  	%rd10454, %rd10453, %rd10452;
	shr.u64 	%rd10455, %rd10453, 32;
	mul.wide.u32 	%rd10456, %r11568, 2;
	or.b64  	%rd10457, %rd10455, %rd10456;
	shr.u64 	%rd10458, %rd10456, 32;
	mul.wide.u32 	%rd10459, %r11567, 2;
	or.b64  	%rd10460, %rd10458, %rd10459;
	shr.u64 	%rd10461, %rd10459, 32;
	mul.wide.u32 	%rd10462, %r11566, 2;
	add.s64 	%rd10463, %rd10461, %rd10462;
	shr.u64 	%rd10464, %rd10463, 32;
	mul.wide.u32 	%rd10465, %r11565, 2;
	add.s64 	%rd10466, %rd10464, %rd10465;
	shr.u64 	%rd10467, %rd10466, 32;
	mul.wide.u32 	%rd10468, %r11564, 2;
	add.s64 	%rd10469, %rd10467, %rd10468;
	shr.u64 	%rd10470, %rd10469, 32;
	mul.wide.u32 	%rd10471, %r11563, 2;
	add.s64 	%rd10472, %rd10470, %rd10471;
	shr.u64 	%rd10473, %rd10472, 32;
	cvt.u64.u32 	%rd10474, %r7815;
	mad.lo.s64 	%rd31263, %rd10473, 977, %rd10474;
	shr.u64 	%rd10475, %rd31263, 32;
	and.b64  	%rd10476, %rd10454, 4294967295;
	add.s64 	%rd10477, %rd10475, %rd10476;
	add.s64 	%rd31264, %rd10477, %rd10473;
	shr.u64 	%rd10478, %rd31264, 32;
	and.b64  	%rd10479, %rd10457, 4294967295;
	add.s64 	%rd31265, %rd10478, %rd10479;
	shr.u64 	%rd10480, %rd31265, 32;
	and.b64  	%rd10481, %rd10460, 4294967295;
	add.s64 	%rd31266, %rd10480, %rd10481;
	shr.u64 	%rd10482, %rd31266, 32;
	and.b64  	%rd10483, %rd10463, 4294967295;
	add.s64 	%rd31267, %rd10482, %rd10483;
	shr.u64 	%rd10484, %rd31267, 32;
	and.b64  	%rd10485, %rd10466, 4294967295;
	add.s64 	%rd31268, %rd10484, %rd10485;
	shr.u64 	%rd10486, %rd31268, 32;
	and.b64  	%rd10487, %rd10469, 4294967295;
	add.s64 	%rd31269, %rd10486, %rd10487;
	shr.u64 	%rd10488, %rd31269, 32;
	and.b64  	%rd10489, %rd10472, 4294967295;
	add.s64 	%rd31270, %rd10488, %rd10489;
	shr.u64 	%rd739, %rd31270, 32;
	{ .reg .b32 tmp; mov.b64 {tmp, %r11895}, %rd31270; }
	setp.lt.u64 	%p1655, %rd31270, 4294967296;
	@%p1655 bra 	$L__BB3_1249;
	and.b64  	%rd10491, %rd31263, 4294967295;
	mad.lo.s64 	%rd31263, %rd739, 977, %rd10491;
	shr.u64 	%rd10492, %rd31263, 32;
	and.b64  	%rd10493, %rd31264, 4294967295;
	add.s64 	%rd10494, %rd10493, %rd739;
	add.s64 	%rd31264, %rd10494, %rd10492;
	setp.lt.u64 	%p1656, %rd31264, 4294967296;
	mov.b32 	%r11895, 0;
	mov.b64 	%rd31270, 4294967296;
	@%p1656 bra 	$L__BB3_1249;
	shr.u64 	%rd10496, %rd31264, 32;
	and.b64  	%rd10497, %rd31265, 4294967295;
	add.s64 	%rd31265, %rd10496, %rd10497;
	setp.lt.u64 	%p1657, %rd31265, 4294967296;
	@%p1657 bra 	$L__BB3_1249;
	shr.u64 	%rd10499, %rd31265, 32;
	and.b64  	%rd10500, %rd31266, 4294967295;
	add.s64 	%rd31266, %rd10499, %rd10500;
	setp.lt.u64 	%p1658, %rd31266, 4294967296;
	mov.b64 	%rd31265, 4294967296;
	mov.u64 	%rd31270, %rd31265;
	@%p1658 bra 	$L__BB3_1249;
	shr.u64 	%rd10502, %rd31266, 32;
	and.b64  	%rd10503, %rd31267, 4294967295;
	add.s64 	%rd31267, %rd10502, %rd10503;
	setp.lt.u64 	%p1659, %rd31267, 4294967296;
	mov.b64 	%rd31265, 4294967296;
	mov.u64 	%rd31266, %rd31265;
	@%p1659 bra 	$L__BB3_1249;
	shr.u64 	%rd10505, %rd31267, 32;
	and.b64  	%rd10506, %rd31268, 4294967295;
	add.s64 	%rd31268, %rd10505, %rd10506;
	setp.lt.u64 	%p1660, %rd31268, 4294967296;
	mov.b64 	%rd31265, 4294967296;
	mov.u64 	%rd31267, %rd31265;
	mov.u64 	%rd31270, %rd31265;
	@%p1660 bra 	$L__BB3_1249;
	shr.u64 	%rd10508, %rd31268, 32;
	and.b64  	%rd10509, %rd31269, 4294967295;
	add.s64 	%rd10510, %rd10508, %rd10509;
	setp.gt.u64 	%p1661, %rd10510, 4294967295;
	selp.b64 	%rd31269, 4294967296, %rd10510, %p1661;
	selp.b64 	%rd31270, 1, 4294967296, %p1661;
	mov.b64 	%rd31265, 4294967296;
	mov.u64 	%rd31266, %rd31265;
	mov.u64 	%rd31268, %rd31265;
$L__BB3_1249:
	cvt.u32.u64 	%r11911, %rd31270;
	cvt.u32.u64 	%r11910, %rd31269;
	cvt.u32.u64 	%r11909, %rd31268;
	cvt.u32.u64 	%r11908, %rd31267;
	cvt.u32.u64 	%r11907, %rd31266;
	cvt.u32.u64 	%r11906, %rd31265;
	cvt.u32.u64 	%r11905, %rd31264;
	cvt.u32.u64 	%r11904, %rd31263;
	setp.ne.s32 	%p1662, %r11895, 0;
	setp.lt.u32 	%p1663, %r54, %r11911;
	or.pred  	%p1664, %p1662, %p1663;
	@%p1664 bra 	$L__BB3_1263;
	setp.gt.u32 	%p1665, %r54, %r11911;
	@%p1665 bra 	$L__BB3_1264;
	setp.lt.u32 	%p1666, %r56, %r11910;
	@%p1666 bra 	$L__BB3_1263;
	setp.gt.u32 	%p1667, %r56, %r11910;
	@%p1667 bra 	$L__BB3_1264;
	setp.lt.u32 	%p1668, %r57, %r11909;
	@%p1668 bra 	$L__BB3_1263;
	setp.gt.u32 	%p1669, %r57, %r11909;
	@%p1669 bra 	$L__BB3_1264;
	setp.lt.u32 	%p1670, %r58, %r11908;
	@%p1670 bra 	$L__BB3_1263;
	setp.gt.u32 	%p1671, %r58, %r11908;
	@%p1671 bra 	$L__BB3_1264;
	setp.lt.u32 	%p1672, %r59, %r11907;
	@%p1672 bra 	$L__BB3_1263;
	setp.gt.u32 	%p1673, %r59, %r11907;
	@%p1673 bra 	$L__BB3_1264;
	setp.lt.u32 	%p1674, %r55, %r11906;
	@%p1674 bra 	$L__BB3_1263;
	setp.gt.u32 	%p1675, %r55, %r11906;
	@%p1675 bra 	$L__BB3_1264;
	setp.lt.u32 	%p1676, %r60, %r11905;
	@%p1676 bra 	$L__BB3_1263;
	setp.gt.u32 	%p1677, %r60, %r11905;
	setp.gt.u32 	%p1678, %r692, %r11904;
	or.pred  	%p1679, %p1677, %p1678;
	@%p1679 bra 	$L__BB3_1264;
$L__BB3_1263:
	// begin inline asm
	sub.cc.u32 %r11904, %r11904, %r692;
	subc.cc.u32 %r11905, %r11905, %r60;
	subc.cc.u32 %r11906, %r11906, %r55;
	subc.cc.u32 %r11907, %r11907, %r59;
	subc.cc.u32 %r11908, %r11908, %r58;
	subc.cc.u32 %r11909, %r11909, %r57;
	subc.cc.u32 %r11910, %r11910, %r56;
	subc.u32 %r11911, %r11911, %r54;
	
	// end inline asm
$L__BB3_1264:
	setp.gt.u32 	%p1680, %r11911, %r54;
	@%p1680 bra 	$L__BB3_1277;
	bra.uni 	$L__BB3_1278;
$L__BB3_1265:
	setp.gt.u32 	%p1682, %r11910, %r56;
	@%p1682 bra 	$L__BB3_1277;
	setp.lt.u32 	%p1683, %r11910, %r56;
	@%p1683 bra 	$L__BB3_1279;
	setp.gt.u32 	%p1684, %r11909, %r57;
	@%p1684 bra 	$L__BB3_1277;
	setp.lt.u32 	%p1685, %r11909, %r57;
	@%p1685 bra 	$L__BB3_1279;
	setp.gt.u32 	%p1686, %r11908, %r58;
	@%p1686 bra 	$L__BB3_1277;
	setp.lt.u32 	%p1687, %r11908, %r58;
	@%p1687 bra 	$L__BB3_1279;
	setp.gt.u32 	%p1688, %r11907, %r59;
	@%p1688 bra 	$L__BB3_1277;
	setp.lt.u32 	%p1689, %r11907, %r59;
	@%p1689 bra 	$L__BB3_1279;
	setp.gt.u32 	%p1690, %r11906, %r55;
	@%p1690 bra 	$L__BB3_1277;
	setp.lt.u32 	%p1691, %r11906, %r55;
	@%p1691 bra 	$L__BB3_1279;
	setp.gt.u32 	%p1692, %r11905, %r60;
	@%p1692 bra 	$L__BB3_1277;
	setp.lt.u32 	%p1693, %r11905, %r60;
	setp.lt.u32 	%p1694, %r11904, %r692;
	or.pred  	%p1695, %p1693, %p1694;
	@%p1695 bra 	$L__BB3_1279;
$L__BB3_1277:
	// begin inline asm
	sub.cc.u32 %r11904, %r11904, %r692;
	subc.cc.u32 %r11905, %r11905, %r60;
	subc.cc.u32 %r11906, %r11906, %r55;
	subc.cc.u32 %r11907, %r11907, %r59;
	subc.cc.u32 %r11908, %r11908, %r58;
	subc.cc.u32 %r11909, %r11909, %r57;
	subc.cc.u32 %r11910, %r11910, %r56;
	subc.u32 %r11911, %r11911, %r54;
	
	// end inline asm
	bra.uni 	$L__BB3_1279;
$L__BB3_1278:
	setp.lt.u32 	%p1681, %r11911, %r54;
	@%p1681 bra 	$L__BB3_1279;
	bra.uni 	$L__BB3_1265;
$L__BB3_1279:
	mul.wide.u32 	%rd10512, %r12113, %r11904;
	shr.u64 	%rd10513, %rd10512, 32;
	mul.wide.u32 	%rd10514, %r12112, %r11904;
	add.s64 	%rd10515, %rd10513, %rd10514;
	shr.u64 	%rd10516, %rd10515, 32;
	mul.wide.u32 	%rd10517, %r12111, %r11904;
	add.s64 	%rd10518, %rd10516, %rd10517;
	shr.u64 	%rd10519, %rd10518, 32;
	mul.wide.u32 	%rd10520, %r12110, %r11904;
	add.s64 	%rd10521, %rd10519, %rd10520;
	shr.u64 	%rd10522, %rd10521, 32;
	mul.wide.u32 	%rd10523, %r12109, %r11904;
	add.s64 	%rd10524, %rd10522, %rd10523;
	shr.u64 	%rd10525, %rd10524, 32;
	mul.wide.u32 	%rd10526, %r12108, %r11904;
	add.s64 	%rd10527, %rd10525, %rd10526;
	shr.u64 	%rd10528, %rd10527, 32;
	mul.wide.u32 	%rd10529, %r12107, %r11904;
	add.s64 	%rd10530, %rd10528, %rd10529;
	shr.u64 	%rd10531, %rd10530, 32;
	mul.wide.u32 	%rd10532, %r12106, %r11904;
	add.s64 	%rd10533, %rd10531, %rd10532;
	shr.u64 	%rd10534, %rd10533, 32;
	and.b64  	%rd10535, %rd10515, 4294967295;
	mul.wide.u32 	%rd10536, %r12113, %r11905;
	add.s64 	%rd10537, %rd10536, %rd10535;
	shr.u64 	%rd10538, %rd10537, 32;
	and.b64  	%rd10539, %rd10518, 4294967295;
	mul.wide.u32 	%rd10540, %r12112, %r11905;
	add.s64 	%rd10541, %rd10538, %rd10539;
	add.s64 	%rd10542, %rd10541, %rd10540;
	shr.u64 	%rd10543, %rd10542, 32;
	and.b64  	%rd10544, %rd10521, 4294967295;
	mul.wide.u32 	%rd10545, %r12111, %r11905;
	add.s64 	%rd10546, %rd10543, %rd10544;
	add.s64 	%rd10547, %rd10546, %rd10545;
	shr.u64 	%rd10548, %rd10547, 32;
	and.b64  	%rd10549, %rd10524, 4294967295;
	mul.wide.u32 	%rd10550, %r12110, %r11905;
	add.s64 	%rd10551, %rd10548, %rd10549;
	add.s64 	%rd10552, %rd10551, %rd10550;
	shr.u64 	%rd10553, %rd10552, 32;
	and.b64  	%rd10554, %rd10527, 4294967295;
	mul.wide.u32 	%rd10555, %r12109, %r11905;
	add.s64 	%rd10556, %rd10553, %rd10554;
	add.s64 	%rd10557, %rd10556, %rd10555;
	shr.u64 	%rd10558, %rd10557, 32;
	and.b64  	%rd10559, %rd10530, 4294967295;
	mul.wide.u32 	%rd10560, %r12108, %r11905;
	add.s64 	%rd10561, %rd10558, %rd10559;
	add.s64 	%rd10562, %rd10561, %rd10560;
	shr.u64 	%rd10563, %rd10562, 32;
	and.b64  	%rd10564, %rd10533, 4294967295;
	mul.wide.u32 	%rd10565, %r12107, %r11905;
	add.s64 	%rd10566, %rd10563, %rd10564;
	add.s64 	%rd10567, %rd10566, %rd10565;
	shr.u64 	%rd10568, %rd10567, 32;
	mul.wide.u32 	%rd10569, %r12106, %r11905;
	add.s64 	%rd10570, %rd10568, %rd10534;
	add.s64 	%rd10571, %rd10570, %rd10569;
	shr.u64 	%rd10572, %rd10571, 32;
	and.b64  	%rd10573, %rd10542, 4294967295;
	mul.wide.u32 	%rd10574, %r12113, %r11906;
	add.s64 	%rd10575, %rd10574, %rd10573;
	shr.u64 	%rd10576, %rd10575, 32;
	and.b64  	%rd10577, %rd10547, 4294967295;
	mul.wide.u32 	%rd10578, %r12112, %r11906;
	add.s64 	%rd10579, %rd10576, %rd10577;
	add.s64 	%rd10580, %rd10579, %rd10578;
	shr.u64 	%rd10581, %rd10580, 32;
	and.b64  	%rd10582, %rd10552, 4294967295;
	mul.wide.u32 	%rd10583, %r12111, %r11906;
	add.s64 	%rd10584, %rd10581, %rd10582;
	add.s64 	%rd10585, %rd10584, %rd10583;
	shr.u64 	%rd10586, %rd10585, 32;
	and.b64  	%rd10587, %rd10557, 4294967295;
	mul.wide.u32 	%rd10588, %r12110, %r11906;
	add.s64 	%rd10589, %rd10586, %rd10587;
	add.s64 	%rd10590, %rd10589, %rd10588;
	shr.u64 	%rd10591, %rd10590, 32;
	and.b64  	%rd10592, %rd10562, 4294967295;
	mul.wide.u32 	%rd10593, %r12109, %r11906;
	add.s64 	%rd10594, %rd10591, %rd10592;
	add.s64 	%rd10595, %rd10594, %rd10593;
	shr.u64 	%rd10596, %rd10595, 32;
	and.b64  	%rd10597, %rd10567, 4294967295;
	mul.wide.u32 	%rd10598, %r12108, %r11906;
	add.s64 	%rd10599, %rd10596, %rd10597;
	add.s64 	%rd10600, %rd10599, %rd10598;
	shr.u64 	%rd10601, %rd10600, 32;
	and.b64  	%rd10602, %rd10571, 4294967295;
	mul.wide.u32 	%rd10603, %r12107, %r11906;
	add.s64 	%rd10604, %rd10601, %rd10602;
	add.s64 	%rd10605, %rd10604, %rd10603;
	shr.u64 	%rd10606, %rd10605, 32;
	mul.wide.u32 	%rd10607, %r12106, %r11906;
	add.s64 	%rd10608, %rd10606, %rd10572;
	add.s64 	%rd10609, %rd10608, %rd10607;
	shr.u64 	%rd10610, %rd10609, 32;
	and.b64  	%rd10611, %rd10580, 4294967295;
	mul.wide.u32 	%rd10612, %r12113, %r11907;
	add.s64 	%rd10613, %rd10612, %rd10611;
	shr.u64 	%rd10614, %rd10613, 32;
	and.b64  	%rd10615, %rd10585, 4294967295;
	mul.wide.u32 	%rd10616, %r12112, %r11907;
	add.s64 	%rd10617, %rd10614, %rd10615;
	add.s64 	%rd10618, %rd10617, %rd10616;
	shr.u64 	%rd10619, %rd10618, 32;
	and.b64  	%rd10620, %rd10590, 4294967295;
	mul.wide.u32 	%rd10621, %r12111, %r11907;
	add.s64 	%rd10622, %rd10619, %rd10620;
	add.s64 	%rd10623, %rd10622, %rd10621;
	shr.u64 	%rd10624, %rd10623, 32;
	and.b64  	%rd10625, %rd10595, 4294967295;
	mul.wide.u32 	%rd10626, %r12110, %r11907;
	add.s64 	%rd10627, %rd10624, %rd10625;
	add.s64 	%rd10628, %rd10627, %rd10626;
	shr.u64 	%rd10629, %rd10628, 32;
	and.b64  	%rd10630, %rd10600, 4294967295;
	mul.wide.u32 	%rd10631, %r12109, %r11907;
	add.s64 	%rd10632, %rd10629, %rd10630;
	add.s64 	%rd10633, %rd10632, %rd10631;
	shr.u64 	%rd10634, %rd10633, 32;
	and.b64  	%rd10635, %rd10605, 4294967295;
	mul.wide.u32 	%rd10636, %r12108, %r11907;
	add.s64 	%rd10637, %rd10634, %rd10635;
	add.s64 	%rd10638, %rd10637, %rd10636;
	shr.u64 	%rd10639, %rd10638, 32;
	and.b64  	%rd10640, %rd10609, 4294967295;
	mul.wide.u32 	%rd10641, %r12107, %r11907;
	add.s64 	%rd10642, %rd10639, %rd10640;
	add.s64 	%rd10643, %rd10642, %rd10641;
	shr.u64 	%rd10644, %rd10643, 32;
	mul.wide.u32 	%rd10645, %r12106, %r11907;
	add.s64 	%rd10646, %rd10644, %rd10610;
	add.s64 	%rd10647, %rd10646, %rd10645;
	shr.u64 	%rd10648, %rd10647, 32;
	and.b64  	%rd10649, %rd10618, 4294967295;
	mul.wide.u32 	%rd10650, %r12113, %r11908;
	add.s64 	%rd10651, %rd10650, %rd10649;
	shr.u64 	%rd10652, %rd10651, 32;
	and.b64  	%rd10653, %rd10623, 4294967295;
	mul.wide.u32 	%rd10654, %r12112, %r11908;
	add.s64 	%rd10655, %rd10652, %rd10653;
	add.s64 	%rd10656, %rd10655, %rd10654;
	shr.u64 	%rd10657, %rd10656, 32;
	and.b64  	%rd10658, %rd10628, 4294967295;
	mul.wide.u32 	%rd10659, %r12111, %r11908;
	add.s64 	%rd10660, %rd10657, %rd10658;
	add.s64 	%rd10661, %rd10660, %rd10659;
	shr.u64 	%rd10662, %rd10661, 32;
	and.b64  	%rd10663, %rd10633, 4294967295;
	mul.wide.u32 	%rd10664, %r12110, %r11908;
	add.s64 	%rd10665, %rd10662, %rd10663;
	add.s64 	%rd10666, %rd10665, %rd10664;
	shr.u64 	%rd10667, %rd10666, 32;
	and.b64  	%rd10668, %rd10638, 4294967295;
	mul.wide.u32 	%rd10669, %r12109, %r11908;
	add.s64 	%rd10670, %rd10667, %rd10668;
	add.s64 	%rd10671, %rd10670, %rd10669;
	shr.u64 	%rd10672, %rd10671, 32;
	and.b64  	%rd10673, %rd10643, 4294967295;
	mul.wide.u32 	%rd10674, %r12108, %r11908;
	add.s64 	%rd10675, %rd10672, %rd10673;
	add.s64 	%rd10676, %rd10675, %rd10674;
	shr.u64 	%rd10677, %rd10676, 32;
	and.b64  	%rd10678, %rd10647, 4294967295;
	mul.wide.u32 	%rd10679, %r12107, %r11908;
	add.s64 	%rd10680, %rd10677, %rd10678;
	add.s64 	%rd10681, %rd10680, %rd10679;
	shr.u64 	%rd10682, %rd10681, 32;
	mul.wide.u32 	%rd10683, %r12106, %r11908;
	add.s64 	%rd10684, %rd10682, %rd10648;
	add.s64 	%rd10685, %rd10684, %rd10683;
	shr.u64 	%rd10686, %rd10685, 32;
	and.b64  	%rd10687, %rd10656, 4294967295;
	mul.wide.u32 	%rd10688, %r12113, %r11909;
	add.s64 	%rd10689, %rd10688, %rd10687;
	shr.u64 	%rd10690, %rd10689, 32;
	and.b64  	%rd10691, %rd10661, 4294967295;
	mul.wide.u32 	%rd10692, %r12112, %r11909;
	add.s64 	%rd10693, %rd10690, %rd10691;
	add.s64 	%rd10694, %rd10693, %rd10692;
	shr.u64 	%rd10695, %rd10694, 32;
	and.b64  	%rd10696, %rd10666, 4294967295;
	mul.wide.u32 	%rd10697, %r12111, %r11909;
	add.s64 	%rd10698, %rd10695, %rd10696;
	add.s64 	%rd10699, %rd10698, %rd10697;
	shr.u64 	%rd10700, %rd10699, 32;
	and.b64  	%rd10701, %rd10671, 4294967295;
	mul.wide.u32 	%rd10702, %r12110, %r11909;
	add.s64 	%rd10703, %rd10700, %rd10701;
	add.s64 	%rd10704, %rd10703, %rd10702;
	shr.u64 	%rd10705, %rd10704, 32;
	and.b64  	%rd10706, %rd10676, 4294967295;
	mul.wide.u32 	%rd10707, %r12109, %r11909;
	add.s64 	%rd10708, %rd10705, %rd10706;
	add.s64 	%rd10709, %rd10708, %rd10707;
	shr.u64 	%rd10710, %rd10709, 32;
	and.b64  	%rd10711, %rd10681, 4294967295;
	mul.wide.u32 	%rd10712, %r12108, %r11909;
	add.s64 	%rd10713, %rd10710, %rd10711;
	add.s64 	%rd10714, %rd10713, %rd10712;
	shr.u64 	%rd10715, %rd10714, 32;
	and.b64  	%rd10716, %rd10685, 4294967295;
	mul.wide.u32 	%rd10717, %r12107, %r11909;
	add.s64 	%rd10718, %rd10715, %rd10716;
	add.s64 	%rd10719, %rd10718, %rd10717;
	shr.u64 	%rd10720, %rd10719, 32;
	mul.wide.u32 	%rd10721, %r12106, %r11909;
	add.s64 	%rd10722, %rd10720, %rd10686;
	add.s64 	%rd10723, %rd10722, %rd10721;
	shr.u64 	%rd10724, %rd10723, 32;
	and.b64  	%rd10725, %rd10694, 4294967295;
	mul.wide.u32 	%rd10726, %r12113, %r11910;
	add.s64 	%rd10727, %rd10726, %rd10725;
	shr.u64 	%rd10728, %rd10727, 32;
	and.b64  	%rd10729, %rd10699, 4294967295;
	mul.wide.u32 	%rd10730, %r12112, %r11910;
	add.s64 	%rd10731, %rd10728, %rd10729;
	add.s64 	%rd10732, %rd10731, %rd10730;
	shr.u64 	%rd10733, %rd10732, 32;
	and.b64  	%rd10734, %rd10704, 4294967295;
	mul.wide.u32 	%rd10735, %r12111, %r11910;
	add.s64 	%rd10736, %rd10733, %rd10734;
	add.s64 	%rd10737, %rd10736, %rd10735;
	shr.u64 	%rd10738, %rd10737, 32;
	and.b64  	%rd10739, %rd10709, 4294967295;
	mul.wide.u32 	%rd10740, %r12110, %r11910;
	add.s64 	%rd10741, %rd10738, %rd10739;
	add.s64 	%rd10742, %rd10741, %rd10740;
	shr.u64 	%rd10743, %rd10742, 32;
	and.b64  	%rd10744, %rd10714, 4294967295;
	mul.wide.u32 	%rd10745, %r12109, %r11910;
	add.s64 	%rd10746, %rd10743, %rd10744;
	add.s64 	%rd10747, %rd10746, %rd10745;
	shr.u64 	%rd10748, %rd10747, 32;
	and.b64  	%rd10749, %rd10719, 4294967295;
	mul.wide.u32 	%rd10750, %r12108, %r11910;
	add.s64 	%rd10751, %rd10748, %rd10749;
	add.s64 	%rd10752, %rd10751, %rd10750;
	shr.u64 	%rd10753, %rd10752, 32;
	and.b64  	%rd10754, %rd10723, 4294967295;
	mul.wide.u32 	%rd10755, %r12107, %r11910;
	add.s64 	%rd10756, %rd10753, %rd10754;
	add.s64 	%rd10757, %rd10756, %rd10755;
	shr.u64 	%rd10758, %rd10757, 32;
	mul.wide.u32 	%rd10759, %r12106, %r11910;
	add.s64 	%rd10760, %rd10758, %rd10724;
	add.s64 	%rd10761, %rd10760, %rd10759;
	shr.u64 	%rd10762, %rd10761, 32;
	and.b64  	%rd10763, %rd10732, 4294967295;
	mul.wide.u32 	%rd10764, %r12113, %r11911;
	add.s64 	%rd10765, %rd10764, %rd10763;
	shr.u64 	%rd10766, %rd10765, 32;
	and.b64  	%rd10767, %rd10737, 4294967295;
	mul.wide.u32 	%rd10768, %r12112, %r11911;
	add.s64 	%rd10769, %rd10766, %rd10767;
	add.s64 	%rd10770, %rd10769, %rd10768;
	shr.u64 	%rd10771, %rd10770, 32;
	and.b64  	%rd10772, %rd10742, 4294967295;
	mul.wide.u32 	%rd10773, %r12111, %r11911;
	add.s64 	%rd10774, %rd10771, %rd10772;
	add.s64 	%rd10775, %rd10774, %rd10773;
	shr.u64 	%rd10776, %rd10775, 32;
	and.b64  	%rd10777, %rd10747, 4294967295;
	mul.wide.u32 	%rd10778, %r12110, %r11911;
	add.s64 	%rd10779, %rd10776, %rd10777;
	add.s64 	%rd10780, %rd10779, %rd10778;
	shr.u64 	%rd10781, %rd10780, 32;
	and.b64  	%rd10782, %rd10752, 4294967295;
	mul.wide.u32 	%rd10783, %r12109, %r11911;
	add.s64 	%rd10784, %rd10781, %rd10782;
	add.s64 	%rd10785, %rd10784, %rd10783;
	shr.u64 	%rd10786, %rd10785, 32;
	and.b64  	%rd10787, %rd10757, 4294967295;
	mul.wide.u32 	%rd10788, %r12108, %r11911;
	add.s64 	%rd10789, %rd10786, %rd10787;
	add.s64 	%rd10790, %rd10789, %rd10788;
	shr.u64 	%rd10791, %rd10790, 32;
	and.b64  	%rd10792, %rd10761, 4294967295;
	mul.wide.u32 	%rd10793, %r12107, %r11911;
	add.s64 	%rd10794, %rd10791, %rd10792;
	add.s64 	%rd10795, %rd10794, %rd10793;
	shr.u64 	%rd10796, %rd10795, 32;
	mul.wide.u32 	%rd10797, %r12106, %r11911;
	add.s64 	%rd10798, %rd10796, %rd10762;
	add.s64 	%rd10799, %rd10798, %rd10797;
	shr.u64 	%rd10800, %rd10799, 32;
	{ .reg .b32 tmp; mov.b64 {tmp, %r7871}, %rd10799; }
	and.b64  	%rd10801, %rd10770, 4294967295;
	mul.lo.s64 	%rd10802, %rd10801, 977;
	and.b64  	%rd10803, %rd10512, 4294967295;
	and.b64  	%rd10804, %rd10802, 4294967295;
	add.s64 	%rd31271, %rd10804, %rd10803;
	shr.u64 	%rd10805, %rd10802, 32;
	shr.u64 	%rd10806, %rd31271, 32;
	add.s64 	%rd10807, %rd10806, %rd10805;
	and.b64  	%rd10808, %rd10775, 4294967295;
	mul.lo.s64 	%rd10809, %rd10808, 977;
	and.b64  	%rd10810, %rd10537, 4294967295;
	and.b64  	%rd10811, %rd10809, 4294967295;
	add.s64 	%rd10812, %rd10807, %rd10810;
	add.s64 	%rd10813, %rd10812, %rd10811;
	add.s64 	%rd31272, %rd10813, %rd10801;
	shr.u64 	%rd10814, %rd10809, 32;
	shr.u64 	%rd10815, %rd31272, 32;
	add.s64 	%rd10816, %rd10815, %rd10814;
	and.b64  	%rd10817, %rd10780, 4294967295;
	mul.lo.s64 	%rd10818, %rd10817, 977;
	and.b64  	%rd10819, %rd10575, 4294967295;
	and.b64  	%rd10820, %rd10818, 4294967295;
	add.s64 	%rd10821, %rd10816, %rd10819;
	add.s64 	%rd10822, %rd10821, %rd10820;
	add.s64 	%rd31273, %rd10822, %rd10808;
	shr.u64 	%rd10823, %rd10818, 32;
	shr.u64 	%rd10824, %rd31273, 32;
	add.s64 	%rd10825, %rd10824, %rd10823;
	and.b64  	%rd10826, %rd10785, 4294967295;
	mul.lo.s64 	%rd10827, %rd10826, 977;
	and.b64  	%rd10828, %rd10613, 4294967295;
	and.b64  	%rd10829, %rd10827, 4294967295;
	add.s64 	%rd10830, %rd10825, %rd10828;
	add.s64 	%rd10831, %rd10830, %rd10829;
	add.s64 	%rd31274, %rd10831, %rd10817;
	shr.u64 	%rd10832, %rd10827, 32;
	shr.u64 	%rd10833, %rd31274, 32;
	add.s64 	%rd10834, %rd10833, %rd10832;
	and.b64  	%rd10835, %rd10790, 4294967295;
	mul.lo.s64 	%rd10836, %rd10835, 977;
	and.b64  	%rd10837, %rd10651, 4294967295;
	and.b64  	%rd10838, %rd10836, 4294967295;
	add.s64 	%rd10839, %rd10834, %rd10837;
	add.s64 	%rd10840, %rd10839, %rd10838;
	add.s64 	%rd31275, %rd10840, %rd10826;
	shr.u64 	%rd10841, %rd10836, 32;
	shr.u64 	%rd10842, %rd31275, 32;
	add.s64 	%rd10843, %rd10842, %rd10841;
	and.b64  	%rd10844, %rd10795, 4294967295;
	mul.lo.s64 	%rd10845, %rd10844, 977;
	and.b64  	%rd10846, %rd10689, 4294967295;
	and.b64  	%rd10847, %rd10845, 4294967295;
	add.s64 	%rd10848, %rd10843, %rd10846;
	add.s64 	%rd10849, %rd10848, %rd10847;
	add.s64 	%rd31276, %rd10849, %rd10835;
	shr.u64 	%rd10850, %rd10845, 32;
	shr.u64 	%rd10851, %rd31276, 32;
	add.s64 	%rd10852, %rd10851, %rd10850;
	and.b64  	%rd10853, %rd10799, 4294967295;
	mul.lo.s64 	%rd10854, %rd10853, 977;
	and.b64  	%rd10855, %rd10727, 4294967295;
	and.b64  	%rd10856, %rd10854, 4294967295;
	add.s64 	%rd10857, %rd10852, %rd10855;
	add.s64 	%rd10858, %rd10857, %rd10856;
	add.s64 	%rd31277, %rd10858, %rd10844;
	shr.u64 	%rd10859, %rd10854, 32;
	shr.u64 	%rd10860, %rd31277, 32;
	add.s64 	%rd10861, %rd10860, %rd10859;
	mul.lo.s64 	%rd10862, %rd10800, 977;
	and.b64  	%rd10863, %rd10765, 4294967295;
	and.b64  	%rd10864, %rd10862, 4294967295;
	add.s64 	%rd10865, %rd10861, %rd10863;
	add.s64 	%rd10866, %rd10865, %rd10864;
	add.s64 	%rd31278, %rd10866, %rd10853;
	shr.u64 	%rd10867, %rd10862, 32;
	shr.u64 	%rd10868, %rd31278, 32;
	cvt.u32.u64 	%r7872, %rd10868;
	cvt.u32.u64 	%r7873, %rd10867;
	add.s32 	%r7874, %r7872, %r7873;
	add.s32 	%r1564, %r7874, %r7871;
	setp.eq.s32 	%p1697, %r1564, 0;
	mov.pred 	%p4436, 0;
	@%p1697 bra 	$L__BB3_1287;
	cvt.u64.u32 	%rd10869, %r1564;
	mul.wide.u32 	%rd10870, %r1564, 977;
	shr.u64 	%rd10871, %rd10870, 32;
	and.b64  	%rd10872, %rd31271, 4294967295;
	and.b64  	%rd10873, %rd10870, 4294967295;
	add.s64 	%rd31271, %rd10873, %rd10872;
	shr.u64 	%rd10874, %rd31271, 32;
	and.b64  	%rd10875, %rd31272, 4294967295;
	add.s64 	%rd10876, %rd10871, %rd10875;
	add.s64 	%rd10877, %rd10876, %rd10869;
	add.s64 	%rd31272, %rd10877, %rd10874;
	setp.lt.u64 	%p1699, %rd31272, 4294967296;
	@%p1699 bra 	$L__BB3_1287;
	shr.u64 	%rd10878, %rd31272, 32;
	and.b64  	%rd10879, %rd31273, 4294967295;
	add.s64 	%rd31273, %rd10878, %rd10879;
	setp.lt.u64 	%p1701, %rd31273, 4294967296;
	@%p1701 bra 	$L__BB3_1287;
	shr.u64 	%rd10880, %rd31273, 32;
	and.b64  	%rd10881, %rd31274, 4294967295;
	add.s64 	%rd31274, %rd10880, %rd10881;
	setp.lt.u64 	%p1703, %rd31274, 4294967296;
	@%p1703 bra 	$L__BB3_1287;
	shr.u64 	%rd10883, %rd31274, 32;
	and.b64  	%rd10884, %rd31275, 4294967295;
	add.s64 	%rd31275, %rd10883, %rd10884;
	setp.lt.u64 	%p1705, %rd31275, 4294967296;
	mov.b64 	%rd31274, 4294967296;
	@%p1705 bra 	$L__BB3_1287;
	shr.u64 	%rd10886, %rd31275, 32;
	and.b64  	%rd10887, %rd31276, 4294967295;
	add.s64 	%rd31276, %rd10886, %rd10887;
	setp.lt.u64 	%p1707, %rd31276, 4294967296;
	mov.b64 	%rd31274, 4294967296;
	mov.u64 	%rd31275, %rd31274;
	@%p1707 bra 	$L__BB3_1287;
	shr.u64 	%rd10889, %rd31276, 32;
	and.b64  	%rd10890, %rd31277, 4294967295;
	add.s64 	%rd31277, %rd10889, %rd10890;
	setp.lt.u64 	%p1709, %rd31277, 4294967296;
	mov.b64 	%rd31274, 4294967296;
	mov.u64 	%rd31276, %rd31274;
	@%p1709 bra 	$L__BB3_1287;
	shr.u64 	%rd10892, %rd31277, 32;
	and.b64  	%rd10893, %rd31278, 4294967295;
	add.s64 	%rd10894, %rd10892, %rd10893;
	setp.gt.u64 	%p4436, %rd10894, 4294967295;
	min.u64 	%rd31278, %rd10894, 4294967296;
	mov.b64 	%rd31274, 4294967296;
	mov.u64 	%rd31275, %rd31274;
	mov.u64 	%rd31277, %rd31274;
$L__BB3_1287:
	cvt.u32.u64 	%r12106, %rd31278;
	cvt.u32.u64 	%r12107, %rd31277;
	cvt.u32.u64 	%r12108, %rd31276;
	cvt.u32.u64 	%r12109, %rd31275;
	cvt.u32.u64 	%r12110, %rd31274;
	cvt.u32.u64 	%r12111, %rd31273;
	cvt.u32.u64 	%r12112, %rd31272;
	cvt.u32.u64 	%r12113, %rd31271;
	setp.lt.u32 	%p1710, %r54, %r12106;
	or.pred  	%p1711, %p4436, %p1710;
	@%p1711 bra 	$L__BB3_1301;
	setp.gt.u32 	%p1712, %r54, %r12106;
	@%p1712 bra 	$L__BB3_1302;
	setp.lt.u32 	%p1713, %r56, %r12107;
	@%p1713 bra 	$L__BB3_1301;
	setp.gt.u32 	%p1714, %r56, %r12107;
	@%p1714 bra 	$L__BB3_1302;
	setp.lt.u32 	%p1715, %r57, %r12108;
	@%p1715 bra 	$L__BB3_1301;
	setp.gt.u32 	%p1716, %r57, %r12108;
	@%p1716 bra 	$L__BB3_1302;
	setp.lt.u32 	%p1717, %r58, %r12109;
	@%p1717 bra 	$L__BB3_1301;
	setp.gt.u32 	%p1718, %r58, %r12109;
	@%p1718 bra 	$L__BB3_1302;
	setp.lt.u32 	%p1719, %r59, %r12110;
	@%p1719 bra 	$L__BB3_1301;
	setp.gt.u32 	%p1720, %r59, %r12110;
	@%p1720 bra 	$L__BB3_1302;
	setp.lt.u32 	%p1721, %r55, %r12111;
	@%p1721 bra 	$L__BB3_1301;
	setp.gt.u32 	%p1722, %r55, %r12111;
	@%p1722 bra 	$L__BB3_1302;
	setp.lt.u32 	%p1723, %r60, %r12112;
	@%p1723 bra 	$L__BB3_1301;
	setp.gt.u32 	%p1724, %r60, %r12112;
	setp.gt.u32 	%p1725, %r692, %r12113;
	or.pred  	%p1726, %p1724, %p1725;
	@%p1726 bra 	$L__BB3_1302;
$L__BB3_1301:
	// begin inline asm
	sub.cc.u32 %r12113, %r12113, %r692;
	subc.cc.u32 %r12112, %r12112, %r60;
	subc.cc.u32 %r12111, %r12111, %r55;
	subc.cc.u32 %r12110, %r12110, %r59;
	subc.cc.u32 %r12109, %r12109, %r58;
	subc.cc.u32 %r12108, %r12108, %r57;
	subc.cc.u32 %r12107, %r12107, %r56;
	subc.u32 %r12106, %r12106, %r54;
	
	// end inline asm
$L__BB3_1302:
	setp.gt.u32 	%p1727, %r12106, %r54;
	@%p1727 bra 	$L__BB3_1316;
	setp.lt.u32 	%p1728, %r12106, %r54;
	mov.b16 	%rs44, 0;
	mov.u32 	%r12105, %r54;
	@%p1728 bra 	$L__BB3_1754;
	setp.gt.u32 	%p1729, %r12107, %r56;
	@%p1729 bra 	$L__BB3_1316;
	setp.lt.u32 	%p1730, %r12107, %r56;
	mov.u32 	%r12105, %r54;
	@%p1730 bra 	$L__BB3_1754;
	setp.gt.u32 	%p1731, %r12108, %r57;
	@%p1731 bra 	$L__BB3_1316;
	setp.lt.u32 	%p1732, %r12108, %r57;
	mov.u32 	%r12105, %r54;
	@%p1732 bra 	$L__BB3_1754;
	setp.gt.u32 	%p1733, %r12109, %r58;
	@%p1733 bra 	$L__BB3_1316;
	setp.lt.u32 	%p1734, %r12109, %r58;
	mov.u32 	%r12105, %r54;
	@%p1734 bra 	$L__BB3_1754;
	setp.gt.u32 	%p1735, %r12110, %r59;
	@%p1735 bra 	$L__BB3_1316;
	setp.lt.u32 	%p1736, %r12110, %r59;
	mov.u32 	%r12105, %r54;
	@%p1736 bra 	$L__BB3_1754;
	setp.gt.u32 	%p1737, %r12111, %r55;
	@%p1737 bra 	$L__BB3_1316;
	setp.lt.u32 	%p1738, %r12111, %r55;
	mov.u32 	%r12105, %r54;
	@%p1738 bra 	$L__BB3_1754;
	setp.gt.u32 	%p1739, %r12112, %r60;
	@%p1739 bra 	$L__BB3_1316;
	setp.lt.u32 	%p1740, %r12112, %r60;
	setp.lt.u32 	%p1741, %r12113, %r692;
	or.pred  	%p1742, %p1740, %p1741;
	mov.u32 	%r12105, %r54;
	@%p1742 bra 	$L__BB3_1754;
$L__BB3_1316:
	// begin inline asm
	sub.cc.u32 %r12113, %r12113, %r692;
	subc.cc.u32 %r12112, %r12112, %r60;
	subc.cc.u32 %r12111, %r12111, %r55;
	subc.cc.u32 %r12110, %r12110, %r59;
	subc.cc.u32 %r12109, %r12109, %r58;
	subc.cc.u32 %r12108, %r12108, %r57;
	subc.cc.u32 %r12107, %r12107, %r56;
	subc.u32 %r12106, %r12106, %r54;
	
	// end inline asm
	mov.b16 	%rs44, 0;
	mov.u32 	%r12105, %r54;
	bra.uni 	$L__BB3_1754;
$L__BB3_1317:
	setp.gt.u32 	%p1745, %r11636, %r11620;
	@%p1745 bra 	$L__BB3_1329;
	setp.lt.u32 	%p1746, %r11636, %r11620;
	@%p1746 bra 	$L__BB3_1332;
	setp.gt.u32 	%p1747, %r11637, %r11621;
	@%p1747 bra 	$L__BB3_1329;
	setp.lt.u32 	%p1748, %r11637, %r11621;
	@%p1748 bra 	$L__BB3_1332;
	setp.gt.u32 	%p1749, %r11638, %r11622;
	@%p1749 bra 	$L__BB3_1329;
	setp.lt.u32 	%p1750, %r11638, %r11622;
	@%p1750 bra 	$L__BB3_1332;
	setp.gt.u32 	%p1751, %r11639, %r11623;
	@%p1751 bra 	$L__BB3_1329;
	setp.lt.u32 	%p1752, %r11639, %r11623;
	@%p1752 bra 	$L__BB3_1332;
	setp.gt.u32 	%p1753, %r11640, %r11624;
	@%p1753 bra 	$L__BB3_1329;
	setp.lt.u32 	%p1754, %r11640, %r11624;
	@%p1754 bra 	$L__BB3_1332;
	setp.gt.u32 	%p1755, %r11641, %r11625;
	@%p1755 bra 	$L__BB3_1329;
	setp.lt.u32 	%p1756, %r11641, %r11625;
	setp.lt.u32 	%p1757, %r11642, %r11626;
	or.pred  	%p1758, %p1756, %p1757;
	@%p1758 bra 	$L__BB3_1332;
$L__BB3_1329:
	// begin inline asm
	sub.cc.u32 %r11920, %r11642, %r11626;
	subc.cc.u32 %r11921, %r11641, %r11625;
	subc.cc.u32 %r11922, %r11640, %r11624;
	subc.cc.u32 %r11923, %r11639, %r11623;
	subc.cc.u32 %r11924, %r11638, %r11622;
	subc.cc.u32 %r11925, %r11637, %r11621;
	subc.cc.u32 %r11926, %r11636, %r11620;
	subc.u32 %r11927, %r11635, %r11619;
	
	// end inline asm
	bra.uni 	$L__BB3_1333;
$L__BB3_1330:
	setp.gt.u32 	%p1743, %r11635, %r11619;
	@%p1743 bra 	$L__BB3_1329;
	setp.le.u32 	%p1744, %r11619, %r11635;
	@%p1744 bra 	$L__BB3_1317;
$L__BB3_1332:
	// begin inline asm
	add.cc.u32 %r7923, %r11642, %r692;
	addc.cc.u32 %r7924, %r11641, %r60;
	addc.cc.u32 %r7925, %r11640, %r55;
	addc.cc.u32 %r7926, %r11639, %r59;
	addc.cc.u32 %r7927, %r11638, %r58;
	addc.cc.u32 %r7928, %r11637, %r57;
	addc.cc.u32 %r7929, %r11636, %r56;
	addc.u32 %r7930, %r11635, %r54;
	
	// end inline asm
	// begin inline asm
	sub.cc.u32 %r11920, %r7923, %r11626;
	subc.cc.u32 %r11921, %r7924, %r11625;
	subc.cc.u32 %r11922, %r7925, %r11624;
	subc.cc.u32 %r11923, %r7926, %r11623;
	subc.cc.u32 %r11924, %r7927, %r11622;
	subc.cc.u32 %r11925, %r7928, %r11621;
	subc.cc.u32 %r11926, %r7929, %r11620;
	subc.u32 %r11927, %r7930, %r11619;
	
	// end inline asm
$L__BB3_1333:
	setp.gt.u32 	%p1759, %r11706, %r11690;
	@%p1759 bra 	$L__BB3_1334;
	bra.uni 	$L__BB3_1347;
$L__BB3_1334:
	// begin inline asm
	sub.cc.u32 %r11928, %r11699, %r11683;
	subc.cc.u32 %r11929, %r11700, %r11684;
	subc.cc.u32 %r11930, %r11701, %r11685;
	subc.cc.u32 %r11931, %r11702, %r11686;
	subc.cc.u32 %r11932, %r11703, %r11687;
	subc.cc.u32 %r11933, %r11704, %r11688;
	subc.cc.u32 %r11934, %r11705, %r11689;
	subc.u32 %r11935, %r11706, %r11690;
	
	// end inline asm
	bra.uni 	$L__BB3_1349;
$L__BB3_1335:
	setp.gt.u32 	%p1761, %r11705, %r11689;
	@%p1761 bra 	$L__BB3_1334;
	setp.lt.u32 	%p1762, %r11705, %r11689;
	@%p1762 bra 	$L__BB3_1348;
	setp.gt.u32 	%p1763, %r11704, %r11688;
	@%p1763 bra 	$L__BB3_1334;
	setp.lt.u32 	%p1764, %r11704, %r11688;
	@%p1764 bra 	$L__BB3_1348;
	setp.gt.u32 	%p1765, %r11703, %r11687;
	@%p1765 bra 	$L__BB3_1334;
	setp.lt.u32 	%p1766, %r11703, %r11687;
	@%p1766 bra 	$L__BB3_1348;
	setp.gt.u32 	%p1767, %r11702, %r11686;
	@%p1767 bra 	$L__BB3_1334;
	setp.lt.u32 	%p1768, %r11702, %r11686;
	@%p1768 bra 	$L__BB3_1348;
	setp.gt.u32 	%p1769, %r11701, %r11685;
	@%p1769 bra 	$L__BB3_1334;
	setp.lt.u32 	%p1770, %r11701, %r11685;
	@%p1770 bra 	$L__BB3_1348;
	setp.gt.u32 	%p1771, %r11700, %r11684;
	@%p1771 bra 	$L__BB3_1334;
	setp.lt.u32 	%p1772, %r11700, %r11684;
	setp.lt.u32 	%p1773, %r11699, %r11683;
	or.pred  	%p1774, %p1772, %p1773;
	@%p1774 bra 	$L__BB3_1348;
	bra.uni 	$L__BB3_1334;
$L__BB3_1347:
	setp.ge.u32 	%p1760, %r11706, %r11690;
	@%p1760 bra 	$L__BB3_1335;
$L__BB3_1348:
	// begin inline asm
	add.cc.u32 %r7995, %r11699, %r692;
	addc.cc.u32 %r7996, %r11700, %r60;
	addc.cc.u32 %r7997, %r11701, %r55;
	addc.cc.u32 %r7998, %r11702, %r59;
	addc.cc.u32 %r7999, %r11703, %r58;
	addc.cc.u32 %r8000, %r11704, %r57;
	addc.cc.u32 %r8001, %r11705, %r56;
	addc.u32 %r8002, %r11706, %r54;
	
	// end inline asm
	// begin inline asm
	sub.cc.u32 %r11928, %r7995, %r11683;
	subc.cc.u32 %r11929, %r7996, %r11684;
	subc.cc.u32 %r11930, %r7997, %r11685;
	subc.cc.u32 %r11931, %r7998, %r11686;
	subc.cc.u32 %r11932, %r7999, %r11687;
	subc.cc.u32 %r11933, %r8000, %r11688;
	subc.cc.u32 %r11934, %r8001, %r11689;
	subc.u32 %r11935, %r8002, %r11690;
	
	// end inline asm
$L__BB3_1349:
	mul.wide.u32 	%rd10896, %r11920, %r11920;
	shr.u64 	%rd10897, %rd10896, 32;
	mul.wide.u32 	%rd10898, %r11921, %r11920;
	add.s64 	%rd10899, %rd10897, %rd10898;
	shr.u64 	%rd10900, %rd10899, 32;
	mul.wide.u32 	%rd10901, %r11922, %r11920;
	add.s64 	%rd10902, %rd10900, %rd10901;
	shr.u64 	%rd10903, %rd10902, 32;
	mul.wide.u32 	%rd10904, %r11923, %r11920;
	add.s64 	%rd10905, %rd10903, %rd10904;
	shr.u64 	%rd10906, %rd10905, 32;
	mul.wide.u32 	%rd10907, %r11924, %r11920;
	add.s64 	%rd10908, %rd10906, %rd10907;
	shr.u64 	%rd10909, %rd10908, 32;
	mul.wide.u32 	%rd10910, %r11925, %r11920;
	add.s64 	%rd10911, %rd10909, %rd10910;
	shr.u64 	%rd10912, %rd10911, 32;
	mul.wide.u32 	%rd10913, %r11926, %r11920;
	add.s64 	%rd10914, %rd10912, %rd10913;
	shr.u64 	%rd10915, %rd10914, 32;
	mul.wide.u32 	%rd10916, %r11927, %r11920;
	add.s64 	%rd10917, %rd10915, %rd10916;
	shr.u64 	%rd10918, %rd10917, 32;
	and.b64  	%rd10919, %rd10899, 4294967295;
	add.s64 	%rd10920, %rd10898, %rd10919;
	shr.u64 	%rd10921, %rd10920, 32;
	and.b64  	%rd10922, %rd10902, 4294967295;
	mul.wide.u32 	%rd10923, %r11921, %r11921;
	add.s64 	%rd10924, %rd10921, %rd10922;
	add.s64 	%rd10925, %rd10924, %rd10923;
	shr.u64 	%rd10926, %rd10925, 32;
	and.b64  	%rd10927, %rd10905, 4294967295;
	mul.wide.u32 	%rd10928, %r11922, %r11921;
	add.s64 	%rd10929, %rd10926, %rd10927;
	add.s64 	%rd10930, %rd10929, %rd10928;
	shr.u64 	%rd10931, %rd10930, 32;
	and.b64  	%rd10932, %rd10908, 4294967295;
	mul.wide.u32 	%rd10933, %r11923, %r11921;
	add.s64 	%rd10934, %rd10931, %rd10932;
	add.s64 	%rd10935, %rd10934, %rd10933;
	shr.u64 	%rd10936, %rd10935, 32;
	and.b64  	%rd10937, %rd10911, 4294967295;
	mul.wide.u32 	%rd10938, %r11924, %r11921;
	add.s64 	%rd10939, %rd10936, %rd10937;
	add.s64 	%rd10940, %rd10939, %rd10938;
	shr.u64 	%rd10941, %rd10940, 32;
	and.b64  	%rd10942, %rd10914, 4294967295;
	mul.wide.u32 	%rd10943, %r11925, %r11921;
	add.s64 	%rd10944, %rd10941, %rd10942;
	add.s64 	%rd10945, %rd10944, %rd10943;
	shr.u64 	%rd10946, %rd10945, 32;
	and.b64  	%rd10947, %rd10917, 4294967295;
	mul.wide.u32 	%rd10948, %r11926, %r11921;
	add.s64 	%rd10949, %rd10946, %rd10947;
	add.s64 	%rd10950, %rd10949, %rd10948;
	shr.u64 	%rd10951, %rd10950, 32;
	mul.wide.u32 	%rd10952, %r11927, %r11921;
	add.s64 	%rd10953, %rd10951, %rd10918;
	add.s64 	%rd10954, %rd10953, %rd10952;
	shr.u64 	%rd10955, %rd10954, 32;
	and.b64  	%rd10956, %rd10925, 4294967295;
	add.s64 	%rd10957, %rd10901, %rd10956;
	shr.u64 	%rd10958, %rd10957, 32;
	and.b64  	%rd10959, %rd10930, 4294967295;
	add.s64 	%rd10960, %rd10958, %rd10959;
	add.s64 	%rd10961, %rd10960, %rd10928;
	shr.u64 	%rd10962, %rd10961, 32;
	and.b64  	%rd10963, %rd10935, 4294967295;
	mul.wide.u32 	%rd10964, %r11922, %r11922;
	add.s64 	%rd10965, %rd10962, %rd10963;
	add.s64 	%rd10966, %rd10965, %rd10964;
	shr.u64 	%rd10967, %rd10966, 32;
	and.b64  	%rd10968, %rd10940, 4294967295;
	mul.wide.u32 	%rd10969, %r11923, %r11922;
	add.s64 	%rd10970, %rd10967, %rd10968;
	add.s64 	%rd10971, %rd10970, %rd10969;
	shr.u64 	%rd10972, %rd10971, 32;
	and.b64  	%rd10973, %rd10945, 4294967295;
	mul.wide.u32 	%rd10974, %r11924, %r11922;
	add.s64 	%rd10975, %rd10972, %rd10973;
	add.s64 	%rd10976, %rd10975, %rd10974;
	shr.u64 	%rd10977, %rd10976, 32;
	and.b64  	%rd10978, %rd10950, 4294967295;
	mul.wide.u32 	%rd10979, %r11925, %r11922;
	add.s64 	%rd10980, %rd10977, %rd10978;
	add.s64 	%rd10981, %rd10980, %rd10979;
	shr.u64 	%rd10982, %rd10981, 32;
	and.b64  	%rd10983, %rd10954, 4294967295;
	mul.wide.u32 	%rd10984, %r11926, %r11922;
	add.s64 	%rd10985, %rd10982, %rd10983;
	add.s64 	%rd10986, %rd10985, %rd10984;
	shr.u64 	%rd10987, %rd10986, 32;
	mul.wide.u32 	%rd10988, %r11927, %r11922;
	add.s64 	%rd10989, %rd10987, %rd10955;
	add.s64 	%rd10990, %rd10989, %rd10988;
	shr.u64 	%rd10991, %rd10990, 32;
	and.b64  	%rd10992, %rd10961, 4294967295;
	add.s64 	%rd10993, %rd10904, %rd10992;
	shr.u64 	%rd10994, %rd10993, 32;
	and.b64  	%rd10995, %rd10966, 4294967295;
	add.s64 	%rd10996, %rd10994, %rd10995;
	add.s64 	%rd10997, %rd10996, %rd10933;
	shr.u64 	%rd10998, %rd10997, 32;
	and.b64  	%rd10999, %rd10971, 4294967295;
	add.s64 	%rd11000, %rd10998, %rd10999;
	add.s64 	%rd11001, %rd11000, %rd10969;
	shr.u64 	%rd11002, %rd11001, 32;
	and.b64  	%rd11003, %rd10976, 4294967295;
	mul.wide.u32 	%rd11004, %r11923, %r11923;
	add.s64 	%rd11005, %rd11002, %rd11003;
	add.s64 	%rd11006, %rd11005, %rd11004;
	shr.u64 	%rd11007, %rd11006, 32;
	and.b64  	%rd11008, %rd10981, 4294967295;
	mul.wide.u32 	%rd11009, %r11924, %r11923;
	add.s64 	%rd11010, %rd11007, %rd11008;
	add.s64 	%rd11011, %rd11010, %rd11009;
	shr.u64 	%rd11012, %rd11011, 32;
	and.b64  	%rd11013, %rd10986, 4294967295;
	mul.wide.u32 	%rd11014, %r11925, %r11923;
	add.s64 	%rd11015, %rd11012, %rd11013;
	add.s64 	%rd11016, %rd11015, %rd11014;
	shr.u64 	%rd11017, %rd11016, 32;
	and.b64  	%rd11018, %rd10990, 4294967295;
	mul.wide.u32 	%rd11019, %r11926, %r11923;
	add.s64 	%rd11020, %rd11017, %rd11018;
	add.s64 	%rd11021, %rd11020, %rd11019;
	shr.u64 	%rd11022, %rd11021, 32;
	mul.wide.u32 	%rd11023, %r11927, %r11923;
	add.s64 	%rd11024, %rd11022, %rd10991;
	add.s64 	%rd11025, %rd11024, %rd11023;
	shr.u64 	%rd11026, %rd11025, 32;
	and.b64  	%rd11027, %rd10997, 4294967295;
	add.s64 	%rd11028, %rd10907, %rd11027;
	shr.u64 	%rd11029, %rd11028, 32;
	and.b64  	%rd11030, %rd11001, 4294967295;
	add.s64 	%rd11031, %rd11029, %rd11030;
	add.s64 	%rd11032, %rd11031, %rd10938;
	shr.u64 	%rd11033, %rd11032, 32;
	and.b64  	%rd11034, %rd11006, 4294967295;
	add.s64 	%rd11035, %rd11033, %rd11034;
	add.s64 	%rd11036, %rd11035, %rd10974;
	shr.u64 	%rd11037, %rd11036, 32;
	and.b64  	%rd11038, %rd11011, 4294967295;
	add.s64 	%rd11039, %rd11037, %rd11038;
	add.s64 	%rd11040, %rd11039, %rd11009;
	shr.u64 	%rd11041, %rd11040, 32;
	and.b64  	%rd11042, %rd11016, 4294967295;
	mul.wide.u32 	%rd11043, %r11924, %r11924;
	add.s64 	%rd11044, %rd11041, %rd11042;
	add.s64 	%rd11045, %rd11044, %rd11043;
	shr.u64 	%rd11046, %rd11045, 32;
	and.b64  	%rd11047, %rd11021, 4294967295;
	mul.wide.u32 	%rd11048, %r11925, %r11924;
	add.s64 	%rd11049, %rd11046, %rd11047;
	add.s64 	%rd11050, %rd11049, %rd11048;
	shr.u64 	%rd11051, %rd11050, 32;
	and.b64  	%rd11052, %rd11025, 4294967295;
	mul.wide.u32 	%rd11053, %r11926, %r11924;
	add.s64 	%rd11054, %rd11051, %rd11052;
	add.s64 	%rd11055, %rd11054, %rd11053;
	shr.u64 	%rd11056, %rd11055, 32;
	mul.wide.u32 	%rd11057, %r11927, %r11924;
	add.s64 	%rd11058, %rd11056, %rd11026;
	add.s64 	%rd11059, %rd11058, %rd11057;
	shr.u64 	%rd11060, %rd11059, 32;
	and.b64  	%rd11061, %rd11032, 4294967295;
	add.s64 	%rd11062, %rd10910, %rd11061;
	shr.u64 	%rd11063, %rd11062, 32;
	and.b64  	%rd11064, %rd11036, 4294967295;
	add.s64 	%rd11065, %rd11063, %rd11064;
	add.s64 	%rd11066, %rd11065, %rd10943;
	shr.u64 	%rd11067, %rd11066, 32;
	and.b64  	%rd11068, %rd11040, 4294967295;
	add.s64 	%rd11069, %rd11067, %rd11068;
	add.s64 	%rd11070, %rd11069, %rd10979;
	shr.u64 	%rd11071, %rd11070, 32;
	and.b64  	%rd11072, %rd11045, 4294967295;
	add.s64 	%rd11073, %rd11071, %rd11072;
	add.s64 	%rd11074, %rd11073, %rd11014;
	shr.u64 	%rd11075, %rd11074, 32;
	and.b64  	%rd11076, %rd11050, 4294967295;
	add.s64 	%rd11077, %rd11075, %rd11076;
	add.s64 	%rd11078, %rd11077, %rd11048;
	shr.u64 	%rd11079, %rd11078, 32;
	and.b64  	%rd11080, %rd11055, 4294967295;
	mul.wide.u32 	%rd11081, %r11925, %r11925;
	add.s64 	%rd11082, %rd11079, %rd11080;
	add.s64 	%rd11083, %rd11082, %rd11081;
	shr.u64 	%rd11084, %rd11083, 32;
	and.b64  	%rd11085, %rd11059, 4294967295;
	mul.wide.u32 	%rd11086, %r11926, %r11925;
	add.s64 	%rd11087, %rd11084, %rd11085;
	add.s64 	%rd11088, %rd11087, %rd11086;
	shr.u64 	%rd11089, %rd11088, 32;
	mul.wide.u32 	%rd11090, %r11927, %r11925;
	add.s64 	%rd11091, %rd11089, %rd11060;
	add.s64 	%rd11092, %rd11091, %rd11090;
	shr.u64 	%rd11093, %rd11092, 32;
	and.b64  	%rd11094, %rd11066, 4294967295;
	add.s64 	%rd11095, %rd10913, %rd11094;
	shr.u64 	%rd11096, %rd11095, 32;
	and.b64  	%rd11097, %rd11070, 4294967295;
	add.s64 	%rd11098, %rd11096, %rd11097;
	add.s64 	%rd11099, %rd11098, %rd10948;
	shr.u64 	%rd11100, %rd11099, 32;
	and.b64  	%rd11101, %rd11074, 4294967295;
	add.s64 	%rd11102, %rd11100, %rd11101;
	add.s64 	%rd11103, %rd11102, %rd10984;
	shr.u64 	%rd11104, %rd11103, 32;
	and.b64  	%rd11105, %rd11078, 4294967295;
	add.s64 	%rd11106, %rd11104, %rd11105;
	add.s64 	%rd11107, %rd11106, %rd11019;
	shr.u64 	%rd11108, %rd11107, 32;
	and.b64  	%rd11109, %rd11083, 4294967295;
	add.s64 	%rd11110, %rd11108, %rd11109;
	add.s64 	%rd11111, %rd11110, %rd11053;
	shr.u64 	%rd11112, %rd11111, 32;
	and.b64  	%rd11113, %rd11088, 4294967295;
	add.s64 	%rd11114, %rd11112, %rd11113;
	add.s64 	%rd11115, %rd11114, %rd11086;
	shr.u64 	%rd11116, %rd11115, 32;
	and.b64  	%rd11117, %rd11092, 4294967295;
	mul.wide.u32 	%rd11118, %r11926, %r11926;
	add.s64 	%rd11119, %rd11116, %rd11117;
	add.s64 	%rd11120, %rd11119, %rd11118;
	shr.u64 	%rd11121, %rd11120, 32;
	mul.wide.u32 	%rd11122, %r11927, %r11926;
	add.s64 	%rd11123, %rd11121, %rd11093;
	add.s64 	%rd11124, %rd11123, %rd11122;
	shr.u64 	%rd11125, %rd11124, 32;
	and.b64  	%rd11126, %rd11099, 4294967295;
	add.s64 	%rd11127, %rd10916, %rd11126;
	shr.u64 	%rd11128, %rd11127, 32;
	and.b64  	%rd11129, %rd11103, 4294967295;
	add.s64 	%rd11130, %rd11128, %rd11129;
	add.s64 	%rd11131, %rd11130, %rd10952;
	shr.u64 	%rd11132, %rd11131, 32;
	and.b64  	%rd11133, %rd11107, 4294967295;
	add.s64 	%rd11134, %rd11132, %rd11133;
	add.s64 	%rd11135, %rd11134, %rd10988;
	shr.u64 	%rd11136, %rd11135, 32;
	and.b64  	%rd11137, %rd11111, 4294967295;
	add.s64 	%rd11138, %rd11136, %rd11137;
	add.s64 	%rd11139, %rd11138, %rd11023;
	shr.u64 	%rd11140, %rd11139, 32;
	and.b64  	%rd11141, %rd11115, 4294967295;
	add.s64 	%rd11142, %rd11140, %rd11141;
	add.s64 	%rd11143, %rd11142, %rd11057;
	shr.u64 	%rd11144, %rd11143, 32;
	and.b64  	%rd11145, %rd11120, 4294967295;
	add.s64 	%rd11146, %rd11144, %rd11145;
	add.s64 	%rd11147, %rd11146, %rd11090;
	shr.u64 	%rd11148, %rd11147, 32;
	and.b64  	%rd11149, %rd11124, 4294967295;
	add.s64 	%rd11150, %rd11148, %rd11149;
	add.s64 	%rd11151, %rd11150, %rd11122;
	shr.u64 	%rd11152, %rd11151, 32;
	mul.wide.u32 	%rd11153, %r11927, %r11927;
	add.s64 	%rd11154, %rd11152, %rd11125;
	add.s64 	%rd11155, %rd11154, %rd11153;
	shr.u64 	%rd11156, %rd11155, 32;
	{ .reg .b32 tmp; mov.b64 {tmp, %r8067}, %rd11155; }
	and.b64  	%rd11157, %rd11131, 4294967295;
	mul.lo.s64 	%rd11158, %rd11157, 977;
	and.b64  	%rd11159, %rd10896, 4294967293;
	and.b64  	%rd11160, %rd11158, 4294967295;
	add.s64 	%rd31279, %rd11160, %rd11159;
	shr.u64 	%rd11161, %rd11158, 32;
	shr.u64 	%rd11162, %rd31279, 32;
	add.s64 	%rd11163, %rd11162, %rd11161;
	and.b64  	%rd11164, %rd11135, 4294967295;
	mul.lo.s64 	%rd11165, %rd11164, 977;
	and.b64  	%rd11166, %rd10920, 4294967295;
	and.b64  	%rd11167, %rd11165, 4294967295;
	add.s64 	%rd11168, %rd11163, %rd11166;
	add.s64 	%rd11169, %rd11168, %rd11167;
	add.s64 	%rd31280, %rd11169, %rd11157;
	shr.u64 	%rd11170, %rd11165, 32;
	shr.u64 	%rd11171, %rd31280, 32;
	add.s64 	%rd11172, %rd11171, %rd11170;
	and.b64  	%rd11173, %rd11139, 4294967295;
	mul.lo.s64 	%rd11174, %rd11173, 977;
	and.b64  	%rd11175, %rd10957, 4294967295;
	and.b64  	%rd11176, %rd11174, 4294967295;
	add.s64 	%rd11177, %rd11172, %rd11175;
	add.s64 	%rd11178, %rd11177, %rd11176;
	add.s64 	%rd31281, %rd11178, %rd11164;
	shr.u64 	%rd11179, %rd11174, 32;
	shr.u64 	%rd11180, %rd31281, 32;
	add.s64 	%rd11181, %rd11180, %rd11179;
	and.b64  	%rd11182, %rd11143, 4294967295;
	mul.lo.s64 	%rd11183, %rd11182, 977;
	and.b64  	%rd11184, %rd10993, 4294967295;
	and.b64  	%rd11185, %rd11183, 4294967295;
	add.s64 	%rd11186, %rd11181, %rd11184;
	add.s64 	%rd11187, %rd11186, %rd11185;
	add.s64 	%rd31282, %rd11187, %rd11173;
	shr.u64 	%rd11188, %rd11183, 32;
	shr.u64 	%rd11189, %rd31282, 32;
	add.s64 	%rd11190, %rd11189, %rd11188;
	and.b64  	%rd11191, %rd11147, 4294967295;
	mul.lo.s64 	%rd11192, %rd11191, 977;
	and.b64  	%rd11193, %rd11028, 4294967295;
	and.b64  	%rd11194, %rd11192, 4294967295;
	add.s64 	%rd11195, %rd11190, %rd11193;
	add.s64 	%rd11196, %rd11195, %rd11194;
	add.s64 	%rd31283, %rd11196, %rd11182;
	shr.u64 	%rd11197, %rd11192, 32;
	shr.u64 	%rd11198, %rd31283, 32;
	add.s64 	%rd11199, %rd11198, %rd11197;
	and.b64  	%rd11200, %rd11151, 4294967295;
	mul.lo.s64 	%rd11201, %rd11200, 977;
	and.b64  	%rd11202, %rd11062, 4294967295;
	and.b64  	%rd11203, %rd11201, 4294967295;
	add.s64 	%rd11204, %rd11199, %rd11202;
	add.s64 	%rd11205, %rd11204, %rd11203;
	add.s64 	%rd31284, %rd11205, %rd11191;
	shr.u64 	%rd11206, %rd11201, 32;
	shr.u64 	%rd11207, %rd31284, 32;
	add.s64 	%rd11208, %rd11207, %rd11206;
	and.b64  	%rd11209, %rd11155, 4294967295;
	mul.lo.s64 	%rd11210, %rd11209, 977;
	and.b64  	%rd11211, %rd11095, 4294967295;
	and.b64  	%rd11212, %rd11210, 4294967295;
	add.s64 	%rd11213, %rd11208, %rd11211;
	add.s64 	%rd11214, %rd11213, %rd11212;
	add.s64 	%rd31285, %rd11214, %rd11200;
	shr.u64 	%rd11215, %rd11210, 32;
	shr.u64 	%rd11216, %rd31285, 32;
	add.s64 	%rd11217, %rd11216, %rd11215;
	mul.lo.s64 	%rd11218, %rd11156, 977;
	and.b64  	%rd11219, %rd11127, 4294967295;
	and.b64  	%rd11220, %rd11218, 4294967295;
	add.s64 	%rd11221, %rd11217, %rd11219;
	add.s64 	%rd11222, %rd11221, %rd11220;
	add.s64 	%rd31286, %rd11222, %rd11209;
	shr.u64 	%rd11223, %rd11218, 32;
	shr.u64 	%rd11224, %rd31286, 32;
	cvt.u32.u64 	%r8068, %rd11224;
	cvt.u32.u64 	%r8069, %rd11223;
	add.s32 	%r8070, %r8068, %r8069;
	add.s32 	%r1661, %r8070, %r8067;
	setp.eq.s32 	%p1776, %r1661, 0;
	mov.pred 	%p4437, 0;
	@%p1776 bra 	$L__BB3_1357;
	cvt.u64.u32 	%rd11225, %r1661;
	mul.wide.u32 	%rd11226, %r1661, 977;
	shr.u64 	%rd11227, %rd11226, 32;
	and.b64  	%rd11228, %rd31279, 4294967295;
	and.b64  	%rd11229, %rd11226, 4294967295;
	add.s64 	%rd31279, %rd11229, %rd11228;
	shr.u64 	%rd11230, %rd31279, 32;
	and.b64  	%rd11231, %rd31280, 4294967295;
	add.s64 	%rd11232, %rd11227, %rd11231;
	add.s64 	%rd11233, %rd11232, %rd11225;
	add.s64 	%rd31280, %rd11233, %rd11230;
	setp.lt.u64 	%p1778, %rd31280, 4294967296;
	@%p1778 bra 	$L__BB3_1357;
	shr.u64 	%rd11234, %rd31280, 32;
	and.b64  	%rd11235, %rd31281, 4294967295;
	add.s64 	%rd31281, %rd11234, %rd11235;
	setp.lt.u64 	%p1780, %rd31281, 4294967296;
	@%p1780 bra 	$L__BB3_1357;
	shr.u64 	%rd11236, %rd31281, 32;
	and.b64  	%rd11237, %rd31282, 4294967295;
	add.s64 	%rd31282, %rd11236, %rd11237;
	setp.lt.u64 	%p1782, %rd31282, 4294967296;
	@%p1782 bra 	$L__BB3_1357;
	shr.u64 	%rd11239, %rd31282, 32;
	and.b64  	%rd11240, %rd31283, 4294967295;
	add.s64 	%rd31283, %rd11239, %rd11240;
	setp.lt.u64 	%p1784, %rd31283, 4294967296;
	mov.b64 	%rd31282, 4294967296;
	@%p1784 bra 	$L__BB3_1357;
	shr.u64 	%rd11242, %rd31283, 32;
	and.b64  	%rd11243, %rd31284, 4294967295;
	add.s64 	%rd31284, %rd11242, %rd11243;
	setp.lt.u64 	%p1786, %rd31284, 4294967296;
	mov.b64 	%rd31282, 4294967296;
	mov.u64 	%rd31283, %rd31282;
	@%p1786 bra 	$L__BB3_1357;
	shr.u64 	%rd11245, %rd31284, 32;
	and.b64  	%rd11246, %rd31285, 4294967295;
	add.s64 	%rd31285, %rd11245, %rd11246;
	setp.lt.u64 	%p1788, %rd31285, 4294967296;
	mov.b64 	%rd31282, 4294967296;
	mov.u64 	%rd31284, %rd31282;
	@%p1788 bra 	$L__BB3_1357;
	shr.u64 	%rd11248, %rd31285, 32;
	and.b64  	%rd11249, %rd31286, 4294967295;
	add.s64 	%rd11250, %rd11248, %rd11249;
	setp.gt.u64 	%p4437, %rd11250, 4294967295;
	min.u64 	%rd31286, %rd11250, 4294967296;
	mov.b64 	%rd31282, 4294967296;
	mov.u64 	%rd31283, %rd31282;
	mov.u64 	%rd31285, %rd31282;
$L__BB3_1357:
	cvt.u32.u64 	%r11951, %rd31286;
	cvt.u32.u64 	%r11950, %rd31285;
	cvt.u32.u64 	%r11949, %rd31284;
	cvt.u32.u64 	%r11948, %rd31283;
	cvt.u32.u64 	%r11947, %rd31282;
	cvt.u32.u64 	%r11946, %rd31281;
	cvt.u32.u64 	%r11945, %rd31280;
	cvt.u32.u64 	%r11944, %rd31279;
	setp.lt.u32 	%p1789, %r54, %r11951;
	or.pred  	%p1790, %p4437, %p1789;
	@%p1790 bra 	$L__BB3_1371;
	setp.gt.u32 	%p1791, %r54, %r11951;
	@%p1791 bra 	$L__BB3_1372;
	setp.lt.u32 	%p1792, %r56, %r11950;
	@%p1792 bra 	$L__BB3_1371;
	setp.gt.u32 	%p1793, %r56, %r11950;
	@%p1793 bra 	$L__BB3_1372;
	setp.lt.u32 	%p1794, %r57, %r11949;
	@%p1794 bra 	$L__BB3_1371;
	setp.gt.u32 	%p1795, %r57, %r11949;
	@%p1795 bra 	$L__BB3_1372;
	setp.lt.u32 	%p1796, %r58, %r11948;
	@%p1796 bra 	$L__BB3_1371;
	setp.gt.u32 	%p1797, %r58, %r11948;
	@%p1797 bra 	$L__BB3_1372;
	setp.lt.u32 	%p1798, %r59, %r11947;
	@%p1798 bra 	$L__BB3_1371;
	setp.gt.u32 	%p1799, %r59, %r11947;
	@%p1799 bra 	$L__BB3_1372;
	setp.lt.u32 	%p1800, %r55, %r11946;
	@%p1800 bra 	$L__BB3_1371;
	setp.gt.u32 	%p1801, %r55, %r11946;
	@%p1801 bra 	$L__BB3_1372;
	setp.lt.u32 	%p1802, %r60, %r11945;
	@%p1802 bra 	$L__BB3_1371;
	setp.gt.u32 	%p1803, %r60, %r11945;
	setp.gt.u32 	%p1804, %r692, %r11944;
	or.pred  	%p1805, %p1803, %p1804;
	@%p1805 bra 	$L__BB3_1372;
$L__BB3_1371:
	// begin inline asm
	sub.cc.u32 %r11944, %r11944, %r692;
	subc.cc.u32 %r11945, %r11945, %r60;
	subc.cc.u32 %r11946, %r11946, %r55;
	subc.cc.u32 %r11947, %r11947, %r59;
	subc.cc.u32 %r11948, %r11948, %r58;
	subc.cc.u32 %r11949, %r11949, %r57;
	subc.cc.u32 %r11950, %r11950, %r56;
	subc.u32 %r11951, %r11951, %r54;
	
	// end inline asm
$L__BB3_1372:
	setp.gt.u32 	%p1806, %r11951, %r54;
	@%p1806 bra 	$L__BB3_1385;
	bra.uni 	$L__BB3_1386;
$L__BB3_1373:
	setp.gt.u32 	%p1808, %r11950, %r56;
	@%p1808 bra 	$L__BB3_1385;
	setp.lt.u32 	%p1809, %r11950, %r56;
	@%p1809 bra 	$L__BB3_1387;
	setp.gt.u32 	%p1810, %r11949, %r57;
	@%p1810 bra 	$L__BB3_1385;
	setp.lt.u32 	%p1811, %r11949, %r57;
	@%p1811 bra 	$L__BB3_1387;
	setp.gt.u32 	%p1812, %r11948, %r58;
	@%p1812 bra 	$L__BB3_1385;
	setp.lt.u32 	%p1813, %r11948, %r58;
	@%p1813 bra 	$L__BB3_1387;
	setp.gt.u32 	%p1814, %r11947, %r59;
	@%p1814 bra 	$L__BB3_1385;
	setp.lt.u32 	%p1815, %r11947, %r59;
	@%p1815 bra 	$L__BB3_1387;
	setp.gt.u32 	%p1816, %r11946, %r55;
	@%p1816 bra 	$L__BB3_1385;
	setp.lt.u32 	%p1817, %r11946, %r55;
	@%p1817 bra 	$L__BB3_1387;
	setp.gt.u32 	%p1818, %r11945, %r60;
	@%p1818 bra 	$L__BB3_1385;
	setp.lt.u32 	%p1819, %r11945, %r60;
	setp.lt.u32 	%p1820, %r11944, %r692;
	or.pred  	%p1821, %p1819, %p1820;
	@%p1821 bra 	$L__BB3_1387;
$L__BB3_1385:
	// begin inline asm
	sub.cc.u32 %r11944, %r11944, %r692;
	subc.cc.u32 %r11945, %r11945, %r60;
	subc.cc.u32 %r11946, %r11946, %r55;
	subc.cc.u32 %r11947, %r11947, %r59;
	subc.cc.u32 %r11948, %r11948, %r58;
	subc.cc.u32 %r11949, %r11949, %r57;
	subc.cc.u32 %r11950, %r11950, %r56;
	subc.u32 %r11951, %r11951, %r54;
	
	// end inline asm
	bra.uni 	$L__BB3_1387;
$L__BB3_1386:
	setp.lt.u32 	%p1807, %r11951, %r54;
	@%p1807 bra 	$L__BB3_1387;
	bra.uni 	$L__BB3_1373;
$L__BB3_1387:
	mul.wide.u32 	%rd11252, %r11920, %r11944;
	shr.u64 	%rd11253, %rd11252, 32;
	mul.wide.u32 	%rd11254, %r11921, %r11944;
	add.s64 	%rd11255, %rd11253, %rd11254;
	shr.u64 	%rd11256, %rd11255, 32;
	mul.wide.u32 	%rd11257, %r11922, %r11944;
	add.s64 	%rd11258, %rd11256, %rd11257;
	shr.u64 	%rd11259, %rd11258, 32;
	mul.wide.u32 	%rd11260, %r11923, %r11944;
	add.s64 	%rd11261, %rd11259, %rd11260;
	shr.u64 	%rd11262, %rd11261, 32;
	mul.wide.u32 	%rd11263, %r11924, %r11944;
	add.s64 	%rd11264, %rd11262, %rd11263;
	shr.u64 	%rd11265, %rd11264, 32;
	mul.wide.u32 	%rd11266, %r11925, %r11944;
	add.s64 	%rd11267, %rd11265, %rd11266;
	shr.u64 	%rd11268, %rd11267, 32;
	mul.wide.u32 	%rd11269, %r11926, %r11944;
	add.s64 	%rd11270, %rd11268, %rd11269;
	shr.u64 	%rd11271, %rd11270, 32;
	mul.wide.u32 	%rd11272, %r11927, %r11944;
	add.s64 	%rd11273, %rd11271, %rd11272;
	shr.u64 	%rd11274, %rd11273, 32;
	and.b64  	%rd11275, %rd11255, 4294967295;
	mul.wide.u32 	%rd11276, %r11920, %r11945;
	add.s64 	%rd11277, %rd11276, %rd11275;
	shr.u64 	%rd11278, %rd11277, 32;
	and.b64  	%rd11279, %rd11258, 4294967295;
	mul.wide.u32 	%rd11280, %r11921, %r11945;
	add.s64 	%rd11281, %rd11278, %rd11279;
	add.s64 	%rd11282, %rd11281, %rd11280;
	shr.u64 	%rd11283, %rd11282, 32;
	and.b64  	%rd11284, %rd11261, 4294967295;
	mul.wide.u32 	%rd11285, %r11922, %r11945;
	add.s64 	%rd11286, %rd11283, %rd11284;
	add.s64 	%rd11287, %rd11286, %rd11285;
	shr.u64 	%rd11288, %rd11287, 32;
	and.b64  	%rd11289, %rd11264, 4294967295;
	mul.wide.u32 	%rd11290, %r11923, %r11945;
	add.s64 	%rd11291, %rd11288, %rd11289;
	add.s64 	%rd11292, %rd11291, %rd11290;
	shr.u64 	%rd11293, %rd11292, 32;
	and.b64  	%rd11294, %rd11267, 4294967295;
	mul.wide.u32 	%rd11295, %r11924, %r11945;
	add.s64 	%rd11296, %rd11293, %rd11294;
	add.s64 	%rd11297, %rd11296, %rd11295;
	shr.u64 	%rd11298, %rd11297, 32;
	and.b64  	%rd11299, %rd11270, 4294967295;
	mul.wide.u32 	%rd11300, %r11925, %r11945;
	add.s64 	%rd11301, %rd11298, %rd11299;
	add.s64 	%rd11302, %rd11301, %rd11300;
	shr.u64 	%rd11303, %rd11302, 32;
	and.b64  	%rd11304, %rd11273, 4294967295;
	mul.wide.u32 	%rd11305, %r11926, %r11945;
	add.s64 	%rd11306, %rd11303, %rd11304;
	add.s64 	%rd11307, %rd11306, %rd11305;
	shr.u64 	%rd11308, %rd11307, 32;
	mul.wide.u32 	%rd11309, %r11927, %r11945;
	add.s64 	%rd11310, %rd11308, %rd11274;
	add.s64 	%rd11311, %rd11310, %rd11309;
	shr.u64 	%rd11312, %rd11311, 32;
	and.b64  	%rd11313, %rd11282, 4294967295;
	mul.wide.u32 	%rd11314, %r11920, %r11946;
	add.s64 	%rd11315, %rd11314, %rd11313;
	shr.u64 	%rd11316, %rd11315, 32;
	and.b64  	%rd11317, %rd11287, 4294967295;
	mul.wide.u32 	%rd11318, %r11921, %r11946;
	add.s64 	%rd11319, %rd11316, %rd11317;
	add.s64 	%rd11320, %rd11319, %rd11318;
	shr.u64 	%rd11321, %rd11320, 32;
	and.b64  	%rd11322, %rd11292, 4294967295;
	mul.wide.u32 	%rd11323, %r11922, %r11946;
	add.s64 	%rd11324, %rd11321, %rd11322;
	add.s64 	%rd11325, %rd11324, %rd11323;
	shr.u64 	%rd11326, %rd11325, 32;
	and.b64  	%rd11327, %rd11297, 4294967295;
	mul.wide.u32 	%rd11328, %r11923, %r11946;
	add.s64 	%rd11329, %rd11326, %rd11327;
	add.s64 	%rd11330, %rd11329, %rd11328;
	shr.u64 	%rd11331, %rd11330, 32;
	and.b64  	%rd11332, %rd11302, 4294967295;
	mul.wide.u32 	%rd11333, %r11924, %r11946;
	add.s64 	%rd11334, %rd11331, %rd11332;
	add.s64 	%rd11335, %rd11334, %rd11333;
	shr.u64 	%rd11336, %rd11335, 32;
	and.b64  	%rd11337, %rd11307, 4294967295;
	mul.wide.u32 	%rd11338, %r11925, %r11946;
	add.s64 	%rd11339, %rd11336, %rd11337;
	add.s64 	%rd11340, %rd11339, %rd11338;
	shr.u64 	%rd11341, %rd11340, 32;
	and.b64  	%rd11342, %rd11311, 4294967295;
	mul.wide.u32 	%rd11343, %r11926, %r11946;
	add.s64 	%rd11344, %rd11341, %rd11342;
	add.s64 	%rd11345, %rd11344, %rd11343;
	shr.u64 	%rd11346, %rd11345, 32;
	mul.wide.u32 	%rd11347, %r11927, %r11946;
	add.s64 	%rd11348, %rd11346, %rd11312;
	add.s64 	%rd11349, %rd11348, %rd11347;
	shr.u64 	%rd11350, %rd11349, 32;
	and.b64  	%rd11351, %rd11320, 4294967295;
	mul.wide.u32 	%rd11352, %r11920, %r11947;
	add.s64 	%rd11353, %rd11352, %rd11351;
	shr.u64 	%rd11354, %rd11353, 32;
	and.b64  	%rd11355, %rd11325, 4294967295;
	mul.wide.u32 	%rd11356, %r11921, %r11947;
	add.s64 	%rd11357, %rd11354, %rd11355;
	add.s64 	%rd11358, %rd11357, %rd11356;
	shr.u64 	%rd11359, %rd11358, 32;
	and.b64  	%rd11360, %rd11330, 4294967295;
	mul.wide.u32 	%rd11361, %r11922, %r11947;
	add.s64 	%rd11362, %rd11359, %rd11360;
	add.s64 	%rd11363, %rd11362, %rd11361;
	shr.u64 	%rd11364, %rd11363, 32;
	and.b64  	%rd11365, %rd11335, 4294967295;
	mul.wide.u32 	%rd11366, %r11923, %r11947;
	add.s64 	%rd11367, %rd11364, %rd11365;
	add.s64 	%rd11368, %rd11367, %rd11366;
	shr.u64 	%rd11369, %rd11368, 32;
	and.b64  	%rd11370, %rd11340, 4294967295;
	mul.wide.u32 	%rd11371, %r11924, %r11947;
	add.s64 	%rd11372, %rd11369, %rd11370;
	add.s64 	%rd11373, %rd11372, %rd11371;
	shr.u64 	%rd11374, %rd11373, 32;
	and.b64  	%rd11375, %rd11345, 4294967295;
	mul.wide.u32 	%rd11376, %r11925, %r11947;
	add.s64 	%rd11377, %rd11374, %rd11375;
	add.s64 	%rd11378, %rd11377, %rd11376;
	shr.u64 	%rd11379, %rd11378, 32;
	and.b64  	%rd11380, %rd11349, 4294967295;
	mul.wide.u32 	%rd11381, %r11926, %r11947;
	add.s64 	%rd11382, %rd11379, %rd11380;
	add.s64 	%rd11383, %rd11382, %rd11381;
	shr.u64 	%rd11384, %rd11383, 32;
	mul.wide.u32 	%rd11385, %r11927, %r11947;
	add.s64 	%rd11386, %rd11384, %rd11350;
	add.s64 	%rd11387, %rd11386, %rd11385;
	shr.u64 	%rd11388, %rd11387, 32;
	and.b64  	%rd11389, %rd11358, 4294967295;
	mul.wide.u32 	%rd11390, %r11920, %r11948;
	add.s64 	%rd11391, %rd11390, %rd11389;
	shr.u64 	%rd11392, %rd11391, 32;
	and.b64  	%rd11393, %rd11363, 4294967295;
	mul.wide.u32 	%rd11394, %r11921, %r11948;
	add.s64 	%rd11395, %rd11392, %rd11393;
	add.s64 	%rd11396, %rd11395, %rd11394;
	shr.u64 	%rd11397, %rd11396, 32;
	and.b64  	%rd11398, %rd11368, 4294967295;
	mul.wide.u32 	%rd11399, %r11922, %r11948;
	add.s64 	%rd11400, %rd11397, %rd11398;
	add.s64 	%rd11401, %rd11400, %rd11399;
	shr.u64 	%rd11402, %rd11401, 32;
	and.b64  	%rd11403, %rd11373, 4294967295;
	mul.wide.u32 	%rd11404, %r11923, %r11948;
	add.s64 	%rd11405, %rd11402, %rd11403;
	add.s64 	%rd11406, %rd11405, %rd11404;
	shr.u64 	%rd11407, %rd11406, 32;
	and.b64  	%rd11408, %rd11378, 4294967295;
	mul.wide.u32 	%rd11409, %r11924, %r11948;
	add.s64 	%rd11410, %rd11407, %rd11408;
	add.s64 	%rd11411, %rd11410, %rd11409;
	shr.u64 	%rd11412, %rd11411, 32;
	and.b64  	%rd11413, %rd11383, 4294967295;
	mul.wide.u32 	%rd11414, %r11925, %r11948;
	add.s64 	%rd11415, %rd11412, %rd11413;
	add.s64 	%rd11416, %rd11415, %rd11414;
	shr.u64 	%rd11417, %rd11416, 32;
	and.b64  	%rd11418, %rd11387, 4294967295;
	mul.wide.u32 	%rd11419, %r11926, %r11948;
	add.s64 	%rd11420, %rd11417, %rd11418;
	add.s64 	%rd11421, %rd11420, %rd11419;
	shr.u64 	%rd11422, %rd11421, 32;
	mul.wide.u32 	%rd11423, %r11927, %r11948;
	add.s64 	%rd11424, %rd11422, %rd11388;
	add.s64 	%rd11425, %rd11424, %rd11423;
	shr.u64 	%rd11426, %rd11425, 32;
	and.b64  	%rd11427, %rd11396, 4294967295;
	mul.wide.u32 	%rd11428, %r11920, %r11949;
	add.s64 	%rd11429, %rd11428, %rd11427;
	shr.u64 	%rd11430, %rd11429, 32;
	and.b64  	%rd11431, %rd11401, 4294967295;
	mul.wide.u32 	%rd11432, %r11921, %r11949;
	add.s64 	%rd11433, %rd11430, %rd11431;
	add.s64 	%rd11434, %rd11433, %rd11432;
	shr.u64 	%rd11435, %rd11434, 32;
	and.b64  	%rd11436, %rd11406, 4294967295;
	mul.wide.u32 	%rd11437, %r11922, %r11949;
	add.s64 	%rd11438, %rd11435, %rd11436;
	add.s64 	%rd11439, %rd11438, %rd11437;
	shr.u64 	%rd11440, %rd11439, 32;
	and.b64  	%rd11441, %rd11411, 4294967295;
	mul.wide.u32 	%rd11442, %r11923, %r11949;
	add.s64 	%rd11443, %rd11440, %rd11441;
	add.s64 	%rd11444, %rd11443, %rd11442;
	shr.u64 	%rd11445, %rd11444, 32;
	and.b64  	%rd11446, %rd11416, 4294967295;
	mul.wide.u32 	%rd11447, %r11924, %r11949;
	add.s64 	%rd11448, %rd11445, %rd11446;
	add.s64 	%rd11449, %rd11448, %rd11447;
	shr.u64 	%rd11450, %rd11449, 32;
	and.b64  	%rd11451, %rd11421, 4294967295;
	mul.wide.u32 	%rd11452, %r11925, %r11949;
	add.s64 	%rd11453, %rd11450, %rd11451;
	add.s64 	%rd11454, %rd11453, %rd11452;
	shr.u64 	%rd11455, %rd11454, 32;
	and.b64  	%rd11456, %rd11425, 4294967295;
	mul.wide.u32 	%rd11457, %r11926, %r11949;
	add.s64 	%rd11458, %rd11455, %rd11456;
	add.s64 	%rd11459, %rd11458, %rd11457;
	shr.u64 	%rd11460, %rd11459, 32;
	mul.wide.u32 	%rd11461, %r11927, %r11949;
	add.s64 	%rd11462, %rd11460, %rd11426;
	add.s64 	%rd11463, %rd11462, %rd11461;
	shr.u64 	%rd11464, %rd11463, 32;
	and.b64  	%rd11465, %rd11434, 4294967295;
	mul.wide.u32 	%rd11466, %r11920, %r11950;
	add.s64 	%rd11467, %rd11466, %rd11465;
	shr.u64 	%rd11468, %rd11467, 32;
	and.b64  	%rd11469, %rd11439, 4294967295;
	mul.wide.u32 	%rd11470, %r11921, %r11950;
	add.s64 	%rd11471, %rd11468, %rd11469;
	add.s64 	%rd11472, %rd11471, %rd11470;
	shr.u64 	%rd11473, %rd11472, 32;
	and.b64  	%rd11474, %rd11444, 4294967295;
	mul.wide.u32 	%rd11475, %r11922, %r11950;
	add.s64 	%rd11476, %rd11473, %rd11474;
	add.s64 	%rd11477, %rd11476, %rd11475;
	shr.u64 	%rd11478, %rd11477, 32;
	and.b64  	%rd11479, %rd11449, 4294967295;
	mul.wide.u32 	%rd11480, %r11923, %r11950;
	add.s64 	%rd11481, %rd11478, %rd11479;
	add.s64 	%rd11482, %rd11481, %rd11480;
	shr.u64 	%rd11483, %rd11482, 32;
	and.b64  	%rd11484, %rd11454, 4294967295;
	mul.wide.u32 	%rd11485, %r11924, %r11950;
	add.s64 	%rd11486, %rd11483, %rd11484;
	add.s64 	%rd11487, %rd11486, %rd11485;
	shr.u64 	%rd11488, %rd11487, 32;
	and.b64  	%rd11489, %rd11459, 4294967295;
	mul.wide.u32 	%rd11490, %r11925, %r11950;
	add.s64 	%rd11491, %rd11488, %rd11489;
	add.s64 	%rd11492, %rd11491, %rd11490;
	shr.u64 	%rd11493, %rd11492, 32;
	and.b64  	%rd11494, %rd11463, 4294967295;
	mul.wide.u32 	%rd11495, %r11926, %r11950;
	add.s64 	%rd11496, %rd11493, %rd11494;
	add.s64 	%rd11497, %rd11496, %rd11495;
	shr.u64 	%rd11498, %rd11497, 32;
	mul.wide.u32 	%rd11499, %r11927, %r11950;
	add.s64 	%rd11500, %rd11498, %rd11464;
	add.s64 	%rd11501, %rd11500, %rd11499;
	shr.u64 	%rd11502, %rd11501, 32;
	and.b64  	%rd11503, %rd11472, 4294967295;
	mul.wide.u32 	%rd11504, %r11920, %r11951;
	add.s64 	%rd11505, %rd11504, %rd11503;
	shr.u64 	%rd11506, %rd11505, 32;
	and.b64  	%rd11507, %rd11477, 4294967295;
	mul.wide.u32 	%rd11508, %r11921, %r11951;
	add.s64 	%rd11509, %rd11506, %rd11507;
	add.s64 	%rd11510, %rd11509, %rd11508;
	shr.u64 	%rd11511, %rd11510, 32;
	and.b64  	%rd11512, %rd11482, 4294967295;
	mul.wide.u32 	%rd11513, %r11922, %r11951;
	add.s64 	%rd11514, %rd11511, %rd11512;
	add.s64 	%rd11515, %rd11514, %rd11513;
	shr.u64 	%rd11516, %rd11515, 32;
	and.b64  	%rd11517, %rd11487, 4294967295;
	mul.wide.u32 	%rd11518, %r11923, %r11951;
	add.s64 	%rd11519, %rd11516, %rd11517;
	add.s64 	%rd11520, %rd11519, %rd11518;
	shr.u64 	%rd11521, %rd11520, 32;
	and.b64  	%rd11522, %rd11492, 4294967295;
	mul.wide.u32 	%rd11523, %r11924, %r11951;
	add.s64 	%rd11524, %rd11521, %rd11522;
	add.s64 	%rd11525, %rd11524, %rd11523;
	shr.u64 	%rd11526, %rd11525, 32;
	and.b64  	%rd11527, %rd11497, 4294967295;
	mul.wide.u32 	%rd11528, %r11925, %r11951;
	add.s64 	%rd11529, %rd11526, %rd11527;
	add.s64 	%rd11530, %rd11529, %rd11528;
	shr.u64 	%rd11531, %rd11530, 32;
	and.b64  	%rd11532, %rd11501, 4294967295;
	mul.wide.u32 	%rd11533, %r11926, %r11951;
	add.s64 	%rd11534, %rd11531, %rd11532;
	add.s64 	%rd11535, %rd11534, %rd11533;
	shr.u64 	%rd11536, %rd11535, 32;
	mul.wide.u32 	%rd11537, %r11927, %r11951;
	add.s64 	%rd11538, %rd11536, %rd11502;
	add.s64 	%rd11539, %rd11538, %rd11537;
	shr.u64 	%rd11540, %rd11539, 32;
	{ .reg .b32 tmp; mov.b64 {tmp, %r8119}, %rd11539; }
	and.b64  	%rd11541, %rd11510, 4294967295;
	mul.lo.s64 	%rd11542, %rd11541, 977;
	and.b64  	%rd11543, %rd11252, 4294967295;
	and.b64  	%rd11544, %rd11542, 4294967295;
	add.s64 	%rd31287, %rd11544, %rd11543;
	shr.u64 	%rd11545, %rd11542, 32;
	shr.u64 	%rd11546, %rd31287, 32;
	add.s64 	%rd11547, %rd11546, %rd11545;
	and.b64  	%rd11548, %rd11515, 4294967295;
	mul.lo.s64 	%rd11549, %rd11548, 977;
	and.b64  	%rd11550, %rd11277, 4294967295;
	and.b64  	%rd11551, %rd11549, 4294967295;
	add.s64 	%rd11552, %rd11547, %rd11550;
	add.s64 	%rd11553, %rd11552, %rd11551;
	add.s64 	%rd31288, %rd11553, %rd11541;
	shr.u64 	%rd11554, %rd11549, 32;
	shr.u64 	%rd11555, %rd31288, 32;
	add.s64 	%rd11556, %rd11555, %rd11554;
	and.b64  	%rd11557, %rd11520, 4294967295;
	mul.lo.s64 	%rd11558, %rd11557, 977;
	and.b64  	%rd11559, %rd11315, 4294967295;
	and.b64  	%rd11560, %rd11558, 4294967295;
	add.s64 	%rd11561, %rd11556, %rd11559;
	add.s64 	%rd11562, %rd11561, %rd11560;
	add.s64 	%rd31289, %rd11562, %rd11548;
	shr.u64 	%rd11563, %rd11558, 32;
	shr.u64 	%rd11564, %rd31289, 32;
	add.s64 	%rd11565, %rd11564, %rd11563;
	and.b64  	%rd11566, %rd11525, 4294967295;
	mul.lo.s64 	%rd11567, %rd11566, 977;
	and.b64  	%rd11568, %rd11353, 4294967295;
	and.b64  	%rd11569, %rd11567, 4294967295;
	add.s64 	%rd11570, %rd11565, %rd11568;
	add.s64 	%rd11571, %rd11570, %rd11569;
	add.s64 	%rd31290, %rd11571, %rd11557;
	shr.u64 	%rd11572, %rd11567, 32;
	shr.u64 	%rd11573, %rd31290, 32;
	add.s64 	%rd11574, %rd11573, %rd11572;
	and.b64  	%rd11575, %rd11530, 4294967295;
	mul.lo.s64 	%rd11576, %rd11575, 977;
	and.b64  	%rd11577, %rd11391, 4294967295;
	and.b64  	%rd11578, %rd11576, 4294967295;
	add.s64 	%rd11579, %rd11574, %rd11577;
	add.s64 	%rd11580, %rd11579, %rd11578;
	add.s64 	%rd31291, %rd11580, %rd11566;
	shr.u64 	%rd11581, %rd11576, 32;
	shr.u64 	%rd11582, %rd31291, 32;
	add.s64 	%rd11583, %rd11582, %rd11581;
	and.b64  	%rd11584, %rd11535, 4294967295;
	mul.lo.s64 	%rd11585, %rd11584, 977;
	and.b64  	%rd11586, %rd11429, 4294967295;
	and.b64  	%rd11587, %rd11585, 4294967295;
	add.s64 	%rd11588, %rd11583, %rd11586;
	add.s64 	%rd11589, %rd11588, %rd11587;
	add.s64 	%rd31292, %rd11589, %rd11575;
	shr.u64 	%rd11590, %rd11585, 32;
	shr.u64 	%rd11591, %rd31292, 32;
	add.s64 	%rd11592, %rd11591, %rd11590;
	and.b64  	%rd11593, %rd11539, 4294967295;
	mul.lo.s64 	%rd11594, %rd11593, 977;
	and.b64  	%rd11595, %rd11467, 4294967295;
	and.b64  	%rd11596, %rd11594, 4294967295;
	add.s64 	%rd11597, %rd11592, %rd11595;
	add.s64 	%rd11598, %rd11597, %rd11596;
	add.s64 	%rd31293, %rd11598, %rd11584;
	shr.u64 	%rd11599, %rd11594, 32;
	shr.u64 	%rd11600, %rd31293, 32;
	add.s64 	%rd11601, %rd11600, %rd11599;
	mul.lo.s64 	%rd11602, %rd11540, 977;
	and.b64  	%rd11603, %rd11505, 4294967295;
	and.b64  	%rd11604, %rd11602, 4294967295;
	add.s64 	%rd11605, %rd11601, %rd11603;
	add.s64 	%rd11606, %rd11605, %rd11604;
	add.s64 	%rd31294, %rd11606, %rd11593;
	shr.u64 	%rd11607, %rd11602, 32;
	shr.u64 	%rd11608, %rd31294, 32;
	cvt.u32.u64 	%r8120, %rd11608;
	cvt.u32.u64 	%r8121, %rd11607;
	add.s32 	%r8122, %r8120, %r8121;
	add.s32 	%r1704, %r8122, %r8119;
	setp.eq.s32 	%p1823, %r1704, 0;
	mov.pred 	%p4438, 0;
	@%p1823 bra 	$L__BB3_1395;
	cvt.u64.u32 	%rd11609, %r1704;
	mul.wide.u32 	%rd11610, %r1704, 977;
	shr.u64 	%rd11611, %rd11610, 32;
	and.b64  	%rd11612, %rd31287, 4294967295;
	and.b64  	%rd11613, %rd11610, 4294967295;
	add.s64 	%rd31287, %rd11613, %rd11612;
	shr.u64 	%rd11614, %rd31287, 32;
	and.b64  	%rd11615, %rd31288, 4294967295;
	add.s64 	%rd11616, %rd11611, %rd11615;
	add.s64 	%rd11617, %rd11616, %rd11609;
	add.s64 	%rd31288, %rd11617, %rd11614;
	setp.lt.u64 	%p1825, %rd31288, 4294967296;
	@%p1825 bra 	$L__BB3_1395;
	shr.u64 	%rd11618, %rd31288, 32;
	and.b64  	%rd11619, %rd31289, 4294967295;
	add.s64 	%rd31289, %rd11618, %rd11619;
	setp.lt.u64 	%p1827, %rd31289, 4294967296;
	@%p1827 bra 	$L__BB3_1395;
	shr.u64 	%rd11620, %rd31289, 32;
	and.b64  	%rd11621, %rd31290, 4294967295;
	add.s64 	%rd31290, %rd11620, %rd11621;
	setp.lt.u64 	%p1829, %rd31290, 4294967296;
	@%p1829 bra 	$L__BB3_1395;
	shr.u64 	%rd11623, %rd31290, 32;
	and.b64  	%rd11624, %rd31291, 4294967295;
	add.s64 	%rd31291, %rd11623, %rd11624;
	setp.lt.u64 	%p1831, %rd31291, 4294967296;
	mov.b64 	%rd31290, 4294967296;
	@%p1831 bra 	$L__BB3_1395;
	shr.u64 	%rd11626, %rd31291, 32;
	and.b64  	%rd11627, %rd31292, 4294967295;
	add.s64 	%rd31292, %rd11626, %rd11627;
	setp.lt.u64 	%p1833, %rd31292, 4294967296;
	mov.b64 	%rd31290, 4294967296;
	mov.u64 	%rd31291, %rd31290;
	@%p1833 bra 	$L__BB3_1395;
	shr.u64 	%rd11629, %rd31292, 32;
	and.b64  	%rd11630, %rd31293, 4294967295;
	add.s64 	%rd31293, %rd11629, %rd11630;
	setp.lt.u64 	%p1835, %rd31293, 4294967296;
	mov.b64 	%rd31290, 4294967296;
	mov.u64 	%rd31292, %rd31290;
	@%p1835 bra 	$L__BB3_1395;
	shr.u64 	%rd11632, %rd31293, 32;
	and.b64  	%rd11633, %rd31294, 4294967295;
	add.s64 	%rd11634, %rd11632, %rd11633;
	setp.gt.u64 	%p4438, %rd11634, 4294967295;
	min.u64 	%rd31294, %rd11634, 4294967296;
	mov.b64 	%rd31290, 4294967296;
	mov.u64 	%rd31291, %rd31290;
	mov.u64 	%rd31293, %rd31290;
$L__BB3_1395:
	cvt.u32.u64 	%r11967, %rd31294;
	cvt.u32.u64 	%r11966, %rd31293;
	cvt.u32.u64 	%r11965, %rd31292;
	cvt.u32.u64 	%r11964, %rd31291;
	cvt.u32.u64 	%r11963, %rd31290;
	cvt.u32.u64 	%r11962, %rd31289;
	cvt.u32.u64 	%r11961, %rd31288;
	cvt.u32.u64 	%r11960, %rd31287;
	setp.lt.u32 	%p1836, %r54, %r11967;
	or.pred  	%p1837, %p4438, %p1836;
	@%p1837 bra 	$L__BB3_1409;
	setp.gt.u32 	%p1838, %r54, %r11967;
	@%p1838 bra 	$L__BB3_1410;
	setp.lt.u32 	%p1839, %r56, %r11966;
	@%p1839 bra 	$L__BB3_1409;
	setp.gt.u32 	%p1840, %r56, %r11966;
	@%p1840 bra 	$L__BB3_1410;
	setp.lt.u32 	%p1841, %r57, %r11965;
	@%p1841 bra 	$L__BB3_1409;
	setp.gt.u32 	%p1842, %r57, %r11965;
	@%p1842 bra 	$L__BB3_1410;
	setp.lt.u32 	%p1843, %r58, %r11964;
	@%p1843 bra 	$L__BB3_1409;
	setp.gt.u32 	%p1844, %r58, %r11964;
	@%p1844 bra 	$L__BB3_1410;
	setp.lt.u32 	%p1845, %r59, %r11963;
	@%p1845 bra 	$L__BB3_1409;
	setp.gt.u32 	%p1846, %r59, %r11963;
	@%p1846 bra 	$L__BB3_1410;
	setp.lt.u32 	%p1847, %r55, %r11962;
	@%p1847 bra 	$L__BB3_1409;
	setp.gt.u32 	%p1848, %r55, %r11962;
	@%p1848 bra 	$L__BB3_1410;
	setp.lt.u32 	%p1849, %r60, %r11961;
	@%p1849 bra 	$L__BB3_1409;
	setp.gt.u32 	%p1850, %r60, %r11961;
	setp.gt.u32 	%p1851, %r692, %r11960;
	or.pred  	%p1852, %p1850, %p1851;
	@%p1852 bra 	$L__BB3_1410;
$L__BB3_1409:
	// begin inline asm
	sub.cc.u32 %r11960, %r11960, %r692;
	subc.cc.u32 %r11961, %r11961, %r60;
	subc.cc.u32 %r11962, %r11962, %r55;
	subc.cc.u32 %r11963, %r11963, %r59;
	subc.cc.u32 %r11964, %r11964, %r58;
	subc.cc.u32 %r11965, %r11965, %r57;
	subc.cc.u32 %r11966, %r11966, %r56;
	subc.u32 %r11967, %r11967, %r54;
	
	// end inline asm
$L__BB3_1410:
	setp.gt.u32 	%p1853, %r11967, %r54;
	@%p1853 bra 	$L__BB3_1423;
	bra.uni 	$L__BB3_1424;
$L__BB3_1411:
	setp.gt.u32 	%p1855, %r11966, %r56;
	@%p1855 bra 	$L__BB3_1423;
	setp.lt.u32 	%p1856, %r11966, %r56;
	@%p1856 bra 	$L__BB3_1425;
	setp.gt.u32 	%p1857, %r11965, %r57;
	@%p1857 bra 	$L__BB3_1423;
	setp.lt.u32 	%p1858, %r11965, %r57;
	@%p1858 bra 	$L__BB3_1425;
	setp.gt.u32 	%p1859, %r11964, %r58;
	@%p1859 bra 	$L__BB3_1423;
	setp.lt.u32 	%p1860, %r11964, %r58;
	@%p1860 bra 	$L__BB3_1425;
	setp.gt.u32 	%p1861, %r11963, %r59;
	@%p1861 bra 	$L__BB3_1423;
	setp.lt.u32 	%p1862, %r11963, %r59;
	@%p1862 bra 	$L__BB3_1425;
	setp.gt.u32 	%p1863, %r11962, %r55;
	@%p1863 bra 	$L__BB3_1423;
	setp.lt.u32 	%p1864, %r11962, %r55;
	@%p1864 bra 	$L__BB3_1425;
	setp.gt.u32 	%p1865, %r11961, %r60;
	@%p1865 bra 	$L__BB3_1423;
	setp.lt.u32 	%p1866, %r11961, %r60;
	setp.lt.u32 	%p1867, %r11960, %r692;
	or.pred  	%p1868, %p1866, %p1867;
	@%p1868 bra 	$L__BB3_1425;
$L__BB3_1423:
	// begin inline asm
	sub.cc.u32 %r11960, %r11960, %r692;
	subc.cc.u32 %r11961, %r11961, %r60;
	subc.cc.u32 %r11962, %r11962, %r55;
	subc.cc.u32 %r11963, %r11963, %r59;
	subc.cc.u32 %r11964, %r11964, %r58;
	subc.cc.u32 %r11965, %r11965, %r57;
	subc.cc.u32 %r11966, %r11966, %r56;
	subc.u32 %r11967, %r11967, %r54;
	
	// end inline asm
	bra.uni 	$L__BB3_1425;
$L__BB3_1424:
	setp.lt.u32 	%p1854, %r11967, %r54;
	@%p1854 bra 	$L__BB3_1425;
	bra.uni 	$L__BB3_1411;
$L__BB3_1425:
	mul.wide.u32 	%rd11636, %r11944, %r11626;
	shr.u64 	%rd11637, %rd11636, 32;
	mul.wide.u32 	%rd11638, %r11945, %r11626;
	add.s64 	%rd11639, %rd11637, %rd11638;
	shr.u64 	%rd11640, %rd11639, 32;
	mul.wide.u32 	%rd11641, %r11946, %r11626;
	add.s64 	%rd11642, %rd11640, %rd11641;
	shr.u64 	%rd11643, %rd11642, 32;
	mul.wide.u32 	%rd11644, %r11947, %r11626;
	add.s64 	%rd11645, %rd11643, %rd11644;
	shr.u64 	%rd11646, %rd11645, 32;
	mul.wide.u32 	%rd11647, %r11948, %r11626;
	add.s64 	%rd11648, %rd11646, %rd11647;
	shr.u64 	%rd11649, %rd11648, 32;
	mul.wide.u32 	%rd11650, %r11949, %r11626;
	add.s64 	%rd11651, %rd11649, %rd11650;
	shr.u64 	%rd11652, %rd11651, 32;
	mul.wide.u32 	%rd11653, %r11950, %r11626;
	add.s64 	%rd11654, %rd11652, %rd11653;
	shr.u64 	%rd11655, %rd11654, 32;
	mul.wide.u32 	%rd11656, %r11951, %r11626;
	add.s64 	%rd11657, %rd11655, %rd11656;
	shr.u64 	%rd11658, %rd11657, 32;
	and.b64  	%rd11659, %rd11639, 4294967295;
	mul.wide.u32 	%rd11660, %r11944, %r11625;
	add.s64 	%rd11661, %rd11660, %rd11659;
	shr.u64 	%rd11662, %rd11661, 32;
	and.b64  	%rd11663, %rd11642, 4294967295;
	mul.wide.u32 	%rd11664, %r11945, %r11625;
	add.s64 	%rd11665, %rd11662, %rd11663;
	add.s64 	%rd11666, %rd11665, %rd11664;
	shr.u64 	%rd11667, %rd11666, 32;
	and.b64  	%rd11668, %rd11645, 4294967295;
	mul.wide.u32 	%rd11669, %r11946, %r11625;
	add.s64 	%rd11670, %rd11667, %rd11668;
	add.s64 	%rd11671, %rd11670, %rd11669;
	shr.u64 	%rd11672, %rd11671, 32;
	and.b64  	%rd11673, %rd11648, 4294967295;
	mul.wide.u32 	%rd11674, %r11947, %r11625;
	add.s64 	%rd11675, %rd11672, %rd11673;
	add.s64 	%rd11676, %rd11675, %rd11674;
	shr.u64 	%rd11677, %rd11676, 32;
	and.b64  	%rd11678, %rd11651, 4294967295;
	mul.wide.u32 	%rd11679, %r11948, %r11625;
	add.s64 	%rd11680, %rd11677, %rd11678;
	add.s64 	%rd11681, %rd11680, %rd11679;
	shr.u64 	%rd11682, %rd11681, 32;
	and.b64  	%rd11683, %rd11654, 4294967295;
	mul.wide.u32 	%rd11684, %r11949, %r11625;
	add.s64 	%rd11685, %rd11682, %rd11683;
	add.s64 	%rd11686, %rd11685, %rd11684;
	shr.u64 	%rd11687, %rd11686, 32;
	and.b64  	%rd11688, %rd11657, 4294967295;
	mul.wide.u32 	%rd11689, %r11950, %r11625;
	add.s64 	%rd11690, %rd11687, %rd11688;
	add.s64 	%rd11691, %rd11690, %rd11689;
	shr.u64 	%rd11692, %rd11691, 32;
	mul.wide.u32 	%rd11693, %r11951, %r11625;
	add.s64 	%rd11694, %rd11692, %rd11658;
	add.s64 	%rd11695, %rd11694, %rd11693;
	shr.u64 	%rd11696, %rd11695, 32;
	and.b64  	%rd11697, %rd11666, 4294967295;
	mul.wide.u32 	%rd11698, %r11944, %r11624;
	add.s64 	%rd11699, %rd11698, %rd11697;
	shr.u64 	%rd11700, %rd11699, 32;
	and.b64  	%rd11701, %rd11671, 4294967295;
	mul.wide.u32 	%rd11702, %r11945, %r11624;
	add.s64 	%rd11703, %rd11700, %rd11701;
	add.s64 	%rd11704, %rd11703, %rd11702;
	shr.u64 	%rd11705, %rd11704, 32;
	and.b64  	%rd11706, %rd11676, 4294967295;
	mul.wide.u32 	%rd11707, %r11946, %r11624;
	add.s64 	%rd11708, %rd11705, %rd11706;
	add.s64 	%rd11709, %rd11708, %rd11707;
	shr.u64 	%rd11710, %rd11709, 32;
	and.b64  	%rd11711, %rd11681, 4294967295;
	mul.wide.u32 	%rd11712, %r11947, %r11624;
	add.s64 	%rd11713, %rd11710, %rd11711;
	add.s64 	%rd11714, %rd11713, %rd11712;
	shr.u64 	%rd11715, %rd11714, 32;
	and.b64  	%rd11716, %rd11686, 4294967295;
	mul.wide.u32 	%rd11717, %r11948, %r11624;
	add.s64 	%rd11718, %rd11715, %rd11716;
	add.s64 	%rd11719, %rd11718, %rd11717;
	shr.u64 	%rd11720, %rd11719, 32;
	and.b64  	%rd11721, %rd11691, 4294967295;
	mul.wide.u32 	%rd11722, %r11949, %r11624;
	add.s64 	%rd11723, %rd11720, %rd11721;
	add.s64 	%rd11724, %rd11723, %rd11722;
	shr.u64 	%rd11725, %rd11724, 32;
	and.b64  	%rd11726, %rd11695, 4294967295;
	mul.wide.u32 	%rd11727, %r11950, %r11624;
	add.s64 	%rd11728, %rd11725, %rd11726;
	add.s64 	%rd11729, %rd11728, %rd11727;
	shr.u64 	%rd11730, %rd11729, 32;
	mul.wide.u32 	%rd11731, %r11951, %r11624;
	add.s64 	%rd11732, %rd11730, %rd11696;
	add.s64 	%rd11733, %rd11732, %rd11731;
	shr.u64 	%rd11734, %rd11733, 32;
	and.b64  	%rd11735, %rd11704, 4294967295;
	mul.wide.u32 	%rd11736, %r11944, %r11623;
	add.s64 	%rd11737, %rd11736, %rd11735;
	shr.u64 	%rd11738, %rd11737, 32;
	and.b64  	%rd11739, %rd11709, 4294967295;
	mul.wide.u32 	%rd11740, %r11945, %r11623;
	add.s64 	%rd11741, %rd11738, %rd11739;
	add.s64 	%rd11742, %rd11741, %rd11740;
	shr.u64 	%rd11743, %rd11742, 32;
	and.b64  	%rd11744, %rd11714, 4294967295;
	mul.wide.u32 	%rd11745, %r11946, %r11623;
	add.s64 	%rd11746, %rd11743, %rd11744;
	add.s64 	%rd11747, %rd11746, %rd11745;
	shr.u64 	%rd11748, %rd11747, 32;
	and.b64  	%rd11749, %rd11719, 4294967295;
	mul.wide.u32 	%rd11750, %r11947, %r11623;
	add.s64 	%rd11751, %rd11748, %rd11749;
	add.s64 	%rd11752, %rd11751, %rd11750;
	shr.u64 	%rd11753, %rd11752, 32;
	and.b64  	%rd11754, %rd11724, 4294967295;
	mul.wide.u32 	%rd11755, %r11948, %r11623;
	add.s64 	%rd11756, %rd11753, %rd11754;
	add.s64 	%rd11757, %rd11756, %rd11755;
	shr.u64 	%rd11758, %rd11757, 32;
	and.b64  	%rd11759, %rd11729, 4294967295;
	mul.wide.u32 	%rd11760, %r11949, %r11623;
	add.s64 	%rd11761, %rd11758, %rd11759;
	add.s64 	%rd11762, %rd11761, %rd11760;
	shr.u64 	%rd11763, %rd11762, 32;
	and.b64  	%rd11764, %rd11733, 4294967295;
	mul.wide.u32 	%rd11765, %r11950, %r11623;
	add.s64 	%rd11766, %rd11763, %rd11764;
	add.s64 	%rd11767, %rd11766, %rd11765;
	shr.u64 	%rd11768, %rd11767, 32;
	mul.wide.u32 	%rd11769, %r11951, %r11623;
	add.s64 	%rd11770, %rd11768, %rd11734;
	add.s64 	%rd11771, %rd11770, %rd11769;
	shr.u64 	%rd11772, %rd11771, 32;
	and.b64  	%rd11773, %rd11742, 4294967295;
	mul.wide.u32 	%rd11774, %r11944, %r11622;
	add.s64 	%rd11775, %rd11774, %rd11773;
	shr.u64 	%rd11776, %rd11775, 32;
	and.b64  	%rd11777, %rd11747, 4294967295;
	mul.wide.u32 	%rd11778, %r11945, %r11622;
	add.s64 	%rd11779, %rd11776, %rd11777;
	add.s64 	%rd11780, %rd11779, %rd11778;
	shr.u64 	%rd11781, %rd11780, 32;
	and.b64  	%rd11782, %rd11752, 4294967295;
	mul.wide.u32 	%rd11783, %r11946, %r11622;
	add.s64 	%rd11784, %rd11781, %rd11782;
	add.s64 	%rd11785, %rd11784, %rd11783;
	shr.u64 	%rd11786, %rd11785, 32;
	and.b64  	%rd11787, %rd11757, 4294967295;
	mul.wide.u32 	%rd11788, %r11947, %r11622;
	add.s64 	%rd11789, %rd11786, %rd11787;
	add.s64 	%rd11790, %rd11789, %rd11788;
	shr.u64 	%rd11791, %rd11790, 32;
	and.b64  	%rd11792, %rd11762, 4294967295;
	mul.wide.u32 	%rd11793, %r11948, %r11622;
	add.s64 	%rd11794, %rd11791, %rd11792;
	add.s64 	%rd11795, %rd11794, %rd11793;
	shr.u64 	%rd11796, %rd11795, 32;
	and.b64  	%rd11797, %rd11767, 4294967295;
	mul.wide.u32 	%rd11798, %r11949, %r11622;
	add.s64 	%rd11799, %rd11796, %rd11797;
	add.s64 	%rd11800, %rd11799, %rd11798;
	shr.u64 	%rd11801, %rd11800, 32;
	and.b64  	%rd11802, %rd11771, 4294967295;
	mul.wide.u32 	%rd11803, %r11950, %r11622;
	add.s64 	%rd11804, %rd11801, %rd11802;
	add.s64 	%rd11805, %rd11804, %rd11803;
	shr.u64 	%rd11806, %rd11805, 32;
	mul.wide.u32 	%rd11807, %r11951, %r11622;
	add.s64 	%rd11808, %rd11806, %rd11772;
	add.s64 	%rd11809, %rd11808, %rd11807;
	shr.u64 	%rd11810, %rd11809, 32;
	and.b64  	%rd11811, %rd11780, 4294967295;
	mul.wide.u32 	%rd11812, %r11944, %r11621;
	add.s64 	%rd11813, %rd11812, %rd11811;
	shr.u64 	%rd11814, %rd11813, 32;
	and.b64  	%rd11815, %rd11785, 4294967295;
	mul.wide.u32 	%rd11816, %r11945, %r11621;
	add.s64 	%rd11817, %rd11814, %rd11815;
	add.s64 	%rd11818, %rd11817, %rd11816;
	shr.u64 	%rd11819, %rd11818, 32;
	and.b64  	%rd11820, %rd11790, 4294967295;
	mul.wide.u32 	%rd11821, %r11946, %r11621;
	add.s64 	%rd11822, %rd11819, %rd11820;
	add.s64 	%rd11823, %rd11822, %rd11821;
	shr.u64 	%rd11824, %rd11823, 32;
	and.b64  	%rd11825, %rd11795, 4294967295;
	mul.wide.u32 	%rd11826, %r11947, %r11621;
	add.s64 	%rd11827, %rd11824, %rd11825;
	add.s64 	%rd11828, %rd11827, %rd11826;
	shr.u64 	%rd11829, %rd11828, 32;
	and.b64  	%rd11830, %rd11800, 4294967295;
	mul.wide.u32 	%rd11831, %r11948, %r11621;
	add.s64 	%rd11832, %rd11829, %rd11830;
	add.s64 	%rd11833, %rd11832, %rd11831;
	shr.u64 	%rd11834, %rd11833, 32;
	and.b64  	%rd11835, %rd11805, 4294967295;
	mul.wide.u32 	%rd11836, %r11949, %r11621;
	add.s64 	%rd11837, %rd11834, %rd11835;
	add.s64 	%rd11838, %rd11837, %rd11836;
	shr.u64 	%rd11839, %rd11838, 32;
	and.b64  	%rd11840, %rd11809, 4294967295;
	mul.wide.u32 	%rd11841, %r11950, %r11621;
	add.s64 	%rd11842, %rd11839, %rd11840;
	add.s64 	%rd11843, %rd11842, %rd11841;
	shr.u64 	%rd11844, %rd11843, 32;
	mul.wide.u32 	%rd11845, %r11951, %r11621;
	add.s64 	%rd11846, %rd11844, %rd11810;
	add.s64 	%rd11847, %rd11846, %rd11845;
	shr.u64 	%rd11848, %rd11847, 32;
	and.b64  	%rd11849, %rd11818, 4294967295;
	mul.wide.u32 	%rd11850, %r11944, %r11620;
	add.s64 	%rd11851, %rd11850, %rd11849;
	shr.u64 	%rd11852, %rd11851, 32;
	and.b64  	%rd11853, %rd11823, 4294967295;
	mul.wide.u32 	%rd11854, %r11945, %r11620;
	add.s64 	%rd11855, %rd11852, %rd11853;
	add.s64 	%rd11856, %rd11855, %rd11854;
	shr.u64 	%rd11857, %rd11856, 32;
	and.b64  	%rd11858, %rd11828, 4294967295;
	mul.wide.u32 	%rd11859, %r11946, %r11620;
	add.s64 	%rd11860, %rd11857, %rd11858;
	add.s64 	%rd11861, %rd11860, %rd11859;
	shr.u64 	%rd11862, %rd11861, 32;
	and.b64  	%rd11863, %rd11833, 4294967295;
	mul.wide.u32 	%rd11864, %r11947, %r11620;
	add.s64 	%rd11865, %rd11862, %rd11863;
	add.s64 	%rd11866, %rd11865, %rd11864;
	shr.u64 	%rd11867, %rd11866, 32;
	and.b64  	%rd11868, %rd11838, 4294967295;
	mul.wide.u32 	%rd11869, %r11948, %r11620;
	add.s64 	%rd11870, %rd11867, %rd11868;
	add.s64 	%rd11871, %rd11870, %rd11869;
	shr.u64 	%rd11872, %rd11871, 32;
	and.b64  	%rd11873, %rd11843, 4294967295;
	mul.wide.u32 	%rd11874, %r11949, %r11620;
	add.s64 	%rd11875, %rd11872, %rd11873;
	add.s64 	%rd11876, %rd11875, %rd11874;
	shr.u64 	%rd11877, %rd11876, 32;
	and.b64  	%rd11878, %rd11847, 4294967295;
	mul.wide.u32 	%rd11879, %r11950, %r11620;
	add.s64 	%rd11880, %rd11877, %rd11878;
	add.s64 	%rd11881, %rd11880, %rd11879;
	shr.u64 	%rd11882, %rd11881, 32;
	mul.wide.u32 	%rd11883, %r11951, %r11620;
	add.s64 	%rd11884, %rd11882, %rd11848;
	add.s64 	%rd11885, %rd11884, %rd11883;
	shr.u64 	%rd11886, %rd11885, 32;
	and.b64  	%rd11887, %rd11856, 4294967295;
	mul.wide.u32 	%rd11888, %r11944, %r11619;
	add.s64 	%rd11889, %rd11888, %rd11887;
	shr.u64 	%rd11890, %rd11889, 32;
	and.b64  	%rd11891, %rd11861, 4294967295;
	mul.wide.u32 	%rd11892, %r11945, %r11619;
	add.s64 	%rd11893, %rd11890, %rd11891;
	add.s64 	%rd11894, %rd11893, %rd11892;
	shr.u64 	%rd11895, %rd11894, 32;
	and.b64  	%rd11896, %rd11866, 4294967295;
	mul.wide.u32 	%rd11897, %r11946, %r11619;
	add.s64 	%rd11898, %rd11895, %rd11896;
	add.s64 	%rd11899, %rd11898, %rd11897;
	shr.u64 	%rd11900, %rd11899, 32;
	and.b64  	%rd11901, %rd11871, 4294967295;
	mul.wide.u32 	%rd11902, %r11947, %r11619;
	add.s64 	%rd11903, %rd11900, %rd11901;
	add.s64 	%rd11904, %rd11903, %rd11902;
	shr.u64 	%rd11905, %rd11904, 32;
	and.b64  	%rd11906, %rd11876, 4294967295;
	mul.wide.u32 	%rd11907, %r11948, %r11619;
	add.s64 	%rd11908, %rd11905, %rd11906;
	add.s64 	%rd11909, %rd11908, %rd11907;
	shr.u64 	%rd11910, %rd11909, 32;
	and.b64  	%rd11911, %rd11881, 4294967295;
	mul.wide.u32 	%rd11912, %r11949, %r11619;
	add.s64 	%rd11913, %rd11910, %rd11911;
	add.s64 	%rd11914, %rd11913, %rd11912;
	shr.u64 	%rd11915, %rd11914, 32;
	and.b64  	%rd11916, %rd11885, 4294967295;
	mul.wide.u32 	%rd11917, %r11950, %r11619;
	add.s64 	%rd11918, %rd11915, %rd11916;
	add.s64 	%rd11919, %rd11918, %rd11917;
	shr.u64 	%rd11920, %rd11919, 32;
	mul.wide.u32 	%rd11921, %r11951, %r11619;
	add.s64 	%rd11922, %rd11920, %rd11886;
	add.s64 	%rd11923, %rd11922, %rd11921;
	shr.u64 	%rd11924, %rd11923, 32;
	{ .reg .b32 tmp; mov.b64 {tmp, %r8171}, %rd11923; }
	and.b64  	%rd11925, %rd11894, 4294967295;
	mul.lo.s64 	%rd11926, %rd11925, 977;
	and.b64  	%rd11927, %rd11636, 4294967295;
	and.b64  	%rd11928, %rd11926, 4294967295;
	add.s64 	%rd31295, %rd11928, %rd11927;
	shr.u64 	%rd11929, %rd11926, 32;
	shr.u64 	%rd11930, %rd31295, 32;
	add.s64 	%rd11931, %rd11930, %rd11929;
	and.b64  	%rd11932, %rd11899, 4294967295;
	mul.lo.s64 	%rd11933, %rd11932, 977;
	and.b64  	%rd11934, %rd11661, 4294967295;
	and.b64  	%rd11935, %rd11933, 4294967295;
	add.s64 	%rd11936, %rd11931, %rd11934;
	add.s64 	%rd11937, %rd11936, %rd11935;
	add.s64 	%rd31296, %rd11937, %rd11925;
	shr.u64 	%rd11938, %rd11933, 32;
	shr.u64 	%rd11939, %rd31296, 32;
	add.s64 	%rd11940, %rd11939, %rd11938;
	and.b64  	%rd11941, %rd11904, 4294967295;
	mul.lo.s64 	%rd11942, %rd11941, 977;
	and.b64  	%rd11943, %rd11699, 4294967295;
	and.b64  	%rd11944, %rd11942, 4294967295;
	add.s64 	%rd11945, %rd11940, %rd11943;
	add.s64 	%rd11946, %rd11945, %rd11944;
	add.s64 	%rd31297, %rd11946, %rd11932;
	shr.u64 	%rd11947, %rd11942, 32;
	shr.u64 	%rd11948, %rd31297, 32;
	add.s64 	%rd11949, %rd11948, %rd11947;
	and.b64  	%rd11950, %rd11909, 4294967295;
	mul.lo.s64 	%rd11951, %rd11950, 977;
	and.b64  	%rd11952, %rd11737, 4294967295;
	and.b64  	%rd11953, %rd11951, 4294967295;
	add.s64 	%rd11954, %rd11949, %rd11952;
	add.s64 	%rd11955, %rd11954, %rd11953;
	add.s64 	%rd31298, %rd11955, %rd11941;
	shr.u64 	%rd11956, %rd11951, 32;
	shr.u64 	%rd11957, %rd31298, 32;
	add.s64 	%rd11958, %rd11957, %rd11956;
	and.b64  	%rd11959, %rd11914, 4294967295;
	mul.lo.s64 	%rd11960, %rd11959, 977;
	and.b64  	%rd11961, %rd11775, 4294967295;
	and.b64  	%rd11962, %rd11960, 4294967295;
	add.s64 	%rd11963, %rd11958, %rd11961;
	add.s64 	%rd11964, %rd11963, %rd11962;
	add.s64 	%rd31299, %rd11964, %rd11950;
	shr.u64 	%rd11965, %rd11960, 32;
	shr.u64 	%rd11966, %rd31299, 32;
	add.s64 	%rd11967, %rd11966, %rd11965;
	and.b64  	%rd11968, %rd11919, 4294967295;
	mul.lo.s64 	%rd11969, %rd11968, 977;
	and.b64  	%rd11970, %rd11813, 4294967295;
	and.b64  	%rd11971, %rd11969, 4294967295;
	add.s64 	%rd11972, %rd11967, %rd11970;
	add.s64 	%rd11973, %rd11972, %rd11971;
	add.s64 	%rd31300, %rd11973, %rd11959;
	shr.u64 	%rd11974, %rd11969, 32;
	shr.u64 	%rd11975, %rd31300, 32;
	add.s64 	%rd11976, %rd11975, %rd11974;
	and.b64  	%rd11977, %rd11923, 4294967295;
	mul.lo.s64 	%rd11978, %rd11977, 977;
	and.b64  	%rd11979, %rd11851, 4294967295;
	and.b64  	%rd11980, %rd11978, 4294967295;
	add.s64 	%rd11981, %rd11976, %rd11979;
	add.s64 	%rd11982, %rd11981, %rd11980;
	add.s64 	%rd31301, %rd11982, %rd11968;
	shr.u64 	%rd11983, %rd11978, 32;
	shr.u64 	%rd11984, %rd31301, 32;
	add.s64 	%rd11985, %rd11984, %rd11983;
	mul.lo.s64 	%rd11986, %rd11924, 977;
	and.b64  	%rd11987, %rd11889, 4294967295;
	and.b64  	%rd11988, %rd11986, 4294967295;
	add.s64 	%rd11989, %rd11985, %rd11987;
	add.s64 	%rd11990, %rd11989, %rd11988;
	add.s64 	%rd31302, %rd11990, %rd11977;
	shr.u64 	%rd11991, %rd11986, 32;
	shr.u64 	%rd11992, %rd31302, 32;
	cvt.u32.u64 	%r8172, %rd11992;
	cvt.u32.u64 	%r8173, %rd11991;
	add.s32 	%r8174, %r8172, %r8173;
	add.s32 	%r1745, %r8174, %r8171;
	setp.eq.s32 	%p1870, %r1745, 0;
	mov.pred 	%p4439, 0;
	@%p1870 bra 	$L__BB3_1433;
	cvt.u64.u32 	%rd11993, %r1745;
	mul.wide.u32 	%rd11994, %r1745, 977;
	shr.u64 	%rd11995, %rd11994, 32;
	and.b64  	%rd11996, %rd31295, 4294967295;
	and.b64  	%rd11997, %rd11994, 4294967295;
	add.s64 	%rd31295, %rd11997, %rd11996;
	shr.u64 	%rd11998, %rd31295, 32;
	and.b64  	%rd11999, %rd31296, 4294967295;
	add.s64 	%rd12000, %rd11995, %rd11999;
	add.s64 	%rd12001, %rd12000, %rd11993;
	add.s64 	%rd31296, %rd12001, %rd11998;
	setp.lt.u64 	%p1872, %rd31296, 4294967296;
	@%p1872 bra 	$L__BB3_1433;
	shr.u64 	%rd12002, %rd31296, 32;
	and.b64  	%rd12003, %rd31297, 4294967295;
	add.s64 	%rd31297, %rd12002, %rd12003;
	setp.lt.u64 	%p1874, %rd31297, 4294967296;
	@%p1874 bra 	$L__BB3_1433;
	shr.u64 	%rd12004, %rd31297, 32;
	and.b64  	%rd12005, %rd31298, 4294967295;
	add.s64 	%rd31298, %rd12004, %rd12005;
	setp.lt.u64 	%p1876, %rd31298, 4294967296;
	@%p1876 bra 	$L__BB3_1433;
	shr.u64 	%rd12007, %rd31298, 32;
	and.b64  	%rd12008, %rd31299, 4294967295;
	add.s64 	%rd31299, %rd12007, %rd12008;
	setp.lt.u64 	%p1878, %rd31299, 4294967296;
	mov.b64 	%rd31298, 4294967296;
	@%p1878 bra 	$L__BB3_1433;
	shr.u64 	%rd12010, %rd31299, 32;
	and.b64  	%rd12011, %rd31300, 4294967295;
	add.s64 	%rd31300, %rd12010, %rd12011;
	setp.lt.u64 	%p1880, %rd31300, 4294967296;
	mov.b64 	%rd31298, 4294967296;
	mov.u64 	%rd31299, %rd31298;
	@%p1880 bra 	$L__BB3_1433;
	shr.u64 	%rd12013, %rd31300, 32;
	and.b64  	%rd12014, %rd31301, 4294967295;
	add.s64 	%rd31301, %rd12013, %rd12014;
	setp.lt.u64 	%p1882, %rd31301, 4294967296;
	mov.b64 	%rd31298, 4294967296;
	mov.u64 	%rd31300, %rd31298;
	@%p1882 bra 	$L__BB3_1433;
	shr.u64 	%rd12016, %rd31301, 32;
	and.b64  	%rd12017, %rd31302, 4294967295;
	add.s64 	%rd12018, %rd12016, %rd12017;
	setp.gt.u64 	%p4439, %rd12018, 4294967295;
	min.u64 	%rd31302, %rd12018, 4294967296;
	mov.b64 	%rd31298, 4294967296;
	mov.u64 	%rd31299, %rd31298;
	mov.u64 	%rd31301, %rd31298;
$L__BB3_1433:
	cvt.u32.u64 	%r11983, %rd31302;
	cvt.u32.u64 	%r11982, %rd31301;
	cvt.u32.u64 	%r11981, %rd31300;
	cvt.u32.u64 	%r11980, %rd31299;
	cvt.u32.u64 	%r11979, %rd31298;
	cvt.u32.u64 	%r11978, %rd31297;
	cvt.u32.u64 	%r11977, %rd31296;
	cvt.u32.u64 	%r11976, %rd31295;
	setp.lt.u32 	%p1883, %r54, %r11983;
	or.pred  	%p1884, %p4439, %p1883;
	@%p1884 bra 	$L__BB3_1447;
	setp.gt.u32 	%p1885, %r54, %r11983;
	@%p1885 bra 	$L__BB3_1448;
	setp.lt.u32 	%p1886, %r56, %r11982;
	@%p1886 bra 	$L__BB3_1447;
	setp.gt.u32 	%p1887, %r56, %r11982;
	@%p1887 bra 	$L__BB3_1448;
	setp.lt.u32 	%p1888, %r57, %r11981;
	@%p1888 bra 	$L__BB3_1447;
	setp.gt.u32 	%p1889, %r57, %r11981;
	@%p1889 bra 	$L__BB3_1448;
	setp.lt.u32 	%p1890, %r58, %r11980;
	@%p1890 bra 	$L__BB3_1447;
	setp.gt.u32 	%p1891, %r58, %r11980;
	@%p1891 bra 	$L__BB3_1448;
	setp.lt.u32 	%p1892, %r59, %r11979;
	@%p1892 bra 	$L__BB3_1447;
	setp.gt.u32 	%p1893, %r59, %r11979;
	@%p1893 bra 	$L__BB3_1448;
	setp.lt.u32 	%p1894, %r55, %r11978;
	@%p1894 bra 	$L__BB3_1447;
	setp.gt.u32 	%p1895, %r55, %r11978;
	@%p1895 bra 	$L__BB3_1448;
	setp.lt.u32 	%p1896, %r60, %r11977;
	@%p1896 bra 	$L__BB3_1447;
	setp.gt.u32 	%p1897, %r60, %r11977;
	setp.gt.u32 	%p1898, %r692, %r11976;
	or.pred  	%p1899, %p1897, %p1898;
	@%p1899 bra 	$L__BB3_1448;
$L__BB3_1447:
	// begin inline asm
	sub.cc.u32 %r11976, %r11976, %r692;
	subc.cc.u32 %r11977, %r11977, %r60;
	subc.cc.u32 %r11978, %r11978, %r55;
	subc.cc.u32 %r11979, %r11979, %r59;
	subc.cc.u32 %r11980, %r11980, %r58;
	subc.cc.u32 %r11981, %r11981, %r57;
	subc.cc.u32 %r11982, %r11982, %r56;
	subc.u32 %r11983, %r11983, %r54;
	
	// end inline asm
$L__BB3_1448:
	setp.gt.u32 	%p1900, %r11983, %r54;
	@%p1900 bra 	$L__BB3_1461;
	bra.uni 	$L__BB3_1462;
$L__BB3_1449:
	setp.gt.u32 	%p1902, %r11982, %r56;
	@%p1902 bra 	$L__BB3_1461;
	setp.lt.u32 	%p1903, %r11982, %r56;
	@%p1903 bra 	$L__BB3_1463;
	setp.gt.u32 	%p1904, %r11981, %r57;
	@%p1904 bra 	$L__BB3_1461;
	setp.lt.u32 	%p1905, %r11981, %r57;
	@%p1905 bra 	$L__BB3_1463;
	setp.gt.u32 	%p1906, %r11980, %r58;
	@%p1906 bra 	$L__BB3_1461;
	setp.lt.u32 	%p1907, %r11980, %r58;
	@%p1907 bra 	$L__BB3_1463;
	setp.gt.u32 	%p1908, %r11979, %r59;
	@%p1908 bra 	$L__BB3_1461;
	setp.lt.u32 	%p1909, %r11979, %r59;
	@%p1909 bra 	$L__BB3_1463;
	setp.gt.u32 	%p1910, %r11978, %r55;
	@%p1910 bra 	$L__BB3_1461;
	setp.lt.u32 	%p1911, %r11978, %r55;
	@%p1911 bra 	$L__BB3_1463;
	setp.gt.u32 	%p1912, %r11977, %r60;
	@%p1912 bra 	$L__BB3_1461;
	setp.lt.u32 	%p1913, %r11977, %r60;
	setp.lt.u32 	%p1914, %r11976, %r692;
	or.pred  	%p1915, %p1913, %p1914;
	@%p1915 bra 	$L__BB3_1463;
$L__BB3_1461:
	// begin inline asm
	sub.cc.u32 %r11976, %r11976, %r692;
	subc.cc.u32 %r11977, %r11977, %r60;
	subc.cc.u32 %r11978, %r11978, %r55;
	subc.cc.u32 %r11979, %r11979, %r59;
	subc.cc.u32 %r11980, %r11980, %r58;
	subc.cc.u32 %r11981, %r11981, %r57;
	subc.cc.u32 %r11982, %r11982, %r56;
	subc.u32 %r11983, %r11983, %r54;
	
	// end inline asm
	bra.uni 	$L__BB3_1463;
$L__BB3_1462:
	setp.lt.u32 	%p1901, %r11983, %r54;
	@%p1901 bra 	$L__BB3_1463;
	bra.uni 	$L__BB3_1449;
$L__BB3_1463:
	mul.wide.u32 	%rd12020, %r11928, %r11928;
	shr.u64 	%rd12021, %rd12020, 32;
	mul.wide.u32 	%rd12022, %r11929, %r11928;
	add.s64 	%rd12023, %rd12021, %rd12022;
	shr.u64 	%rd12024, %rd12023, 32;
	mul.wide.u32 	%rd12025, %r11930, %r11928;
	add.s64 	%rd12026, %rd12024, %rd12025;
	shr.u64 	%rd12027, %rd12026, 32;
	mul.wide.u32 	%rd12028, %r11931, %r11928;
	add.s64 	%rd12029, %rd12027, %rd12028;
	shr.u64 	%rd12030, %rd12029, 32;
	mul.wide.u32 	%rd12031, %r11932, %r11928;
	add.s64 	%rd12032, %rd12030, %rd12031;
	shr.u64 	%rd12033, %rd12032, 32;
	mul.wide.u32 	%rd12034, %r11933, %r11928;
	add.s64 	%rd12035, %rd12033, %rd12034;
	shr.u64 	%rd12036, %rd12035, 32;
	mul.wide.u32 	%rd12037, %r11934, %r11928;
	add.s64 	%rd12038, %rd12036, %rd12037;
	shr.u64 	%rd12039, %rd12038, 32;
	mul.wide.u32 	%rd12040, %r11935, %r11928;
	add.s64 	%rd12041, %rd12039, %rd12040;
	shr.u64 	%rd12042, %rd12041, 32;
	and.b64  	%rd12043, %rd12023, 4294967295;
	add.s64 	%rd12044, %rd12022, %rd12043;
	shr.u64 	%rd12045, %rd12044, 32;
	and.b64  	%rd12046, %rd12026, 4294967295;
	mul.wide.u32 	%rd12047, %r11929, %r11929;
	add.s64 	%rd12048, %rd12045, %rd12046;
	add.s64 	%rd12049, %rd12048, %rd12047;
	shr.u64 	%rd12050, %rd12049, 32;
	and.b64  	%rd12051, %rd12029, 4294967295;
	mul.wide.u32 	%rd12052, %r11930, %r11929;
	add.s64 	%rd12053, %rd12050, %rd12051;
	add.s64 	%rd12054, %rd12053, %rd12052;
	shr.u64 	%rd12055, %rd12054, 32;
	and.b64  	%rd12056, %rd12032, 4294967295;
	mul.wide.u32 	%rd12057, %r11931, %r11929;
	add.s64 	%rd12058, %rd12055, %rd12056;
	add.s64 	%rd12059, %rd12058, %rd12057;
	shr.u64 	%rd12060, %rd12059, 32;
	and.b64  	%rd12061, %rd12035, 4294967295;
	mul.wide.u32 	%rd12062, %r11932, %r11929;
	add.s64 	%rd12063, %rd12060, %rd12061;
	add.s64 	%rd12064, %rd12063, %rd12062;
	shr.u64 	%rd12065, %rd12064, 32;
	and.b64  	%rd12066, %rd12038, 4294967295;
	mul.wide.u32 	%rd12067, %r11933, %r11929;
	add.s64 	%rd12068, %rd12065, %rd12066;
	add.s64 	%rd12069, %rd12068, %rd12067;
	shr.u64 	%rd12070, %rd12069, 32;
	and.b64  	%rd12071, %rd12041, 4294967295;
	mul.wide.u32 	%rd12072, %r11934, %r11929;
	add.s64 	%rd12073, %rd12070, %rd12071;
	add.s64 	%rd12074, %rd12073, %rd12072;
	shr.u64 	%rd12075, %rd12074, 32;
	mul.wide.u32 	%rd12076, %r11935, %r11929;
	add.s64 	%rd12077, %rd12075, %rd12042;
	add.s64 	%rd12078, %rd12077, %rd12076;
	shr.u64 	%rd12079, %rd12078, 32;
	and.b64  	%rd12080, %rd12049, 4294967295;
	add.s64 	%rd12081, %rd12025, %rd12080;
	shr.u64 	%rd12082, %rd12081, 32;
	and.b64  	%rd12083, %rd12054, 4294967295;
	add.s64 	%rd12084, %rd12082, %rd12083;
	add.s64 	%rd12085, %rd12084, %rd12052;
	shr.u64 	%rd12086, %rd12085, 32;
	and.b64  	%rd12087, %rd12059, 4294967295;
	mul.wide.u32 	%rd12088, %r11930, %r11930;
	add.s64 	%rd12089, %rd12086, %rd12087;
	add.s64 	%rd12090, %rd12089, %rd12088;
	shr.u64 	%rd12091, %rd12090, 32;
	and.b64  	%rd12092, %rd12064, 4294967295;
	mul.wide.u32 	%rd12093, %r11931, %r11930;
	add.s64 	%rd12094, %rd12091, %rd12092;
	add.s64 	%rd12095, %rd12094, %rd12093;
	shr.u64 	%rd12096, %rd12095, 32;
	and.b64  	%rd12097, %rd12069, 4294967295;
	mul.wide.u32 	%rd12098, %r11932, %r11930;
	add.s64 	%rd12099, %rd12096, %rd12097;
	add.s64 	%rd12100, %rd12099, %rd12098;
	shr.u64 	%rd12101, %rd12100, 32;
	and.b64  	%rd12102, %rd12074, 4294967295;
	mul.wide.u32 	%rd12103, %r11933, %r11930;
	add.s64 	%rd12104, %rd12101, %rd12102;
	add.s64 	%rd12105, %rd12104, %rd12103;
	shr.u64 	%rd12106, %rd12105, 32;
	and.b64  	%rd12107, %rd12078, 4294967295;
	mul.wide.u32 	%rd12108, %r11934, %r11930;
	add.s64 	%rd12109, %rd12106, %rd12107;
	add.s64 	%rd12110, %rd12109, %rd12108;
	shr.u64 	%rd12111, %rd12110, 32;
	mul.wide.u32 	%rd12112, %r11935, %r11930;
	add.s64 	%rd12113, %rd12111, %rd12079;
	add.s64 	%rd12114, %rd12113, %rd12112;
	shr.u64 	%rd12115, %rd12114, 32;
	and.b64  	%rd12116, %rd12085, 4294967295;
	add.s64 	%rd12117, %rd12028, %rd12116;
	shr.u64 	%rd12118, %rd12117, 32;
	and.b64  	%rd12119, %rd12090, 4294967295;
	add.s64 	%rd12120, %rd12118, %rd12119;
	add.s64 	%rd12121, %rd12120, %rd12057;
	shr.u64 	%rd12122, %rd12121, 32;
	and.b64  	%rd12123, %rd12095, 4294967295;
	add.s64 	%rd12124, %rd12122, %rd12123;
	add.s64 	%rd12125, %rd12124, %rd12093;
	shr.u64 	%rd12126, %rd12125, 32;
	and.b64  	%rd12127, %rd12100, 4294967295;
	mul.wide.u32 	%rd12128, %r11931, %r11931;
	add.s64 	%rd12129, %rd12126, %rd12127;
	add.s64 	%rd12130, %rd12129, %rd12128;
	shr.u64 	%rd12131, %rd12130, 32;
	and.b64  	%rd12132, %rd12105, 4294967295;
	mul.wide.u32 	%rd12133, %r11932, %r11931;
	add.s64 	%rd12134, %rd12131, %rd12132;
	add.s64 	%rd12135, %rd12134, %rd12133;
	shr.u64 	%rd12136, %rd12135, 32;
	and.b64  	%rd12137, %rd12110, 4294967295;
	mul.wide.u32 	%rd12138, %r11933, %r11931;
	add.s64 	%rd12139, %rd12136, %rd12137;
	add.s64 	%rd12140, %rd12139, %rd12138;
	shr.u64 	%rd12141, %rd12140, 32;
	and.b64  	%rd12142, %rd12114, 4294967295;
	mul.wide.u32 	%rd12143, %r11934, %r11931;
	add.s64 	%rd12144, %rd12141, %rd12142;
	add.s64 	%rd12145, %rd12144, %rd12143;
	shr.u64 	%rd12146, %rd12145, 32;
	mul.wide.u32 	%rd12147, %r11935, %r11931;
	add.s64 	%rd12148, %rd12146, %rd12115;
	add.s64 	%rd12149, %rd12148, %rd12147;
	shr.u64 	%rd12150, %rd12149, 32;
	and.b64  	%rd12151, %rd12121, 4294967295;
	add.s64 	%rd12152, %rd12031, %rd12151;
	shr.u64 	%rd12153, %rd12152, 32;
	and.b64  	%rd12154, %rd12125, 4294967295;
	add.s64 	%rd12155, %rd12153, %rd12154;
	add.s64 	%rd12156, %rd12155, %rd12062;
	shr.u64 	%rd12157, %rd12156, 32;
	and.b64  	%rd12158, %rd12130, 4294967295;
	add.s64 	%rd12159, %rd12157, %rd12158;
	add.s64 	%rd12160, %rd12159, %rd12098;
	shr.u64 	%rd12161, %rd12160, 32;
	and.b64  	%rd12162, %rd12135, 4294967295;
	add.s64 	%rd12163, %rd12161, %rd12162;
	add.s64 	%rd12164, %rd12163, %rd12133;
	shr.u64 	%rd12165, %rd12164, 32;
	and.b64  	%rd12166, %rd12140, 4294967295;
	mul.wide.u32 	%rd12167, %r11932, %r11932;
	add.s64 	%rd12168, %rd12165, %rd12166;
	add.s64 	%rd12169, %rd12168, %rd12167;
	shr.u64 	%rd12170, %rd12169, 32;
	and.b64  	%rd12171, %rd12145, 4294967295;
	mul.wide.u32 	%rd12172, %r11933, %r11932;
	add.s64 	%rd12173, %rd12170, %rd12171;
	add.s64 	%rd12174, %rd12173, %rd12172;
	shr.u64 	%rd12175, %rd12174, 32;
	and.b64  	%rd12176, %rd12149, 4294967295;
	mul.wide.u32 	%rd12177, %r11934, %r11932;
	add.s64 	%rd12178, %rd12175, %rd12176;
	add.s64 	%rd12179, %rd12178, %rd12177;
	shr.u64 	%rd12180, %rd12179, 32;
	mul.wide.u32 	%rd12181, %r11935, %r11932;
	add.s64 	%rd12182, %rd12180, %rd12150;
	add.s64 	%rd12183, %rd12182, %rd12181;
	shr.u64 	%rd12184, %rd12183, 32;
	and.b64  	%rd12185, %rd12156, 4294967295;
	add.s64 	%rd12186, %rd12034, %rd12185;
	shr.u64 	%rd12187, %rd12186, 32;
	and.b64  	%rd12188, %rd12160, 4294967295;
	add.s64 	%rd12189, %rd12187, %rd12188;
	add.s64 	%rd12190, %rd12189, %rd12067;
	shr.u64 	%rd12191, %rd12190, 32;
	and.b64  	%rd12192, %rd12164, 4294967295;
	add.s64 	%rd12193, %rd12191, %rd12192;
	add.s64 	%rd12194, %rd12193, %rd12103;
	shr.u64 	%rd12195, %rd12194, 32;
	and.b64  	%rd12196, %rd12169, 4294967295;
	add.s64 	%rd12197, %rd12195, %rd12196;
	add.s64 	%rd12198, %rd12197, %rd12138;
	shr.u64 	%rd12199, %rd12198, 32;
	and.b64  	%rd12200, %rd12174, 4294967295;
	add.s64 	%rd12201, %rd12199, %rd12200;
	add.s64 	%rd12202, %rd12201, %rd12172;
	shr.u64 	%rd12203, %rd12202, 32;
	and.b64  	%rd12204, %rd12179, 4294967295;
	mul.wide.u32 	%rd12205, %r11933, %r11933;
	add.s64 	%rd12206, %rd12203, %rd12204;
	add.s64 	%rd12207, %rd12206, %rd12205;
	shr.u64 	%rd12208, %rd12207, 32;
	and.b64  	%rd12209, %rd12183, 4294967295;
	mul.wide.u32 	%rd12210, %r11934, %r11933;
	add.s64 	%rd12211, %rd12208, %rd12209;
	add.s64 	%rd12212, %rd12211, %rd12210;
	shr.u64 	%rd12213, %rd12212, 32;
	mul.wide.u32 	%rd12214, %r11935, %r11933;
	add.s64 	%rd12215, %rd12213, %rd12184;
	add.s64 	%rd12216, %rd12215, %rd12214;
	shr.u64 	%rd12217, %rd12216, 32;
	and.b64  	%rd12218, %rd12190, 4294967295;
	add.s64 	%rd12219, %rd12037, %rd12218;
	shr.u64 	%rd12220, %rd12219, 32;
	and.b64  	%rd12221, %rd12194, 4294967295;
	add.s64 	%rd12222, %rd12220, %rd12221;
	add.s64 	%rd12223, %rd12222, %rd12072;
	shr.u64 	%rd12224, %rd12223, 32;
	and.b64  	%rd12225, %rd12198, 4294967295;
	add.s64 	%rd12226, %rd12224, %rd12225;
	add.s64 	%rd12227, %rd12226, %rd12108;
	shr.u64 	%rd12228, %rd12227, 32;
	and.b64  	%rd12229, %rd12202, 4294967295;
	add.s64 	%rd12230, %rd12228, %rd12229;
	add.s64 	%rd12231, %rd12230, %rd12143;
	shr.u64 	%rd12232, %rd12231, 32;
	and.b64  	%rd12233, %rd12207, 4294967295;
	add.s64 	%rd12234, %rd12232, %rd12233;
	add.s64 	%rd12235, %rd12234, %rd12177;
	shr.u64 	%rd12236, %rd12235, 32;
	and.b64  	%rd12237, %rd12212, 4294967295;
	add.s64 	%rd12238, %rd12236, %rd12237;
	add.s64 	%rd12239, %rd12238, %rd12210;
	shr.u64 	%rd12240, %rd12239, 32;
	and.b64  	%rd12241, %rd12216, 4294967295;
	mul.wide.u32 	%rd12242, %r11934, %r11934;
	add.s64 	%rd12243, %rd12240, %rd12241;
	add.s64 	%rd12244, %rd12243, %rd12242;
	shr.u64 	%rd12245, %rd12244, 32;
	mul.wide.u32 	%rd12246, %r11935, %r11934;
	add.s64 	%rd12247, %rd12245, %rd12217;
	add.s64 	%rd12248, %rd12247, %rd12246;
	shr.u64 	%rd12249, %rd12248, 32;
	and.b64  	%rd12250, %rd12223, 4294967295;
	add.s64 	%rd12251, %rd12040, %rd12250;
	shr.u64 	%rd12252, %rd12251, 32;
	and.b64  	%rd12253, %rd12227, 4294967295;
	add.s64 	%rd12254, %rd12252, %rd12253;
	add.s64 	%rd12255, %rd12254, %rd12076;
	shr.u64 	%rd12256, %rd12255, 32;
	and.b64  	%rd12257, %rd12231, 4294967295;
	add.s64 	%rd12258, %rd12256, %rd12257;
	add.s64 	%rd12259, %rd12258, %rd12112;
	shr.u64 	%rd12260, %rd12259, 32;
	and.b64  	%rd12261, %rd12235, 4294967295;
	add.s64 	%rd12262, %rd12260, %rd12261;
	add.s64 	%rd12263, %rd12262, %rd12147;
	shr.u64 	%rd12264, %rd12263, 32;
	and.b64  	%rd12265, %rd12239, 4294967295;
	add.s64 	%rd12266, %rd12264, %rd12265;
	add.s64 	%rd12267, %rd12266, %rd12181;
	shr.u64 	%rd12268, %rd12267, 32;
	and.b64  	%rd12269, %rd12244, 4294967295;
	add.s64 	%rd12270, %rd12268, %rd12269;
	add.s64 	%rd12271, %rd12270, %rd12214;
	shr.u64 	%rd12272, %rd12271, 32;
	and.b64  	%rd12273, %rd12248, 4294967295;
	add.s64 	%rd12274, %rd12272, %rd12273;
	add.s64 	%rd12275, %rd12274, %rd12246;
	shr.u64 	%rd12276, %rd12275, 32;
	mul.wide.u32 	%rd12277, %r11935, %r11935;
	add.s64 	%rd12278, %rd12276, %rd12249;
	add.s64 	%rd12279, %rd12278, %rd12277;
	shr.u64 	%rd12280, %rd12279, 32;
	{ .reg .b32 tmp; mov.b64 {tmp, %r8223}, %rd12279; }
	and.b64  	%rd12281, %rd12255, 4294967295;
	mul.lo.s64 	%rd12282, %rd12281, 977;
	and.b64  	%rd12283, %rd12020, 4294967293;
	and.b64  	%rd12284, %rd12282, 4294967295;
	add.s64 	%rd31303, %rd12284, %rd12283;
	shr.u64 	%rd12285, %rd12282, 32;
	shr.u64 	%rd12286, %rd31303, 32;
	add.s64 	%rd12287, %rd12286, %rd12285;
	and.b64  	%rd12288, %rd12259, 4294967295;
	mul.lo.s64 	%rd12289, %rd12288, 977;
	and.b64  	%rd12290, %rd12044, 4294967295;
	and.b64  	%rd12291, %rd12289, 4294967295;
	add.s64 	%rd12292, %rd12287, %rd12290;
	add.s64 	%rd12293, %rd12292, %rd12291;
	add.s64 	%rd31304, %rd12293, %rd12281;
	shr.u64 	%rd12294, %rd12289, 32;
	shr.u64 	%rd12295, %rd31304, 32;
	add.s64 	%rd12296, %rd12295, %rd12294;
	and.b64  	%rd12297, %rd12263, 4294967295;
	mul.lo.s64 	%rd12298, %rd12297, 977;
	and.b64  	%rd12299, %rd12081, 4294967295;
	and.b64  	%rd12300, %rd12298, 4294967295;
	add.s64 	%rd12301, %rd12296, %rd12299;
	add.s64 	%rd12302, %rd12301, %rd12300;
	add.s64 	%rd31305, %rd12302, %rd12288;
	shr.u64 	%rd12303, %rd12298, 32;
	shr.u64 	%rd12304, %rd31305, 32;
	add.s64 	%rd12305, %rd12304, %rd12303;
	and.b64  	%rd12306, %rd12267, 4294967295;
	mul.lo.s64 	%rd12307, %rd12306, 977;
	and.b64  	%rd12308, %rd12117, 4294967295;
	and.b64  	%rd12309, %rd12307, 4294967295;
	add.s64 	%rd12310, %rd12305, %rd12308;
	add.s64 	%rd12311, %rd12310, %rd12309;
	add.s64 	%rd31306, %rd12311, %rd12297;
	shr.u64 	%rd12312, %rd12307, 32;
	shr.u64 	%rd12313, %rd31306, 32;
	add.s64 	%rd12314, %rd12313, %rd12312;
	and.b64  	%rd12315, %rd12271, 4294967295;
	mul.lo.s64 	%rd12316, %rd12315, 977;
	and.b64  	%rd12317, %rd12152, 4294967295;
	and.b64  	%rd12318, %rd12316, 4294967295;
	add.s64 	%rd12319, %rd12314, %rd12317;
	add.s64 	%rd12320, %rd12319, %rd12318;
	add.s64 	%rd31307, %rd12320, %rd12306;
	shr.u64 	%rd12321, %rd12316, 32;
	shr.u64 	%rd12322, %rd31307, 32;
	add.s64 	%rd12323, %rd12322, %rd12321;
	and.b64  	%rd12324, %rd12275, 4294967295;
	mul.lo.s64 	%rd12325, %rd12324, 977;
	and.b64  	%rd12326, %rd12186, 4294967295;
	and.b64  	%rd12327, %rd12325, 4294967295;
	add.s64 	%rd12328, %rd12323, %rd12326;
	add.s64 	%rd12329, %rd12328, %rd12327;
	add.s64 	%rd31308, %rd12329, %rd12315;
	shr.u64 	%rd12330, %rd12325, 32;
	shr.u64 	%rd12331, %rd31308, 32;
	add.s64 	%rd12332, %rd12331, %rd12330;
	and.b64  	%rd12333, %rd12279, 4294967295;
	mul.lo.s64 	%rd12334, %rd12333, 977;
	and.b64  	%rd12335, %rd12219, 4294967295;
	and.b64  	%rd12336, %rd12334, 4294967295;
	add.s64 	%rd12337, %rd12332, %rd12335;
	add.s64 	%rd12338, %rd12337, %rd12336;
	add.s64 	%rd31309, %rd12338, %rd12324;
	shr.u64 	%rd12339, %rd12334, 32;
	shr.u64 	%rd12340, %rd31309, 32;
	add.s64 	%rd12341, %rd12340, %rd12339;
	mul.lo.s64 	%rd12342, %rd12280, 977;
	and.b64  	%rd12343, %rd12251, 4294967295;
	and.b64  	%rd12344, %rd12342, 4294967295;
	add.s64 	%rd12345, %rd12341, %rd12343;
	add.s64 	%rd12346, %rd12345, %rd12344;
	add.s64 	%rd31310, %rd12346, %rd12333;
	shr.u64 	%rd12347, %rd12342, 32;
	shr.u64 	%rd12348, %rd31310, 32;
	cvt.u32.u64 	%r8224, %rd12348;
	cvt.u32.u64 	%r8225, %rd12347;
	add.s32 	%r8226, %r8224, %r8225;
	add.s32 	%r1786, %r8226, %r8223;
	setp.eq.s32 	%p1917, %r1786, 0;
	mov.pred 	%p4440, 0;
	@%p1917 bra 	$L__BB3_1471;
	cvt.u64.u32 	%rd12349, %r1786;
	mul.wide.u32 	%rd12350, %r1786, 977;
	shr.u64 	%rd12351, %rd12350, 32;
	and.b64  	%rd12352, %rd31303, 4294967295;
	and.b64  	%rd12353, %rd12350, 4294967295;
	add.s64 	%rd31303, %rd12353, %rd12352;
	shr.u64 	%rd12354, %rd31303, 32;
	and.b64  	%rd12355, %rd31304, 4294967295;
	add.s64 	%rd12356, %rd12351, %rd12355;
	add.s64 	%rd12357, %rd12356, %rd12349;
	add.s64 	%rd31304, %rd12357, %rd12354;
	setp.lt.u64 	%p1919, %rd31304, 4294967296;
	@%p1919 bra 	$L__BB3_1471;
	shr.u64 	%rd12358, %rd31304, 32;
	and.b64  	%rd12359, %rd31305, 4294967295;
	add.s64 	%rd31305, %rd12358, %rd12359;
	setp.lt.u64 	%p1921, %rd31305, 4294967296;
	@%p1921 bra 	$L__BB3_1471;
	shr.u64 	%rd12360, %rd31305, 32;
	and.b64  	%rd12361, %rd31306, 4294967295;
	add.s64 	%rd31306, %rd12360, %rd12361;
	setp.lt.u64 	%p1923, %rd31306, 4294967296;
	@%p1923 bra 	$L__BB3_1471;
	shr.u64 	%rd12363, %rd31306, 32;
	and.b64  	%rd12364, %rd31307, 4294967295;
	add.s64 	%rd31307, %rd12363, %rd12364;
	setp.lt.u64 	%p1925, %rd31307, 4294967296;
	mov.b64 	%rd31306, 4294967296;
	@%p1925 bra 	$L__BB3_1471;
	shr.u64 	%rd12366, %rd31307, 32;
	and.b64  	%rd12367, %rd31308, 4294967295;
	add.s64 	%rd31308, %rd12366, %rd12367;
	setp.lt.u64 	%p1927, %rd31308, 4294967296;
	mov.b64 	%rd31306, 4294967296;
	mov.u64 	%rd31307, %rd31306;
	@%p1927 bra 	$L__BB3_1471;
	shr.u64 	%rd12369, %rd31308, 32;
	and.b64  	%rd12370, %rd31309, 4294967295;
	add.s64 	%rd31309, %rd12369, %rd12370;
	setp.lt.u64 	%p1929, %rd31309, 4294967296;
	mov.b64 	%rd31306, 4294967296;
	mov.u64 	%rd31308, %rd31306;
	@%p1929 bra 	$L__BB3_1471;
	shr.u64 	%rd12372, %rd31309, 32;
	and.b64  	%rd12373, %rd31310, 4294967295;
	add.s64 	%rd12374, %rd12372, %rd12373;
	setp.gt.u64 	%p4440, %rd12374, 4294967295;
	min.u64 	%rd31310, %rd12374, 4294967296;
	mov.b64 	%rd31306, 4294967296;
	mov.u64 	%rd31307, %rd31306;
	mov.u64 	%rd31309, %rd31306;
$L__BB3_1471:
	cvt.u32.u64 	%r11999, %rd31310;
	cvt.u32.u64 	%r11998, %rd31309;
	cvt.u32.u64 	%r11997, %rd31308;
	cvt.u32.u64 	%r11996, %rd31307;
	cvt.u32.u64 	%r11995, %rd31306;
	cvt.u32.u64 	%r11994, %rd31305;
	cvt.u32.u64 	%r11993, %rd31304;
	cvt.u32.u64 	%r11992, %rd31303;
	ld.const.u32 	%r12105, [const_p+28];
	setp.lt.u32 	%p1930, %r12105, %r11999;
	or.pred  	%p1931, %p4440, %p1930;
	@%p1931 bra 	$L__BB3_1485;
	setp.gt.u32 	%p1932, %r12105, %r11999;
	@%p1932 bra 	$L__BB3_1486;
	setp.lt.u32 	%p1933, %r56, %r11998;
	@%p1933 bra 	$L__BB3_1485;
	setp.gt.u32 	%p1934, %r56, %r11998;
	@%p1934 bra 	$L__BB3_1486;
	setp.lt.u32 	%p1935, %r57, %r11997;
	@%p1935 bra 	$L__BB3_1485;
	setp.gt.u32 	%p1936, %r57, %r11997;
	@%p1936 bra 	$L__BB3_1486;
	setp.lt.u32 	%p1937, %r58, %r11996;
	@%p1937 bra 	$L__BB3_1485;
	setp.gt.u32 	%p1938, %r58, %r11996;
	@%p1938 bra 	$L__BB3_1486;
	setp.lt.u32 	%p1939, %r59, %r11995;
	@%p1939 bra 	$L__BB3_1485;
	setp.gt.u32 	%p1940, %r59, %r11995;
	@%p1940 bra 	$L__BB3_1486;
	setp.lt.u32 	%p1941, %r55, %r11994;
	@%p1941 bra 	$L__BB3_1485;
	setp.gt.u32 	%p1942, %r55, %r11994;
	@%p1942 bra 	$L__BB3_1486;
	setp.lt.u32 	%p1943, %r60, %r11993;
	@%p1943 bra 	$L__BB3_1485;
	setp.gt.u32 	%p1944, %r60, %r11993;
	setp.gt.u32 	%p1945, %r692, %r11992;
	or.pred  	%p1946, %p1944, %p1945;
	@%p1946 bra 	$L__BB3_1486;
$L__BB3_1485:
	// begin inline asm
	sub.cc.u32 %r11992, %r11992, %r692;
	subc.cc.u32 %r11993, %r11993, %r60;
	subc.cc.u32 %r11994, %r11994, %r55;
	subc.cc.u32 %r11995, %r11995, %r59;
	subc.cc.u32 %r11996, %r11996, %r58;
	subc.cc.u32 %r11997, %r11997, %r57;
	subc.cc.u32 %r11998, %r11998, %r56;
	subc.u32 %r11999, %r11999, %r12105;
	
	// end inline asm
$L__BB3_1486:
	setp.gt.u32 	%p1947, %r11999, %r12105;
	@%p1947 bra 	$L__BB3_1499;
	bra.uni 	$L__BB3_1500;
$L__BB3_1487:
	setp.gt.u32 	%p1949, %r11998, %r56;
	@%p1949 bra 	$L__BB3_1499;
	setp.lt.u32 	%p1950, %r11998, %r56;
	@%p1950 bra 	$L__BB3_1501;
	setp.gt.u32 	%p1951, %r11997, %r57;
	@%p1951 bra 	$L__BB3_1499;
	setp.lt.u32 	%p1952, %r11997, %r57;
	@%p1952 bra 	$L__BB3_1501;
	setp.gt.u32 	%p1953, %r11996, %r58;
	@%p1953 bra 	$L__BB3_1499;
	setp.lt.u32 	%p1954, %r11996, %r58;
	@%p1954 bra 	$L__BB3_1501;
	setp.gt.u32 	%p1955, %r11995, %r59;
	@%p1955 bra 	$L__BB3_1499;
	setp.lt.u32 	%p1956, %r11995, %r59;
	@%p1956 bra 	$L__BB3_1501;
	setp.gt.u32 	%p1957, %r11994, %r55;
	@%p1957 bra 	$L__BB3_1499;
	setp.lt.u32 	%p1958, %r11994, %r55;
	@%p1958 bra 	$L__BB3_1501;
	setp.gt.u32 	%p1959, %r11993, %r60;
	@%p1959 bra 	$L__BB3_1499;
	setp.lt.u32 	%p1960, %r11993, %r60;
	setp.lt.u32 	%p1961, %r11992, %r692;
	or.pred  	%p1962, %p1960, %p1961;
	@%p1962 bra 	$L__BB3_1501;
$L__BB3_1499:
	// begin inline asm
	sub.cc.u32 %r11992, %r11992, %r692;
	subc.cc.u32 %r11993, %r11993, %r60;
	subc.cc.u32 %r11994, %r11994, %r55;
	subc.cc.u32 %r11995, %r11995, %r59;
	subc.cc.u32 %r11996, %r11996, %r58;
	subc.cc.u32 %r11997, %r11997, %r57;
	subc.cc.u32 %r11998, %r11998, %r56;
	subc.u32 %r11999, %r11999, %r12105;
	
	// end inline asm
	bra.uni 	$L__BB3_1501;
$L__BB3_1500:
	setp.lt.u32 	%p1948, %r11999, %r12105;
	@%p1948 bra 	$L__BB3_1501;
	bra.uni 	$L__BB3_1487;
$L__BB3_1501:
	shl.b32 	%r8276, %r11976, 1;
	shr.u32 	%r8277, %r11976, 31;
	cvt.u64.u32 	%rd12376, %r8277;
	mul.wide.u32 	%rd12377, %r11977, 2;
	or.b64  	%rd12378, %rd12377, %rd12376;
	shr.u64 	%rd12379, %rd12377, 32;
	mul.wide.u32 	%rd12380, %r11978, 2;
	or.b64  	%rd12381, %rd12380, %rd12379;
	shr.u64 	%rd12382, %rd12380, 32;
	mul.wide.u32 	%rd12383, %r11979, 2;
	or.b64  	%rd12384, %rd12383, %rd12382;
	shr.u64 	%rd12385, %rd12383, 32;
	mul.wide.u32 	%rd12386, %r11980, 2;
	add.s64 	%rd12387, %rd12386, %rd12385;
	shr.u64 	%rd12388, %rd12387, 32;
	mul.wide.u32 	%rd12389, %r11981, 2;
	add.s64 	%rd12390, %rd12389, %rd12388;
	shr.u64 	%rd12391, %rd12390, 32;
	mul.wide.u32 	%rd12392, %r11982, 2;
	add.s64 	%rd12393, %rd12392, %rd12391;
	shr.u64 	%rd12394, %rd12393, 32;
	mul.wide.u32 	%rd12395, %r11983, 2;
	add.s64 	%rd12396, %rd12395, %rd12394;
	shr.u64 	%rd12397, %rd12396, 32;
	cvt.u64.u32 	%rd12398, %r8276;
	mad.lo.s64 	%rd31311, %rd12397, 977, %rd12398;
	shr.u64 	%rd12399, %rd31311, 32;
	and.b64  	%rd12400, %rd12378, 4294967295;
	add.s64 	%rd12401, %rd12399, %rd12400;
	add.s64 	%rd31312, %rd12401, %rd12397;
	shr.u64 	%rd12402, %rd31312, 32;
	and.b64  	%rd12403, %rd12381, 4294967295;
	add.s64 	%rd31313, %rd12402, %rd12403;
	shr.u64 	%rd12404, %rd31313, 32;
	and.b64  	%rd12405, %rd12384, 4294967295;
	add.s64 	%rd31314, %rd12404, %rd12405;
	shr.u64 	%rd12406, %rd31314, 32;
	and.b64  	%rd12407, %rd12387, 4294967295;
	add.s64 	%rd31315, %rd12406, %rd12407;
	shr.u64 	%rd12408, %rd31315, 32;
	and.b64  	%rd12409, %rd12390, 4294967295;
	add.s64 	%rd31316, %rd12408, %rd12409;
	shr.u64 	%rd12410, %rd31316, 32;
	and.b64  	%rd12411, %rd12393, 4294967295;
	add.s64 	%rd31317, %rd12410, %rd12411;
	shr.u64 	%rd12412, %rd31317, 32;
	and.b64  	%rd12413, %rd12396, 4294967295;
	add.s64 	%rd31318, %rd12412, %rd12413;
	shr.u64 	%rd884, %rd31318, 32;
	{ .reg .b32 tmp; mov.b64 {tmp, %r12000}, %rd31318; }
	setp.lt.u64 	%p1963, %rd31318, 4294967296;
	@%p1963 bra 	$L__BB3_1508;
	and.b64  	%rd12415, %rd31311, 4294967295;
	mad.lo.s64 	%rd31311, %rd884, 977, %rd12415;
	shr.u64 	%rd12416, %rd31311, 32;
	and.b64  	%rd12417, %rd31312, 4294967295;
	add.s64 	%rd12418, %rd12417, %rd884;
	add.s64 	%rd31312, %rd12418, %rd12416;
	setp.lt.u64 	%p1964, %rd31312, 4294967296;
	mov.b32 	%r12000, 0;
	mov.b64 	%rd31318, 4294967296;
	@%p1964 bra 	$L__BB3_1508;
	shr.u64 	%rd12420, %rd31312, 32;
	and.b64  	%rd12421, %rd31313, 4294967295;
	add.s64 	%rd31313, %rd12420, %rd12421;
	setp.lt.u64 	%p1965, %rd31313, 4294967296;
	@%p1965 bra 	$L__BB3_1508;
	shr.u64 	%rd12423, %rd31313, 32;
	and.b64  	%rd12424, %rd31314, 4294967295;
	add.s64 	%rd31314, %rd12423, %rd12424;
	setp.lt.u64 	%p1966, %rd31314, 4294967296;
	mov.b64 	%rd31313, 4294967296;
	mov.u64 	%rd31318, %rd31313;
	@%p1966 bra 	$L__BB3_1508;
	shr.u64 	%rd12426, %rd31314, 32;
	and.b64  	%rd12427, %rd31315, 4294967295;
	add.s64 	%rd31315, %rd12426, %rd12427;
	setp.lt.u64 	%p1967, %rd31315, 4294967296;
	mov.b64 	%rd31313, 4294967296;
	mov.u64 	%rd31314, %rd31313;
	@%p1967 bra 	$L__BB3_1508;
	shr.u64 	%rd12429, %rd31315, 32;
	and.b64  	%rd12430, %rd31316, 4294967295;
	add.s64 	%rd31316, %rd12429, %rd12430;
	setp.lt.u64 	%p1968, %rd31316, 4294967296;
	mov.b64 	%rd31313, 4294967296;
	mov.u64 	%rd31315, %rd31313;
	mov.u64 	%rd31318, %rd31313;
	@%p1968 bra 	$L__BB3_1508;
	shr.u64 	%rd12432, %rd31316, 32;
	and.b64  	%rd12433, %rd31317, 4294967295;
	add.s64 	%rd12434, %rd12432, %rd12433;
	setp.gt.u64 	%p1969, %rd12434, 4294967295;
	selp.b64 	%rd31317, 4294967296, %rd12434, %p1969;
	selp.b64 	%rd31318, 1, 4294967296, %p1969;
	mov.b64 	%rd31313, 4294967296;
	mov.u64 	%rd31314, %rd31313;
	mov.u64 	%rd31316, %rd31313;
$L__BB3_1508:
	cvt.u32.u64 	%r12016, %rd31318;
	cvt.u32.u64 	%r12015, %rd31317;
	cvt.u32.u64 	%r12014, %rd31316;
	cvt.u32.u64 	%r12013, %rd31315;
	cvt.u32.u64 	%r12012, %rd31314;
	cvt.u32.u64 	%r12011, %rd31313;
	cvt.u32.u64 	%r12010, %rd31312;
	cvt.u32.u64 	%r12009, %rd31311;
	setp.ne.s32 	%p1970, %r12000, 0;
	setp.lt.u32 	%p1971, %r12105, %r12016;
	or.pred  	%p1972, %p1970, %p1971;
	@%p1972 bra 	$L__BB3_1522;
	setp.gt.u32 	%p1973, %r12105, %r12016;
	@%p1973 bra 	$L__BB3_1523;
	setp.lt.u32 	%p1974, %r56, %r12015;
	@%p1974 bra 	$L__BB3_1522;
	setp.gt.u32 	%p1975, %r56, %r12015;
	@%p1975 bra 	$L__BB3_1523;
	setp.lt.u32 	%p1976, %r57, %r12014;
	@%p1976 bra 	$L__BB3_1522;
	setp.gt.u32 	%p1977, %r57, %r12014;
	@%p1977 bra 	$L__BB3_1523;
	setp.lt.u32 	%p1978, %r58, %r12013;
	@%p1978 bra 	$L__BB3_1522;
	setp.gt.u32 	%p1979, %r58, %r12013;
	@%p1979 bra 	$L__BB3_1523;
	setp.lt.u32 	%p1980, %r59, %r12012;
	@%p1980 bra 	$L__BB3_1522;
	setp.gt.u32 	%p1981, %r59, %r12012;
	@%p1981 bra 	$L__BB3_1523;
	setp.lt.u32 	%p1982, %r55, %r12011;
	@%p1982 bra 	$L__BB3_1522;
	setp.gt.u32 	%p1983, %r55, %r12011;
	@%p1983 bra 	$L__BB3_1523;
	setp.lt.u32 	%p1984, %r60, %r12010;
	@%p1984 bra 	$L__BB3_1522;
	setp.gt.u32 	%p1985, %r60, %r12010;
	setp.gt.u32 	%p1986, %r692, %r12009;
	or.pred  	%p1987, %p1985, %p1986;
	@%p1987 bra 	$L__BB3_1523;
$L__BB3_1522:
	// begin inline asm
	sub.cc.u32 %r12009, %r12009, %r692;
	subc.cc.u32 %r12010, %r12010, %r60;
	subc.cc.u32 %r12011, %r12011, %r55;
	subc.cc.u32 %r12012, %r12012, %r59;
	subc.cc.u32 %r12013, %r12013, %r58;
	subc.cc.u32 %r12014, %r12014, %r57;
	subc.cc.u32 %r12015, %r12015, %r56;
	subc.u32 %r12016, %r12016, %r12105;
	
	// end inline asm
$L__BB3_1523:
	setp.gt.u32 	%p1988, %r12016, %r12105;
	@%p1988 bra 	$L__BB3_1536;
	bra.uni 	$L__BB3_1537;
$L__BB3_1524:
	setp.gt.u32 	%p1990, %r12015, %r56;
	@%p1990 bra 	$L__BB3_1536;
	setp.lt.u32 	%p1991, %r12015, %r56;
	@%p1991 bra 	$L__BB3_1538;
	setp.gt.u32 	%p1992, %r12014, %r57;
	@%p1992 bra 	$L__BB3_1536;
	setp.lt.u32 	%p1993, %r12014, %r57;
	@%p1993 bra 	$L__BB3_1538;
	setp.gt.u32 	%p1994, %r12013, %r58;
	@%p1994 bra 	$L__BB3_1536;
	setp.lt.u32 	%p1995, %r12013, %r58;
	@%p1995 bra 	$L__BB3_1538;
	setp.gt.u32 	%p1996, %r12012, %r59;
	@%p1996 bra 	$L__BB3_1536;
	setp.lt.u32 	%p1997, %r12012, %r59;
	@%p1997 bra 	$L__BB3_1538;
	setp.gt.u32 	%p1998, %r12011, %r55;
	@%p1998 bra 	$L__BB3_1536;
	setp.lt.u32 	%p1999, %r12011, %r55;
	@%p1999 bra 	$L__BB3_1538;
	setp.gt.u32 	%p2000, %r12010, %r60;
	@%p2000 bra 	$L__BB3_1536;
	setp.lt.u32 	%p2001, %r12010, %r60;
	setp.lt.u32 	%p2002, %r12009, %r692;
	or.pred  	%p2003, %p2001, %p2002;
	@%p2003 bra 	$L__BB3_1538;
$L__BB3_1536:
	// begin inline asm
	sub.cc.u32 %r12009, %r12009, %r692;
	subc.cc.u32 %r12010, %r12010, %r60;
	subc.cc.u32 %r12011, %r12011, %r55;
	subc.cc.u32 %r12012, %r12012, %r59;
	subc.cc.u32 %r12013, %r12013, %r58;
	subc.cc.u32 %r12014, %r12014, %r57;
	subc.cc.u32 %r12015, %r12015, %r56;
	subc.u32 %r12016, %r12016, %r12105;
	
	// end inline asm
	bra.uni 	$L__BB3_1538;
$L__BB3_1537:
	setp.lt.u32 	%p1989, %r12016, %r12105;
	@%p1989 bra 	$L__BB3_1538;
	bra.uni 	$L__BB3_1524;
$L__BB3_1538:
	setp.gt.u32 	%p2004, %r11999, %r11967;
	@%p2004 bra 	$L__BB3_1539;
	bra.uni 	$L__BB3_1552;
$L__BB3_1539:
	// begin inline asm
	sub.cc.u32 %r12017, %r11992, %r11960;
	subc.cc.u32 %r12018, %r11993, %r11961;
	subc.cc.u32 %r12019, %r11994, %r11962;
	subc.cc.u32 %r12020, %r11995, %r11963;
	subc.cc.u32 %r12021, %r11996, %r11964;
	subc.cc.u32 %r12022, %r11997, %r11965;
	subc.cc.u32 %r12023, %r11998, %r11966;
	subc.u32 %r12024, %r11999, %r11967;
	
	// end inline asm
	bra.uni 	$L__BB3_1554;
$L__BB3_1540:
	setp.gt.u32 	%p2006, %r11998, %r11966;
	@%p2006 bra 	$L__BB3_1539;
	setp.lt.u32 	%p2007, %r11998, %r11966;
	@%p2007 bra 	$L__BB3_1553;
	setp.gt.u32 	%p2008, %r11997, %r11965;
	@%p2008 bra 	$L__BB3_1539;
	setp.lt.u32 	%p2009, %r11997, %r11965;
	@%p2009 bra 	$L__BB3_1553;
	setp.gt.u32 	%p2010, %r11996, %r11964;
	@%p2010 bra 	$L__BB3_1539;
	setp.lt.u32 	%p2011, %r11996, %r11964;
	@%p2011 bra 	$L__BB3_1553;
	setp.gt.u32 	%p2012, %r11995, %r11963;
	@%p2012 bra 	$L__BB3_1539;
	setp.lt.u32 	%p2013, %r11995, %r11963;
	@%p2013 bra 	$L__BB3_1553;
	setp.gt.u32 	%p2014, %r11994, %r11962;
	@%p2014 bra 	$L__BB3_1539;
	setp.lt.u32 	%p2015, %r11994, %r11962;
	@%p2015 bra 	$L__BB3_1553;
	setp.gt.u32 	%p2016, %r11993, %r11961;
	@%p2016 bra 	$L__BB3_1539;
	setp.lt.u32 	%p2017, %r11993, %r11961;
	setp.lt.u32 	%p2018, %r11992, %r11960;
	or.pred  	%p2019, %p2017, %p2018;
	@%p2019 bra 	$L__BB3_1553;
	bra.uni 	$L__BB3_1539;
$L__BB3_1552:
	setp.ge.u32 	%p2005, %r11999, %r11967;
	@%p2005 bra 	$L__BB3_1540;
$L__BB3_1553:
	// begin inline asm
	add.cc.u32 %r8332, %r11992, %r692;
	addc.cc.u32 %r8333, %r11993, %r60;
	addc.cc.u32 %r8334, %r11994, %r55;
	addc.cc.u32 %r8335, %r11995, %r59;
	addc.cc.u32 %r8336, %r11996, %r58;
	addc.cc.u32 %r8337, %r11997, %r57;
	addc.cc.u32 %r8338, %r11998, %r56;
	addc.u32 %r8339, %r11999, %r12105;
	
	// end inline asm
	// begin inline asm
	sub.cc.u32 %r12017, %r8332, %r11960;
	subc.cc.u32 %r12018, %r8333, %r11961;
	subc.cc.u32 %r12019, %r8334, %r11962;
	subc.cc.u32 %r12020, %r8335, %r11963;
	subc.cc.u32 %r12021, %r8336, %r11964;
	subc.cc.u32 %r12022, %r8337, %r11965;
	subc.cc.u32 %r12023, %r8338, %r11966;
	subc.u32 %r12024, %r8339, %r11967;
	
	// end inline asm
$L__BB3_1554:
	setp.gt.u32 	%p2020, %r12024, %r12016;
	@%p2020 bra 	$L__BB3_1555;
	bra.uni 	$L__BB3_1568;
$L__BB3_1555:
	// begin inline asm
	sub.cc.u32 %r12129, %r12017, %r12009;
	subc.cc.u32 %r12128, %r12018, %r12010;
	subc.cc.u32 %r12127, %r12019, %r12011;
	subc.cc.u32 %r12126, %r12020, %r12012;
	subc.cc.u32 %r12125, %r12021, %r12013;
	subc.cc.u32 %r12124, %r12022, %r12014;
	subc.cc.u32 %r12123, %r12023, %r12015;
	subc.u32 %r12122, %r12024, %r12016;
	
	// end inline asm
	bra.uni 	$L__BB3_1570;
$L__BB3_1556:
	setp.gt.u32 	%p2022, %r12023, %r12015;
	@%p2022 bra 	$L__BB3_1555;
	setp.lt.u32 	%p2023, %r12023, %r12015;
	@%p2023 bra 	$L__BB3_1569;
	setp.gt.u32 	%p2024, %r12022, %r12014;
	@%p2024 bra 	$L__BB3_1555;
	setp.lt.u32 	%p2025, %r12022, %r12014;
	@%p2025 bra 	$L__BB3_1569;
	setp.gt.u32 	%p2026, %r12021, %r12013;
	@%p2026 bra 	$L__BB3_1555;
	setp.lt.u32 	%p2027, %r12021, %r12013;
	@%p2027 bra 	$L__BB3_1569;
	setp.gt.u32 	%p2028, %r12020, %r12012;
	@%p2028 bra 	$L__BB3_1555;
	setp.lt.u32 	%p2029, %r12020, %r12012;
	@%p2029 bra 	$L__BB3_1569;
	setp.gt.u32 	%p2030, %r12019, %r12011;
	@%p2030 bra 	$L__BB3_1555;
	setp.lt.u32 	%p2031, %r12019, %r12011;
	@%p2031 bra 	$L__BB3_1569;
	setp.gt.u32 	%p2032, %r12018, %r12010;
	@%p2032 bra 	$L__BB3_1555;
	setp.lt.u32 	%p2033, %r12018, %r12010;
	setp.lt.u32 	%p2034, %r12017, %r12009;
	or.pred  	%p2035, %p2033, %p2034;
	@%p2035 bra 	$L__BB3_1569;
	bra.uni 	$L__BB3_1555;
$L__BB3_1568:
	setp.ge.u32 	%p2021, %r12024, %r12016;
	@%p2021 bra 	$L__BB3_1556;
$L__BB3_1569:
	// begin inline asm
	add.cc.u32 %r8404, %r12017, %r692;
	addc.cc.u32 %r8405, %r12018, %r60;
	addc.cc.u32 %r8406, %r12019, %r55;
	addc.cc.u32 %r8407, %r12020, %r59;
	addc.cc.u32 %r8408, %r12021, %r58;
	addc.cc.u32 %r8409, %r12022, %r57;
	addc.cc.u32 %r8410, %r12023, %r56;
	addc.u32 %r8411, %r12024, %r12105;
	
	// end inline asm
	// begin inline asm
	sub.cc.u32 %r12129, %r8404, %r12009;
	subc.cc.u32 %r12128, %r8405, %r12010;
	subc.cc.u32 %r12127, %r8406, %r12011;
	subc.cc.u32 %r12126, %r8407, %r12012;
	subc.cc.u32 %r12125, %r8408, %r12013;
	subc.cc.u32 %r12124, %r8409, %r12014;
	subc.cc.u32 %r12123, %r8410, %r12015;
	subc.u32 %r12122, %r8411, %r12016;
	
	// end inline asm
$L__BB3_1570:
	setp.gt.u32 	%p2036, %r11983, %r12122;
	@%p2036 bra 	$L__BB3_1571;
	bra.uni 	$L__BB3_1584;
$L__BB3_1571:
	// begin inline asm
	sub.cc.u32 %r12033, %r11976, %r12129;
	subc.cc.u32 %r12034, %r11977, %r12128;
	subc.cc.u32 %r12035, %r11978, %r12127;
	subc.cc.u32 %r12036, %r11979, %r12126;
	subc.cc.u32 %r12037, %r11980, %r12125;
	subc.cc.u32 %r12038, %r11981, %r12124;
	subc.cc.u32 %r12039, %r11982, %r12123;
	subc.u32 %r12040, %r11983, %r12122;
	
	// end inline asm
	bra.uni 	$L__BB3_1586;
$L__BB3_1572:
	setp.gt.u32 	%p2038, %r11982, %r12123;
	@%p2038 bra 	$L__BB3_1571;
	setp.lt.u32 	%p2039, %r11982, %r12123;
	@%p2039 bra 	$L__BB3_1585;
	setp.gt.u32 	%p2040, %r11981, %r12124;
	@%p2040 bra 	$L__BB3_1571;
	setp.lt.u32 	%p2041, %r11981, %r12124;
	@%p2041 bra 	$L__BB3_1585;
	setp.gt.u32 	%p2042, %r11980, %r12125;
	@%p2042 bra 	$L__BB3_1571;
	setp.lt.u32 	%p2043, %r11980, %r12125;
	@%p2043 bra 	$L__BB3_1585;
	setp.gt.u32 	%p2044, %r11979, %r12126;
	@%p2044 bra 	$L__BB3_1571;
	setp.lt.u32 	%p2045, %r11979, %r12126;
	@%p2045 bra 	$L__BB3_1585;
	setp.gt.u32 	%p2046, %r11978, %r12127;
	@%p2046 bra 	$L__BB3_1571;
	setp.lt.u32 	%p2047, %r11978, %r12127;
	@%p2047 bra 	$L__BB3_1585;
	setp.gt.u32 	%p2048, %r11977, %r12128;
	@%p2048 bra 	$L__BB3_1571;
	setp.lt.u32 	%p2049, %r11977, %r12128;
	setp.lt.u32 	%p2050, %r11976, %r12129;
	or.pred  	%p2051, %p2049, %p2050;
	@%p2051 bra 	$L__BB3_1585;
	bra.uni 	$L__BB3_1571;
$L__BB3_1584:
	setp.ge.u32 	%p2037, %r11983, %r12122;
	@%p2037 bra 	$L__BB3_1572;
$L__BB3_1585:
	// begin inline asm
	add.cc.u32 %r8476, %r11976, %r692;
	addc.cc.u32 %r8477, %r11977, %r60;
	addc.cc.u32 %r8478, %r11978, %r55;
	addc.cc.u32 %r8479, %r11979, %r59;
	addc.cc.u32 %r8480, %r11980, %r58;
	addc.cc.u32 %r8481, %r11981, %r57;
	addc.cc.u32 %r8482, %r11982, %r56;
	addc.u32 %r8483, %r11983, %r12105;
	
	// end inline asm
	// begin inline asm
	sub.cc.u32 %r12033, %r8476, %r12129;
	subc.cc.u32 %r12034, %r8477, %r12128;
	subc.cc.u32 %r12035, %r8478, %r12127;
	subc.cc.u32 %r12036, %r8479, %r12126;
	subc.cc.u32 %r12037, %r8480, %r12125;
	subc.cc.u32 %r12038, %r8481, %r12124;
	subc.cc.u32 %r12039, %r8482, %r12123;
	subc.u32 %r12040, %r8483, %r12122;
	
	// end inline asm
$L__BB3_1586:
	mul.wide.u32 	%rd12436, %r12033, %r11928;
	shr.u64 	%rd12437, %rd12436, 32;
	mul.wide.u32 	%rd12438, %r12034, %r11928;
	add.s64 	%rd12439, %rd12437, %rd12438;
	shr.u64 	%rd12440, %rd12439, 32;
	mul.wide.u32 	%rd12441, %r12035, %r11928;
	add.s64 	%rd12442, %rd12440, %rd12441;
	shr.u64 	%rd12443, %rd12442, 32;
	mul.wide.u32 	%rd12444, %r12036, %r11928;
	add.s64 	%rd12445, %rd12443, %rd12444;
	shr.u64 	%rd12446, %rd12445, 32;
	mul.wide.u32 	%rd12447, %r12037, %r11928;
	add.s64 	%rd12448, %rd12446, %rd12447;
	shr.u64 	%rd12449, %rd12448, 32;
	mul.wide.u32 	%rd12450, %r12038, %r11928;
	add.s64 	%rd12451, %rd12449, %rd12450;
	shr.u64 	%rd12452, %rd12451, 32;
	mul.wide.u32 	%rd12453, %r12039, %r11928;
	add.s64 	%rd12454, %rd12452, %rd12453;
	shr.u64 	%rd12455, %rd12454, 32;
	mul.wide.u32 	%rd12456, %r12040, %r11928;
	add.s64 	%rd12457, %rd12455, %rd12456;
	shr.u64 	%rd12458, %rd12457, 32;
	and.b64  	%rd12459, %rd12439, 4294967295;
	mul.wide.u32 	%rd12460, %r12033, %r11929;
	add.s64 	%rd12461, %rd12460, %rd12459;
	shr.u64 	%rd12462, %rd12461, 32;
	and.b64  	%rd12463, %rd12442, 4294967295;
	mul.wide.u32 	%rd12464, %r12034, %r11929;
	add.s64 	%rd12465, %rd12462, %rd12463;
	add.s64 	%rd12466, %rd12465, %rd12464;
	shr.u64 	%rd12467, %rd12466, 32;
	and.b64  	%rd12468, %rd12445, 4294967295;
	mul.wide.u32 	%rd12469, %r12035, %r11929;
	add.s64 	%rd12470, %rd12467, %rd12468;
	add.s64 	%rd12471, %rd12470, %rd12469;
	shr.u64 	%rd12472, %rd12471, 32;
	and.b64  	%rd12473, %rd12448, 4294967295;
	mul.wide.u32 	%rd12474, %r12036, %r11929;
	add.s64 	%rd12475, %rd12472, %rd12473;
	add.s64 	%rd12476, %rd12475, %rd12474;
	shr.u64 	%rd12477, %rd12476, 32;
	and.b64  	%rd12478, %rd12451, 4294967295;
	mul.wide.u32 	%rd12479, %r12037, %r11929;
	add.s64 	%rd12480, %rd12477, %rd12478;
	add.s64 	%rd12481, %rd12480, %rd12479;
	shr.u64 	%rd12482, %rd12481, 32;
	and.b64  	%rd12483, %rd12454, 4294967295;
	mul.wide.u32 	%rd12484, %r12038, %r11929;
	add.s64 	%rd12485, %rd12482, %rd12483;
	add.s64 	%rd12486, %rd12485, %rd12484;
	shr.u64 	%rd12487, %rd12486, 32;
	and.b64  	%rd12488, %rd12457, 4294967295;
	mul.wide.u32 	%rd12489, %r12039, %r11929;
	add.s64 	%rd12490, %rd12487, %rd12488;
	add.s64 	%rd12491, %rd12490, %rd12489;
	shr.u64 	%rd12492, %rd12491, 32;
	mul.wide.u32 	%rd12493, %r12040, %r11929;
	add.s64 	%rd12494, %rd12492, %rd12458;
	add.s64 	%rd12495, %rd12494, %rd12493;
	shr.u64 	%rd12496, %rd12495, 32;
	and.b64  	%rd12497, %rd12466, 4294967295;
	mul.wide.u32 	%rd12498, %r12033, %r11930;
	add.s64 	%rd12499, %rd12498, %rd12497;
	shr.u64 	%rd12500, %rd12499, 32;
	and.b64  	%rd12501, %rd12471, 4294967295;
	mul.wide.u32 	%rd12502, %r12034, %r11930;
	add.s64 	%rd12503, %rd12500, %rd12501;
	add.s64 	%rd12504, %rd12503, %rd12502;
	shr.u64 	%rd12505, %rd12504, 32;
	and.b64  	%rd12506, %rd12476, 4294967295;
	mul.wide.u32 	%rd12507, %r12035, %r11930;
	add.s64 	%rd12508, %rd12505, %rd12506;
	add.s64 	%rd12509, %rd12508, %rd12507;
	shr.u64 	%rd12510, %rd12509, 32;
	and.b64  	%rd12511, %rd12481, 4294967295;
	mul.wide.u32 	%rd12512, %r12036, %r11930;
	add.s64 	%rd12513, %rd12510, %rd12511;
	add.s64 	%rd12514, %rd12513, %rd12512;
	shr.u64 	%rd12515, %rd12514, 32;
	and.b64  	%rd12516, %rd12486, 4294967295;
	mul.wide.u32 	%rd12517, %r12037, %r11930;
	add.s64 	%rd12518, %rd12515, %rd12516;
	add.s64 	%rd12519, %rd12518, %rd12517;
	shr.u64 	%rd12520, %rd12519, 32;
	and.b64  	%rd12521, %rd12491, 4294967295;
	mul.wide.u32 	%rd12522, %r12038, %r11930;
	add.s64 	%rd12523, %rd12520, %rd12521;
	add.s64 	%rd12524, %rd12523, %rd12522;
	shr.u64 	%rd12525, %rd12524, 32;
	and.b64  	%rd12526, %rd12495, 4294967295;
	mul.wide.u32 	%rd12527, %r12039, %r11930;
	add.s64 	%rd12528, %rd12525, %rd12526;
	add.s64 	%rd12529, %rd12528, %rd12527;
	shr.u64 	%rd12530, %rd12529, 32;
	mul.wide.u32 	%rd12531, %r12040, %r11930;
	add.s64 	%rd12532, %rd12530, %rd12496;
	add.s64 	%rd12533, %rd12532, %rd12531;
	shr.u64 	%rd12534, %rd12533, 32;
	and.b64  	%rd12535, %rd12504, 4294967295;
	mul.wide.u32 	%rd12536, %r12033, %r11931;
	add.s64 	%rd12537, %rd12536, %rd12535;
	shr.u64 	%rd12538, %rd12537, 32;
	and.b64  	%rd12539, %rd12509, 4294967295;
	mul.wide.u32 	%rd12540, %r12034, %r11931;
	add.s64 	%rd12541, %rd12538, %rd12539;
	add.s64 	%rd12542, %rd12541, %rd12540;
	shr.u64 	%rd12543, %rd12542, 32;
	and.b64  	%rd12544, %rd12514, 4294967295;
	mul.wide.u32 	%rd12545, %r12035, %r11931;
	add.s64 	%rd12546, %rd12543, %rd12544;
	add.s64 	%rd12547, %rd12546, %rd12545;
	shr.u64 	%rd12548, %rd12547, 32;
	and.b64  	%rd12549, %rd12519, 4294967295;
	mul.wide.u32 	%rd12550, %r12036, %r11931;
	add.s64 	%rd12551, %rd12548, %rd12549;
	add.s64 	%rd12552, %rd12551, %rd12550;
	shr.u64 	%rd12553, %rd12552, 32;
	and.b64  	%rd12554, %rd12524, 4294967295;
	mul.wide.u32 	%rd12555, %r12037, %r11931;
	add.s64 	%rd12556, %rd12553, %rd12554;
	add.s64 	%rd12557, %rd12556, %rd12555;
	shr.u64 	%rd12558, %rd12557, 32;
	and.b64  	%rd12559, %rd12529, 4294967295;
	mul.wide.u32 	%rd12560, %r12038, %r11931;
	add.s64 	%rd12561, %rd12558, %rd12559;
	add.s64 	%rd12562, %rd12561, %rd12560;
	shr.u64 	%rd12563, %rd12562, 32;
	and.b64  	%rd12564, %rd12533, 4294967295;
	mul.wide.u32 	%rd12565, %r12039, %r11931;
	add.s64 	%rd12566, %rd12563, %rd12564;
	add.s64 	%rd12567, %rd12566, %rd12565;
	shr.u64 	%rd12568, %rd12567, 32;
	mul.wide.u32 	%rd12569, %r12040, %r11931;
	add.s64 	%rd12570, %rd12568, %rd12534;
	add.s64 	%rd12571, %rd12570, %rd12569;
	shr.u64 	%rd12572, %rd12571, 32;
	and.b64  	%rd12573, %rd12542, 4294967295;
	mul.wide.u32 	%rd12574, %r12033, %r11932;
	add.s64 	%rd12575, %rd12574, %rd12573;
	shr.u64 	%rd12576, %rd12575, 32;
	and.b64  	%rd12577, %rd12547, 4294967295;
	mul.wide.u32 	%rd12578, %r12034, %r11932;
	add.s64 	%rd12579, %rd12576, %rd12577;
	add.s64 	%rd12580, %rd12579, %rd12578;
	shr.u64 	%rd12581, %rd12580, 32;
	and.b64  	%rd12582, %rd12552, 4294967295;
	mul.wide.u32 	%rd12583, %r12035, %r11932;
	add.s64 	%rd12584, %rd12581, %rd12582;
	add.s64 	%rd12585, %rd12584, %rd12583;
	shr.u64 	%rd12586, %rd12585, 32;
	and.b64  	%rd12587, %rd12557, 4294967295;
	mul.wide.u32 	%rd12588, %r12036, %r11932;
	add.s64 	%rd12589, %rd12586, %rd12587;
	add.s64 	%rd12590, %rd12589, %rd12588;
	shr.u64 	%rd12591, %rd12590, 32;
	and.b64  	%rd12592, %rd12562, 4294967295;
	mul.wide.u32 	%rd12593, %r12037, %r11932;
	add.s64 	%rd12594, %rd12591, %rd12592;
	add.s64 	%rd12595, %rd12594, %rd12593;
	shr.u64 	%rd12596, %rd12595, 32;
	and.b64  	%rd12597, %rd12567, 4294967295;
	mul.wide.u32 	%rd12598, %r12038, %r11932;
	add.s64 	%rd12599, %rd12596, %rd12597;
	add.s64 	%rd12600, %rd12599, %rd12598;
	shr.u64 	%rd12601, %rd12600, 32;
	and.b64  	%rd12602, %rd12571, 4294967295;
	mul.wide.u32 	%rd12603, %r12039, %r11932;
	add.s64 	%rd12604, %rd12601, %rd12602;
	add.s64 	%rd12605, %rd12604, %rd12603;
	shr.u64 	%rd12606, %rd12605, 32;
	mul.wide.u32 	%rd12607, %r12040, %r11932;
	add.s64 	%rd12608, %rd12606, %rd12572;
	add.s64 	%rd12609, %rd12608, %rd12607;
	shr.u64 	%rd12610, %rd12609, 32;
	and.b64  	%rd12611, %rd12580, 4294967295;
	mul.wide.u32 	%rd12612, %r12033, %r11933;
	add.s64 	%rd12613, %rd12612, %rd12611;
	shr.u64 	%rd12614, %rd12613, 32;
	and.b64  	%rd12615, %rd12585, 4294967295;
	mul.wide.u32 	%rd12616, %r12034, %r11933;
	add.s64 	%rd12617, %rd12614, %rd12615;
	add.s64 	%rd12618, %rd12617, %rd12616;
	shr.u64 	%rd12619, %rd12618, 32;
	and.b64  	%rd12620, %rd12590, 4294967295;
	mul.wide.u32 	%rd12621, %r12035, %r11933;
	add.s64 	%rd12622, %rd12619, %rd12620;
	add.s64 	%rd12623, %rd12622, %rd12621;
	shr.u64 	%rd12624, %rd12623, 32;
	and.b64  	%rd12625, %rd12595, 4294967295;
	mul.wide.u32 	%rd12626, %r12036, %r11933;
	add.s64 	%rd12627, %rd12624, %rd12625;
	add.s64 	%rd12628, %rd12627, %rd12626;
	shr.u64 	%rd12629, %rd12628, 32;
	and.b64  	%rd12630, %rd12600, 4294967295;
	mul.wide.u32 	%rd12631, %r12037, %r11933;
	add.s64 	%rd12632, %rd12629, %rd12630;
	add.s64 	%rd12633, %rd12632, %rd12631;
	shr.u64 	%rd12634, %rd12633, 32;
	and.b64  	%rd12635, %rd12605, 4294967295;
	mul.wide.u32 	%rd12636, %r12038, %r11933;
	add.s64 	%rd12637, %rd12634, %rd12635;
	add.s64 	%rd12638, %rd12637, %rd12636;
	shr.u64 	%rd12639, %rd12638, 32;
	and.b64  	%rd12640, %rd12609, 4294967295;
	mul.wide.u32 	%rd12641, %r12039, %r11933;
	add.s64 	%rd12642, %rd12639, %rd12640;
	add.s64 	%rd12643, %rd12642, %rd12641;
	shr.u64 	%rd12644, %rd12643, 32;
	mul.wide.u32 	%rd12645, %r12040, %r11933;
	add.s64 	%rd12646, %rd12644, %rd12610;
	add.s64 	%rd12647, %rd12646, %rd12645;
	shr.u64 	%rd12648, %rd12647, 32;
	and.b64  	%rd12649, %rd12618, 4294967295;
	mul.wide.u32 	%rd12650, %r12033, %r11934;
	add.s64 	%rd12651, %rd12650, %rd12649;
	shr.u64 	%rd12652, %rd12651, 32;
	and.b64  	%rd12653, %rd12623, 4294967295;
	mul.wide.u32 	%rd12654, %r12034, %r11934;
	add.s64 	%rd12655, %rd12652, %rd12653;
	add.s64 	%rd12656, %rd12655, %rd12654;
	shr.u64 	%rd12657, %rd12656, 32;
	and.b64  	%rd12658, %rd12628, 4294967295;
	mul.wide.u32 	%rd12659, %r12035, %r11934;
	add.s64 	%rd12660, %rd12657, %rd12658;
	add.s64 	%rd12661, %rd12660, %rd12659;
	shr.u64 	%rd12662, %rd12661, 32;
	and.b64  	%rd12663, %rd12633, 4294967295;
	mul.wide.u32 	%rd12664, %r12036, %r11934;
	add.s64 	%rd12665, %rd12662, %rd12663;
	add.s64 	%rd12666, %rd12665, %rd12664;
	shr.u64 	%rd12667, %rd12666, 32;
	and.b64  	%rd12668, %rd12638, 4294967295;
	mul.wide.u32 	%rd12669, %r12037, %r11934;
	add.s64 	%rd12670, %rd12667, %rd12668;
	add.s64 	%rd12671, %rd12670, %rd12669;
	shr.u64 	%rd12672, %rd12671, 32;
	and.b64  	%rd12673, %rd12643, 4294967295;
	mul.wide.u32 	%rd12674, %r12038, %r11934;
	add.s64 	%rd12675, %rd12672, %rd12673;
	add.s64 	%rd12676, %rd12675, %rd12674;
	shr.u64 	%rd12677, %rd12676, 32;
	and.b64  	%rd12678, %rd12647, 4294967295;
	mul.wide.u32 	%rd12679, %r12039, %r11934;
	add.s64 	%rd12680, %rd12677, %rd12678;
	add.s64 	%rd12681, %rd12680, %rd12679;
	shr.u64 	%rd12682, %rd12681, 32;
	mul.wide.u32 	%rd12683, %r12040, %r11934;
	add.s64 	%rd12684, %rd12682, %rd12648;
	add.s64 	%rd12685, %rd12684, %rd12683;
	shr.u64 	%rd12686, %rd12685, 32;
	and.b64  	%rd12687, %rd12656, 4294967295;
	mul.wide.u32 	%rd12688, %r12033, %r11935;
	add.s64 	%rd12689, %rd12688, %rd12687;
	shr.u64 	%rd12690, %rd12689, 32;
	and.b64  	%rd12691, %rd12661, 4294967295;
	mul.wide.u32 	%rd12692, %r12034, %r11935;
	add.s64 	%rd12693, %rd12690, %rd12691;
	add.s64 	%rd12694, %rd12693, %rd12692;
	shr.u64 	%rd12695, %rd12694, 32;
	and.b64  	%rd12696, %rd12666, 4294967295;
	mul.wide.u32 	%rd12697, %r12035, %r11935;
	add.s64 	%rd12698, %rd12695, %rd12696;
	add.s64 	%rd12699, %rd12698, %rd12697;
	shr.u64 	%rd12700, %rd12699, 32;
	and.b64  	%rd12701, %rd12671, 4294967295;
	mul.wide.u32 	%rd12702, %r12036, %r11935;
	add.s64 	%rd12703, %rd12700, %rd12701;
	add.s64 	%rd12704, %rd12703, %rd12702;
	shr.u64 	%rd12705, %rd12704, 32;
	and.b64  	%rd12706, %rd12676, 4294967295;
	mul.wide.u32 	%rd12707, %r12037, %r11935;
	add.s64 	%rd12708, %rd12705, %rd12706;
	add.s64 	%rd12709, %rd12708, %rd12707;
	shr.u64 	%rd12710, %rd12709, 32;
	and.b64  	%rd12711, %rd12681, 4294967295;
	mul.wide.u32 	%rd12712, %r12038, %r11935;
	add.s64 	%rd12713, %rd12710, %rd12711;
	add.s64 	%rd12714, %rd12713, %rd12712;
	shr.u64 	%rd12715, %rd12714, 32;
	and.b64  	%rd12716, %rd12685, 4294967295;
	mul.wide.u32 	%rd12717, %r12039, %r11935;
	add.s64 	%rd12718, %rd12715, %rd12716;
	add.s64 	%rd12719, %rd12718, %rd12717;
	shr.u64 	%rd12720, %rd12719, 32;
	mul.wide.u32 	%rd12721, %r12040, %r11935;
	add.s64 	%rd12722, %rd12720, %rd12686;
	add.s64 	%rd12723, %rd12722, %rd12721;
	shr.u64 	%rd12724, %rd12723, 32;
	{ .reg .b32 tmp; mov.b64 {tmp, %r8548}, %rd12723; }
	and.b64  	%rd12725, %rd12694, 4294967295;
	mul.lo.s64 	%rd12726, %rd12725, 977;
	and.b64  	%rd12727, %rd12436, 4294967295;
	and.b64  	%rd12728, %rd12726, 4294967295;
	add.s64 	%rd31319, %rd12728, %rd12727;
	shr.u64 	%rd12729, %rd12726, 32;
	shr.u64 	%rd12730, %rd31319, 32;
	add.s64 	%rd12731, %rd12730, %rd12729;
	and.b64  	%rd12732, %rd12699, 4294967295;
	mul.lo.s64 	%rd12733, %rd12732, 977;
	and.b64  	%rd12734, %rd12461, 4294967295;
	and.b64  	%rd12735, %rd12733, 4294967295;
	add.s64 	%rd12736, %rd12731, %rd12734;
	add.s64 	%rd12737, %rd12736, %rd12735;
	add.s64 	%rd31320, %rd12737, %rd12725;
	shr.u64 	%rd12738, %rd12733, 32;
	shr.u64 	%rd12739, %rd31320, 32;
	add.s64 	%rd12740, %rd12739, %rd12738;
	and.b64  	%rd12741, %rd12704, 4294967295;
	mul.lo.s64 	%rd12742, %rd12741, 977;
	and.b64  	%rd12743, %rd12499, 4294967295;
	and.b64  	%rd12744, %rd12742, 4294967295;
	add.s64 	%rd12745, %rd12740, %rd12743;
	add.s64 	%rd12746, %rd12745, %rd12744;
	add.s64 	%rd31321, %rd12746, %rd12732;
	shr.u64 	%rd12747, %rd12742, 32;
	shr.u64 	%rd12748, %rd31321, 32;
	add.s64 	%rd12749, %rd12748, %rd12747;
	and.b64  	%rd12750, %rd12709, 4294967295;
	mul.lo.s64 	%rd12751, %rd12750, 977;
	and.b64  	%rd12752, %rd12537, 4294967295;
	and.b64  	%rd12753, %rd12751, 4294967295;
	add.s64 	%rd12754, %rd12749, %rd12752;
	add.s64 	%rd12755, %rd12754, %rd12753;
	add.s64 	%rd31322, %rd12755, %rd12741;
	shr.u64 	%rd12756, %rd12751, 32;
	shr.u64 	%rd12757, %rd31322, 32;
	add.s64 	%rd12758, %rd12757, %rd12756;
	and.b64  	%rd12759, %rd12714, 4294967295;
	mul.lo.s64 	%rd12760, %rd12759, 977;
	and.b64  	%rd12761, %rd12575, 4294967295;
	and.b64  	%rd12762, %rd12760, 4294967295;
	add.s64 	%rd12763, %rd12758, %rd12761;
	add.s64 	%rd12764, %rd12763, %rd12762;
	add.s64 	%rd31323, %rd12764, %rd12750;
	shr.u64 	%rd12765, %rd12760, 32;
	shr.u64 	%rd12766, %rd31323, 32;
	add.s64 	%rd12767, %rd12766, %rd12765;
	and.b64  	%rd12768, %rd12719, 4294967295;
	mul.lo.s64 	%rd12769, %rd12768, 977;
	and.b64  	%rd12770, %rd12613, 4294967295;
	and.b64  	%rd12771, %rd12769, 4294967295;
	add.s64 	%rd12772, %rd12767, %rd12770;
	add.s64 	%rd12773, %rd12772, %rd12771;
	add.s64 	%rd31324, %rd12773, %rd12759;
	shr.u64 	%rd12774, %rd12769, 32;
	shr.u64 	%rd12775, %rd31324, 32;
	add.s64 	%rd12776, %rd12775, %rd12774;
	and.b64  	%rd12777, %rd12723, 4294967295;
	mul.lo.s64 	%rd12778, %rd12777, 977;
	and.b64  	%rd12779, %rd12651, 4294967295;
	and.b64  	%rd12780, %rd12778, 4294967295;
	add.s64 	%rd12781, %rd12776, %rd12779;
	add.s64 	%rd12782, %rd12781, %rd12780;
	add.s64 	%rd31325, %rd12782, %rd12768;
	shr.u64 	%rd12783, %rd12778, 32;
	shr.u64 	%rd12784, %rd31325, 32;
	add.s64 	%rd12785, %rd12784, %rd12783;
	mul.lo.s64 	%rd12786, %rd12724, 977;
	and.b64  	%rd12787, %rd12689, 4294967295;
	and.b64  	%rd12788, %rd12786, 4294967295;
	add.s64 	%rd12789, %rd12785, %rd12787;
	add.s64 	%rd12790, %rd12789, %rd12788;
	add.s64 	%rd31326, %rd12790, %rd12777;
	shr.u64 	%rd12791, %rd12786, 32;
	shr.u64 	%rd12792, %rd31326, 32;
	cvt.u32.u64 	%r8549, %rd12792;
	cvt.u32.u64 	%r8550, %rd12791;
	add.s32 	%r8551, %r8549, %r8550;
	add.s32 	%r1965, %r8551, %r8548;
	setp.eq.s32 	%p2053, %r1965, 0;
	mov.pred 	%p4441, 0;
	@%p2053 bra 	$L__BB3_1594;
	cvt.u64.u32 	%rd12793, %r1965;
	mul.wide.u32 	%rd12794, %r1965, 977;
	shr.u64 	%rd12795, %rd12794, 32;
	and.b64  	%rd12796, %rd31319, 4294967295;
	and.b64  	%rd12797, %rd12794, 4294967295;
	add.s64 	%rd31319, %rd12797, %rd12796;
	shr.u64 	%rd12798, %rd31319, 32;
	and.b64  	%rd12799, %rd31320, 4294967295;
	add.s64 	%rd12800, %rd12795, %rd12799;
	add.s64 	%rd12801, %rd12800, %rd12793;
	add.s64 	%rd31320, %rd12801, %rd12798;
	setp.lt.u64 	%p2055, %rd31320, 4294967296;
	@%p2055 bra 	$L__BB3_1594;
	shr.u64 	%rd12802, %rd31320, 32;
	and.b64  	%rd12803, %rd31321, 4294967295;
	add.s64 	%rd31321, %rd12802, %rd12803;
	setp.lt.u64 	%p2057, %rd31321, 4294967296;
	@%p2057 bra 	$L__BB3_1594;
	shr.u64 	%rd12804, %rd31321, 32;
	and.b64  	%rd12805, %rd31322, 4294967295;
	add.s64 	%rd31322, %rd12804, %rd12805;
	setp.lt.u64 	%p2059, %rd31322, 4294967296;
	@%p2059 bra 	$L__BB3_1594;
	shr.u64 	%rd12807, %rd31322, 32;
	and.b64  	%rd12808, %rd31323, 4294967295;
	add.s64 	%rd31323, %rd12807, %rd12808;
	setp.lt.u64 	%p2061, %rd31323, 4294967296;
	mov.b64 	%rd31322, 4294967296;
	@%p2061 bra 	$L__BB3_1594;
	shr.u64 	%rd12810, %rd31323, 32;
	and.b64  	%rd12811, %rd31324, 4294967295;
	add.s64 	%rd31324, %rd12810, %rd12811;
	setp.lt.u64 	%p2063, %rd31324, 4294967296;
	mov.b64 	%rd31322, 4294967296;
	mov.u64 	%rd31323, %rd31322;
	@%p2063 bra 	$L__BB3_1594;
	shr.u64 	%rd12813, %rd31324, 32;
	and.b64  	%rd12814, %rd31325, 4294967295;
	add.s64 	%rd31325, %rd12813, %rd12814;
	setp.lt.u64 	%p2065, %rd31325, 4294967296;
	mov.b64 	%rd31322, 4294967296;
	mov.u64 	%rd31324, %rd31322;
	@%p2065 bra 	$L__BB3_1594;
	shr.u64 	%rd12816, %rd31325, 32;
	and.b64  	%rd12817, %rd31326, 4294967295;
	add.s64 	%rd12818, %rd12816, %rd12817;
	setp.gt.u64 	%p4441, %rd12818, 4294967295;
	min.u64 	%rd31326, %rd12818, 4294967296;
	mov.b64 	%rd31322, 4294967296;
	mov.u64 	%rd31323, %rd31322;
	mov.u64 	%rd31325, %rd31322;
$L__BB3_1594:
	cvt.u32.u64 	%r12056, %rd31326;
	cvt.u32.u64 	%r12055, %rd31325;
	cvt.u32.u64 	%r12054, %rd31324;
	cvt.u32.u64 	%r12053, %rd31323;
	cvt.u32.u64 	%r12052, %rd31322;
	cvt.u32.u64 	%r12051, %rd31321;
	cvt.u32.u64 	%r12050, %rd31320;
	cvt.u32.u64 	%r12049, %rd31319;
	setp.lt.u32 	%p2066, %r12105, %r12056;
	or.pred  	%p2067, %p4441, %p2066;
	@%p2067 bra 	$L__BB3_1608;
	setp.gt.u32 	%p2068, %r12105, %r12056;
	@%p2068 bra 	$L__BB3_1609;
	setp.lt.u32 	%p2069, %r56, %r12055;
	@%p2069 bra 	$L__BB3_1608;
	setp.gt.u32 	%p2070, %r56, %r12055;
	@%p2070 bra 	$L__BB3_1609;
	setp.lt.u32 	%p2071, %r57, %r12054;
	@%p2071 bra 	$L__BB3_1608;
	setp.gt.u32 	%p2072, %r57, %r12054;
	@%p2072 bra 	$L__BB3_1609;
	setp.lt.u32 	%p2073, %r58, %r12053;
	@%p2073 bra 	$L__BB3_1608;
	setp.gt.u32 	%p2074, %r58, %r12053;
	@%p2074 bra 	$L__BB3_1609;
	setp.lt.u32 	%p2075, %r59, %r12052;
	@%p2075 bra 	$L__BB3_1608;
	setp.gt.u32 	%p2076, %r59, %r12052;
	@%p2076 bra 	$L__BB3_1609;
	setp.lt.u32 	%p2077, %r55, %r12051;
	@%p2077 bra 	$L__BB3_1608;
	setp.gt.u32 	%p2078, %r55, %r12051;
	@%p2078 bra 	$L__BB3_1609;
	setp.lt.u32 	%p2079, %r60, %r12050;
	@%p2079 bra 	$L__BB3_1608;
	setp.gt.u32 	%p2080, %r60, %r12050;
	setp.gt.u32 	%p2081, %r692, %r12049;
	or.pred  	%p2082, %p2080, %p2081;
	@%p2082 bra 	$L__BB3_1609;
$L__BB3_1608:
	// begin inline asm
	sub.cc.u32 %r12049, %r12049, %r692;
	subc.cc.u32 %r12050, %r12050, %r60;
	subc.cc.u32 %r12051, %r12051, %r55;
	subc.cc.u32 %r12052, %r12052, %r59;
	subc.cc.u32 %r12053, %r12053, %r58;
	subc.cc.u32 %r12054, %r12054, %r57;
	subc.cc.u32 %r12055, %r12055, %r56;
	subc.u32 %r12056, %r12056, %r12105;
	
	// end inline asm
$L__BB3_1609:
	setp.gt.u32 	%p2083, %r12056, %r12105;
	@%p2083 bra 	$L__BB3_1622;
	bra.uni 	$L__BB3_1623;
$L__BB3_1610:
	setp.gt.u32 	%p2085, %r12055, %r56;
	@%p2085 bra 	$L__BB3_1622;
	setp.lt.u32 	%p2086, %r12055, %r56;
	@%p2086 bra 	$L__BB3_1624;
	setp.gt.u32 	%p2087, %r12054, %r57;
	@%p2087 bra 	$L__BB3_1622;
	setp.lt.u32 	%p2088, %r12054, %r57;
	@%p2088 bra 	$L__BB3_1624;
	setp.gt.u32 	%p2089, %r12053, %r58;
	@%p2089 bra 	$L__BB3_1622;
	setp.lt.u32 	%p2090, %r12053, %r58;
	@%p2090 bra 	$L__BB3_1624;
	setp.gt.u32 	%p2091, %r12052, %r59;
	@%p2091 bra 	$L__BB3_1622;
	setp.lt.u32 	%p2092, %r12052, %r59;
	@%p2092 bra 	$L__BB3_1624;
	setp.gt.u32 	%p2093, %r12051, %r55;
	@%p2093 bra 	$L__BB3_1622;
	setp.lt.u32 	%p2094, %r12051, %r55;
	@%p2094 bra 	$L__BB3_1624;
	setp.gt.u32 	%p2095, %r12050, %r60;
	@%p2095 bra 	$L__BB3_1622;
	setp.lt.u32 	%p2096, %r12050, %r60;
	setp.lt.u32 	%p2097, %r12049, %r692;
	or.pred  	%p2098, %p2096, %p2097;
	@%p2098 bra 	$L__BB3_1624;
$L__BB3_1622:
	// begin inline asm
	sub.cc.u32 %r12049, %r12049, %r692;
	subc.cc.u32 %r12050, %r12050, %r60;
	subc.cc.u32 %r12051, %r12051, %r55;
	subc.cc.u32 %r12052, %r12052, %r59;
	subc.cc.u32 %r12053, %r12053, %r58;
	subc.cc.u32 %r12054, %r12054, %r57;
	subc.cc.u32 %r12055, %r12055, %r56;
	subc.u32 %r12056, %r12056, %r12105;
	
	// end inline asm
	bra.uni 	$L__BB3_1624;
$L__BB3_1623:
	setp.lt.u32 	%p2084, %r12056, %r12105;
	@%p2084 bra 	$L__BB3_1624;
	bra.uni 	$L__BB3_1610;
$L__BB3_1624:
	mul.wide.u32 	%rd12820, %r11960, %r11683;
	shr.u64 	%rd12821, %rd12820, 32;
	mul.wide.u32 	%rd12822, %r11961, %r11683;
	add.s64 	%rd12823, %rd12821, %rd12822;
	shr.u64 	%rd12824, %rd12823, 32;
	mul.wide.u32 	%rd12825, %r11962, %r11683;
	add.s64 	%rd12826, %rd12824, %rd12825;
	shr.u64 	%rd12827, %rd12826, 32;
	mul.wide.u32 	%rd12828, %r11963, %r11683;
	add.s64 	%rd12829, %rd12827, %rd12828;
	shr.u64 	%rd12830, %rd12829, 32;
	mul.wide.u32 	%rd12831, %r11964, %r11683;
	add.s64 	%rd12832, %rd12830, %rd12831;
	shr.u64 	%rd12833, %rd12832, 32;
	mul.wide.u32 	%rd12834, %r11965, %r11683;
	add.s64 	%rd12835, %rd12833, %rd12834;
	shr.u64 	%rd12836, %rd12835, 32;
	mul.wide.u32 	%rd12837, %r11966, %r11683;
	add.s64 	%rd12838, %rd12836, %rd12837;
	shr.u64 	%rd12839, %rd12838, 32;
	mul.wide.u32 	%rd12840, %r11967, %r11683;
	add.s64 	%rd12841, %rd12839, %rd12840;
	shr.u64 	%rd12842, %rd12841, 32;
	and.b64  	%rd12843, %rd12823, 4294967295;
	mul.wide.u32 	%rd12844, %r11960, %r11684;
	add.s64 	%rd12845, %rd12844, %rd12843;
	shr.u64 	%rd12846, %rd12845, 32;
	and.b64  	%rd12847, %rd12826, 4294967295;
	mul.wide.u32 	%rd12848, %r11961, %r11684;
	add.s64 	%rd12849, %rd12846, %rd12847;
	add.s64 	%rd12850, %rd12849, %rd12848;
	shr.u64 	%rd12851, %rd12850, 32;
	and.b64  	%rd12852, %rd12829, 4294967295;
	mul.wide.u32 	%rd12853, %r11962, %r11684;
	add.s64 	%rd12854, %rd12851, %rd12852;
	add.s64 	%rd12855, %rd12854, %rd12853;
	shr.u64 	%rd12856, %rd12855, 32;
	and.b64  	%rd12857, %rd12832, 4294967295;
	mul.wide.u32 	%rd12858, %r11963, %r11684;
	add.s64 	%rd12859, %rd12856, %rd12857;
	add.s64 	%rd12860, %rd12859, %rd12858;
	shr.u64 	%rd12861, %rd12860, 32;
	and.b64  	%rd12862, %rd12835, 4294967295;
	mul.wide.u32 	%rd12863, %r11964, %r11684;
	add.s64 	%rd12864, %rd12861, %rd12862;
	add.s64 	%rd12865, %rd12864, %rd12863;
	shr.u64 	%rd12866, %rd12865, 32;
	and.b64  	%rd12867, %rd12838, 4294967295;
	mul.wide.u32 	%rd12868, %r11965, %r11684;
	add.s64 	%rd12869, %rd12866, %rd12867;
	add.s64 	%rd12870, %rd12869, %rd12868;
	shr.u64 	%rd12871, %rd12870, 32;
	and.b64  	%rd12872, %rd12841, 4294967295;
	mul.wide.u32 	%rd12873, %r11966, %r11684;
	add.s64 	%rd12874, %rd12871, %rd12872;
	add.s64 	%rd12875, %rd12874, %rd12873;
	shr.u64 	%rd12876, %rd12875, 32;
	mul.wide.u32 	%rd12877, %r11967, %r11684;
	add.s64 	%rd12878, %rd12876, %rd12842;
	add.s64 	%rd12879, %rd12878, %rd12877;
	shr.u64 	%rd12880, %rd12879, 32;
	and.b64  	%rd12881, %rd12850, 4294967295;
	mul.wide.u32 	%rd12882, %r11960, %r11685;
	add.s64 	%rd12883, %rd12882, %rd12881;
	shr.u64 	%rd12884, %rd12883, 32;
	and.b64  	%rd12885, %rd12855, 4294967295;
	mul.wide.u32 	%rd12886, %r11961, %r11685;
	add.s64 	%rd12887, %rd12884, %rd12885;
	add.s64 	%rd12888, %rd12887, %rd12886;
	shr.u64 	%rd12889, %rd12888, 32;
	and.b64  	%rd12890, %rd12860, 4294967295;
	mul.wide.u32 	%rd12891, %r11962, %r11685;
	add.s64 	%rd12892, %rd12889, %rd12890;
	add.s64 	%rd12893, %rd12892, %rd12891;
	shr.u64 	%rd12894, %rd12893, 32;
	and.b64  	%rd12895, %rd12865, 4294967295;
	mul.wide.u32 	%rd12896, %r11963, %r11685;
	add.s64 	%rd12897, %rd12894, %rd12895;
	add.s64 	%rd12898, %rd12897, %rd12896;
	shr.u64 	%rd12899, %rd12898, 32;
	and.b64  	%rd12900, %rd12870, 4294967295;
	mul.wide.u32 	%rd12901, %r11964, %r11685;
	add.s64 	%rd12902, %rd12899, %rd12900;
	add.s64 	%rd12903, %rd12902, %rd12901;
	shr.u64 	%rd12904, %rd12903, 32;
	and.b64  	%rd12905, %rd12875, 4294967295;
	mul.wide.u32 	%rd12906, %r11965, %r11685;
	add.s64 	%rd12907, %rd12904, %rd12905;
	add.s64 	%rd12908, %rd12907, %rd12906;
	shr.u64 	%rd12909, %rd12908, 32;
	and.b64  	%rd12910, %rd12879, 4294967295;
	mul.wide.u32 	%rd12911, %r11966, %r11685;
	add.s64 	%rd12912, %rd12909, %rd12910;
	add.s64 	%rd12913, %rd12912, %rd12911;
	shr.u64 	%rd12914, %rd12913, 32;
	mul.wide.u32 	%rd12915, %r11967, %r11685;
	add.s64 	%rd12916, %rd12914, %rd12880;
	add.s64 	%rd12917, %rd12916, %rd12915;
	shr.u64 	%rd12918, %rd12917, 32;
	and.b64  	%rd12919, %rd12888, 4294967295;
	mul.wide.u32 	%rd12920, %r11960, %r11686;
	add.s64 	%rd12921, %rd12920, %rd12919;
	shr.u64 	%rd12922, %rd12921, 32;
	and.b64  	%rd12923, %rd12893, 4294967295;
	mul.wide.u32 	%rd12924, %r11961, %r11686;
	add.s64 	%rd12925, %rd12922, %rd12923;
	add.s64 	%rd12926, %rd12925, %rd12924;
	shr.u64 	%rd12927, %rd12926, 32;
	and.b64  	%rd12928, %rd12898, 4294967295;
	mul.wide.u32 	%rd12929, %r11962, %r11686;
	add.s64 	%rd12930, %rd12927, %rd12928;
	add.s64 	%rd12931, %rd12930, %rd12929;
	shr.u64 	%rd12932, %rd12931, 32;
	and.b64  	%rd12933, %rd12903, 4294967295;
	mul.wide.u32 	%rd12934, %r11963, %r11686;
	add.s64 	%rd12935, %rd12932, %rd12933;
	add.s64 	%rd12936, %rd12935, %rd12934;
	shr.u64 	%rd12937, %rd12936, 32;
	and.b64  	%rd12938, %rd12908, 4294967295;
	mul.wide.u32 	%rd12939, %r11964, %r11686;
	add.s64 	%rd12940, %rd12937, %rd12938;
	add.s64 	%rd12941, %rd12940, %rd12939;
	shr.u64 	%rd12942, %rd12941, 32;
	and.b64  	%rd12943, %rd12913, 4294967295;
	mul.wide.u32 	%rd12944, %r11965, %r11686;
	add.s64 	%rd12945, %rd12942, %rd12943;
	add.s64 	%rd12946, %rd12945, %rd12944;
	shr.u64 	%rd12947, %rd12946, 32;
	and.b64  	%rd12948, %rd12917, 4294967295;
	mul.wide.u32 	%rd12949, %r11966, %r11686;
	add.s64 	%rd12950, %rd12947, %rd12948;
	add.s64 	%rd12951, %rd12950, %rd12949;
	shr.u64 	%rd12952, %rd12951, 32;
	mul.wide.u32 	%rd12953, %r11967, %r11686;
	add.s64 	%rd12954, %rd12952, %rd12918;
	add.s64 	%rd12955, %rd12954, %rd12953;
	shr.u64 	%rd12956, %rd12955, 32;
	and.b64  	%rd12957, %rd12926, 4294967295;
	mul.wide.u32 	%rd12958, %r11960, %r11687;
	add.s64 	%rd12959, %rd12958, %rd12957;
	shr.u64 	%rd12960, %rd12959, 32;
	and.b64  	%rd12961, %rd12931, 4294967295;
	mul.wide.u32 	%rd12962, %r11961, %r11687;
	add.s64 	%rd12963, %rd12960, %rd12961;
	add.s64 	%rd12964, %rd12963, %rd12962;
	shr.u64 	%rd12965, %rd12964, 32;
	and.b64  	%rd12966, %rd12936, 4294967295;
	mul.wide.u32 	%rd12967, %r11962, %r11687;
	add.s64 	%rd12968, %rd12965, %rd12966;
	add.s64 	%rd12969, %rd12968, %rd12967;
	shr.u64 	%rd12970, %rd12969, 32;
	and.b64  	%rd12971, %rd12941, 4294967295;
	mul.wide.u32 	%rd12972, %r11963, %r11687;
	add.s64 	%rd12973, %rd12970, %rd12971;
	add.s64 	%rd12974, %rd12973, %rd12972;
	shr.u64 	%rd12975, %rd12974, 32;
	and.b64  	%rd12976, %rd12946, 4294967295;
	mul.wide.u32 	%rd12977, %r11964, %r11687;
	add.s64 	%rd12978, %rd12975, %rd12976;
	add.s64 	%rd12979, %rd12978, %rd12977;
	shr.u64 	%rd12980, %rd12979, 32;
	and.b64  	%rd12981, %rd12951, 4294967295;
	mul.wide.u32 	%rd12982, %r11965, %r11687;
	add.s64 	%rd12983, %rd12980, %rd12981;
	add.s64 	%rd12984, %rd12983, %rd12982;
	shr.u64 	%rd12985, %rd12984, 32;
	and.b64  	%rd12986, %rd12955, 4294967295;
	mul.wide.u32 	%rd12987, %r11966, %r11687;
	add.s64 	%rd12988, %rd12985, %rd12986;
	add.s64 	%rd12989, %rd12988, %rd12987;
	shr.u64 	%rd12990, %rd12989, 32;
	mul.wide.u32 	%rd12991, %r11967, %r11687;
	add.s64 	%rd12992, %rd12990, %rd12956;
	add.s64 	%rd12993, %rd12992, %rd12991;
	shr.u64 	%rd12994, %rd12993, 32;
	and.b64  	%rd12995, %rd12964, 4294967295;
	mul.wide.u32 	%rd12996, %r11960, %r11688;
	add.s64 	%rd12997, %rd12996, %rd12995;
	shr.u64 	%rd12998, %rd12997, 32;
	and.b64  	%rd12999, %rd12969, 4294967295;
	mul.wide.u32 	%rd13000, %r11961, %r11688;
	add.s64 	%rd13001, %rd12998, %rd12999;
	add.s64 	%rd13002, %rd13001, %rd13000;
	shr.u64 	%rd13003, %rd13002, 32;
	and.b64  	%rd13004, %rd12974, 4294967295;
	mul.wide.u32 	%rd13005, %r11962, %r11688;
	add.s64 	%rd13006, %rd13003, %rd13004;
	add.s64 	%rd13007, %rd13006, %rd13005;
	shr.u64 	%rd13008, %rd13007, 32;
	and.b64  	%rd13009, %rd12979, 4294967295;
	mul.wide.u32 	%rd13010, %r11963, %r11688;
	add.s64 	%rd13011, %rd13008, %rd13009;
	add.s64 	%rd13012, %rd13011, %rd13010;
	shr.u64 	%rd13013, %rd13012, 32;
	and.b64  	%rd13014, %rd12984, 4294967295;
	mul.wide.u32 	%rd13015, %r11964, %r11688;
	add.s64 	%rd13016, %rd13013, %rd13014;
	add.s64 	%rd13017, %rd13016, %rd13015;
	shr.u64 	%rd13018, %rd13017, 32;
	and.b64  	%rd13019, %rd12989, 4294967295;
	mul.wide.u32 	%rd13020, %r11965, %r11688;
	add.s64 	%rd13021, %rd13018, %rd13019;
	add.s64 	%rd13022, %rd13021, %rd13020;
	shr.u64 	%rd13023, %rd13022, 32;
	and.b64  	%rd13024, %rd12993, 4294967295;
	mul.wide.u32 	%rd13025, %r11966, %r11688;
	add.s64 	%rd13026, %rd13023, %rd13024;
	add.s64 	%rd13027, %rd13026, %rd13025;
	shr.u64 	%rd13028, %rd13027, 32;
	mul.wide.u32 	%rd13029, %r11967, %r11688;
	add.s64 	%rd13030, %rd13028, %rd12994;
	add.s64 	%rd13031, %rd13030, %rd13029;
	shr.u64 	%rd13032, %rd13031, 32;
	and.b64  	%rd13033, %rd13002, 4294967295;
	mul.wide.u32 	%rd13034, %r11960, %r11689;
	add.s64 	%rd13035, %rd13034, %rd13033;
	shr.u64 	%rd13036, %rd13035, 32;
	and.b64  	%rd13037, %rd13007, 4294967295;
	mul.wide.u32 	%rd13038, %r11961, %r11689;
	add.s64 	%rd13039, %rd13036, %rd13037;
	add.s64 	%rd13040, %rd13039, %rd13038;
	shr.u64 	%rd13041, %rd13040, 32;
	and.b64  	%rd13042, %rd13012, 4294967295;
	mul.wide.u32 	%rd13043, %r11962, %r11689;
	add.s64 	%rd13044, %rd13041, %rd13042;
	add.s64 	%rd13045, %rd13044, %rd13043;
	shr.u64 	%rd13046, %rd13045, 32;
	and.b64  	%rd13047, %rd13017, 4294967295;
	mul.wide.u32 	%rd13048, %r11963, %r11689;
	add.s64 	%rd13049, %rd13046, %rd13047;
	add.s64 	%rd13050, %rd13049, %rd13048;
	shr.u64 	%rd13051, %rd13050, 32;
	and.b64  	%rd13052, %rd13022, 4294967295;
	mul.wide.u32 	%rd13053, %r11964, %r11689;
	add.s64 	%rd13054, %rd13051, %rd13052;
	add.s64 	%rd13055, %rd13054, %rd13053;
	shr.u64 	%rd13056, %rd13055, 32;
	and.b64  	%rd13057, %rd13027, 4294967295;
	mul.wide.u32 	%rd13058, %r11965, %r11689;
	add.s64 	%rd13059, %rd13056, %rd13057;
	add.s64 	%rd13060, %rd13059, %rd13058;
	shr.u64 	%rd13061, %rd13060, 32;
	and.b64  	%rd13062, %rd13031, 4294967295;
	mul.wide.u32 	%rd13063, %r11966, %r11689;
	add.s64 	%rd13064, %rd13061, %rd13062;
	add.s64 	%rd13065, %rd13064, %rd13063;
	shr.u64 	%rd13066, %rd13065, 32;
	mul.wide.u32 	%rd13067, %r11967, %r11689;
	add.s64 	%rd13068, %rd13066, %rd13032;
	add.s64 	%rd13069, %rd13068, %rd13067;
	shr.u64 	%rd13070, %rd13069, 32;
	and.b64  	%rd13071, %rd13040, 4294967295;
	mul.wide.u32 	%rd13072, %r11960, %r11690;
	add.s64 	%rd13073, %rd13072, %rd13071;
	shr.u64 	%rd13074, %rd13073, 32;
	and.b64  	%rd13075, %rd13045, 4294967295;
	mul.wide.u32 	%rd13076, %r11961, %r11690;
	add.s64 	%rd13077, %rd13074, %rd13075;
	add.s64 	%rd13078, %rd13077, %rd13076;
	shr.u64 	%rd13079, %rd13078, 32;
	and.b64  	%rd13080, %rd13050, 4294967295;
	mul.wide.u32 	%rd13081, %r11962, %r11690;
	add.s64 	%rd13082, %rd13079, %rd13080;
	add.s64 	%rd13083, %rd13082, %rd13081;
	shr.u64 	%rd13084, %rd13083, 32;
	and.b64  	%rd13085, %rd13055, 4294967295;
	mul.wide.u32 	%rd13086, %r11963, %r11690;
	add.s64 	%rd13087, %rd13084, %rd13085;
	add.s64 	%rd13088, %rd13087, %rd13086;
	shr.u64 	%rd13089, %rd13088, 32;
	and.b64  	%rd13090, %rd13060, 4294967295;
	mul.wide.u32 	%rd13091, %r11964, %r11690;
	add.s64 	%rd13092, %rd13089, %rd13090;
	add.s64 	%rd13093, %rd13092, %rd13091;
	shr.u64 	%rd13094, %rd13093, 32;
	and.b64  	%rd13095, %rd13065, 4294967295;
	mul.wide.u32 	%rd13096, %r11965, %r11690;
	add.s64 	%rd13097, %rd13094, %rd13095;
	add.s64 	%rd13098, %rd13097, %rd13096;
	shr.u64 	%rd13099, %rd13098, 32;
	and.b64  	%rd13100, %rd13069, 4294967295;
	mul.wide.u32 	%rd13101, %r11966, %r11690;
	add.s64 	%rd13102, %rd13099, %rd13100;
	add.s64 	%rd13103, %rd13102, %rd13101;
	shr.u64 	%rd13104, %rd13103, 32;
	mul.wide.u32 	%rd13105, %r11967, %r11690;
	add.s64 	%rd13106, %rd13104, %rd13070;
	add.s64 	%rd13107, %rd13106, %rd13105;
	shr.u64 	%rd13108, %rd13107, 32;
	{ .reg .b32 tmp; mov.b64 {tmp, %r8600}, %rd13107; }
	and.b64  	%rd13109, %rd13078, 4294967295;
	mul.lo.s64 	%rd13110, %rd13109, 977;
	and.b64  	%rd13111, %rd12820, 4294967295;
	and.b64  	%rd13112, %rd13110, 4294967295;
	add.s64 	%rd31327, %rd13112, %rd13111;
	shr.u64 	%rd13113, %rd13110, 32;
	shr.u64 	%rd13114, %rd31327, 32;
	add.s64 	%rd13115, %rd13114, %rd13113;
	and.b64  	%rd13116, %rd13083, 4294967295;
	mul.lo.s64 	%rd13117, %rd13116, 977;
	and.b64  	%rd13118, %rd12845, 4294967295;
	and.b64  	%rd13119, %rd13117, 4294967295;
	add.s64 	%rd13120, %rd13115, %rd13118;
	add.s64 	%rd13121, %rd13120, %rd13119;
	add.s64 	%rd31328, %rd13121, %rd13109;
	shr.u64 	%rd13122, %rd13117, 32;
	shr.u64 	%rd13123, %rd31328, 32;
	add.s64 	%rd13124, %rd13123, %rd13122;
	and.b64  	%rd13125, %rd13088, 4294967295;
	mul.lo.s64 	%rd13126, %rd13125, 977;
	and.b64  	%rd13127, %rd12883, 4294967295;
	and.b64  	%rd13128, %rd13126, 4294967295;
	add.s64 	%rd13129, %rd13124, %rd13127;
	add.s64 	%rd13130, %rd13129, %rd13128;
	add.s64 	%rd31329, %rd13130, %rd13116;
	shr.u64 	%rd13131, %rd13126, 32;
	shr.u64 	%rd13132, %rd31329, 32;
	add.s64 	%rd13133, %rd13132, %rd13131;
	and.b64  	%rd13134, %rd13093, 4294967295;
	mul.lo.s64 	%rd13135, %rd13134, 977;
	and.b64  	%rd13136, %rd12921, 4294967295;
	and.b64  	%rd13137, %rd13135, 4294967295;
	add.s64 	%rd13138, %rd13133, %rd13136;
	add.s64 	%rd13139, %rd13138, %rd13137;
	add.s64 	%rd31330, %rd13139, %rd13125;
	shr.u64 	%rd13140, %rd13135, 32;
	shr.u64 	%rd13141, %rd31330, 32;
	add.s64 	%rd13142, %rd13141, %rd13140;
	and.b64  	%rd13143, %rd13098, 4294967295;
	mul.lo.s64 	%rd13144, %rd13143, 977;
	and.b64  	%rd13145, %rd12959, 4294967295;
	and.b64  	%rd13146, %rd13144, 4294967295;
	add.s64 	%rd13147, %rd13142, %rd13145;
	add.s64 	%rd13148, %rd13147, %rd13146;
	add.s64 	%rd31331, %rd13148, %rd13134;
	shr.u64 	%rd13149, %rd13144, 32;
	shr.u64 	%rd13150, %rd31331, 32;
	add.s64 	%rd13151, %rd13150, %rd13149;
	and.b64  	%rd13152, %rd13103, 4294967295;
	mul.lo.s64 	%rd13153, %rd13152, 977;
	and.b64  	%rd13154, %rd12997, 4294967295;
	and.b64  	%rd13155, %rd13153, 4294967295;
	add.s64 	%rd13156, %rd13151, %rd13154;
	add.s64 	%rd13157, %rd13156, %rd13155;
	add.s64 	%rd31332, %rd13157, %rd13143;
	shr.u64 	%rd13158, %rd13153, 32;
	shr.u64 	%rd13159, %rd31332, 32;
	add.s64 	%rd13160, %rd13159, %rd13158;
	and.b64  	%rd13161, %rd13107, 4294967295;
	mul.lo.s64 	%rd13162, %rd13161, 977;
	and.b64  	%rd13163, %rd13035, 4294967295;
	and.b64  	%rd13164, %rd13162, 4294967295;
	add.s64 	%rd13165, %rd13160, %rd13163;
	add.s64 	%rd13166, %rd13165, %rd13164;
	add.s64 	%rd31333, %rd13166, %rd13152;
	shr.u64 	%rd13167, %rd13162, 32;
	shr.u64 	%rd13168, %rd31333, 32;
	add.s64 	%rd13169, %rd13168, %rd13167;
	mul.lo.s64 	%rd13170, %rd13108, 977;
	and.b64  	%rd13171, %rd13073, 4294967295;
	and.b64  	%rd13172, %rd13170, 4294967295;
	add.s64 	%rd13173, %rd13169, %rd13171;
	add.s64 	%rd13174, %rd13173, %rd13172;
	add.s64 	%rd31334, %rd13174, %rd13161;
	shr.u64 	%rd13175, %rd13170, 32;
	shr.u64 	%rd13176, %rd31334, 32;
	cvt.u32.u64 	%r8601, %rd13176;
	cvt.u32.u64 	%r8602, %rd13175;
	add.s32 	%r8603, %r8601, %r8602;
	add.s32 	%r2006, %r8603, %r8600;
	setp.eq.s32 	%p2100, %r2006, 0;
	mov.pred 	%p4442, 0;
	@%p2100 bra 	$L__BB3_1632;
	cvt.u64.u32 	%rd13177, %r2006;
	mul.wide.u32 	%rd13178, %r2006, 977;
	shr.u64 	%rd13179, %rd13178, 32;
	and.b64  	%rd13180, %rd31327, 4294967295;
	and.b64  	%rd13181, %rd13178, 4294967295;
	add.s64 	%rd31327, %rd13181, %rd13180;
	shr.u64 	%rd13182, %rd31327, 32;
	and.b64  	%rd13183, %rd31328, 4294967295;
	add.s64 	%rd13184, %rd13179, %rd13183;
	add.s64 	%rd13185, %rd13184, %rd13177;
	add.s64 	%rd31328, %rd13185, %rd13182;
	setp.lt.u64 	%p2102, %rd31328, 4294967296;
	@%p2102 bra 	$L__BB3_1632;
	shr.u64 	%rd13186, %rd31328, 32;
	and.b64  	%rd13187, %rd31329, 4294967295;
	add.s64 	%rd31329, %rd13186, %rd13187;
	setp.lt.u64 	%p2104, %rd31329, 4294967296;
	@%p2104 bra 	$L__BB3_1632;
	shr.u64 	%rd13188, %rd31329, 32;
	and.b64  	%rd13189, %rd31330, 4294967295;
	add.s64 	%rd31330, %rd13188, %rd13189;
	setp.lt.u64 	%p2106, %rd31330, 4294967296;
	@%p2106 bra 	$L__BB3_1632;
	shr.u64 	%rd13191, %rd31330, 32;
	and.b64  	%rd13192, %rd31331, 4294967295;
	add.s64 	%rd31331, %rd13191, %rd13192;
	setp.lt.u64 	%p2108, %rd31331, 4294967296;
	mov.b64 	%rd31330, 4294967296;
	@%p2108 bra 	$L__BB3_1632;
	shr.u64 	%rd13194, %rd31331, 32;
	and.b64  	%rd13195, %rd31332, 4294967295;
	add.s64 	%rd31332, %rd13194, %rd13195;
	setp.lt.u64 	%p2110, %rd31332, 4294967296;
	mov.b64 	%rd31330, 4294967296;
	mov.u64 	%rd31331, %rd31330;
	@%p2110 bra 	$L__BB3_1632;
	shr.u64 	%rd13197, %rd31332, 32;
	and.b64  	%rd13198, %rd31333, 4294967295;
	add.s64 	%rd31333, %rd13197, %rd13198;
	setp.lt.u64 	%p2112, %rd31333, 4294967296;
	mov.b64 	%rd31330, 4294967296;
	mov.u64 	%rd31332, %rd31330;
	@%p2112 bra 	$L__BB3_1632;
	shr.u64 	%rd13200, %rd31333, 32;
	and.b64  	%rd13201, %rd31334, 4294967295;
	add.s64 	%rd13202, %rd13200, %rd13201;
	setp.gt.u64 	%p4442, %rd13202, 4294967295;
	min.u64 	%rd31334, %rd13202, 4294967296;
	mov.b64 	%rd31330, 4294967296;
	mov.u64 	%rd31331, %rd31330;
	mov.u64 	%rd31333, %rd31330;
$L__BB3_1632:
	cvt.u32.u64 	%r12072, %rd31334;
	cvt.u32.u64 	%r12071, %rd31333;
	cvt.u32.u64 	%r12070, %rd31332;
	cvt.u32.u64 	%r12069, %rd31331;
	cvt.u32.u64 	%r12068, %rd31330;
	cvt.u32.u64 	%r12067, %rd31329;
	cvt.u32.u64 	%r12066, %rd31328;
	cvt.u32.u64 	%r12065, %rd31327;
	setp.lt.u32 	%p2113, %r12105, %r12072;
	or.pred  	%p2114, %p4442, %p2113;
	@%p2114 bra 	$L__BB3_1646;
	setp.gt.u32 	%p2115, %r12105, %r12072;
	@%p2115 bra 	$L__BB3_1647;
	setp.lt.u32 	%p2116, %r56, %r12071;
	@%p2116 bra 	$L__BB3_1646;
	setp.gt.u32 	%p2117, %r56, %r12071;
	@%p2117 bra 	$L__BB3_1647;
	setp.lt.u32 	%p2118, %r57, %r12070;
	@%p2118 bra 	$L__BB3_1646;
	setp.gt.u32 	%p2119, %r57, %r12070;
	@%p2119 bra 	$L__BB3_1647;
	setp.lt.u32 	%p2120, %r58, %r12069;
	@%p2120 bra 	$L__BB3_1646;
	setp.gt.u32 	%p2121, %r58, %r12069;
	@%p2121 bra 	$L__BB3_1647;
	setp.lt.u32 	%p2122, %r59, %r12068;
	@%p2122 bra 	$L__BB3_1646;
	setp.gt.u32 	%p2123, %r59, %r12068;
	@%p2123 bra 	$L__BB3_1647;
	setp.lt.u32 	%p2124, %r55, %r12067;
	@%p2124 bra 	$L__BB3_1646;
	setp.gt.u32 	%p2125, %r55, %r12067;
	@%p2125 bra 	$L__BB3_1647;
	setp.lt.u32 	%p2126, %r60, %r12066;
	@%p2126 bra 	$L__BB3_1646;
	setp.gt.u32 	%p2127, %r60, %r12066;
	setp.gt.u32 	%p2128, %r692, %r12065;
	or.pred  	%p2129, %p2127, %p2128;
	@%p2129 bra 	$L__BB3_1647;
$L__BB3_1646:
	// begin inline asm
	sub.cc.u32 %r12065, %r12065, %r692;
	subc.cc.u32 %r12066, %r12066, %r60;
	subc.cc.u32 %r12067, %r12067, %r55;
	subc.cc.u32 %r12068, %r12068, %r59;
	subc.cc.u32 %r12069, %r12069, %r58;
	subc.cc.u32 %r12070, %r12070, %r57;
	subc.cc.u32 %r12071, %r12071, %r56;
	subc.u32 %r12072, %r12072, %r12105;
	
	// end inline asm
$L__BB3_1647:
	setp.gt.u32 	%p2130, %r12072, %r12105;
	@%p2130 bra 	$L__BB3_1660;
	bra.uni 	$L__BB3_1661;
$L__BB3_1648:
	setp.gt.u32 	%p2132, %r12071, %r56;
	@%p2132 bra 	$L__BB3_1660;
	setp.lt.u32 	%p2133, %r12071, %r56;
	@%p2133 bra 	$L__BB3_1662;
	setp.gt.u32 	%p2134, %r12070, %r57;
	@%p2134 bra 	$L__BB3_1660;
	setp.lt.u32 	%p2135, %r12070, %r57;
	@%p2135 bra 	$L__BB3_1662;
	setp.gt.u32 	%p2136, %r12069, %r58;
	@%p2136 bra 	$L__BB3_1660;
	setp.lt.u32 	%p2137, %r12069, %r58;
	@%p2137 bra 	$L__BB3_1662;
	setp.gt.u32 	%p2138, %r12068, %r59;
	@%p2138 bra 	$L__BB3_1660;
	setp.lt.u32 	%p2139, %r12068, %r59;
	@%p2139 bra 	$L__BB3_1662;
	setp.gt.u32 	%p2140, %r12067, %r55;
	@%p2140 bra 	$L__BB3_1660;
	setp.lt.u32 	%p2141, %r12067, %r55;
	@%p2141 bra 	$L__BB3_1662;
	setp.gt.u32 	%p2142, %r12066, %r60;
	@%p2142 bra 	$L__BB3_1660;
	setp.lt.u32 	%p2143, %r12066, %r60;
	setp.lt.u32 	%p2144, %r12065, %r692;
	or.pred  	%p2145, %p2143, %p2144;
	@%p2145 bra 	$L__BB3_1662;
$L__BB3_1660:
	// begin inline asm
	sub.cc.u32 %r12065, %r12065, %r692;
	subc.cc.u32 %r12066, %r12066, %r60;
	subc.cc.u32 %r12067, %r12067, %r55;
	subc.cc.u32 %r12068, %r12068, %r59;
	subc.cc.u32 %r12069, %r12069, %r58;
	subc.cc.u32 %r12070, %r12070, %r57;
	subc.cc.u32 %r12071, %r12071, %r56;
	subc.u32 %r12072, %r12072, %r12105;
	
	// end inline asm
	bra.uni 	$L__BB3_1662;
$L__BB3_1661:
	setp.lt.u32 	%p2131, %r12072, %r12105;
	@%p2131 bra 	$L__BB3_1662;
	bra.uni 	$L__BB3_1648;
$L__BB3_1662:
	setp.gt.u32 	%p2146, %r12056, %r12072;
	@%p2146 bra 	$L__BB3_1663;
	bra.uni 	$L__BB3_1676;
$L__BB3_1663:
	// begin inline asm
	sub.cc.u32 %r12121, %r12049, %r12065;
	subc.cc.u32 %r12120, %r12050, %r12066;
	subc.cc.u32 %r12119, %r12051, %r12067;
	subc.cc.u32 %r12118, %r12052, %r12068;
	subc.cc.u32 %r12117, %r12053, %r12069;
	subc.cc.u32 %r12116, %r12054, %r12070;
	subc.cc.u32 %r12115, %r12055, %r12071;
	subc.u32 %r12114, %r12056, %r12072;
	
	// end inline asm
	bra.uni 	$L__BB3_1678;
$L__BB3_1664:
	setp.gt.u32 	%p2148, %r12055, %r12071;
	@%p2148 bra 	$L__BB3_1663;
	setp.lt.u32 	%p2149, %r12055, %r12071;
	@%p2149 bra 	$L__BB3_1677;
	setp.gt.u32 	%p2150, %r12054, %r12070;
	@%p2150 bra 	$L__BB3_1663;
	setp.lt.u32 	%p2151, %r12054, %r12070;
	@%p2151 bra 	$L__BB3_1677;
	setp.gt.u32 	%p2152, %r12053, %r12069;
	@%p2152 bra 	$L__BB3_1663;
	setp.lt.u32 	%p2153, %r12053, %r12069;
	@%p2153 bra 	$L__BB3_1677;
	setp.gt.u32 	%p2154, %r12052, %r12068;
	@%p2154 bra 	$L__BB3_1663;
	setp.lt.u32 	%p2155, %r12052, %r12068;
	@%p2155 bra 	$L__BB3_1677;
	setp.gt.u32 	%p2156, %r12051, %r12067;
	@%p2156 bra 	$L__BB3_1663;
	setp.lt.u32 	%p2157, %r12051, %r12067;
	@%p2157 bra 	$L__BB3_1677;
	setp.gt.u32 	%p2158, %r12050, %r12066;
	@%p2158 bra 	$L__BB3_1663;
	setp.lt.u32 	%p2159, %r12050, %r12066;
	setp.lt.u32 	%p2160, %r12049, %r12065;
	or.pred  	%p2161, %p2159, %p2160;
	@%p2161 bra 	$L__BB3_1677;
	bra.uni 	$L__BB3_1663;
$L__BB3_1676:
	setp.ge.u32 	%p2147, %r12056, %r12072;
	@%p2147 bra 	$L__BB3_1664;
$L__BB3_1677:
	// begin inline asm
	add.cc.u32 %r8652, %r12049, %r692;
	addc.cc.u32 %r8653, %r12050, %r60;
	addc.cc.u32 %r8654, %r12051, %r55;
	addc.cc.u32 %r8655, %r12052, %r59;
	addc.cc.u32 %r8656, %r12053, %r58;
	addc.cc.u32 %r8657, %r12054, %r57;
	addc.cc.u32 %r8658, %r12055, %r56;
	addc.u32 %r8659, %r12056, %r12105;
	
	// end inline asm
	// begin inline asm
	sub.cc.u32 %r12121, %r8652, %r12065;
	subc.cc.u32 %r12120, %r8653, %r12066;
	subc.cc.u32 %r12119, %r8654, %r12067;
	subc.cc.u32 %r12118, %r8655, %r12068;
	subc.cc.u32 %r12117, %r8656, %r12069;
	subc.cc.u32 %r12116, %r8657, %r12070;
	subc.cc.u32 %r12115, %r8658, %r12071;
	subc.u32 %r12114, %r8659, %r12072;
	
	// end inline asm
$L__BB3_1678:
	ld.u32 	%r8724, [%rd294+64];
	mul.wide.u32 	%rd13204, %r8724, %r12113;
	shr.u64 	%rd13205, %rd13204, 32;
	ld.u32 	%r8725, [%rd294+68];
	mul.wide.u32 	%rd13206, %r8725, %r12113;
	add.s64 	%rd13207, %rd13205, %rd13206;
	shr.u64 	%rd13208, %rd13207, 32;
	ld.u32 	%r8726, [%rd294+72];
	mul.wide.u32 	%rd13209, %r8726, %r12113;
	add.s64 	%rd13210, %rd13208, %rd13209;
	shr.u64 	%rd13211, %rd13210, 32;
	ld.u32 	%r8727, [%rd294+76];
	mul.wide.u32 	%rd13212, %r8727, %r12113;
	add.s64 	%rd13213, %rd13211, %rd13212;
	shr.u64 	%rd13214, %rd13213, 32;
	ld.u32 	%r8728, [%rd294+80];
	mul.wide.u32 	%rd13215, %r8728, %r12113;
	add.s64 	%rd13216, %rd13214, %rd13215;
	shr.u64 	%rd13217, %rd13216, 32;
	ld.u32 	%r8729, [%rd294+84];
	mul.wide.u32 	%rd13218, %r8729, %r12113;
	add.s64 	%rd13219, %rd13217, %rd13218;
	shr.u64 	%rd13220, %rd13219, 32;
	ld.u32 	%r8730, [%rd294+88];
	mul.wide.u32 	%rd13221, %r8730, %r12113;
	add.s64 	%rd13222, %rd13220, %rd13221;
	shr.u64 	%rd13223, %rd13222, 32;
	ld.u32 	%r8731, [%rd294+92];
	mul.wide.u32 	%rd13224, %r8731, %r12113;
	add.s64 	%rd13225, %rd13223, %rd13224;
	shr.u64 	%rd13226, %rd13225, 32;
	and.b64  	%rd13227, %rd13207, 4294967295;
	mul.wide.u32 	%rd13228, %r8724, %r12112;
	add.s64 	%rd13229, %rd13228, %rd13227;
	shr.u64 	%rd13230, %rd13229, 32;
	and.b64  	%rd13231, %rd13210, 4294967295;
	mul.wide.u32 	%rd13232, %r8725, %r12112;
	add.s64 	%rd13233, %rd13230, %rd13231;
	add.s64 	%rd13234, %rd13233, %rd13232;
	shr.u64 	%rd13235, %rd13234, 32;
	and.b64  	%rd13236, %rd13213, 4294967295;
	mul.wide.u32 	%rd13237, %r8726, %r12112;
	add.s64 	%rd13238, %rd13235, %rd13236;
	add.s64 	%rd13239, %rd13238, %rd13237;
	shr.u64 	%rd13240, %rd13239, 32;
	and.b64  	%rd13241, %rd13216, 4294967295;
	mul.wide.u32 	%rd13242, %r8727, %r12112;
	add.s64 	%rd13243, %rd13240, %rd13241;
	add.s64 	%rd13244, %rd13243, %rd13242;
	shr.u64 	%rd13245, %rd13244, 32;
	and.b64  	%rd13246, %rd13219, 4294967295;
	mul.wide.u32 	%rd13247, %r8728, %r12112;
	add.s64 	%rd13248, %rd13245, %rd13246;
	add.s64 	%rd13249, %rd13248, %rd13247;
	shr.u64 	%rd13250, %rd13249, 32;
	and.b64  	%rd13251, %rd13222, 4294967295;
	mul.wide.u32 	%rd13252, %r8729, %r12112;
	add.s64 	%rd13253, %rd13250, %rd13251;
	add.s64 	%rd13254, %rd13253, %rd13252;
	shr.u64 	%rd13255, %rd13254, 32;
	and.b64  	%rd13256, %rd13225, 4294967295;
	mul.wide.u32 	%rd13257, %r8730, %r12112;
	add.s64 	%rd13258, %rd13255, %rd13256;
	add.s64 	%rd13259, %rd13258, %rd13257;
	shr.u64 	%rd13260, %rd13259, 32;
	mul.wide.u32 	%rd13261, %r8731, %r12112;
	add.s64 	%rd13262, %rd13260, %rd13226;
	add.s64 	%rd13263, %rd13262, %rd13261;
	shr.u64 	%rd13264, %rd13263, 32;
	and.b64  	%rd13265, %rd13234, 4294967295;
	mul.wide.u32 	%rd13266, %r8724, %r12111;
	add.s64 	%rd13267, %rd13266, %rd13265;
	shr.u64 	%rd13268, %rd13267, 32;
	and.b64  	%rd13269, %rd13239, 4294967295;
	mul.wide.u32 	%rd13270, %r8725, %r12111;
	add.s64 	%rd13271, %rd13268, %rd13269;
	add.s64 	%rd13272, %rd13271, %rd13270;
	shr.u64 	%rd13273, %rd13272, 32;
	and.b64  	%rd13274, %rd13244, 4294967295;
	mul.wide.u32 	%rd13275, %r8726, %r12111;
	add.s64 	%rd13276, %rd13273, %rd13274;
	add.s64 	%rd13277, %rd13276, %rd13275;
	shr.u64 	%rd13278, %rd13277, 32;
	and.b64  	%rd13279, %rd13249, 4294967295;
	mul.wide.u32 	%rd13280, %r8727, %r12111;
	add.s64 	%rd13281, %rd13278, %rd13279;
	add.s64 	%rd13282, %rd13281, %rd13280;
	shr.u64 	%rd13283, %rd13282, 32;
	and.b64  	%rd13284, %rd13254, 4294967295;
	mul.wide.u32 	%rd13285, %r8728, %r12111;
	add.s64 	%rd13286, %rd13283, %rd13284;
	add.s64 	%rd13287, %rd13286, %rd13285;
	shr.u64 	%rd13288, %rd13287, 32;
	and.b64  	%rd13289, %rd13259, 4294967295;
	mul.wide.u32 	%rd13290, %r8729, %r12111;
	add.s64 	%rd13291, %rd13288, %rd13289;
	add.s64 	%rd13292, %rd13291, %rd13290;
	shr.u64 	%rd13293, %rd13292, 32;
	and.b64  	%rd13294, %rd13263, 4294967295;
	mul.wide.u32 	%rd13295, %r8730, %r12111;
	add.s64 	%rd13296, %rd13293, %rd13294;
	add.s64 	%rd13297, %rd13296, %rd13295;
	shr.u64 	%rd13298, %rd13297, 32;
	mul.wide.u32 	%rd13299, %r8731, %r12111;
	add.s64 	%rd13300, %rd13298, %rd13264;
	add.s64 	%rd13301, %rd13300, %rd13299;
	shr.u64 	%rd13302, %rd13301, 32;
	and.b64  	%rd13303, %rd13272, 4294967295;
	mul.wide.u32 	%rd13304, %r8724, %r12110;
	add.s64 	%rd13305, %rd13304, %rd13303;
	shr.u64 	%rd13306, %rd13305, 32;
	and.b64  	%rd13307, %rd13277, 4294967295;
	mul.wide.u32 	%rd13308, %r8725, %r12110;
	add.s64 	%rd13309, %rd13306, %rd13307;
	add.s64 	%rd13310, %rd13309, %rd13308;
	shr.u64 	%rd13311, %rd13310, 32;
	and.b64  	%rd13312, %rd13282, 4294967295;
	mul.wide.u32 	%rd13313, %r8726, %r12110;
	add.s64 	%rd13314, %rd13311, %rd13312;
	add.s64 	%rd13315, %rd13314, %rd13313;
	shr.u64 	%rd13316, %rd13315, 32;
	and.b64  	%rd13317, %rd13287, 4294967295;
	mul.wide.u32 	%rd13318, %r8727, %r12110;
	add.s64 	%rd13319, %rd13316, %rd13317;
	add.s64 	%rd13320, %rd13319, %rd13318;
	shr.u64 	%rd13321, %rd13320, 32;
	and.b64  	%rd13322, %rd13292, 4294967295;
	mul.wide.u32 	%rd13323, %r8728, %r12110;
	add.s64 	%rd13324, %rd13321, %rd13322;
	add.s64 	%rd13325, %rd13324, %rd13323;
	shr.u64 	%rd13326, %rd13325, 32;
	and.b64  	%rd13327, %rd13297, 4294967295;
	mul.wide.u32 	%rd13328, %r8729, %r12110;
	add.s64 	%rd13329, %rd13326, %rd13327;
	add.s64 	%rd13330, %rd13329, %rd13328;
	shr.u64 	%rd13331, %rd13330, 32;
	and.b64  	%rd13332, %rd13301, 4294967295;
	mul.wide.u32 	%rd13333, %r8730, %r12110;
	add.s64 	%rd13334, %rd13331, %rd13332;
	add.s64 	%rd13335, %rd13334, %rd13333;
	shr.u64 	%rd13336, %rd13335, 32;
	mul.wide.u32 	%rd13337, %r8731, %r12110;
	add.s64 	%rd13338, %rd13336, %rd13302;
	add.s64 	%rd13339, %rd13338, %rd13337;
	shr.u64 	%rd13340, %rd13339, 32;
	and.b64  	%rd13341, %rd13310, 4294967295;
	mul.wide.u32 	%rd13342, %r8724, %r12109;
	add.s64 	%rd13343, %rd13342, %rd13341;
	shr.u64 	%rd13344, %rd13343, 32;
	and.b64  	%rd13345, %rd13315, 4294967295;
	mul.wide.u32 	%rd13346, %r8725, %r12109;
	add.s64 	%rd13347, %rd13344, %rd13345;
	add.s64 	%rd13348, %rd13347, %rd13346;
	shr.u64 	%rd13349, %rd13348, 32;
	and.b64  	%rd13350, %rd13320, 4294967295;
	mul.wide.u32 	%rd13351, %r8726, %r12109;
	add.s64 	%rd13352, %rd13349, %rd13350;
	add.s64 	%rd13353, %rd13352, %rd13351;
	shr.u64 	%rd13354, %rd13353, 32;
	and.b64  	%rd13355, %rd13325, 4294967295;
	mul.wide.u32 	%rd13356, %r8727, %r12109;
	add.s64 	%rd13357, %rd13354, %rd13355;
	add.s64 	%rd13358, %rd13357, %rd13356;
	shr.u64 	%rd13359, %rd13358, 32;
	and.b64  	%rd13360, %rd13330, 4294967295;
	mul.wide.u32 	%rd13361, %r8728, %r12109;
	add.s64 	%rd13362, %rd13359, %rd13360;
	add.s64 	%rd13363, %rd13362, %rd13361;
	shr.u64 	%rd13364, %rd13363, 32;
	and.b64  	%rd13365, %rd13335, 4294967295;
	mul.wide.u32 	%rd13366, %r8729, %r12109;
	add.s64 	%rd13367, %rd13364, %rd13365;
	add.s64 	%rd13368, %rd13367, %rd13366;
	shr.u64 	%rd13369, %rd13368, 32;
	and.b64  	%rd13370, %rd13339, 4294967295;
	mul.wide.u32 	%rd13371, %r8730, %r12109;
	add.s64 	%rd13372, %rd13369, %rd13370;
	add.s64 	%rd13373, %rd13372, %rd13371;
	shr.u64 	%rd13374, %rd13373, 32;
	mul.wide.u32 	%rd13375, %r8731, %r12109;
	add.s64 	%rd13376, %rd13374, %rd13340;
	add.s64 	%rd13377, %rd13376, %rd13375;
	shr.u64 	%rd13378, %rd13377, 32;
	and.b64  	%rd13379, %rd13348, 4294967295;
	mul.wide.u32 	%rd13380, %r8724, %r12108;
	add.s64 	%rd13381, %rd13380, %rd13379;
	shr.u64 	%rd13382, %rd13381, 32;
	and.b64  	%rd13383, %rd13353, 4294967295;
	mul.wide.u32 	%rd13384, %r8725, %r12108;
	add.s64 	%rd13385, %rd13382, %rd13383;
	add.s64 	%rd13386, %rd13385, %rd13384;
	shr.u64 	%rd13387, %rd13386, 32;
	and.b64  	%rd13388, %rd13358, 4294967295;
	mul.wide.u32 	%rd13389, %r8726, %r12108;
	add.s64 	%rd13390, %rd13387, %rd13388;
	add.s64 	%rd13391, %rd13390, %rd13389;
	shr.u64 	%rd13392, %rd13391, 32;
	and.b64  	%rd13393, %rd13363, 4294967295;
	mul.wide.u32 	%rd13394, %r8727, %r12108;
	add.s64 	%rd13395, %rd13392, %rd13393;
	add.s64 	%rd13396, %rd13395, %rd13394;
	shr.u64 	%rd13397, %rd13396, 32;
	and.b64  	%rd13398, %rd13368, 4294967295;
	mul.wide.u32 	%rd13399, %r8728, %r12108;
	add.s64 	%rd13400, %rd13397, %rd13398;
	add.s64 	%rd13401, %rd13400, %rd13399;
	shr.u64 	%rd13402, %rd13401, 32;
	and.b64  	%rd13403, %rd13373, 4294967295;
	mul.wide.u32 	%rd13404, %r8729, %r12108;
	add.s64 	%rd13405, %rd13402, %rd13403;
	add.s64 	%rd13406, %rd13405, %rd13404;
	shr.u64 	%rd13407, %rd13406, 32;
	and.b64  	%rd13408, %rd13377, 4294967295;
	mul.wide.u32 	%rd13409, %r8730, %r12108;
	add.s64 	%rd13410, %rd13407, %rd13408;
	add.s64 	%rd13411, %rd13410, %rd13409;
	shr.u64 	%rd13412, %rd13411, 32;
	mul.wide.u32 	%rd13413, %r8731, %r12108;
	add.s64 	%rd13414, %rd13412, %rd13378;
	add.s64 	%rd13415, %rd13414, %rd13413;
	shr.u64 	%rd13416, %rd13415, 32;
	and.b64  	%rd13417, %rd13386, 4294967295;
	mul.wide.u32 	%rd13418, %r8724, %r12107;
	add.s64 	%rd13419, %rd13418, %rd13417;
	shr.u64 	%rd13420, %rd13419, 32;
	and.b64  	%rd13421, %rd13391, 4294967295;
	mul.wide.u32 	%rd13422, %r8725, %r12107;
	add.s64 	%rd13423, %rd13420, %rd13421;
	add.s64 	%rd13424, %rd13423, %rd13422;
	shr.u64 	%rd13425, %rd13424, 32;
	and.b64  	%rd13426, %rd13396, 4294967295;
	mul.wide.u32 	%rd13427, %r8726, %r12107;
	add.s64 	%rd13428, %rd13425, %rd13426;
	add.s64 	%rd13429, %rd13428, %rd13427;
	shr.u64 	%rd13430, %rd13429, 32;
	and.b64  	%rd13431, %rd13401, 4294967295;
	mul.wide.u32 	%rd13432, %r8727, %r12107;
	add.s64 	%rd13433, %rd13430, %rd13431;
	add.s64 	%rd13434, %rd13433, %rd13432;
	shr.u64 	%rd13435, %rd13434, 32;
	and.b64  	%rd13436, %rd13406, 4294967295;
	mul.wide.u32 	%rd13437, %r8728, %r12107;
	add.s64 	%rd13438, %rd13435, %rd13436;
	add.s64 	%rd13439, %rd13438, %rd13437;
	shr.u64 	%rd13440, %rd13439, 32;
	and.b64  	%rd13441, %rd13411, 4294967295;
	mul.wide.u32 	%rd13442, %r8729, %r12107;
	add.s64 	%rd13443, %rd13440, %rd13441;
	add.s64 	%rd13444, %rd13443, %rd13442;
	shr.u64 	%rd13445, %rd13444, 32;
	and.b64  	%rd13446, %rd13415, 4294967295;
	mul.wide.u32 	%rd13447, %r8730, %r12107;
	add.s64 	%rd13448, %rd13445, %rd13446;
	add.s64 	%rd13449, %rd13448, %rd13447;
	shr.u64 	%rd13450, %rd13449, 32;
	mul.wide.u32 	%rd13451, %r8731, %r12107;
	add.s64 	%rd13452, %rd13450, %rd13416;
	add.s64 	%rd13453, %rd13452, %rd13451;
	shr.u64 	%rd13454, %rd13453, 32;
	and.b64  	%rd13455, %rd13424, 4294967295;
	mul.wide.u32 	%rd13456, %r8724, %r12106;
	add.s64 	%rd13457, %rd13456, %rd13455;
	shr.u64 	%rd13458, %rd13457, 32;
	and.b64  	%rd13459, %rd13429, 4294967295;
	mul.wide.u32 	%rd13460, %r8725, %r12106;
	add.s64 	%rd13461, %rd13458, %rd13459;
	add.s64 	%rd13462, %rd13461, %rd13460;
	shr.u64 	%rd13463, %rd13462, 32;
	and.b64  	%rd13464, %rd13434, 4294967295;
	mul.wide.u32 	%rd13465, %r8726, %r12106;
	add.s64 	%rd13466, %rd13463, %rd13464;
	add.s64 	%rd13467, %rd13466, %rd13465;
	shr.u64 	%rd13468, %rd13467, 32;
	and.b64  	%rd13469, %rd13439, 4294967295;
	mul.wide.u32 	%rd13470, %r8727, %r12106;
	add.s64 	%rd13471, %rd13468, %rd13469;
	add.s64 	%rd13472, %rd13471, %rd13470;
	shr.u64 	%rd13473, %rd13472, 32;
	and.b64  	%rd13474, %rd13444, 4294967295;
	mul.wide.u32 	%rd13475, %r8728, %r12106;
	add.s64 	%rd13476, %rd13473, %rd13474;
	add.s64 	%rd13477, %rd13476, %rd13475;
	shr.u64 	%rd13478, %rd13477, 32;
	and.b64  	%rd13479, %rd13449, 4294967295;
	mul.wide.u32 	%rd13480, %r8729, %r12106;
	add.s64 	%rd13481, %rd13478, %rd13479;
	add.s64 	%rd13482, %rd13481, %rd13480;
	shr.u64 	%rd13483, %rd13482, 32;
	and.b64  	%rd13484, %rd13453, 4294967295;
	mul.wide.u32 	%rd13485, %r8730, %r12106;
	add.s64 	%rd13486, %rd13483, %rd13484;
	add.s64 	%rd13487, %rd13486, %rd13485;
	shr.u64 	%rd13488, %rd13487, 32;
	mul.wide.u32 	%rd13489, %r8731, %r12106;
	add.s64 	%rd13490, %rd13488, %rd13454;
	add.s64 	%rd13491, %rd13490, %rd13489;
	shr.u64 	%rd13492, %rd13491, 32;
	{ .reg .b32 tmp; mov.b64 {tmp, %r8732}, %rd13491; }
	and.b64  	%rd13493, %rd13462, 4294967295;
	mul.lo.s64 	%rd13494, %rd13493, 977;
	and.b64  	%rd13495, %rd13204, 4294967295;
	and.b64  	%rd13496, %rd13494, 4294967295;
	add.s64 	%rd31335, %rd13496, %rd13495;
	shr.u64 	%rd13497, %rd13494, 32;
	shr.u64 	%rd13498, %rd31335, 32;
	add.s64 	%rd13499, %rd13498, %rd13497;
	and.b64  	%rd13500, %rd13467, 4294967295;
	mul.lo.s64 	%rd13501, %rd13500, 977;
	and.b64  	%rd13502, %rd13229, 4294967295;
	and.b64  	%rd13503, %rd13501, 4294967295;
	add.s64 	%rd13504, %rd13499, %rd13502;
	add.s64 	%rd13505, %rd13504, %rd13503;
	add.s64 	%rd31336, %rd13505, %rd13493;
	shr.u64 	%rd13506, %rd13501, 32;
	shr.u64 	%rd13507, %rd31336, 32;
	add.s64 	%rd13508, %rd13507, %rd13506;
	and.b64  	%rd13509, %rd13472, 4294967295;
	mul.lo.s64 	%rd13510, %rd13509, 977;
	and.b64  	%rd13511, %rd13267, 4294967295;
	and.b64  	%rd13512, %rd13510, 4294967295;
	add.s64 	%rd13513, %rd13508, %rd13511;
	add.s64 	%rd13514, %rd13513, %rd13512;
	add.s64 	%rd31337, %rd13514, %rd13500;
	shr.u64 	%rd13515, %rd13510, 32;
	shr.u64 	%rd13516, %rd31337, 32;
	add.s64 	%rd13517, %rd13516, %rd13515;
	and.b64  	%rd13518, %rd13477, 4294967295;
	mul.lo.s64 	%rd13519, %rd13518, 977;
	and.b64  	%rd13520, %rd13305, 4294967295;
	and.b64  	%rd13521, %rd13519, 4294967295;
	add.s64 	%rd13522, %rd13517, %rd13520;
	add.s64 	%rd13523, %rd13522, %rd13521;
	add.s64 	%rd31338, %rd13523, %rd13509;
	shr.u64 	%rd13524, %rd13519, 32;
	shr.u64 	%rd13525, %rd31338, 32;
	add.s64 	%rd13526, %rd13525, %rd13524;
	and.b64  	%rd13527, %rd13482, 4294967295;
	mul.lo.s64 	%rd13528, %rd13527, 977;
	and.b64  	%rd13529, %rd13343, 4294967295;
	and.b64  	%rd13530, %rd13528, 4294967295;
	add.s64 	%rd13531, %rd13526, %rd13529;
	add.s64 	%rd13532, %rd13531, %rd13530;
	add.s64 	%rd31339, %rd13532, %rd13518;
	shr.u64 	%rd13533, %rd13528, 32;
	shr.u64 	%rd13534, %rd31339, 32;
	add.s64 	%rd13535, %rd13534, %rd13533;
	and.b64  	%rd13536, %rd13487, 4294967295;
	mul.lo.s64 	%rd13537, %rd13536, 977;
	and.b64  	%rd13538, %rd13381, 4294967295;
	and.b64  	%rd13539, %rd13537, 4294967295;
	add.s64 	%rd13540, %rd13535, %rd13538;
	add.s64 	%rd13541, %rd13540, %rd13539;
	add.s64 	%rd31340, %rd13541, %rd13527;
	shr.u64 	%rd13542, %rd13537, 32;
	shr.u64 	%rd13543, %rd31340, 32;
	add.s64 	%rd13544, %rd13543, %rd13542;
	and.b64  	%rd13545, %rd13491, 4294967295;
	mul.lo.s64 	%rd13546, %rd13545, 977;
	and.b64  	%rd13547, %rd13419, 4294967295;
	and.b64  	%rd13548, %rd13546, 4294967295;
	add.s64 	%rd13549, %rd13544, %rd13547;
	add.s64 	%rd13550, %rd13549, %rd13548;
	add.s64 	%rd31341, %rd13550, %rd13536;
	shr.u64 	%rd13551, %rd13546, 32;
	shr.u64 	%rd13552, %rd31341, 32;
	add.s64 	%rd13553, %rd13552, %rd13551;
	mul.lo.s64 	%rd13554, %rd13492, 977;
	and.b64  	%rd13555, %rd13457, 4294967295;
	and.b64  	%rd13556, %rd13554, 4294967295;
	add.s64 	%rd13557, %rd13553, %rd13555;
	add.s64 	%rd13558, %rd13557, %rd13556;
	add.s64 	%rd31342, %rd13558, %rd13545;
	shr.u64 	%rd13559, %rd13554, 32;
	shr.u64 	%rd13560, %rd31342, 32;
	cvt.u32.u64 	%r8733, %rd13560;
	cvt.u32.u64 	%r8734, %rd13559;
	add.s32 	%r8735, %r8733, %r8734;
	add.s32 	%r2079, %r8735, %r8732;
	setp.eq.s32 	%p2163, %r2079, 0;
	mov.pred 	%p4443, 0;
	@%p2163 bra 	$L__BB3_1686;
	cvt.u64.u32 	%rd13561, %r2079;
	mul.wide.u32 	%rd13562, %r2079, 977;
	shr.u64 	%rd13563, %rd13562, 32;
	and.b64  	%rd13564, %rd31335, 4294967295;
	and.b64  	%rd13565, %rd13562, 4294967295;
	add.s64 	%rd31335, %rd13565, %rd13564;
	shr.u64 	%rd13566, %rd31335, 32;
	and.b64  	%rd13567, %rd31336, 4294967295;
	add.s64 	%rd13568, %rd13563, %rd13567;
	add.s64 	%rd13569, %rd13568, %rd13561;
	add.s64 	%rd31336, %rd13569, %rd13566;
	setp.lt.u64 	%p2165, %rd31336, 4294967296;
	@%p2165 bra 	$L__BB3_1686;
	shr.u64 	%rd13570, %rd31336, 32;
	and.b64  	%rd13571, %rd31337, 4294967295;
	add.s64 	%rd31337, %rd13570, %rd13571;
	setp.lt.u64 	%p2167, %rd31337, 4294967296;
	@%p2167 bra 	$L__BB3_1686;
	shr.u64 	%rd13572, %rd31337, 32;
	and.b64  	%rd13573, %rd31338, 4294967295;
	add.s64 	%rd31338, %rd13572, %rd13573;
	setp.lt.u64 	%p2169, %rd31338, 4294967296;
	@%p2169 bra 	$L__BB3_1686;
	shr.u64 	%rd13575, %rd31338, 32;
	and.b64  	%rd13576, %rd31339, 4294967295;
	add.s64 	%rd31339, %rd13575, %rd13576;
	setp.lt.u64 	%p2171, %rd31339, 4294967296;
	mov.b64 	%rd31338, 4294967296;
	@%p2171 bra 	$L__BB3_1686;
	shr.u64 	%rd13578, %rd31339, 32;
	and.b64  	%rd13579, %rd31340, 4294967295;
	add.s64 	%rd31340, %rd13578, %rd13579;
	setp.lt.u64 	%p2173, %rd31340, 4294967296;
	mov.b64 	%rd31338, 4294967296;
	mov.u64 	%rd31339, %rd31338;
	@%p2173 bra 	$L__BB3_1686;
	shr.u64 	%rd13581, %rd31340, 32;
	and.b64  	%rd13582, %rd31341, 4294967295;
	add.s64 	%rd31341, %rd13581, %rd13582;
	setp.lt.u64 	%p2175, %rd31341, 4294967296;
	mov.b64 	%rd31338, 4294967296;
	mov.u64 	%rd31340, %rd31338;
	@%p2175 bra 	$L__BB3_1686;
	shr.u64 	%rd13584, %rd31341, 32;
	and.b64  	%rd13585, %rd31342, 4294967295;
	add.s64 	%rd13586, %rd13584, %rd13585;
	setp.gt.u64 	%p4443, %rd13586, 4294967295;
	min.u64 	%rd31342, %rd13586, 4294967296;
	mov.b64 	%rd31338, 4294967296;
	mov.u64 	%rd31339, %rd31338;
	mov.u64 	%rd31341, %rd31338;
$L__BB3_1686:
	cvt.u32.u64 	%r12096, %rd31342;
	cvt.u32.u64 	%r12095, %rd31341;
	cvt.u32.u64 	%r12094, %rd31340;
	cvt.u32.u64 	%r12093, %rd31339;
	cvt.u32.u64 	%r12092, %rd31338;
	cvt.u32.u64 	%r12091, %rd31337;
	cvt.u32.u64 	%r12090, %rd31336;
	cvt.u32.u64 	%r12089, %rd31335;
	setp.lt.u32 	%p2176, %r12105, %r12096;
	or.pred  	%p2177, %p4443, %p2176;
	@%p2177 bra 	$L__BB3_1700;
	setp.gt.u32 	%p2178, %r12105, %r12096;
	@%p2178 bra 	$L__BB3_1701;
	setp.lt.u32 	%p2179, %r56, %r12095;
	@%p2179 bra 	$L__BB3_1700;
	setp.gt.u32 	%p2180, %r56, %r12095;
	@%p2180 bra 	$L__BB3_1701;
	setp.lt.u32 	%p2181, %r57, %r12094;
	@%p2181 bra 	$L__BB3_1700;
	setp.gt.u32 	%p2182, %r57, %r12094;
	@%p2182 bra 	$L__BB3_1701;
	setp.lt.u32 	%p2183, %r58, %r12093;
	@%p2183 bra 	$L__BB3_1700;
	setp.gt.u32 	%p2184, %r58, %r12093;
	@%p2184 bra 	$L__BB3_1701;
	setp.lt.u32 	%p2185, %r59, %r12092;
	@%p2185 bra 	$L__BB3_1700;
	setp.gt.u32 	%p2186, %r59, %r12092;
	@%p2186 bra 	$L__BB3_1701;
	setp.lt.u32 	%p2187, %r55, %r12091;
	@%p2187 bra 	$L__BB3_1700;
	setp.gt.u32 	%p2188, %r55, %r12091;
	@%p2188 bra 	$L__BB3_1701;
	setp.lt.u32 	%p2189, %r60, %r12090;
	@%p2189 bra 	$L__BB3_1700;
	setp.gt.u32 	%p2190, %r60, %r12090;
	setp.gt.u32 	%p2191, %r692, %r12089;
	or.pred  	%p2192, %p2190, %p2191;
	@%p2192 bra 	$L__BB3_1701;
$L__BB3_1700:
	// begin inline asm
	sub.cc.u32 %r12089, %r12089, %r692;
	subc.cc.u32 %r12090, %r12090, %r60;
	subc.cc.u32 %r12091, %r12091, %r55;
	subc.cc.u32 %r12092, %r12092, %r59;
	subc.cc.u32 %r12093, %r12093, %r58;
	subc.cc.u32 %r12094, %r12094, %r57;
	subc.cc.u32 %r12095, %r12095, %r56;
	subc.u32 %r12096, %r12096, %r12105;
	
	// end inline asm
$L__BB3_1701:
	setp.gt.u32 	%p2193, %r12096, %r12105;
	@%p2193 bra 	$L__BB3_1714;
	bra.uni 	$L__BB3_1715;
$L__BB3_1702:
	setp.gt.u32 	%p2195, %r12095, %r56;
	@%p2195 bra 	$L__BB3_1714;
	setp.lt.u32 	%p2196, %r12095, %r56;
	@%p2196 bra 	$L__BB3_1716;
	setp.gt.u32 	%p2197, %r12094, %r57;
	@%p2197 bra 	$L__BB3_1714;
	setp.lt.u32 	%p2198, %r12094, %r57;
	@%p2198 bra 	$L__BB3_1716;
	setp.gt.u32 	%p2199, %r12093, %r58;
	@%p2199 bra 	$L__BB3_1714;
	setp.lt.u32 	%p2200, %r12093, %r58;
	@%p2200 bra 	$L__BB3_1716;
	setp.gt.u32 	%p2201, %r12092, %r59;
	@%p2201 bra 	$L__BB3_1714;
	setp.lt.u32 	%p2202, %r12092, %r59;
	@%p2202 bra 	$L__BB3_1716;
	setp.gt.u32 	%p2203, %r12091, %r55;
	@%p2203 bra 	$L__BB3_1714;
	setp.lt.u32 	%p2204, %r12091, %r55;
	@%p2204 bra 	$L__BB3_1716;
	setp.gt.u32 	%p2205, %r12090, %r60;
	@%p2205 bra 	$L__BB3_1714;
	setp.lt.u32 	%p2206, %r12090, %r60;
	setp.lt.u32 	%p2207, %r12089, %r692;
	or.pred  	%p2208, %p2206, %p2207;
	@%p2208 bra 	$L__BB3_1716;
$L__BB3_1714:
	// begin inline asm
	sub.cc.u32 %r12089, %r12089, %r692;
	subc.cc.u32 %r12090, %r12090, %r60;
	subc.cc.u32 %r12091, %r12091, %r55;
	subc.cc.u32 %r12092, %r12092, %r59;
	subc.cc.u32 %r12093, %r12093, %r58;
	subc.cc.u32 %r12094, %r12094, %r57;
	subc.cc.u32 %r12095, %r12095, %r56;
	subc.u32 %r12096, %r12096, %r12105;
	
	// end inline asm
	bra.uni 	$L__BB3_1716;
$L__BB3_1715:
	setp.lt.u32 	%p2194, %r12096, %r12105;
	@%p2194 bra 	$L__BB3_1716;
	bra.uni 	$L__BB3_1702;
$L__BB3_1716:
	mul.wide.u32 	%rd13588, %r11920, %r12089;
	shr.u64 	%rd13589, %rd13588, 32;
	mul.wide.u32 	%rd13590, %r11921, %r12089;
	add.s64 	%rd13591, %rd13589, %rd13590;
	shr.u64 	%rd13592, %rd13591, 32;
	mul.wide.u32 	%rd13593, %r11922, %r12089;
	add.s64 	%rd13594, %rd13592, %rd13593;
	shr.u64 	%rd13595, %rd13594, 32;
	mul.wide.u32 	%rd13596, %r11923, %r12089;
	add.s64 	%rd13597, %rd13595, %rd13596;
	shr.u64 	%rd13598, %rd13597, 32;
	mul.wide.u32 	%rd13599, %r11924, %r12089;
	add.s64 	%rd13600, %rd13598, %rd13599;
	shr.u64 	%rd13601, %rd13600, 32;
	mul.wide.u32 	%rd13602, %r11925, %r12089;
	add.s64 	%rd13603, %rd13601, %rd13602;
	shr.u64 	%rd13604, %rd13603, 32;
	mul.wide.u32 	%rd13605, %r11926, %r12089;
	add.s64 	%rd13606, %rd13604, %rd13605;
	shr.u64 	%rd13607, %rd13606, 32;
	mul.wide.u32 	%rd13608, %r11927, %r12089;
	add.s64 	%rd13609, %rd13607, %rd13608;
	shr.u64 	%rd13610, %rd13609, 32;
	and.b64  	%rd13611, %rd13591, 4294967295;
	mul.wide.u32 	%rd13612, %r11920, %r12090;
	add.s64 	%rd13613, %rd13612, %rd13611;
	shr.u64 	%rd13614, %rd13613, 32;
	and.b64  	%rd13615, %rd13594, 4294967295;
	mul.wide.u32 	%rd13616, %r11921, %r12090;
	add.s64 	%rd13617, %rd13614, %rd13615;
	add.s64 	%rd13618, %rd13617, %rd13616;
	shr.u64 	%rd13619, %rd13618, 32;
	and.b64  	%rd13620, %rd13597, 4294967295;
	mul.wide.u32 	%rd13621, %r11922, %r12090;
	add.s64 	%rd13622, %rd13619, %rd13620;
	add.s64 	%rd13623, %rd13622, %rd13621;
	shr.u64 	%rd13624, %rd13623, 32;
	and.b64  	%rd13625, %rd13600, 4294967295;
	mul.wide.u32 	%rd13626, %r11923, %r12090;
	add.s64 	%rd13627, %rd13624, %rd13625;
	add.s64 	%rd13628, %rd13627, %rd13626;
	shr.u64 	%rd13629, %rd13628, 32;
	and.b64  	%rd13630, %rd13603, 4294967295;
	mul.wide.u32 	%rd13631, %r11924, %r12090;
	add.s64 	%rd13632, %rd13629, %rd13630;
	add.s64 	%rd13633, %rd13632, %rd13631;
	shr.u64 	%rd13634, %rd13633, 32;
	and.b64  	%rd13635, %rd13606, 4294967295;
	mul.wide.u32 	%rd13636, %r11925, %r12090;
	add.s64 	%rd13637, %rd13634, %rd13635;
	add.s64 	%rd13638, %rd13637, %rd13636;
	shr.u64 	%rd13639, %rd13638, 32;
	and.b64  	%rd13640, %rd13609, 4294967295;
	mul.wide.u32 	%rd13641, %r11926, %r12090;
	add.s64 	%rd13642, %rd13639, %rd13640;
	add.s64 	%rd13643, %rd13642, %rd13641;
	shr.u64 	%rd13644, %rd13643, 32;
	mul.wide.u32 	%rd13645, %r11927, %r12090;
	add.s64 	%rd13646, %rd13644, %rd13610;
	add.s64 	%rd13647, %rd13646, %rd13645;
	shr.u64 	%rd13648, %rd13647, 32;
	and.b64  	%rd13649, %rd13618, 4294967295;
	mul.wide.u32 	%rd13650, %r11920, %r12091;
	add.s64 	%rd13651, %rd13650, %rd13649;
	shr.u64 	%rd13652, %rd13651, 32;
	and.b64  	%rd13653, %rd13623, 4294967295;
	mul.wide.u32 	%rd13654, %r11921, %r12091;
	add.s64 	%rd13655, %rd13652, %rd13653;
	add.s64 	%rd13656, %rd13655, %rd13654;
	shr.u64 	%rd13657, %rd13656, 32;
	and.b64  	%rd13658, %rd13628, 4294967295;
	mul.wide.u32 	%rd13659, %r11922, %r12091;
	add.s64 	%rd13660, %rd13657, %rd13658;
	add.s64 	%rd13661, %rd13660, %rd13659;
	shr.u64 	%rd13662, %rd13661, 32;
	and.b64  	%rd13663, %rd13633, 4294967295;
	mul.wide.u32 	%rd13664, %r11923, %r12091;
	add.s64 	%rd13665, %rd13662, %rd13663;
	add.s64 	%rd13666, %rd13665, %rd13664;
	shr.u64 	%rd13667, %rd13666, 32;
	and.b64  	%rd13668, %rd13638, 4294967295;
	mul.wide.u32 	%rd13669, %r11924, %r12091;
	add.s64 	%rd13670, %rd13667, %rd13668;
	add.s64 	%rd13671, %rd13670, %rd13669;
	shr.u64 	%rd13672, %rd13671, 32;
	and.b64  	%rd13673, %rd13643, 4294967295;
	mul.wide.u32 	%rd13674, %r11925, %r12091;
	add.s64 	%rd13675, %rd13672, %rd13673;
	add.s64 	%rd13676, %rd13675, %rd13674;
	shr.u64 	%rd13677, %rd13676, 32;
	and.b64  	%rd13678, %rd13647, 4294967295;
	mul.wide.u32 	%rd13679, %r11926, %r12091;
	add.s64 	%rd13680, %rd13677, %rd13678;
	add.s64 	%rd13681, %rd13680, %rd13679;
	shr.u64 	%rd13682, %rd13681, 32;
	mul.wide.u32 	%rd13683, %r11927, %r12091;
	add.s64 	%rd13684, %rd13682, %rd13648;
	add.s64 	%rd13685, %rd13684, %rd13683;
	shr.u64 	%rd13686, %rd13685, 32;
	and.b64  	%rd13687, %rd13656, 4294967295;
	mul.wide.u32 	%rd13688, %r11920, %r12092;
	add.s64 	%rd13689, %rd13688, %rd13687;
	shr.u64 	%rd13690, %rd13689, 32;
	and.b64  	%rd13691, %rd13661, 4294967295;
	mul.wide.u32 	%rd13692, %r11921, %r12092;
	add.s64 	%rd13693, %rd13690, %rd13691;
	add.s64 	%rd13694, %rd13693, %rd13692;
	shr.u64 	%rd13695, %rd13694, 32;
	and.b64  	%rd13696, %rd13666, 4294967295;
	mul.wide.u32 	%rd13697, %r11922, %r12092;
	add.s64 	%rd13698, %rd13695, %rd13696;
	add.s64 	%rd13699, %rd13698, %rd13697;
	shr.u64 	%rd13700, %rd13699, 32;
	and.b64  	%rd13701, %rd13671, 4294967295;
	mul.wide.u32 	%rd13702, %r11923, %r12092;
	add.s64 	%rd13703, %rd13700, %rd13701;
	add.s64 	%rd13704, %rd13703, %rd13702;
	shr.u64 	%rd13705, %rd13704, 32;
	and.b64  	%rd13706, %rd13676, 4294967295;
	mul.wide.u32 	%rd13707, %r11924, %r12092;
	add.s64 	%rd13708, %rd13705, %rd13706;
	add.s64 	%rd13709, %rd13708, %rd13707;
	shr.u64 	%rd13710, %rd13709, 32;
	and.b64  	%rd13711, %rd13681, 4294967295;
	mul.wide.u32 	%rd13712, %r11925, %r12092;
	add.s64 	%rd13713, %rd13710, %rd13711;
	add.s64 	%rd13714, %rd13713, %rd13712;
	shr.u64 	%rd13715, %rd13714, 32;
	and.b64  	%rd13716, %rd13685, 4294967295;
	mul.wide.u32 	%rd13717, %r11926, %r12092;
	add.s64 	%rd13718, %rd13715, %rd13716;
	add.s64 	%rd13719, %rd13718, %rd13717;
	shr.u64 	%rd13720, %rd13719, 32;
	mul.wide.u32 	%rd13721, %r11927, %r12092;
	add.s64 	%rd13722, %rd13720, %rd13686;
	add.s64 	%rd13723, %rd13722, %rd13721;
	shr.u64 	%rd13724, %rd13723, 32;
	and.b64  	%rd13725, %rd13694, 4294967295;
	mul.wide.u32 	%rd13726, %r11920, %r12093;
	add.s64 	%rd13727, %rd13726, %rd13725;
	shr.u64 	%rd13728, %rd13727, 32;
	and.b64  	%rd13729, %rd13699, 4294967295;
	mul.wide.u32 	%rd13730, %r11921, %r12093;
	add.s64 	%rd13731, %rd13728, %rd13729;
	add.s64 	%rd13732, %rd13731, %rd13730;
	shr.u64 	%rd13733, %rd13732, 32;
	and.b64  	%rd13734, %rd13704, 4294967295;
	mul.wide.u32 	%rd13735, %r11922, %r12093;
	add.s64 	%rd13736, %rd13733, %rd13734;
	add.s64 	%rd13737, %rd13736, %rd13735;
	shr.u64 	%rd13738, %rd13737, 32;
	and.b64  	%rd13739, %rd13709, 4294967295;
	mul.wide.u32 	%rd13740, %r11923, %r12093;
	add.s64 	%rd13741, %rd13738, %rd13739;
	add.s64 	%rd13742, %rd13741, %rd13740;
	shr.u64 	%rd13743, %rd13742, 32;
	and.b64  	%rd13744, %rd13714, 4294967295;
	mul.wide.u32 	%rd13745, %r11924, %r12093;
	add.s64 	%rd13746, %rd13743, %rd13744;
	add.s64 	%rd13747, %rd13746, %rd13745;
	shr.u64 	%rd13748, %rd13747, 32;
	and.b64  	%rd13749, %rd13719, 4294967295;
	mul.wide.u32 	%rd13750, %r11925, %r12093;
	add.s64 	%rd13751, %rd13748, %rd13749;
	add.s64 	%rd13752, %rd13751, %rd13750;
	shr.u64 	%rd13753, %rd13752, 32;
	and.b64  	%rd13754, %rd13723, 4294967295;
	mul.wide.u32 	%rd13755, %r11926, %r12093;
	add.s64 	%rd13756, %rd13753, %rd13754;
	add.s64 	%rd13757, %rd13756, %rd13755;
	shr.u64 	%rd13758, %rd13757, 32;
	mul.wide.u32 	%rd13759, %r11927, %r12093;
	add.s64 	%rd13760, %rd13758, %rd13724;
	add.s64 	%rd13761, %rd13760, %rd13759;
	shr.u64 	%rd13762, %rd13761, 32;
	and.b64  	%rd13763, %rd13732, 4294967295;
	mul.wide.u32 	%rd13764, %r11920, %r12094;
	add.s64 	%rd13765, %rd13764, %rd13763;
	shr.u64 	%rd13766, %rd13765, 32;
	and.b64  	%rd13767, %rd13737, 4294967295;
	mul.wide.u32 	%rd13768, %r11921, %r12094;
	add.s64 	%rd13769, %rd13766, %rd13767;
	add.s64 	%rd13770, %rd13769, %rd13768;
	shr.u64 	%rd13771, %rd13770, 32;
	and.b64  	%rd13772, %rd13742, 4294967295;
	mul.wide.u32 	%rd13773, %r11922, %r12094;
	add.s64 	%rd13774, %rd13771, %rd13772;
	add.s64 	%rd13775, %rd13774, %rd13773;
	shr.u64 	%rd13776, %rd13775, 32;
	and.b64  	%rd13777, %rd13747, 4294967295;
	mul.wide.u32 	%rd13778, %r11923, %r12094;
	add.s64 	%rd13779, %rd13776, %rd13777;
	add.s64 	%rd13780, %rd13779, %rd13778;
	shr.u64 	%rd13781, %rd13780, 32;
	and.b64  	%rd13782, %rd13752, 4294967295;
	mul.wide.u32 	%rd13783, %r11924, %r12094;
	add.s64 	%rd13784, %rd13781, %rd13782;
	add.s64 	%rd13785, %rd13784, %rd13783;
	shr.u64 	%rd13786, %rd13785, 32;
	and.b64  	%rd13787, %rd13757, 4294967295;
	mul.wide.u32 	%rd13788, %r11925, %r12094;
	add.s64 	%rd13789, %rd13786, %rd13787;
	add.s64 	%rd13790, %rd13789, %rd13788;
	shr.u64 	%rd13791, %rd13790, 32;
	and.b64  	%rd13792, %rd13761, 4294967295;
	mul.wide.u32 	%rd13793, %r11926, %r12094;
	add.s64 	%rd13794, %rd13791, %rd13792;
	add.s64 	%rd13795, %rd13794, %rd13793;
	shr.u64 	%rd13796, %rd13795, 32;
	mul.wide.u32 	%rd13797, %r11927, %r12094;
	add.s64 	%rd13798, %rd13796, %rd13762;
	add.s64 	%rd13799, %rd13798, %rd13797;
	shr.u64 	%rd13800, %rd13799, 32;
	and.b64  	%rd13801, %rd13770, 4294967295;
	mul.wide.u32 	%rd13802, %r11920, %r12095;
	add.s64 	%rd13803, %rd13802, %rd13801;
	shr.u64 	%rd13804, %rd13803, 32;
	and.b64  	%rd13805, %rd13775, 4294967295;
	mul.wide.u32 	%rd13806, %r11921, %r12095;
	add.s64 	%rd13807, %rd13804, %rd13805;
	add.s64 	%rd13808, %rd13807, %rd13806;
	shr.u64 	%rd13809, %rd13808, 32;
	and.b64  	%rd13810, %rd13780, 4294967295;
	mul.wide.u32 	%rd13811, %r11922, %r12095;
	add.s64 	%rd13812, %rd13809, %rd13810;
	add.s64 	%rd13813, %rd13812, %rd13811;
	shr.u64 	%rd13814, %rd13813, 32;
	and.b64  	%rd13815, %rd13785, 4294967295;
	mul.wide.u32 	%rd13816, %r11923, %r12095;
	add.s64 	%rd13817, %rd13814, %rd13815;
	add.s64 	%rd13818, %rd13817, %rd13816;
	shr.u64 	%rd13819, %rd13818, 32;
	and.b64  	%rd13820, %rd13790, 4294967295;
	mul.wide.u32 	%rd13821, %r11924, %r12095;
	add.s64 	%rd13822, %rd13819, %rd13820;
	add.s64 	%rd13823, %rd13822, %rd13821;
	shr.u64 	%rd13824, %rd13823, 32;
	and.b64  	%rd13825, %rd13795, 4294967295;
	mul.wide.u32 	%rd13826, %r11925, %r12095;
	add.s64 	%rd13827, %rd13824, %rd13825;
	add.s64 	%rd13828, %rd13827, %rd13826;
	shr.u64 	%rd13829, %rd13828, 32;
	and.b64  	%rd13830, %rd13799, 4294967295;
	mul.wide.u32 	%rd13831, %r11926, %r12095;
	add.s64 	%rd13832, %rd13829, %rd13830;
	add.s64 	%rd13833, %rd13832, %rd13831;
	shr.u64 	%rd13834, %rd13833, 32;
	mul.wide.u32 	%rd13835, %r11927, %r12095;
	add.s64 	%rd13836, %rd13834, %rd13800;
	add.s64 	%rd13837, %rd13836, %rd13835;
	shr.u64 	%rd13838, %rd13837, 32;
	and.b64  	%rd13839, %rd13808, 4294967295;
	mul.wide.u32 	%rd13840, %r11920, %r12096;
	add.s64 	%rd13841, %rd13840, %rd13839;
	shr.u64 	%rd13842, %rd13841, 32;
	and.b64  	%rd13843, %rd13813, 4294967295;
	mul.wide.u32 	%rd13844, %r11921, %r12096;
	add.s64 	%rd13845, %rd13842, %rd13843;
	add.s64 	%rd13846, %rd13845, %rd13844;
	shr.u64 	%rd13847, %rd13846, 32;
	and.b64  	%rd13848, %rd13818, 4294967295;
	mul.wide.u32 	%rd13849, %r11922, %r12096;
	add.s64 	%rd13850, %rd13847, %rd13848;
	add.s64 	%rd13851, %rd13850, %rd13849;
	shr.u64 	%rd13852, %rd13851, 32;
	and.b64  	%rd13853, %rd13823, 4294967295;
	mul.wide.u32 	%rd13854, %r11923, %r12096;
	add.s64 	%rd13855, %rd13852, %rd13853;
	add.s64 	%rd13856, %rd13855, %rd13854;
	shr.u64 	%rd13857, %rd13856, 32;
	and.b64  	%rd13858, %rd13828, 4294967295;
	mul.wide.u32 	%rd13859, %r11924, %r12096;
	add.s64 	%rd13860, %rd13857, %rd13858;
	add.s64 	%rd13861, %rd13860, %rd13859;
	shr.u64 	%rd13862, %rd13861, 32;
	and.b64  	%rd13863, %rd13833, 4294967295;
	mul.wide.u32 	%rd13864, %r11925, %r12096;
	add.s64 	%rd13865, %rd13862, %rd13863;
	add.s64 	%rd13866, %rd13865, %rd13864;
	shr.u64 	%rd13867, %rd13866, 32;
	and.b64  	%rd13868, %rd13837, 4294967295;
	mul.wide.u32 	%rd13869, %r11926, %r12096;
	add.s64 	%rd13870, %rd13867, %rd13868;
	add.s64 	%rd13871, %rd13870, %rd13869;
	shr.u64 	%rd13872, %rd13871, 32;
	mul.wide.u32 	%rd13873, %r11927, %r12096;
	add.s64 	%rd13874, %rd13872, %rd13838;
	add.s64 	%rd13875, %rd13874, %rd13873;
	shr.u64 	%rd13876, %rd13875, 32;
	{ .reg .b32 tmp; mov.b64 {tmp, %r8784}, %rd13875; }
	and.b64  	%rd13877, %rd13846, 4294967295;
	mul.lo.s64 	%rd13878, %rd13877, 977;
	and.b64  	%rd13879, %rd13588, 4294967295;
	and.b64  	%rd13880, %rd13878, 4294967295;
	add.s64 	%rd31343, %rd13880, %rd13879;
	shr.u64 	%rd13881, %rd13878, 32;
	shr.u64 	%rd13882, %rd31343, 32;
	add.s64 	%rd13883, %rd13882, %rd13881;
	and.b64  	%rd13884, %rd13851, 4294967295;
	mul.lo.s64 	%rd13885, %rd13884, 977;
	and.b64  	%rd13886, %rd13613, 4294967295;
	and.b64  	%rd13887, %rd13885, 4294967295;
	add.s64 	%rd13888, %rd13883, %rd13886;
	add.s64 	%rd13889, %rd13888, %rd13887;
	add.s64 	%rd31344, %rd13889, %rd13877;
	shr.u64 	%rd13890, %rd13885, 32;
	shr.u64 	%rd13891, %rd31344, 32;
	add.s64 	%rd13892, %rd13891, %rd13890;
	and.b64  	%rd13893, %rd13856, 4294967295;
	mul.lo.s64 	%rd13894, %rd13893, 977;
	and.b64  	%rd13895, %rd13651, 4294967295;
	and.b64  	%rd13896, %rd13894, 4294967295;
	add.s64 	%rd13897, %rd13892, %rd13895;
	add.s64 	%rd13898, %rd13897, %rd13896;
	add.s64 	%rd31345, %rd13898, %rd13884;
	shr.u64 	%rd13899, %rd13894, 32;
	shr.u64 	%rd13900, %rd31345, 32;
	add.s64 	%rd13901, %rd13900, %rd13899;
	and.b64  	%rd13902, %rd13861, 4294967295;
	mul.lo.s64 	%rd13903, %rd13902, 977;
	and.b64  	%rd13904, %rd13689, 4294967295;
	and.b64  	%rd13905, %rd13903, 4294967295;
	add.s64 	%rd13906, %rd13901, %rd13904;
	add.s64 	%rd13907, %rd13906, %rd13905;
	add.s64 	%rd31346, %rd13907, %rd13893;
	shr.u64 	%rd13908, %rd13903, 32;
	shr.u64 	%rd13909, %rd31346, 32;
	add.s64 	%rd13910, %rd13909, %rd13908;
	and.b64  	%rd13911, %rd13866, 4294967295;
	mul.lo.s64 	%rd13912, %rd13911, 977;
	and.b64  	%rd13913, %rd13727, 4294967295;
	and.b64  	%rd13914, %rd13912, 4294967295;
	add.s64 	%rd13915, %rd13910, %rd13913;
	add.s64 	%rd13916, %rd13915, %rd13914;
	add.s64 	%rd31347, %rd13916, %rd13902;
	shr.u64 	%rd13917, %rd13912, 32;
	shr.u64 	%rd13918, %rd31347, 32;
	add.s64 	%rd13919, %rd13918, %rd13917;
	and.b64  	%rd13920, %rd13871, 4294967295;
	mul.lo.s64 	%rd13921, %rd13920, 977;
	and.b64  	%rd13922, %rd13765, 4294967295;
	and.b64  	%rd13923, %rd13921, 4294967295;
	add.s64 	%rd13924, %rd13919, %rd13922;
	add.s64 	%rd13925, %rd13924, %rd13923;
	add.s64 	%rd31348, %rd13925, %rd13911;
	shr.u64 	%rd13926, %rd13921, 32;
	shr.u64 	%rd13927, %rd31348, 32;
	add.s64 	%rd13928, %rd13927, %rd13926;
	and.b64  	%rd13929, %rd13875, 4294967295;
	mul.lo.s64 	%rd13930, %rd13929, 977;
	and.b64  	%rd13931, %rd13803, 4294967295;
	and.b64  	%rd13932, %rd13930, 4294967295;
	add.s64 	%rd13933, %rd13928, %rd13931;
	add.s64 	%rd13934, %rd13933, %rd13932;
	add.s64 	%rd31349, %rd13934, %rd13920;
	shr.u64 	%rd13935, %rd13930, 32;
	shr.u64 	%rd13936, %rd31349, 32;
	add.s64 	%rd13937, %rd13936, %rd13935;
	mul.lo.s64 	%rd13938, %rd13876, 977;
	and.b64  	%rd13939, %rd13841, 4294967295;
	and.b64  	%rd13940, %rd13938, 4294967295;
	add.s64 	%rd13941, %rd13937, %rd13939;
	add.s64 	%rd13942, %rd13941, %rd13940;
	add.s64 	%rd31350, %rd13942, %rd13929;
	shr.u64 	%rd13943, %rd13938, 32;
	shr.u64 	%rd13944, %rd31350, 32;
	cvt.u32.u64 	%r8785, %rd13944;
	cvt.u32.u64 	%r8786, %rd13943;
	add.s32 	%r8787, %r8785, %r8786;
	add.s32 	%r2120, %r8787, %r8784;
	setp.eq.s32 	%p2210, %r2120, 0;
	mov.pred 	%p4444, 0;
	@%p2210 bra 	$L__BB3_1724;
	cvt.u64.u32 	%rd13945, %r2120;
	mul.wide.u32 	%rd13946, %r2120, 977;
	shr.u64 	%rd13947, %rd13946, 32;
	and.b64  	%rd13948, %rd31343, 4294967295;
	and.b64  	%rd13949, %rd13946, 4294967295;
	add.s64 	%rd31343, %rd13949, %rd13948;
	shr.u64 	%rd13950, %rd31343, 32;
	and.b64  	%rd13951, %rd31344, 4294967295;
	add.s64 	%rd13952, %rd13947, %rd13951;
	add.s64 	%rd13953, %rd13952, %rd13945;
	add.s64 	%rd31344, %rd13953, %rd13950;
	setp.lt.u64 	%p2212, %rd31344, 4294967296;
	@%p2212 bra 	$L__BB3_1724;
	shr.u64 	%rd13954, %rd31344, 32;
	and.b64  	%rd13955, %rd31345, 4294967295;
	add.s64 	%rd31345, %rd13954, %rd13955;
	setp.lt.u64 	%p2214, %rd31345, 4294967296;
	@%p2214 bra 	$L__BB3_1724;
	shr.u64 	%rd13956, %rd31345, 32;
	and.b64  	%rd13957, %rd31346, 4294967295;
	add.s64 	%rd31346, %rd13956, %rd13957;
	setp.lt.u64 	%p2216, %rd31346, 4294967296;
	@%p2216 bra 	$L__BB3_1724;
	shr.u64 	%rd13959, %rd31346, 32;
	and.b64  	%rd13960, %rd31347, 4294967295;
	add.s64 	%rd31347, %rd13959, %rd13960;
	setp.lt.u64 	%p2218, %rd31347, 4294967296;
	mov.b64 	%rd31346, 4294967296;
	@%p2218 bra 	$L__BB3_1724;
	shr.u64 	%rd13962, %rd31347, 32;
	and.b64  	%rd13963, %rd31348, 4294967295;
	add.s64 	%rd31348, %rd13962, %rd13963;
	setp.lt.u64 	%p2220, %rd31348, 4294967296;
	mov.b64 	%rd31346, 4294967296;
	mov.u64 	%rd31347, %rd31346;
	@%p2220 bra 	$L__BB3_1724;
	shr.u64 	%rd13965, %rd31348, 32;
	and.b64  	%rd13966, %rd31349, 4294967295;
	add.s64 	%rd31349, %rd13965, %rd13966;
	setp.lt.u64 	%p2222, %rd31349, 4294967296;
	mov.b64 	%rd31346, 4294967296;
	mov.u64 	%rd31348, %rd31346;
	@%p2222 bra 	$L__BB3_1724;
	shr.u64 	%rd13968, %rd31349, 32;
	and.b64  	%rd13969, %rd31350, 4294967295;
	add.s64 	%rd13970, %rd13968, %rd13969;
	setp.gt.u64 	%p4444, %rd13970, 4294967295;
	min.u64 	%rd31350, %rd13970, 4294967296;
	mov.b64 	%rd31346, 4294967296;
	mov.u64 	%rd31347, %rd31346;
	mov.u64 	%rd31349, %rd31346;
$L__BB3_1724:
	cvt.u32.u64 	%r12106, %rd31350;
	cvt.u32.u64 	%r12107, %rd31349;
	cvt.u32.u64 	%r12108, %rd31348;
	cvt.u32.u64 	%r12109, %rd31347;
	cvt.u32.u64 	%r12110, %rd31346;
	cvt.u32.u64 	%r12111, %rd31345;
	cvt.u32.u64 	%r12112, %rd31344;
	cvt.u32.u64 	%r12113, %rd31343;
	setp.lt.u32 	%p2223, %r12105, %r12106;
	or.pred  	%p2224, %p4444, %p2223;
	@%p2224 bra 	$L__BB3_1738;
	setp.gt.u32 	%p2225, %r12105, %r12106;
	@%p2225 bra 	$L__BB3_1739;
	setp.lt.u32 	%p2226, %r56, %r12107;
	@%p2226 bra 	$L__BB3_1738;
	setp.gt.u32 	%p2227, %r56, %r12107;
	@%p2227 bra 	$L__BB3_1739;
	setp.lt.u32 	%p2228, %r57, %r12108;
	@%p2228 bra 	$L__BB3_1738;
	setp.gt.u32 	%p2229, %r57, %r12108;
	@%p2229 bra 	$L__BB3_1739;
	setp.lt.u32 	%p2230, %r58, %r12109;
	@%p2230 bra 	$L__BB3_1738;
	setp.gt.u32 	%p2231, %r58, %r12109;
	@%p2231 bra 	$L__BB3_1739;
	setp.lt.u32 	%p2232, %r59, %r12110;
	@%p2232 bra 	$L__BB3_1738;
	setp.gt.u32 	%p2233, %r59, %r12110;
	@%p2233 bra 	$L__BB3_1739;
	setp.lt.u32 	%p2234, %r55, %r12111;
	@%p2234 bra 	$L__BB3_1738;
	setp.gt.u32 	%p2235, %r55, %r12111;
	@%p2235 bra 	$L__BB3_1739;
	setp.lt.u32 	%p2236, %r60, %r12112;
	@%p2236 bra 	$L__BB3_1738;
	setp.gt.u32 	%p2237, %r60, %r12112;
	setp.gt.u32 	%p2238, %r692, %r12113;
	or.pred  	%p2239, %p2237, %p2238;
	@%p2239 bra 	$L__BB3_1739;
$L__BB3_1738:
	// begin inline asm
	sub.cc.u32 %r12113, %r12113, %r692;
	subc.cc.u32 %r12112, %r12112, %r60;
	subc.cc.u32 %r12111, %r12111, %r55;
	subc.cc.u32 %r12110, %r12110, %r59;
	subc.cc.u32 %r12109, %r12109, %r58;
	subc.cc.u32 %r12108, %r12108, %r57;
	subc.cc.u32 %r12107, %r12107, %r56;
	subc.u32 %r12106, %r12106, %r12105;
	
	// end inline asm
$L__BB3_1739:
	setp.gt.u32 	%p2240, %r12106, %r12105;
	@%p2240 bra 	$L__BB3_1752;
	bra.uni 	$L__BB3_1753;
$L__BB3_1740:
	setp.gt.u32 	%p2242, %r12107, %r56;
	@%p2242 bra 	$L__BB3_1752;
	setp.lt.u32 	%p2243, %r12107, %r56;
	@%p2243 bra 	$L__BB3_1754;
	setp.gt.u32 	%p2244, %r12108, %r57;
	@%p2244 bra 	$L__BB3_1752;
	setp.lt.u32 	%p2245, %r12108, %r57;
	@%p2245 bra 	$L__BB3_1754;
	setp.gt.u32 	%p2246, %r12109, %r58;
	@%p2246 bra 	$L__BB3_1752;
	setp.lt.u32 	%p2247, %r12109, %r58;
	@%p2247 bra 	$L__BB3_1754;
	setp.gt.u32 	%p2248, %r12110, %r59;
	@%p2248 bra 	$L__BB3_1752;
	setp.lt.u32 	%p2249, %r12110, %r59;
	@%p2249 bra 	$L__BB3_1754;
	setp.gt.u32 	%p2250, %r12111, %r55;
	@%p2250 bra 	$L__BB3_1752;
	setp.lt.u32 	%p2251, %r12111, %r55;
	@%p2251 bra 	$L__BB3_1754;
	setp.gt.u32 	%p2252, %r12112, %r60;
	@%p2252 bra 	$L__BB3_1752;
	setp.lt.u32 	%p2253, %r12112, %r60;
	setp.lt.u32 	%p2254, %r12113, %r692;
	or.pred  	%p2255, %p2253, %p2254;
	@%p2255 bra 	$L__BB3_1754;
$L__BB3_1752:
	// begin inline asm
	sub.cc.u32 %r12113, %r12113, %r692;
	subc.cc.u32 %r12112, %r12112, %r60;
	subc.cc.u32 %r12111, %r12111, %r55;
	subc.cc.u32 %r12110, %r12110, %r59;
	subc.cc.u32 %r12109, %r12109, %r58;
	subc.cc.u32 %r12108, %r12108, %r57;
	subc.cc.u32 %r12107, %r12107, %r56;
	subc.u32 %r12106, %r12106, %r12105;
	
	// end inline asm
	mov.b16 	%rs44, 0;
	bra.uni 	$L__BB3_1754;
$L__BB3_1753:
	setp.lt.u32 	%p2241, %r12106, %r12105;
	mov.b16 	%rs44, 0;
	@%p2241 bra 	$L__BB3_1754;
	bra.uni 	$L__BB3_1740;
$L__BB3_1754:
	add.s32 	%r11314, %r27, -8;
	setp.ne.s32 	%p2256, %r27, 0;
	@%p2256 bra 	$L__BB3_2;
	ld.param.u64 	%rd31020, [_Z26test_scalar_multiplicationP7ECPointP6BigInti_param_0];
	cvta.to.global.u64 	%rd13972, %rd31020;
	mul.wide.s32 	%rd13973, %r5675, 68;
	add.s64 	%rd997, %rd13972, %rd13973;
	and.b16  	%rs38, %rs44, 255;
	setp.eq.s16 	%p2257, %rs38, 0;
	@%p2257 bra 	$L__BB3_1757;
	mov.b16 	%rs39, 1;
	st.global.u8 	[%rd997+64], %rs39;
	mov.b32 	%r8840, 0;
	st.global.u32 	[%rd997], %r8840;
	st.global.u32 	[%rd997+4], %r8840;
	st.global.u32 	[%rd997+8], %r8840;
	st.global.u32 	[%rd997+12], %r8840;
	st.global.u32 	[%rd997+16], %r8840;
	st.global.u32 	[%rd997+20], %r8840;
	st.global.u32 	[%rd997+24], %r8840;
	st.global.u32 	[%rd997+28], %r8840;
	st.global.u32 	[%rd997+32], %r8840;
	st.global.u32 	[%rd997+36], %r8840;
	st.global.u32 	[%rd997+40], %r8840;
	st.global.u32 	[%rd997+44], %r8840;
	st.global.u32 	[%rd997+48], %r8840;
	st.global.u32 	[%rd997+52], %r8840;
	st.global.u32 	[%rd997+56], %r8840;
	st.global.u32 	[%rd997+60], %r8840;
	bra.uni 	$L__BB3_3535;
$L__BB3_1757:
	ld.const.u32 	%r2179, [const_p];
	mov.b32 	%r13435, 1;
	mov.b32 	%r12130, 0;
	ld.const.u32 	%r8847, [const_p+28];
	mov.u32 	%r12312, %r2179;
	mov.u32 	%r12263, %r60;
	mov.u32 	%r12264, %r55;
	mov.u32 	%r12229, %r59;
	mov.u32 	%r12230, %r58;
	mov.u32 	%r12231, %r57;
	mov.u32 	%r12232, %r56;
	mov.u32 	%r13436, %r12130;
	mov.u32 	%r13437, %r12130;
	mov.u32 	%r13438, %r12130;
	mov.u32 	%r13439, %r12130;
	mov.u32 	%r13440, %r12130;
	mov.u32 	%r13441, %r12130;
	mov.u32 	%r13442, %r12130;
$L__BB3_1758:
	.pragma "nounroll";
	mul.wide.u32 	%rd13974, %r12113, %r13435;
	shr.u64 	%rd13975, %rd13974, 32;
	mul.wide.u32 	%rd13976, %r12112, %r13435;
	add.s64 	%rd13977, %rd13975, %rd13976;
	shr.u64 	%rd13978, %rd13977, 32;
	mul.wide.u32 	%rd13979, %r12111, %r13435;
	add.s64 	%rd13980, %rd13978, %rd13979;
	shr.u64 	%rd13981, %rd13980, 32;
	mul.wide.u32 	%rd13982, %r12110, %r13435;
	add.s64 	%rd13983, %rd13981, %rd13982;
	shr.u64 	%rd13984, %rd13983, 32;
	mul.wide.u32 	%rd13985, %r12109, %r13435;
	add.s64 	%rd13986, %rd13984, %rd13985;
	shr.u64 	%rd13987, %rd13986, 32;
	mul.wide.u32 	%rd13988, %r12108, %r13435;
	add.s64 	%rd13989, %rd13987, %rd13988;
	shr.u64 	%rd13990, %rd13989, 32;
	mul.wide.u32 	%rd13991, %r12107, %r13435;
	add.s64 	%rd13992, %rd13990, %rd13991;
	shr.u64 	%rd13993, %rd13992, 32;
	mul.wide.u32 	%rd13994, %r12106, %r13435;
	add.s64 	%rd13995, %rd13993, %rd13994;
	shr.u64 	%rd13996, %rd13995, 32;
	and.b64  	%rd13997, %rd13977, 4294967295;
	mul.wide.u32 	%rd13998, %r12113, %r13436;
	add.s64 	%rd13999, %rd13998, %rd13997;
	shr.u64 	%rd14000, %rd13999, 32;
	and.b64  	%rd14001, %rd13980, 4294967295;
	mul.wide.u32 	%rd14002, %r12112, %r13436;
	add.s64 	%rd14003, %rd14000, %rd14001;
	add.s64 	%rd14004, %rd14003, %rd14002;
	shr.u64 	%rd14005, %rd14004, 32;
	and.b64  	%rd14006, %rd13983, 4294967295;
	mul.wide.u32 	%rd14007, %r12111, %r13436;
	add.s64 	%rd14008, %rd14005, %rd14006;
	add.s64 	%rd14009, %rd14008, %rd14007;
	shr.u64 	%rd14010, %rd14009, 32;
	and.b64  	%rd14011, %rd13986, 4294967295;
	mul.wide.u32 	%rd14012, %r12110, %r13436;
	add.s64 	%rd14013, %rd14010, %rd14011;
	add.s64 	%rd14014, %rd14013, %rd14012;
	shr.u64 	%rd14015, %rd14014, 32;
	and.b64  	%rd14016, %rd13989, 4294967295;
	mul.wide.u32 	%rd14017, %r12109, %r13436;
	add.s64 	%rd14018, %rd14015, %rd14016;
	add.s64 	%rd14019, %rd14018, %rd14017;
	shr.u64 	%rd14020, %rd14019, 32;
	and.b64  	%rd14021, %rd13992, 4294967295;
	mul.wide.u32 	%rd14022, %r12108, %r13436;
	add.s64 	%rd14023, %rd14020, %rd14021;
	add.s64 	%rd14024, %rd14023, %rd14022;
	shr.u64 	%rd14025, %rd14024, 32;
	and.b64  	%rd14026, %rd13995, 4294967295;
	mul.wide.u32 	%rd14027, %r12107, %r13436;
	add.s64 	%rd14028, %rd14025, %rd14026;
	add.s64 	%rd14029, %rd14028, %rd14027;
	shr.u64 	%rd14030, %rd14029, 32;
	mul.wide.u32 	%rd14031, %r12106, %r13436;
	add.s64 	%rd14032, %rd14030, %rd13996;
	add.s64 	%rd14033, %rd14032, %rd14031;
	shr.u64 	%rd14034, %rd14033, 32;
	and.b64  	%rd14035, %rd14004, 4294967295;
	mul.wide.u32 	%rd14036, %r12113, %r13437;
	add.s64 	%rd14037, %rd14036, %rd14035;
	shr.u64 	%rd14038, %rd14037, 32;
	and.b64  	%rd14039, %rd14009, 4294967295;
	mul.wide.u32 	%rd14040, %r12112, %r13437;
	add.s64 	%rd14041, %rd14038, %rd14039;
	add.s64 	%rd14042, %rd14041, %rd14040;
	shr.u64 	%rd14043, %rd14042, 32;
	and.b64  	%rd14044, %rd14014, 4294967295;
	mul.wide.u32 	%rd14045, %r12111, %r13437;
	add.s64 	%rd14046, %rd14043, %rd14044;
	add.s64 	%rd14047, %rd14046, %rd14045;
	shr.u64 	%rd14048, %rd14047, 32;
	and.b64  	%rd14049, %rd14019, 4294967295;
	mul.wide.u32 	%rd14050, %r12110, %r13437;
	add.s64 	%rd14051, %rd14048, %rd14049;
	add.s64 	%rd14052, %rd14051, %rd14050;
	shr.u64 	%rd14053, %rd14052, 32;
	and.b64  	%rd14054, %rd14024, 4294967295;
	mul.wide.u32 	%rd14055, %r12109, %r13437;
	add.s64 	%rd14056, %rd14053, %rd14054;
	add.s64 	%rd14057, %rd14056, %rd14055;
	shr.u64 	%rd14058, %rd14057, 32;
	and.b64  	%rd14059, %rd14029, 4294967295;
	mul.wide.u32 	%rd14060, %r12108, %r13437;
	add.s64 	%rd14061, %rd14058, %rd14059;
	add.s64 	%rd14062, %rd14061, %rd14060;
	shr.u64 	%rd14063, %rd14062, 32;
	and.b64  	%rd14064, %rd14033, 4294967295;
	mul.wide.u32 	%rd14065, %r12107, %r13437;
	add.s64 	%rd14066, %rd14063, %rd14064;
	add.s64 	%rd14067, %rd14066, %rd14065;
	shr.u64 	%rd14068, %rd14067, 32;
	mul.wide.u32 	%rd14069, %r12106, %r13437;
	add.s64 	%rd14070, %rd14068, %rd14034;
	add.s64 	%rd14071, %rd14070, %rd14069;
	shr.u64 	%rd14072, %rd14071, 32;
	and.b64  	%rd14073, %rd14042, 4294967295;
	mul.wide.u32 	%rd14074, %r12113, %r13438;
	add.s64 	%rd14075, %rd14074, %rd14073;
	shr.u64 	%rd14076, %rd14075, 32;
	and.b64  	%rd14077, %rd14047, 4294967295;
	mul.wide.u32 	%rd14078, %r12112, %r13438;
	add.s64 	%rd14079, %rd14076, %rd14077;
	add.s64 	%rd14080, %rd14079, %rd14078;
	shr.u64 	%rd14081, %rd14080, 32;
	and.b64  	%rd14082, %rd14052, 4294967295;
	mul.wide.u32 	%rd14083, %r12111, %r13438;
	add.s64 	%rd14084, %rd14081, %rd14082;
	add.s64 	%rd14085, %rd14084, %rd14083;
	shr.u64 	%rd14086, %rd14085, 32;
	and.b64  	%rd14087, %rd14057, 4294967295;
	mul.wide.u32 	%rd14088, %r12110, %r13438;
	add.s64 	%rd14089, %rd14086, %rd14087;
	add.s64 	%rd14090, %rd14089, %rd14088;
	shr.u64 	%rd14091, %rd14090, 32;
	and.b64  	%rd14092, %rd14062, 4294967295;
	mul.wide.u32 	%rd14093, %r12109, %r13438;
	add.s64 	%rd14094, %rd14091, %rd14092;
	add.s64 	%rd14095, %rd14094, %rd14093;
	shr.u64 	%rd14096, %rd14095, 32;
	and.b64  	%rd14097, %rd14067, 4294967295;
	mul.wide.u32 	%rd14098, %r12108, %r13438;
	add.s64 	%rd14099, %rd14096, %rd14097;
	add.s64 	%rd14100, %rd14099, %rd14098;
	shr.u64 	%rd14101, %rd14100, 32;
	and.b64  	%rd14102, %rd14071, 4294967295;
	mul.wide.u32 	%rd14103, %r12107, %r13438;
	add.s64 	%rd14104, %rd14101, %rd14102;
	add.s64 	%rd14105, %rd14104, %rd14103;
	shr.u64 	%rd14106, %rd14105, 32;
	mul.wide.u32 	%rd14107, %r12106, %r13438;
	add.s64 	%rd14108, %rd14106, %rd14072;
	add.s64 	%rd14109, %rd14108, %rd14107;
	shr.u64 	%rd14110, %rd14109, 32;
	and.b64  	%rd14111, %rd14080, 4294967295;
	mul.wide.u32 	%rd14112, %r12113, %r13439;
	add.s64 	%rd14113, %rd14112, %rd14111;
	shr.u64 	%rd14114, %rd14113, 32;
	and.b64  	%rd14115, %rd14085, 4294967295;
	mul.wide.u32 	%rd14116, %r12112, %r13439;
	add.s64 	%rd14117, %rd14114, %rd14115;
	add.s64 	%rd14118, %rd14117, %rd14116;
	shr.u64 	%rd14119, %rd14118, 32;
	and.b64  	%rd14120, %rd14090, 4294967295;
	mul.wide.u32 	%rd14121, %r12111, %r13439;
	add.s64 	%rd14122, %rd14119, %rd14120;
	add.s64 	%rd14123, %rd14122, %rd14121;
	shr.u64 	%rd14124, %rd14123, 32;
	and.b64  	%rd14125, %rd14095, 4294967295;
	mul.wide.u32 	%rd14126, %r12110, %r13439;
	add.s64 	%rd14127, %rd14124, %rd14125;
	add.s64 	%rd14128, %rd14127, %rd14126;
	shr.u64 	%rd14129, %rd14128, 32;
	and.b64  	%rd14130, %rd14100, 4294967295;
	mul.wide.u32 	%rd14131, %r12109, %r13439;
	add.s64 	%rd14132, %rd14129, %rd14130;
	add.s64 	%rd14133, %rd14132, %rd14131;
	shr.u64 	%rd14134, %rd14133, 32;
	and.b64  	%rd14135, %rd14105, 4294967295;
	mul.wide.u32 	%rd14136, %r12108, %r13439;
	add.s64 	%rd14137, %rd14134, %rd14135;
	add.s64 	%rd14138, %rd14137, %rd14136;
	shr.u64 	%rd14139, %rd14138, 32;
	and.b64  	%rd14140, %rd14109, 4294967295;
	mul.wide.u32 	%rd14141, %r12107, %r13439;
	add.s64 	%rd14142, %rd14139, %rd14140;
	add.s64 	%rd14143, %rd14142, %rd14141;
	shr.u64 	%rd14144, %rd14143, 32;
	mul.wide.u32 	%rd14145, %r12106, %r13439;
	add.s64 	%rd14146, %rd14144, %rd14110;
	add.s64 	%rd14147, %rd14146, %rd14145;
	shr.u64 	%rd14148, %rd14147, 32;
	and.b64  	%rd14149, %rd14118, 4294967295;
	mul.wide.u32 	%rd14150, %r12113, %r13440;
	add.s64 	%rd14151, %rd14150, %rd14149;
	shr.u64 	%rd14152, %rd14151, 32;
	and.b64  	%rd14153, %rd14123, 4294967295;
	mul.wide.u32 	%rd14154, %r12112, %r13440;
	add.s64 	%rd14155, %rd14152, %rd14153;
	add.s64 	%rd14156, %rd14155, %rd14154;
	shr.u64 	%rd14157, %rd14156, 32;
	and.b64  	%rd14158, %rd14128, 4294967295;
	mul.wide.u32 	%rd14159, %r12111, %r13440;
	add.s64 	%rd14160, %rd14157, %rd14158;
	add.s64 	%rd14161, %rd14160, %rd14159;
	shr.u64 	%rd14162, %rd14161, 32;
	and.b64  	%rd14163, %rd14133, 4294967295;
	mul.wide.u32 	%rd14164, %r12110, %r13440;
	add.s64 	%rd14165, %rd14162, %rd14163;
	add.s64 	%rd14166, %rd14165, %rd14164;
	shr.u64 	%rd14167, %rd14166, 32;
	and.b64  	%rd14168, %rd14138, 4294967295;
	mul.wide.u32 	%rd14169, %r12109, %r13440;
	add.s64 	%rd14170, %rd14167, %rd14168;
	add.s64 	%rd14171, %rd14170, %rd14169;
	shr.u64 	%rd14172, %rd14171, 32;
	and.b64  	%rd14173, %rd14143, 4294967295;
	mul.wide.u32 	%rd14174, %r12108, %r13440;
	add.s64 	%rd14175, %rd14172, %rd14173;
	add.s64 	%rd14176, %rd14175, %rd14174;
	shr.u64 	%rd14177, %rd14176, 32;
	and.b64  	%rd14178, %rd14147, 4294967295;
	mul.wide.u32 	%rd14179, %r12107, %r13440;
	add.s64 	%rd14180, %rd14177, %rd14178;
	add.s64 	%rd14181, %rd14180, %rd14179;
	shr.u64 	%rd14182, %rd14181, 32;
	mul.wide.u32 	%rd14183, %r12106, %r13440;
	add.s64 	%rd14184, %rd14182, %rd14148;
	add.s64 	%rd14185, %rd14184, %rd14183;
	shr.u64 	%rd14186, %rd14185, 32;
	and.b64  	%rd14187, %rd14156, 4294967295;
	mul.wide.u32 	%rd14188, %r12113, %r13441;
	add.s64 	%rd14189, %rd14188, %rd14187;
	shr.u64 	%rd14190, %rd14189, 32;
	and.b64  	%rd14191, %rd14161, 4294967295;
	mul.wide.u32 	%rd14192, %r12112, %r13441;
	add.s64 	%rd14193, %rd14190, %rd14191;
	add.s64 	%rd14194, %rd14193, %rd14192;
	shr.u64 	%rd14195, %rd14194, 32;
	and.b64  	%rd14196, %rd14166, 4294967295;
	mul.wide.u32 	%rd14197, %r12111, %r13441;
	add.s64 	%rd14198, %rd14195, %rd14196;
	add.s64 	%rd14199, %rd14198, %rd14197;
	shr.u64 	%rd14200, %rd14199, 32;
	and.b64  	%rd14201, %rd14171, 4294967295;
	mul.wide.u32 	%rd14202, %r12110, %r13441;
	add.s64 	%rd14203, %rd14200, %rd14201;
	add.s64 	%rd14204, %rd14203, %rd14202;
	shr.u64 	%rd14205, %rd14204, 32;
	and.b64  	%rd14206, %rd14176, 4294967295;
	mul.wide.u32 	%rd14207, %r12109, %r13441;
	add.s64 	%rd14208, %rd14205, %rd14206;
	add.s64 	%rd14209, %rd14208, %rd14207;
	shr.u64 	%rd14210, %rd14209, 32;
	and.b64  	%rd14211, %rd14181, 4294967295;
	mul.wide.u32 	%rd14212, %r12108, %r13441;
	add.s64 	%rd14213, %rd14210, %rd14211;
	add.s64 	%rd14214, %rd14213, %rd14212;
	shr.u64 	%rd14215, %rd14214, 32;
	and.b64  	%rd14216, %rd14185, 4294967295;
	mul.wide.u32 	%rd14217, %r12107, %r13441;
	add.s64 	%rd14218, %rd14215, %rd14216;
	add.s64 	%rd14219, %rd14218, %rd14217;
	shr.u64 	%rd14220, %rd14219, 32;
	mul.wide.u32 	%rd14221, %r12106, %r13441;
	add.s64 	%rd14222, %rd14220, %rd14186;
	add.s64 	%rd14223, %rd14222, %rd14221;
	shr.u64 	%rd14224, %rd14223, 32;
	and.b64  	%rd14225, %rd14194, 4294967295;
	mul.wide.u32 	%rd14226, %r12113, %r13442;
	add.s64 	%rd14227, %rd14226, %rd14225;
	shr.u64 	%rd14228, %rd14227, 32;
	and.b64  	%rd14229, %rd14199, 4294967295;
	mul.wide.u32 	%rd14230, %r12112, %r13442;
	add.s64 	%rd14231, %rd14228, %rd14229;
	add.s64 	%rd14232, %rd14231, %rd14230;
	shr.u64 	%rd14233, %rd14232, 32;
	and.b64  	%rd14234, %rd14204, 4294967295;
	mul.wide.u32 	%rd14235, %r12111, %r13442;
	add.s64 	%rd14236, %rd14233, %rd14234;
	add.s64 	%rd14237, %rd14236, %rd14235;
	shr.u64 	%rd14238, %rd14237, 32;
	and.b64  	%rd14239, %rd14209, 4294967295;
	mul.wide.u32 	%rd14240, %r12110, %r13442;
	add.s64 	%rd14241, %rd14238, %rd14239;
	add.s64 	%rd14242, %rd14241, %rd14240;
	shr.u64 	%rd14243, %rd14242, 32;
	and.b64  	%rd14244, %rd14214, 4294967295;
	mul.wide.u32 	%rd14245, %r12109, %r13442;
	add.s64 	%rd14246, %rd14243, %rd14244;
	add.s64 	%rd14247, %rd14246, %rd14245;
	shr.u64 	%rd14248, %rd14247, 32;
	and.b64  	%rd14249, %rd14219, 4294967295;
	mul.wide.u32 	%rd14250, %r12108, %r13442;
	add.s64 	%rd14251, %rd14248, %rd14249;
	add.s64 	%rd14252, %rd14251, %rd14250;
	shr.u64 	%rd14253, %rd14252, 32;
	and.b64  	%rd14254, %rd14223, 4294967295;
	mul.wide.u32 	%rd14255, %r12107, %r13442;
	add.s64 	%rd14256, %rd14253, %rd14254;
	add.s64 	%rd14257, %rd14256, %rd14255;
	shr.u64 	%rd14258, %rd14257, 32;
	mul.wide.u32 	%rd14259, %r12106, %r13442;
	add.s64 	%rd14260, %rd14258, %rd14224;
	add.s64 	%rd14261, %rd14260, %rd14259;
	shr.u64 	%rd14262, %rd14261, 32;
	{ .reg .b32 tmp; mov.b64 {tmp, %r8843}, %rd14261; }
	and.b64  	%rd14263, %rd14232, 4294967295;
	mul.lo.s64 	%rd14264, %rd14263, 977;
	and.b64  	%rd14265, %rd13974, 4294967295;
	and.b64  	%rd14266, %rd14264, 4294967295;
	add.s64 	%rd31351, %rd14266, %rd14265;
	shr.u64 	%rd14267, %rd14264, 32;
	shr.u64 	%rd14268, %rd31351, 32;
	add.s64 	%rd14269, %rd14268, %rd14267;
	and.b64  	%rd14270, %rd14237, 4294967295;
	mul.lo.s64 	%rd14271, %rd14270, 977;
	and.b64  	%rd14272, %rd13999, 4294967295;
	and.b64  	%rd14273, %rd14271, 4294967295;
	add.s64 	%rd14274, %rd14269, %rd14272;
	add.s64 	%rd14275, %rd14274, %rd14273;
	add.s64 	%rd31352, %rd14275, %rd14263;
	shr.u64 	%rd14276, %rd14271, 32;
	shr.u64 	%rd14277, %rd31352, 32;
	add.s64 	%rd14278, %rd14277, %rd14276;
	and.b64  	%rd14279, %rd14242, 4294967295;
	mul.lo.s64 	%rd14280, %rd14279, 977;
	and.b64  	%rd14281, %rd14037, 4294967295;
	and.b64  	%rd14282, %rd14280, 4294967295;
	add.s64 	%rd14283, %rd14278, %rd14281;
	add.s64 	%rd14284, %rd14283, %rd14282;
	add.s64 	%rd31353, %rd14284, %rd14270;
	shr.u64 	%rd14285, %rd14280, 32;
	shr.u64 	%rd14286, %rd31353, 32;
	add.s64 	%rd14287, %rd14286, %rd14285;
	and.b64  	%rd14288, %rd14247, 4294967295;
	mul.lo.s64 	%rd14289, %rd14288, 977;
	and.b64  	%rd14290, %rd14075, 4294967295;
	and.b64  	%rd14291, %rd14289, 4294967295;
	add.s64 	%rd14292, %rd14287, %rd14290;
	add.s64 	%rd14293, %rd14292, %rd14291;
	add.s64 	%rd31354, %rd14293, %rd14279;
	shr.u64 	%rd14294, %rd14289, 32;
	shr.u64 	%rd14295, %rd31354, 32;
	add.s64 	%rd14296, %rd14295, %rd14294;
	and.b64  	%rd14297, %rd14252, 4294967295;
	mul.lo.s64 	%rd14298, %rd14297, 977;
	and.b64  	%rd14299, %rd14113, 4294967295;
	and.b64  	%rd14300, %rd14298, 4294967295;
	add.s64 	%rd14301, %rd14296, %rd14299;
	add.s64 	%rd14302, %rd14301, %rd14300;
	add.s64 	%rd31355, %rd14302, %rd14288;
	shr.u64 	%rd14303, %rd14298, 32;
	shr.u64 	%rd14304, %rd31355, 32;
	add.s64 	%rd14305, %rd14304, %rd14303;
	and.b64  	%rd14306, %rd14257, 4294967295;
	mul.lo.s64 	%rd14307, %rd14306, 977;
	and.b64  	%rd14308, %rd14151, 4294967295;
	and.b64  	%rd14309, %rd14307, 4294967295;
	add.s64 	%rd14310, %rd14305, %rd14308;
	add.s64 	%rd14311, %rd14310, %rd14309;
	add.s64 	%rd31356, %rd14311, %rd14297;
	shr.u64 	%rd14312, %rd14307, 32;
	shr.u64 	%rd14313, %rd31356, 32;
	add.s64 	%rd14314, %rd14313, %rd14312;
	and.b64  	%rd14315, %rd14261, 4294967295;
	mul.lo.s64 	%rd14316, %rd14315, 977;
	and.b64  	%rd14317, %rd14189, 4294967295;
	and.b64  	%rd14318, %rd14316, 4294967295;
	add.s64 	%rd14319, %rd14314, %rd14317;
	add.s64 	%rd14320, %rd14319, %rd14318;
	add.s64 	%rd31357, %rd14320, %rd14306;
	shr.u64 	%rd14321, %rd14316, 32;
	shr.u64 	%rd14322, %rd31357, 32;
	add.s64 	%rd14323, %rd14322, %rd14321;
	mul.lo.s64 	%rd14324, %rd14262, 977;
	and.b64  	%rd14325, %rd14227, 4294967295;
	and.b64  	%rd14326, %rd14324, 4294967295;
	add.s64 	%rd14327, %rd14323, %rd14325;
	add.s64 	%rd14328, %rd14327, %rd14326;
	add.s64 	%rd31358, %rd14328, %rd14315;
	shr.u64 	%rd14329, %rd14324, 32;
	shr.u64 	%rd14330, %rd31358, 32;
	cvt.u32.u64 	%r8844, %rd14330;
	cvt.u32.u64 	%r8845, %rd14329;
	add.s32 	%r8846, %r8844, %r8845;
	add.s32 	%r2267, %r8846, %r8843;
	setp.eq.s32 	%p2259, %r2267, 0;
	mov.pred 	%p4445, 0;
	@%p2259 bra 	$L__BB3_1766;
	cvt.u64.u32 	%rd14331, %r2267;
	mul.wide.u32 	%rd14332, %r2267, 977;
	shr.u64 	%rd14333, %rd14332, 32;
	and.b64  	%rd14334, %rd31351, 4294967295;
	and.b64  	%rd14335, %rd14332, 4294967295;
	add.s64 	%rd31351, %rd14335, %rd14334;
	shr.u64 	%rd14336, %rd31351, 32;
	and.b64  	%rd14337, %rd31352, 4294967295;
	add.s64 	%rd14338, %rd14333, %rd14337;
	add.s64 	%rd14339, %rd14338, %rd14331;
	add.s64 	%rd31352, %rd14339, %rd14336;
	setp.lt.u64 	%p2261, %rd31352, 4294967296;
	@%p2261 bra 	$L__BB3_1766;
	shr.u64 	%rd14340, %rd31352, 32;
	and.b64  	%rd14341, %rd31353, 4294967295;
	add.s64 	%rd31353, %rd14340, %rd14341;
	setp.lt.u64 	%p2263, %rd31353, 4294967296;
	@%p2263 bra 	$L__BB3_1766;
	shr.u64 	%rd14342, %rd31353, 32;
	and.b64  	%rd14343, %rd31354, 4294967295;
	add.s64 	%rd31354, %rd14342, %rd14343;
	setp.lt.u64 	%p2265, %rd31354, 4294967296;
	@%p2265 bra 	$L__BB3_1766;
	shr.u64 	%rd14345, %rd31354, 32;
	and.b64  	%rd14346, %rd31355, 4294967295;
	add.s64 	%rd31355, %rd14345, %rd14346;
	setp.lt.u64 	%p2267, %rd31355, 4294967296;
	mov.b64 	%rd31354, 4294967296;
	@%p2267 bra 	$L__BB3_1766;
	shr.u64 	%rd14348, %rd31355, 32;
	and.b64  	%rd14349, %rd31356, 4294967295;
	add.s64 	%rd31356, %rd14348, %rd14349;
	setp.lt.u64 	%p2269, %rd31356, 4294967296;
	mov.b64 	%rd31354, 4294967296;
	mov.u64 	%rd31355, %rd31354;
	@%p2269 bra 	$L__BB3_1766;
	shr.u64 	%rd14351, %rd31356, 32;
	and.b64  	%rd14352, %rd31357, 4294967295;
	add.s64 	%rd31357, %rd14351, %rd14352;
	setp.lt.u64 	%p2271, %rd31357, 4294967296;
	mov.b64 	%rd31354, 4294967296;
	mov.u64 	%rd31356, %rd31354;
	@%p2271 bra 	$L__BB3_1766;
	shr.u64 	%rd14354, %rd31357, 32;
	and.b64  	%rd14355, %rd31358, 4294967295;
	add.s64 	%rd14356, %rd14354, %rd14355;
	setp.gt.u64 	%p4445, %rd14356, 4294967295;
	min.u64 	%rd31358, %rd14356, 4294967296;
	mov.b64 	%rd31354, 4294967296;
	mov.u64 	%rd31355, %rd31354;
	mov.u64 	%rd31357, %rd31354;
$L__BB3_1766:
	cvt.u32.u64 	%r12240, %rd31358;
	cvt.u32.u64 	%r12239, %rd31357;
	cvt.u32.u64 	%r12238, %rd31356;
	cvt.u32.u64 	%r12237, %rd31355;
	cvt.u32.u64 	%r12236, %rd31354;
	cvt.u32.u64 	%r12235, %rd31353;
	cvt.u32.u64 	%r12234, %rd31352;
	cvt.u32.u64 	%r12233, %rd31351;
	setp.lt.u32 	%p2272, %r8847, %r12240;
	or.pred  	%p2273, %p4445, %p2272;
	@%p2273 bra 	$L__BB3_1780;
	setp.gt.u32 	%p2274, %r8847, %r12240;
	@%p2274 bra 	$L__BB3_1781;
	setp.lt.u32 	%p2275, %r12232, %r12239;
	@%p2275 bra 	$L__BB3_1780;
	setp.gt.u32 	%p2276, %r12232, %r12239;
	@%p2276 bra 	$L__BB3_1781;
	setp.lt.u32 	%p2277, %r12231, %r12238;
	@%p2277 bra 	$L__BB3_1780;
	setp.gt.u32 	%p2278, %r12231, %r12238;
	@%p2278 bra 	$L__BB3_1781;
	setp.lt.u32 	%p2279, %r12230, %r12237;
	@%p2279 bra 	$L__BB3_1780;
	setp.gt.u32 	%p2280, %r12230, %r12237;
	@%p2280 bra 	$L__BB3_1781;
	setp.lt.u32 	%p2281, %r12229, %r12236;
	@%p2281 bra 	$L__BB3_1780;
	setp.gt.u32 	%p2282, %r12229, %r12236;
	@%p2282 bra 	$L__BB3_1781;
	setp.lt.u32 	%p2283, %r12264, %r12235;
	@%p2283 bra 	$L__BB3_1780;
	setp.gt.u32 	%p2284, %r12264, %r12235;
	@%p2284 bra 	$L__BB3_1781;
	setp.lt.u32 	%p2285, %r12263, %r12234;
	@%p2285 bra 	$L__BB3_1780;
	setp.gt.u32 	%p2286, %r12263, %r12234;
	setp.gt.u32 	%p2287, %r12312, %r12233;
	or.pred  	%p2288, %p2286, %p2287;
	@%p2288 bra 	$L__BB3_1781;
$L__BB3_1780:
	// begin inline asm
	sub.cc.u32 %r12233, %r12233, %r2179;
	subc.cc.u32 %r12234, %r12234, %r60;
	subc.cc.u32 %r12235, %r12235, %r55;
	subc.cc.u32 %r12236, %r12236, %r59;
	subc.cc.u32 %r12237, %r12237, %r58;
	subc.cc.u32 %r12238, %r12238, %r57;
	subc.cc.u32 %r12239, %r12239, %r56;
	subc.u32 %r12240, %r12240, %r8847;
	
	// end inline asm
$L__BB3_1781:
	setp.gt.u32 	%p2289, %r12240, %r8847;
	@%p2289 bra 	$L__BB3_1795;
	bra.uni 	$L__BB3_1796;
$L__BB3_1782:
	setp.gt.u32 	%p2291, %r12239, %r12232;
	@%p2291 bra 	$L__BB3_1795;
	setp.lt.u32 	%p2292, %r12239, %r12232;
	@%p2292 bra 	$L__BB3_1797;
	setp.gt.u32 	%p2293, %r12238, %r12231;
	@%p2293 bra 	$L__BB3_1795;
	setp.lt.u32 	%p2294, %r12238, %r12231;
	@%p2294 bra 	$L__BB3_1797;
	setp.gt.u32 	%p2295, %r12237, %r12230;
	@%p2295 bra 	$L__BB3_1795;
	setp.lt.u32 	%p2296, %r12237, %r12230;
	@%p2296 bra 	$L__BB3_1797;
	setp.gt.u32 	%p2297, %r12236, %r12229;
	@%p2297 bra 	$L__BB3_1795;
	setp.lt.u32 	%p2298, %r12236, %r12229;
	@%p2298 bra 	$L__BB3_1797;
	setp.gt.u32 	%p2299, %r12235, %r12264;
	@%p2299 bra 	$L__BB3_1795;
	setp.lt.u32 	%p2300, %r12235, %r12264;
	@%p2300 bra 	$L__BB3_1797;
	setp.gt.u32 	%p2301, %r12234, %r12263;
	@%p2301 bra 	$L__BB3_1795;
	setp.lt.u32 	%p2302, %r12234, %r12263;
	@%p2302 bra 	$L__BB3_1797;
	setp.lt.u32 	%p2303, %r12233, %r12312;
	@%p2303 bra 	$L__BB3_1797;
$L__BB3_1795:
	// begin inline asm
	sub.cc.u32 %r12233, %r12233, %r2179;
	subc.cc.u32 %r12234, %r12234, %r60;
	subc.cc.u32 %r12235, %r12235, %r55;
	subc.cc.u32 %r12236, %r12236, %r59;
	subc.cc.u32 %r12237, %r12237, %r58;
	subc.cc.u32 %r12238, %r12238, %r57;
	subc.cc.u32 %r12239, %r12239, %r56;
	subc.u32 %r12240, %r12240, %r8847;
	
	// end inline asm
	bra.uni 	$L__BB3_1797;
$L__BB3_1796:
	setp.lt.u32 	%p2290, %r12240, %r8847;
	@%p2290 bra 	$L__BB3_1797;
	bra.uni 	$L__BB3_1782;
$L__BB3_1797:
	mul.wide.u32 	%rd14358, %r12113, %r12113;
	shr.u64 	%rd14359, %rd14358, 32;
	mul.wide.u32 	%rd14360, %r12112, %r12113;
	add.s64 	%rd14361, %rd14359, %rd14360;
	shr.u64 	%rd14362, %rd14361, 32;
	mul.wide.u32 	%rd14363, %r12111, %r12113;
	add.s64 	%rd14364, %rd14362, %rd14363;
	shr.u64 	%rd14365, %rd14364, 32;
	mul.wide.u32 	%rd14366, %r12110, %r12113;
	add.s64 	%rd14367, %rd14365, %rd14366;
	shr.u64 	%rd14368, %rd14367, 32;
	mul.wide.u32 	%rd14369, %r12109, %r12113;
	add.s64 	%rd14370, %rd14368, %rd14369;
	shr.u64 	%rd14371, %rd14370, 32;
	mul.wide.u32 	%rd14372, %r12108, %r12113;
	add.s64 	%rd14373, %rd14371, %rd14372;
	shr.u64 	%rd14374, %rd14373, 32;
	mul.wide.u32 	%rd14375, %r12107, %r12113;
	add.s64 	%rd14376, %rd14374, %rd14375;
	shr.u64 	%rd14377, %rd14376, 32;
	mul.wide.u32 	%rd14378, %r12106, %r12113;
	add.s64 	%rd14379, %rd14377, %rd14378;
	shr.u64 	%rd14380, %rd14379, 32;
	and.b64  	%rd14381, %rd14361, 4294967295;
	add.s64 	%rd14382, %rd14360, %rd14381;
	shr.u64 	%rd14383, %rd14382, 32;
	and.b64  	%rd14384, %rd14364, 4294967295;
	mul.wide.u32 	%rd14385, %r12112, %r12112;
	add.s64 	%rd14386, %rd14383, %rd14384;
	add.s64 	%rd14387, %rd14386, %rd14385;
	shr.u64 	%rd14388, %rd14387, 32;
	and.b64  	%rd14389, %rd14367, 4294967295;
	mul.wide.u32 	%rd14390, %r12111, %r12112;
	add.s64 	%rd14391, %rd14388, %rd14389;
	add.s64 	%rd14392, %rd14391, %rd14390;
	shr.u64 	%rd14393, %rd14392, 32;
	and.b64  	%rd14394, %rd14370, 4294967295;
	mul.wide.u32 	%rd14395, %r12110, %r12112;
	add.s64 	%rd14396, %rd14393, %rd14394;
	add.s64 	%rd14397, %rd14396, %rd14395;
	shr.u64 	%rd14398, %rd14397, 32;
	and.b64  	%rd14399, %rd14373, 4294967295;
	mul.wide.u32 	%rd14400, %r12109, %r12112;
	add.s64 	%rd14401, %rd14398, %rd14399;
	add.s64 	%rd14402, %rd14401, %rd14400;
	shr.u64 	%rd14403, %rd14402, 32;
	and.b64  	%rd14404, %rd14376, 4294967295;
	mul.wide.u32 	%rd14405, %r12108, %r12112;
	add.s64 	%rd14406, %rd14403, %rd14404;
	add.s64 	%rd14407, %rd14406, %rd14405;
	shr.u64 	%rd14408, %rd14407, 32;
	and.b64  	%rd14409, %rd14379, 4294967295;
	mul.wide.u32 	%rd14410, %r12107, %r12112;
	add.s64 	%rd14411, %rd14408, %rd14409;
	add.s64 	%rd14412, %rd14411, %rd14410;
	shr.u64 	%rd14413, %rd14412, 32;
	mul.wide.u32 	%rd14414, %r12106, %r12112;
	add.s64 	%rd14415, %rd14413, %rd14380;
	add.s64 	%rd14416, %rd14415, %rd14414;
	shr.u64 	%rd14417, %rd14416, 32;
	and.b64  	%rd14418, %rd14387, 4294967295;
	add.s64 	%rd14419, %rd14363, %rd14418;
	shr.u64 	%rd14420, %rd14419, 32;
	and.b64  	%rd14421, %rd14392, 4294967295;
	add.s64 	%rd14422, %rd14420, %rd14421;
	add.s64 	%rd14423, %rd14422, %rd14390;
	shr.u64 	%rd14424, %rd14423, 32;
	and.b64  	%rd14425, %rd14397, 4294967295;
	mul.wide.u32 	%rd14426, %r12111, %r12111;
	add.s64 	%rd14427, %rd14424, %rd14425;
	add.s64 	%rd14428, %rd14427, %rd14426;
	shr.u64 	%rd14429, %rd14428, 32;
	and.b64  	%rd14430, %rd14402, 4294967295;
	mul.wide.u32 	%rd14431, %r12110, %r12111;
	add.s64 	%rd14432, %rd14429, %rd14430;
	add.s64 	%rd14433, %rd14432, %rd14431;
	shr.u64 	%rd14434, %rd14433, 32;
	and.b64  	%rd14435, %rd14407, 4294967295;
	mul.wide.u32 	%rd14436, %r12109, %r12111;
	add.s64 	%rd14437, %rd14434, %rd14435;
	add.s64 	%rd14438, %rd14437, %rd14436;
	shr.u64 	%rd14439, %rd14438, 32;
	and.b64  	%rd14440, %rd14412, 4294967295;
	mul.wide.u32 	%rd14441, %r12108, %r12111;
	add.s64 	%rd14442, %rd14439, %rd14440;
	add.s64 	%rd14443, %rd14442, %rd14441;
	shr.u64 	%rd14444, %rd14443, 32;
	and.b64  	%rd14445, %rd14416, 4294967295;
	mul.wide.u32 	%rd14446, %r12107, %r12111;
	add.s64 	%rd14447, %rd14444, %rd14445;
	add.s64 	%rd14448, %rd14447, %rd14446;
	shr.u64 	%rd14449, %rd14448, 32;
	mul.wide.u32 	%rd14450, %r12106, %r12111;
	add.s64 	%rd14451, %rd14449, %rd14417;
	add.s64 	%rd14452, %rd14451, %rd14450;
	shr.u64 	%rd14453, %rd14452, 32;
	and.b64  	%rd14454, %rd14423, 4294967295;
	add.s64 	%rd14455, %rd14366, %rd14454;
	shr.u64 	%rd14456, %rd14455, 32;
	and.b64  	%rd14457, %rd14428, 4294967295;
	add.s64 	%rd14458, %rd14456, %rd14457;
	add.s64 	%rd14459, %rd14458, %rd14395;
	shr.u64 	%rd14460, %rd14459, 32;
	and.b64  	%rd14461, %rd14433, 4294967295;
	add.s64 	%rd14462, %rd14460, %rd14461;
	add.s64 	%rd14463, %rd14462, %rd14431;
	shr.u64 	%rd14464, %rd14463, 32;
	and.b64  	%rd14465, %rd14438, 4294967295;
	mul.wide.u32 	%rd14466, %r12110, %r12110;
	add.s64 	%rd14467, %rd14464, %rd14465;
	add.s64 	%rd14468, %rd14467, %rd14466;
	shr.u64 	%rd14469, %rd14468, 32;
	and.b64  	%rd14470, %rd14443, 4294967295;
	mul.wide.u32 	%rd14471, %r12109, %r12110;
	add.s64 	%rd14472, %rd14469, %rd14470;
	add.s64 	%rd14473, %rd14472, %rd14471;
	shr.u64 	%rd14474, %rd14473, 32;
	and.b64  	%rd14475, %rd14448, 4294967295;
	mul.wide.u32 	%rd14476, %r12108, %r12110;
	add.s64 	%rd14477, %rd14474, %rd14475;
	add.s64 	%rd14478, %rd14477, %rd14476;
	shr.u64 	%rd14479, %rd14478, 32;
	and.b64  	%rd14480, %rd14452, 4294967295;
	mul.wide.u32 	%rd14481, %r12107, %r12110;
	add.s64 	%rd14482, %rd14479, %rd14480;
	add.s64 	%rd14483, %rd14482, %rd14481;
	shr.u64 	%rd14484, %rd14483, 32;
	mul.wide.u32 	%rd14485, %r12106, %r12110;
	add.s64 	%rd14486, %rd14484, %rd14453;
	add.s64 	%rd14487, %rd14486, %rd14485;
	shr.u64 	%rd14488, %rd14487, 32;
	and.b64  	%rd14489, %rd14459, 4294967295;
	add.s64 	%rd14490, %rd14369, %rd14489;
	shr.u64 	%rd14491, %rd14490, 32;
	and.b64  	%rd14492, %rd14463, 4294967295;
	add.s64 	%rd14493, %rd14491, %rd14492;
	add.s64 	%rd14494, %rd14493, %rd14400;
	shr.u64 	%rd14495, %rd14494, 32;
	and.b64  	%rd14496, %rd14468, 4294967295;
	add.s64 	%rd14497, %rd14495, %rd14496;
	add.s64 	%rd14498, %rd14497, %rd14436;
	shr.u64 	%rd14499, %rd14498, 32;
	and.b64  	%rd14500, %rd14473, 4294967295;
	add.s64 	%rd14501, %rd14499, %rd14500;
	add.s64 	%rd14502, %rd14501, %rd14471;
	shr.u64 	%rd14503, %rd14502, 32;
	and.b64  	%rd14504, %rd14478, 4294967295;
	mul.wide.u32 	%rd14505, %r12109, %r12109;
	add.s64 	%rd14506, %rd14503, %rd14504;
	add.s64 	%rd14507, %rd14506, %rd14505;
	shr.u64 	%rd14508, %rd14507, 32;
	and.b64  	%rd14509, %rd14483, 4294967295;
	mul.wide.u32 	%rd14510, %r12108, %r12109;
	add.s64 	%rd14511, %rd14508, %rd14509;
	add.s64 	%rd14512, %rd14511, %rd14510;
	shr.u64 	%rd14513, %rd14512, 32;
	and.b64  	%rd14514, %rd14487, 4294967295;
	mul.wide.u32 	%rd14515, %r12107, %r12109;
	add.s64 	%rd14516, %rd14513, %rd14514;
	add.s64 	%rd14517, %rd14516, %rd14515;
	shr.u64 	%rd14518, %rd14517, 32;
	mul.wide.u32 	%rd14519, %r12106, %r12109;
	add.s64 	%rd14520, %rd14518, %rd14488;
	add.s64 	%rd14521, %rd14520, %rd14519;
	shr.u64 	%rd14522, %rd14521, 32;
	and.b64  	%rd14523, %rd14494, 4294967295;
	add.s64 	%rd14524, %rd14372, %rd14523;
	shr.u64 	%rd14525, %rd14524, 32;
	and.b64  	%rd14526, %rd14498, 4294967295;
	add.s64 	%rd14527, %rd14525, %rd14526;
	add.s64 	%rd14528, %rd14527, %rd14405;
	shr.u64 	%rd14529, %rd14528, 32;
	and.b64  	%rd14530, %rd14502, 4294967295;
	add.s64 	%rd14531, %rd14529, %rd14530;
	add.s64 	%rd14532, %rd14531, %rd14441;
	shr.u64 	%rd14533, %rd14532, 32;
	and.b64  	%rd14534, %rd14507, 4294967295;
	add.s64 	%rd14535, %rd14533, %rd14534;
	add.s64 	%rd14536, %rd14535, %rd14476;
	shr.u64 	%rd14537, %rd14536, 32;
	and.b64  	%rd14538, %rd14512, 4294967295;
	add.s64 	%rd14539, %rd14537, %rd14538;
	add.s64 	%rd14540, %rd14539, %rd14510;
	shr.u64 	%rd14541, %rd14540, 32;
	and.b64  	%rd14542, %rd14517, 4294967295;
	mul.wide.u32 	%rd14543, %r12108, %r12108;
	add.s64 	%rd14544, %rd14541, %rd14542;
	add.s64 	%rd14545, %rd14544, %rd14543;
	shr.u64 	%rd14546, %rd14545, 32;
	and.b64  	%rd14547, %rd14521, 4294967295;
	mul.wide.u32 	%rd14548, %r12107, %r12108;
	add.s64 	%rd14549, %rd14546, %rd14547;
	add.s64 	%rd14550, %rd14549, %rd14548;
	shr.u64 	%rd14551, %rd14550, 32;
	mul.wide.u32 	%rd14552, %r12106, %r12108;
	add.s64 	%rd14553, %rd14551, %rd14522;
	add.s64 	%rd14554, %rd14553, %rd14552;
	shr.u64 	%rd14555, %rd14554, 32;
	and.b64  	%rd14556, %rd14528, 4294967295;
	add.s64 	%rd14557, %rd14375, %rd14556;
	shr.u64 	%rd14558, %rd14557, 32;
	and.b64  	%rd14559, %rd14532, 4294967295;
	add.s64 	%rd14560, %rd14558, %rd14559;
	add.s64 	%rd14561, %rd14560, %rd14410;
	shr.u64 	%rd14562, %rd14561, 32;
	and.b64  	%rd14563, %rd14536, 4294967295;
	add.s64 	%rd14564, %rd14562, %rd14563;
	add.s64 	%rd14565, %rd14564, %rd14446;
	shr.u64 	%rd14566, %rd14565, 32;
	and.b64  	%rd14567, %rd14540, 4294967295;
	add.s64 	%rd14568, %rd14566, %rd14567;
	add.s64 	%rd14569, %rd14568, %rd14481;
	shr.u64 	%rd14570, %rd14569, 32;
	and.b64  	%rd14571, %rd14545, 4294967295;
	add.s64 	%rd14572, %rd14570, %rd14571;
	add.s64 	%rd14573, %rd14572, %rd14515;
	shr.u64 	%rd14574, %rd14573, 32;
	and.b64  	%rd14575, %rd14550, 4294967295;
	add.s64 	%rd14576, %rd14574, %rd14575;
	add.s64 	%rd14577, %rd14576, %rd14548;
	shr.u64 	%rd14578, %rd14577, 32;
	and.b64  	%rd14579, %rd14554, 4294967295;
	mul.wide.u32 	%rd14580, %r12107, %r12107;
	add.s64 	%rd14581, %rd14578, %rd14579;
	add.s64 	%rd14582, %rd14581, %rd14580;
	shr.u64 	%rd14583, %rd14582, 32;
	mul.wide.u32 	%rd14584, %r12106, %r12107;
	add.s64 	%rd14585, %rd14583, %rd14555;
	add.s64 	%rd14586, %rd14585, %rd14584;
	shr.u64 	%rd14587, %rd14586, 32;
	and.b64  	%rd14588, %rd14561, 4294967295;
	add.s64 	%rd14589, %rd14378, %rd14588;
	shr.u64 	%rd14590, %rd14589, 32;
	and.b64  	%rd14591, %rd14565, 4294967295;
	add.s64 	%rd14592, %rd14590, %rd14591;
	add.s64 	%rd14593, %rd14592, %rd14414;
	shr.u64 	%rd14594, %rd14593, 32;
	and.b64  	%rd14595, %rd14569, 4294967295;
	add.s64 	%rd14596, %rd14594, %rd14595;
	add.s64 	%rd14597, %rd14596, %rd14450;
	shr.u64 	%rd14598, %rd14597, 32;
	and.b64  	%rd14599, %rd14573, 4294967295;
	add.s64 	%rd14600, %rd14598, %rd14599;
	add.s64 	%rd14601, %rd14600, %rd14485;
	shr.u64 	%rd14602, %rd14601, 32;
	and.b64  	%rd14603, %rd14577, 4294967295;
	add.s64 	%rd14604, %rd14602, %rd14603;
	add.s64 	%rd14605, %rd14604, %rd14519;
	shr.u64 	%rd14606, %rd14605, 32;
	and.b64  	%rd14607, %rd14582, 4294967295;
	add.s64 	%rd14608, %rd14606, %rd14607;
	add.s64 	%rd14609, %rd14608, %rd14552;
	shr.u64 	%rd14610, %rd14609, 32;
	and.b64  	%rd14611, %rd14586, 4294967295;
	add.s64 	%rd14612, %rd14610, %rd14611;
	add.s64 	%rd14613, %rd14612, %rd14584;
	shr.u64 	%rd14614, %rd14613, 32;
	mul.wide.u32 	%rd14615, %r12106, %r12106;
	add.s64 	%rd14616, %rd14614, %rd14587;
	add.s64 	%rd14617, %rd14616, %rd14615;
	shr.u64 	%rd14618, %rd14617, 32;
	{ .reg .b32 tmp; mov.b64 {tmp, %r8896}, %rd14617; }
	and.b64  	%rd14619, %rd14593, 4294967295;
	mul.lo.s64 	%rd14620, %rd14619, 977;
	and.b64  	%rd14621, %rd14358, 4294967293;
	and.b64  	%rd14622, %rd14620, 4294967295;
	add.s64 	%rd31359, %rd14622, %rd14621;
	shr.u64 	%rd14623, %rd14620, 32;
	shr.u64 	%rd14624, %rd31359, 32;
	add.s64 	%rd14625, %rd14624, %rd14623;
	and.b64  	%rd14626, %rd14597, 4294967295;
	mul.lo.s64 	%rd14627, %rd14626, 977;
	and.b64  	%rd14628, %rd14382, 4294967295;
	and.b64  	%rd14629, %rd14627, 4294967295;
	add.s64 	%rd14630, %rd14625, %rd14628;
	add.s64 	%rd14631, %rd14630, %rd14629;
	add.s64 	%rd31360, %rd14631, %rd14619;
	shr.u64 	%rd14632, %rd14627, 32;
	shr.u64 	%rd14633, %rd31360, 32;
	add.s64 	%rd14634, %rd14633, %rd14632;
	and.b64  	%rd14635, %rd14601, 4294967295;
	mul.lo.s64 	%rd14636, %rd14635, 977;
	and.b64  	%rd14637, %rd14419, 4294967295;
	and.b64  	%rd14638, %rd14636, 4294967295;
	add.s64 	%rd14639, %rd14634, %rd14637;
	add.s64 	%rd14640, %rd14639, %rd14638;
	add.s64 	%rd31361, %rd14640, %rd14626;
	shr.u64 	%rd14641, %rd14636, 32;
	shr.u64 	%rd14642, %rd31361, 32;
	add.s64 	%rd14643, %rd14642, %rd14641;
	and.b64  	%rd14644, %rd14605, 4294967295;
	mul.lo.s64 	%rd14645, %rd14644, 977;
	and.b64  	%rd14646, %rd14455, 4294967295;
	and.b64  	%rd14647, %rd14645, 4294967295;
	add.s64 	%rd14648, %rd14643, %rd14646;
	add.s64 	%rd14649, %rd14648, %rd14647;
	add.s64 	%rd31362, %rd14649, %rd14635;
	shr.u64 	%rd14650, %rd14645, 32;
	shr.u64 	%rd14651, %rd31362, 32;
	add.s64 	%rd14652, %rd14651, %rd14650;
	and.b64  	%rd14653, %rd14609, 4294967295;
	mul.lo.s64 	%rd14654, %rd14653, 977;
	and.b64  	%rd14655, %rd14490, 4294967295;
	and.b64  	%rd14656, %rd14654, 4294967295;
	add.s64 	%rd14657, %rd14652, %rd14655;
	add.s64 	%rd14658, %rd14657, %rd14656;
	add.s64 	%rd31363, %rd14658, %rd14644;
	shr.u64 	%rd14659, %rd14654, 32;
	shr.u64 	%rd14660, %rd31363, 32;
	add.s64 	%rd14661, %rd14660, %rd14659;
	and.b64  	%rd14662, %rd14613, 4294967295;
	mul.lo.s64 	%rd14663, %rd14662, 977;
	and.b64  	%rd14664, %rd14524, 4294967295;
	and.b64  	%rd14665, %rd14663, 4294967295;
	add.s64 	%rd14666, %rd14661, %rd14664;
	add.s64 	%rd14667, %rd14666, %rd14665;
	add.s64 	%rd31364, %rd14667, %rd14653;
	shr.u64 	%rd14668, %rd14663, 32;
	shr.u64 	%rd14669, %rd31364, 32;
	add.s64 	%rd14670, %rd14669, %rd14668;
	and.b64  	%rd14671, %rd14617, 4294967295;
	mul.lo.s64 	%rd14672, %rd14671, 977;
	and.b64  	%rd14673, %rd14557, 4294967295;
	and.b64  	%rd14674, %rd14672, 4294967295;
	add.s64 	%rd14675, %rd14670, %rd14673;
	add.s64 	%rd14676, %rd14675, %rd14674;
	add.s64 	%rd31365, %rd14676, %rd14662;
	shr.u64 	%rd14677, %rd14672, 32;
	shr.u64 	%rd14678, %rd31365, 32;
	add.s64 	%rd14679, %rd14678, %rd14677;
	mul.lo.s64 	%rd14680, %rd14618, 977;
	and.b64  	%rd14681, %rd14589, 4294967295;
	and.b64  	%rd14682, %rd14680, 4294967295;
	add.s64 	%rd14683, %rd14679, %rd14681;
	add.s64 	%rd14684, %rd14683, %rd14682;
	add.s64 	%rd31366, %rd14684, %rd14671;
	shr.u64 	%rd14685, %rd14680, 32;
	shr.u64 	%rd14686, %rd31366, 32;
	cvt.u32.u64 	%r8897, %rd14686;
	cvt.u32.u64 	%r8898, %rd14685;
	add.s32 	%r8899, %r8897, %r8898;
	add.s32 	%r2330, %r8899, %r8896;
	setp.eq.s32 	%p2305, %r2330, 0;
	mov.pred 	%p4446, 0;
	@%p2305 bra 	$L__BB3_1805;
	cvt.u64.u32 	%rd14687, %r2330;
	mul.wide.u32 	%rd14688, %r2330, 977;
	shr.u64 	%rd14689, %rd14688, 32;
	and.b64  	%rd14690, %rd31359, 4294967295;
	and.b64  	%rd14691, %rd14688, 4294967295;
	add.s64 	%rd31359, %rd14691, %rd14690;
	shr.u64 	%rd14692, %rd31359, 32;
	and.b64  	%rd14693, %rd31360, 4294967295;
	add.s64 	%rd14694, %rd14689, %rd14693;
	add.s64 	%rd14695, %rd14694, %rd14687;
	add.s64 	%rd31360, %rd14695, %rd14692;
	setp.lt.u64 	%p2307, %rd31360, 4294967296;
	@%p2307 bra 	$L__BB3_1805;
	shr.u64 	%rd14696, %rd31360, 32;
	and.b64  	%rd14697, %rd31361, 4294967295;
	add.s64 	%rd31361, %rd14696, %rd14697;
	setp.lt.u64 	%p2309, %rd31361, 4294967296;
	@%p2309 bra 	$L__BB3_1805;
	shr.u64 	%rd14698, %rd31361, 32;
	and.b64  	%rd14699, %rd31362, 4294967295;
	add.s64 	%rd31362, %rd14698, %rd14699;
	setp.lt.u64 	%p2311, %rd31362, 4294967296;
	@%p2311 bra 	$L__BB3_1805;
	shr.u64 	%rd14701, %rd31362, 32;
	and.b64  	%rd14702, %rd31363, 4294967295;
	add.s64 	%rd31363, %rd14701, %rd14702;
	setp.lt.u64 	%p2313, %rd31363, 4294967296;
	mov.b64 	%rd31362, 4294967296;
	@%p2313 bra 	$L__BB3_1805;
	shr.u64 	%rd14704, %rd31363, 32;
	and.b64  	%rd14705, %rd31364, 4294967295;
	add.s64 	%rd31364, %rd14704, %rd14705;
	setp.lt.u64 	%p2315, %rd31364, 4294967296;
	mov.b64 	%rd31362, 4294967296;
	mov.u64 	%rd31363, %rd31362;
	@%p2315 bra 	$L__BB3_1805;
	shr.u64 	%rd14707, %rd31364, 32;
	and.b64  	%rd14708, %rd31365, 4294967295;
	add.s64 	%rd31365, %rd14707, %rd14708;
	setp.lt.u64 	%p2317, %rd31365, 4294967296;
	mov.b64 	%rd31362, 4294967296;
	mov.u64 	%rd31364, %rd31362;
	@%p2317 bra 	$L__BB3_1805;
	shr.u64 	%rd14710, %rd31365, 32;
	and.b64  	%rd14711, %rd31366, 4294967295;
	add.s64 	%rd14712, %rd14710, %rd14711;
	setp.gt.u64 	%p4446, %rd14712, 4294967295;
	min.u64 	%rd31366, %rd14712, 4294967296;
	mov.b64 	%rd31362, 4294967296;
	mov.u64 	%rd31363, %rd31362;
	mov.u64 	%rd31365, %rd31362;
$L__BB3_1805:
	cvt.u32.u64 	%r12326, %rd31366;
	cvt.u32.u64 	%r12325, %rd31365;
	cvt.u32.u64 	%r12324, %rd31364;
	cvt.u32.u64 	%r12323, %rd31363;
	cvt.u32.u64 	%r12322, %rd31362;
	cvt.u32.u64 	%r12321, %rd31361;
	cvt.u32.u64 	%r12320, %rd31360;
	cvt.u32.u64 	%r12319, %rd31359;
	setp.lt.u32 	%p2318, %r8847, %r12326;
	or.pred  	%p2319, %p4446, %p2318;
	@%p2319 bra 	$L__BB3_1820;
	setp.gt.u32 	%p2320, %r8847, %r12326;
	@%p2320 bra 	$L__BB3_1821;
	setp.lt.u32 	%p2321, %r12232, %r12325;
	@%p2321 bra 	$L__BB3_1820;
	setp.gt.u32 	%p2322, %r12232, %r12325;
	@%p2322 bra 	$L__BB3_1821;
	setp.lt.u32 	%p2323, %r12231, %r12324;
	@%p2323 bra 	$L__BB3_1820;
	setp.gt.u32 	%p2324, %r12231, %r12324;
	@%p2324 bra 	$L__BB3_1821;
	setp.lt.u32 	%p2325, %r12230, %r12323;
	@%p2325 bra 	$L__BB3_1820;
	setp.gt.u32 	%p2326, %r12230, %r12323;
	@%p2326 bra 	$L__BB3_1821;
	setp.lt.u32 	%p2327, %r12229, %r12322;
	@%p2327 bra 	$L__BB3_1820;
	setp.gt.u32 	%p2328, %r12229, %r12322;
	@%p2328 bra 	$L__BB3_1821;
	setp.lt.u32 	%p2329, %r12264, %r12321;
	@%p2329 bra 	$L__BB3_1820;
	setp.gt.u32 	%p2330, %r12264, %r12321;
	@%p2330 bra 	$L__BB3_1821;
	setp.lt.u32 	%p2331, %r12263, %r12320;
	@%p2331 bra 	$L__BB3_1820;
	setp.gt.u32 	%p2332, %r12263, %r12320;
	@%p2332 bra 	$L__BB3_1821;
	setp.gt.u32 	%p2333, %r12312, %r12319;
	@%p2333 bra 	$L__BB3_1821;
$L__BB3_1820:
	// begin inline asm
	sub.cc.u32 %r12319, %r12319, %r2179;
	subc.cc.u32 %r12320, %r12320, %r60;
	subc.cc.u32 %r12321, %r12321, %r55;
	subc.cc.u32 %r12322, %r12322, %r59;
	subc.cc.u32 %r12323, %r12323, %r58;
	subc.cc.u32 %r12324, %r12324, %r57;
	subc.cc.u32 %r12325, %r12325, %r56;
	subc.u32 %r12326, %r12326, %r8847;
	
	// end inline asm
$L__BB3_1821:
	setp.gt.u32 	%p2334, %r12326, %r8847;
	@%p2334 bra 	$L__BB3_1835;
	bra.uni 	$L__BB3_1836;
$L__BB3_1822:
	setp.gt.u32 	%p2336, %r12325, %r12232;
	@%p2336 bra 	$L__BB3_1835;
	setp.lt.u32 	%p2337, %r12325, %r12232;
	@%p2337 bra 	$L__BB3_1837;
	setp.gt.u32 	%p2338, %r12324, %r12231;
	@%p2338 bra 	$L__BB3_1835;
	setp.lt.u32 	%p2339, %r12324, %r12231;
	@%p2339 bra 	$L__BB3_1837;
	setp.gt.u32 	%p2340, %r12323, %r12230;
	@%p2340 bra 	$L__BB3_1835;
	setp.lt.u32 	%p2341, %r12323, %r12230;
	@%p2341 bra 	$L__BB3_1837;
	setp.gt.u32 	%p2342, %r12322, %r12229;
	@%p2342 bra 	$L__BB3_1835;
	setp.lt.u32 	%p2343, %r12322, %r12229;
	@%p2343 bra 	$L__BB3_1837;
	setp.gt.u32 	%p2344, %r12321, %r12264;
	@%p2344 bra 	$L__BB3_1835;
	setp.lt.u32 	%p2345, %r12321, %r12264;
	@%p2345 bra 	$L__BB3_1837;
	setp.gt.u32 	%p2346, %r12320, %r12263;
	@%p2346 bra 	$L__BB3_1835;
	setp.lt.u32 	%p2347, %r12320, %r12263;
	@%p2347 bra 	$L__BB3_1837;
	setp.lt.u32 	%p2348, %r12319, %r12312;
	@%p2348 bra 	$L__BB3_1837;
$L__BB3_1835:
	// begin inline asm
	sub.cc.u32 %r12319, %r12319, %r2179;
	subc.cc.u32 %r12320, %r12320, %r60;
	subc.cc.u32 %r12321, %r12321, %r55;
	subc.cc.u32 %r12322, %r12322, %r59;
	subc.cc.u32 %r12323, %r12323, %r58;
	subc.cc.u32 %r12324, %r12324, %r57;
	subc.cc.u32 %r12325, %r12325, %r56;
	subc.u32 %r12326, %r12326, %r8847;
	
	// end inline asm
	bra.uni 	$L__BB3_1837;
$L__BB3_1836:
	setp.lt.u32 	%p2335, %r12326, %r8847;
	@%p2335 bra 	$L__BB3_1837;
	bra.uni 	$L__BB3_1822;
$L__BB3_1837:
	mul.wide.u32 	%rd14714, %r12319, %r12233;
	shr.u64 	%rd14715, %rd14714, 32;
	mul.wide.u32 	%rd14716, %r12320, %r12233;
	add.s64 	%rd14717, %rd14715, %rd14716;
	shr.u64 	%rd14718, %rd14717, 32;
	mul.wide.u32 	%rd14719, %r12321, %r12233;
	add.s64 	%rd14720, %rd14718, %rd14719;
	shr.u64 	%rd14721, %rd14720, 32;
	mul.wide.u32 	%rd14722, %r12322, %r12233;
	add.s64 	%rd14723, %rd14721, %rd14722;
	shr.u64 	%rd14724, %rd14723, 32;
	mul.wide.u32 	%rd14725, %r12323, %r12233;
	add.s64 	%rd14726, %rd14724, %rd14725;
	shr.u64 	%rd14727, %rd14726, 32;
	mul.wide.u32 	%rd14728, %r12324, %r12233;
	add.s64 	%rd14729, %rd14727, %rd14728;
	shr.u64 	%rd14730, %rd14729, 32;
	mul.wide.u32 	%rd14731, %r12325, %r12233;
	add.s64 	%rd14732, %rd14730, %rd14731;
	shr.u64 	%rd14733, %rd14732, 32;
	mul.wide.u32 	%rd14734, %r12326, %r12233;
	add.s64 	%rd14735, %rd14733, %rd14734;
	shr.u64 	%rd14736, %rd14735, 32;
	and.b64  	%rd14737, %rd14717, 4294967295;
	mul.wide.u32 	%rd14738, %r12319, %r12234;
	add.s64 	%rd14739, %rd14738, %rd14737;
	shr.u64 	%rd14740, %rd14739, 32;
	and.b64  	%rd14741, %rd14720, 4294967295;
	mul.wide.u32 	%rd14742, %r12320, %r12234;
	add.s64 	%rd14743, %rd14740, %rd14741;
	add.s64 	%rd14744, %rd14743, %rd14742;
	shr.u64 	%rd14745, %rd14744, 32;
	and.b64  	%rd14746, %rd14723, 4294967295;
	mul.wide.u32 	%rd14747, %r12321, %r12234;
	add.s64 	%rd14748, %rd14745, %rd14746;
	add.s64 	%rd14749, %rd14748, %rd14747;
	shr.u64 	%rd14750, %rd14749, 32;
	and.b64  	%rd14751, %rd14726, 4294967295;
	mul.wide.u32 	%rd14752, %r12322, %r12234;
	add.s64 	%rd14753, %rd14750, %rd14751;
	add.s64 	%rd14754, %rd14753, %rd14752;
	shr.u64 	%rd14755, %rd14754, 32;
	and.b64  	%rd14756, %rd14729, 4294967295;
	mul.wide.u32 	%rd14757, %r12323, %r12234;
	add.s64 	%rd14758, %rd14755, %rd14756;
	add.s64 	%rd14759, %rd14758, %rd14757;
	shr.u64 	%rd14760, %rd14759, 32;
	and.b64  	%rd14761, %rd14732, 4294967295;
	mul.wide.u32 	%rd14762, %r12324, %r12234;
	add.s64 	%rd14763, %rd14760, %rd14761;
	add.s64 	%rd14764, %rd14763, %rd14762;
	shr.u64 	%rd14765, %rd14764, 32;
	and.b64  	%rd14766, %rd14735, 4294967295;
	mul.wide.u32 	%rd14767, %r12325, %r12234;
	add.s64 	%rd14768, %rd14765, %rd14766;
	add.s64 	%rd14769, %rd14768, %rd14767;
	shr.u64 	%rd14770, %rd14769, 32;
	mul.wide.u32 	%rd14771, %r12326, %r12234;
	add.s64 	%rd14772, %rd14770, %rd14736;
	add.s64 	%rd14773, %rd14772, %rd14771;
	shr.u64 	%rd14774, %rd14773, 32;
	and.b64  	%rd14775, %rd14744, 4294967295;
	mul.wide.u32 	%rd14776, %r12319, %r12235;
	add.s64 	%rd14777, %rd14776, %rd14775;
	shr.u64 	%rd14778, %rd14777, 32;
	and.b64  	%rd14779, %rd14749, 4294967295;
	mul.wide.u32 	%rd14780, %r12320, %r12235;
	add.s64 	%rd14781, %rd14778, %rd14779;
	add.s64 	%rd14782, %rd14781, %rd14780;
	shr.u64 	%rd14783, %rd14782, 32;
	and.b64  	%rd14784, %rd14754, 4294967295;
	mul.wide.u32 	%rd14785, %r12321, %r12235;
	add.s64 	%rd14786, %rd14783, %rd14784;
	add.s64 	%rd14787, %rd14786, %rd14785;
	shr.u64 	%rd14788, %rd14787, 32;
	and.b64  	%rd14789, %rd14759, 4294967295;
	mul.wide.u32 	%rd14790, %r12322, %r12235;
	add.s64 	%rd14791, %rd14788, %rd14789;
	add.s64 	%rd14792, %rd14791, %rd14790;
	shr.u64 	%rd14793, %rd14792, 32;
	and.b64  	%rd14794, %rd14764, 4294967295;
	mul.wide.u32 	%rd14795, %r12323, %r12235;
	add.s64 	%rd14796, %rd14793, %rd14794;
	add.s64 	%rd14797, %rd14796, %rd14795;
	shr.u64 	%rd14798, %rd14797, 32;
	and.b64  	%rd14799, %rd14769, 4294967295;
	mul.wide.u32 	%rd14800, %r12324, %r12235;
	add.s64 	%rd14801, %rd14798, %rd14799;
	add.s64 	%rd14802, %rd14801, %rd14800;
	shr.u64 	%rd14803, %rd14802, 32;
	and.b64  	%rd14804, %rd14773, 4294967295;
	mul.wide.u32 	%rd14805, %r12325, %r12235;
	add.s64 	%rd14806, %rd14803, %rd14804;
	add.s64 	%rd14807, %rd14806, %rd14805;
	shr.u64 	%rd14808, %rd14807, 32;
	mul.wide.u32 	%rd14809, %r12326, %r12235;
	add.s64 	%rd14810, %rd14808, %rd14774;
	add.s64 	%rd14811, %rd14810, %rd14809;
	shr.u64 	%rd14812, %rd14811, 32;
	and.b64  	%rd14813, %rd14782, 4294967295;
	mul.wide.u32 	%rd14814, %r12319, %r12236;
	add.s64 	%rd14815, %rd14814, %rd14813;
	shr.u64 	%rd14816, %rd14815, 32;
	and.b64  	%rd14817, %rd14787, 4294967295;
	mul.wide.u32 	%rd14818, %r12320, %r12236;
	add.s64 	%rd14819, %rd14816, %rd14817;
	add.s64 	%rd14820, %rd14819, %rd14818;
	shr.u64 	%rd14821, %rd14820, 32;
	and.b64  	%rd14822, %rd14792, 4294967295;
	mul.wide.u32 	%rd14823, %r12321, %r12236;
	add.s64 	%rd14824, %rd14821, %rd14822;
	add.s64 	%rd14825, %rd14824, %rd14823;
	shr.u64 	%rd14826, %rd14825, 32;
	and.b64  	%rd14827, %rd14797, 4294967295;
	mul.wide.u32 	%rd14828, %r12322, %r12236;
	add.s64 	%rd14829, %rd14826, %rd14827;
	add.s64 	%rd14830, %rd14829, %rd14828;
	shr.u64 	%rd14831, %rd14830, 32;
	and.b64  	%rd14832, %rd14802, 4294967295;
	mul.wide.u32 	%rd14833, %r12323, %r12236;
	add.s64 	%rd14834, %rd14831, %rd14832;
	add.s64 	%rd14835, %rd14834, %rd14833;
	shr.u64 	%rd14836, %rd14835, 32;
	and.b64  	%rd14837, %rd14807, 4294967295;
	mul.wide.u32 	%rd14838, %r12324, %r12236;
	add.s64 	%rd14839, %rd14836, %rd14837;
	add.s64 	%rd14840, %rd14839, %rd14838;
	shr.u64 	%rd14841, %rd14840, 32;
	and.b64  	%rd14842, %rd14811, 4294967295;
	mul.wide.u32 	%rd14843, %r12325, %r12236;
	add.s64 	%rd14844, %rd14841, %rd14842;
	add.s64 	%rd14845, %rd14844, %rd14843;
	shr.u64 	%rd14846, %rd14845, 32;
	mul.wide.u32 	%rd14847, %r12326, %r12236;
	add.s64 	%rd14848, %rd14846, %rd14812;
	add.s64 	%rd14849, %rd14848, %rd14847;
	shr.u64 	%rd14850, %rd14849, 32;
	and.b64  	%rd14851, %rd14820, 4294967295;
	mul.wide.u32 	%rd14852, %r12319, %r12237;
	add.s64 	%rd14853, %rd14852, %rd14851;
	shr.u64 	%rd14854, %rd14853, 32;
	and.b64  	%rd14855, %rd14825, 4294967295;
	mul.wide.u32 	%rd14856, %r12320, %r12237;
	add.s64 	%rd14857, %rd14854, %rd14855;
	add.s64 	%rd14858, %rd14857, %rd14856;
	shr.u64 	%rd14859, %rd14858, 32;
	and.b64  	%rd14860, %rd14830, 4294967295;
	mul.wide.u32 	%rd14861, %r12321, %r12237;
	add.s64 	%rd14862, %rd14859, %rd14860;
	add.s64 	%rd14863, %rd14862, %rd14861;
	shr.u64 	%rd14864, %rd14863, 32;
	and.b64  	%rd14865, %rd14835, 4294967295;
	mul.wide.u32 	%rd14866, %r12322, %r12237;
	add.s64 	%rd14867, %rd14864, %rd14865;
	add.s64 	%rd14868, %rd14867, %rd14866;
	shr.u64 	%rd14869, %rd14868, 32;
	and.b64  	%rd14870, %rd14840, 4294967295;
	mul.wide.u32 	%rd14871, %r12323, %r12237;
	add.s64 	%rd14872, %rd14869, %rd14870;
	add.s64 	%rd14873, %rd14872, %rd14871;
	shr.u64 	%rd14874, %rd14873, 32;
	and.b64  	%rd14875, %rd14845, 4294967295;
	mul.wide.u32 	%rd14876, %r12324, %r12237;
	add.s64 	%rd14877, %rd14874, %rd14875;
	add.s64 	%rd14878, %rd14877, %rd14876;
	shr.u64 	%rd14879, %rd14878, 32;
	and.b64  	%rd14880, %rd14849, 4294967295;
	mul.wide.u32 	%rd14881, %r12325, %r12237;
	add.s64 	%rd14882, %rd14879, %rd14880;
	add.s64 	%rd14883, %rd14882, %rd14881;
	shr.u64 	%rd14884, %rd14883, 32;
	mul.wide.u32 	%rd14885, %r12326, %r12237;
	add.s64 	%rd14886, %rd14884, %rd14850;
	add.s64 	%rd14887, %rd14886, %rd14885;
	shr.u64 	%rd14888, %rd14887, 32;
	and.b64  	%rd14889, %rd14858, 4294967295;
	mul.wide.u32 	%rd14890, %r12319, %r12238;
	add.s64 	%rd14891, %rd14890, %rd14889;
	shr.u64 	%rd14892, %rd14891, 32;
	and.b64  	%rd14893, %rd14863, 4294967295;
	mul.wide.u32 	%rd14894, %r12320, %r12238;
	add.s64 	%rd14895, %rd14892, %rd14893;
	add.s64 	%rd14896, %rd14895, %rd14894;
	shr.u64 	%rd14897, %rd14896, 32;
	and.b64  	%rd14898, %rd14868, 4294967295;
	mul.wide.u32 	%rd14899, %r12321, %r12238;
	add.s64 	%rd14900, %rd14897, %rd14898;
	add.s64 	%rd14901, %rd14900, %rd14899;
	shr.u64 	%rd14902, %rd14901, 32;
	and.b64  	%rd14903, %rd14873, 4294967295;
	mul.wide.u32 	%rd14904, %r12322, %r12238;
	add.s64 	%rd14905, %rd14902, %rd14903;
	add.s64 	%rd14906, %rd14905, %rd14904;
	shr.u64 	%rd14907, %rd14906, 32;
	and.b64  	%rd14908, %rd14878, 4294967295;
	mul.wide.u32 	%rd14909, %r12323, %r12238;
	add.s64 	%rd14910, %rd14907, %rd14908;
	add.s64 	%rd14911, %rd14910, %rd14909;
	shr.u64 	%rd14912, %rd14911, 32;
	and.b64  	%rd14913, %rd14883, 4294967295;
	mul.wide.u32 	%rd14914, %r12324, %r12238;
	add.s64 	%rd14915, %rd14912, %rd14913;
	add.s64 	%rd14916, %rd14915, %rd14914;
	shr.u64 	%rd14917, %rd14916, 32;
	and.b64  	%rd14918, %rd14887, 4294967295;
	mul.wide.u32 	%rd14919, %r12325, %r12238;
	add.s64 	%rd14920, %rd14917, %rd14918;
	add.s64 	%rd14921, %rd14920, %rd14919;
	shr.u64 	%rd14922, %rd14921, 32;
	mul.wide.u32 	%rd14923, %r12326, %r12238;
	add.s64 	%rd14924, %rd14922, %rd14888;
	add.s64 	%rd14925, %rd14924, %rd14923;
	shr.u64 	%rd14926, %rd14925, 32;
	and.b64  	%rd14927, %rd14896, 4294967295;
	mul.wide.u32 	%rd14928, %r12319, %r12239;
	add.s64 	%rd14929, %rd14928, %rd14927;
	shr.u64 	%rd14930, %rd14929, 32;
	and.b64  	%rd14931, %rd14901, 4294967295;
	mul.wide.u32 	%rd14932, %r12320, %r12239;
	add.s64 	%rd14933, %rd14930, %rd14931;
	add.s64 	%rd14934, %rd14933, %rd14932;
	shr.u64 	%rd14935, %rd14934, 32;
	and.b64  	%rd14936, %rd14906, 4294967295;
	mul.wide.u32 	%rd14937, %r12321, %r12239;
	add.s64 	%rd14938, %rd14935, %rd14936;
	add.s64 	%rd14939, %rd14938, %rd14937;
	shr.u64 	%rd14940, %rd14939, 32;
	and.b64  	%rd14941, %rd14911, 4294967295;
	mul.wide.u32 	%rd14942, %r12322, %r12239;
	add.s64 	%rd14943, %rd14940, %rd14941;
	add.s64 	%rd14944, %rd14943, %rd14942;
	shr.u64 	%rd14945, %rd14944, 32;
	and.b64  	%rd14946, %rd14916, 4294967295;
	mul.wide.u32 	%rd14947, %r12323, %r12239;
	add.s64 	%rd14948, %rd14945, %rd14946;
	add.s64 	%rd14949, %rd14948, %rd14947;
	shr.u64 	%rd14950, %rd14949, 32;
	and.b64  	%rd14951, %rd14921, 4294967295;
	mul.wide.u32 	%rd14952, %r12324, %r12239;
	add.s64 	%rd14953, %rd14950, %rd14951;
	add.s64 	%rd14954, %rd14953, %rd14952;
	shr.u64 	%rd14955, %rd14954, 32;
	and.b64  	%rd14956, %rd14925, 4294967295;
	mul.wide.u32 	%rd14957, %r12325, %r12239;
	add.s64 	%rd14958, %rd14955, %rd14956;
	add.s64 	%rd14959, %rd14958, %rd14957;
	shr.u64 	%rd14960, %rd14959, 32;
	mul.wide.u32 	%rd14961, %r12326, %r12239;
	add.s64 	%rd14962, %rd14960, %rd14926;
	add.s64 	%rd14963, %rd14962, %rd14961;
	shr.u64 	%rd14964, %rd14963, 32;
	and.b64  	%rd14965, %rd14934, 4294967295;
	mul.wide.u32 	%rd14966, %r12319, %r12240;
	add.s64 	%rd14967, %rd14966, %rd14965;
	shr.u64 	%rd14968, %rd14967, 32;
	and.b64  	%rd14969, %rd14939, 4294967295;
	mul.wide.u32 	%rd14970, %r12320, %r12240;
	add.s64 	%rd14971, %rd14968, %rd14969;
	add.s64 	%rd14972, %rd14971, %rd14970;
	shr.u64 	%rd14973, %rd14972, 32;
	and.b64  	%rd14974, %rd14944, 4294967295;
	mul.wide.u32 	%rd14975, %r12321, %r12240;
	add.s64 	%rd14976, %rd14973, %rd14974;
	add.s64 	%rd14977, %rd14976, %rd14975;
	shr.u64 	%rd14978, %rd14977, 32;
	and.b64  	%rd14979, %rd14949, 4294967295;
	mul.wide.u32 	%rd14980, %r12322, %r12240;
	add.s64 	%rd14981, %rd14978, %rd14979;
	add.s64 	%rd14982, %rd14981, %rd14980;
	shr.u64 	%rd14983, %rd14982, 32;
	and.b64  	%rd14984, %rd14954, 4294967295;
	mul.wide.u32 	%rd14985, %r12323, %r12240;
	add.s64 	%rd14986, %rd14983, %rd14984;
	add.s64 	%rd14987, %rd14986, %rd14985;
	shr.u64 	%rd14988, %rd14987, 32;
	and.b64  	%rd14989, %rd14959, 4294967295;
	mul.wide.u32 	%rd14990, %r12324, %r12240;
	add.s64 	%rd14991, %rd14988, %rd14989;
	add.s64 	%rd14992, %rd14991, %rd14990;
	shr.u64 	%rd14993, %rd14992, 32;
	and.b64  	%rd14994, %rd14963, 4294967295;
	mul.wide.u32 	%rd14995, %r12325, %r12240;
	add.s64 	%rd14996, %rd14993, %rd14994;
	add.s64 	%rd14997, %rd14996, %rd14995;
	shr.u64 	%rd14998, %rd14997, 32;
	mul.wide.u32 	%rd14999, %r12326, %r12240;
	add.s64 	%rd15000, %rd14998, %rd14964;
	add.s64 	%rd15001, %rd15000, %rd14999;
	shr.u64 	%rd15002, %rd15001, 32;
	{ .reg .b32 tmp; mov.b64 {tmp, %r8949}, %rd15001; }
	and.b64  	%rd15003, %rd14972, 4294967295;
	mul.lo.s64 	%rd15004, %rd15003, 977;
	and.b64  	%rd15005, %rd14714, 4294967295;
	and.b64  	%rd15006, %rd15004, 4294967295;
	add.s64 	%rd31367, %rd15006, %rd15005;
	shr.u64 	%rd15007, %rd15004, 32;
	shr.u64 	%rd15008, %rd31367, 32;
	add.s64 	%rd15009, %rd15008, %rd15007;
	and.b64  	%rd15010, %rd14977, 4294967295;
	mul.lo.s64 	%rd15011, %rd15010, 977;
	and.b64  	%rd15012, %rd14739, 4294967295;
	and.b64  	%rd15013, %rd15011, 4294967295;
	add.s64 	%rd15014, %rd15009, %rd15012;
	add.s64 	%rd15015, %rd15014, %rd15013;
	add.s64 	%rd31368, %rd15015, %rd15003;
	shr.u64 	%rd15016, %rd15011, 32;
	shr.u64 	%rd15017, %rd31368, 32;
	add.s64 	%rd15018, %rd15017, %rd15016;
	and.b64  	%rd15019, %rd14982, 4294967295;
	mul.lo.s64 	%rd15020, %rd15019, 977;
	and.b64  	%rd15021, %rd14777, 4294967295;
	and.b64  	%rd15022, %rd15020, 4294967295;
	add.s64 	%rd15023, %rd15018, %rd15021;
	add.s64 	%rd15024, %rd15023, %rd15022;
	add.s64 	%rd31369, %rd15024, %rd15010;
	shr.u64 	%rd15025, %rd15020, 32;
	shr.u64 	%rd15026, %rd31369, 32;
	add.s64 	%rd15027, %rd15026, %rd15025;
	and.b64  	%rd15028, %rd14987, 4294967295;
	mul.lo.s64 	%rd15029, %rd15028, 977;
	and.b64  	%rd15030, %rd14815, 4294967295;
	and.b64  	%rd15031, %rd15029, 4294967295;
	add.s64 	%rd15032, %rd15027, %rd15030;
	add.s64 	%rd15033, %rd15032, %rd15031;
	add.s64 	%rd31370, %rd15033, %rd15019;
	shr.u64 	%rd15034, %rd15029, 32;
	shr.u64 	%rd15035, %rd31370, 32;
	add.s64 	%rd15036, %rd15035, %rd15034;
	and.b64  	%rd15037, %rd14992, 4294967295;
	mul.lo.s64 	%rd15038, %rd15037, 977;
	and.b64  	%rd15039, %rd14853, 4294967295;
	and.b64  	%rd15040, %rd15038, 4294967295;
	add.s64 	%rd15041, %rd15036, %rd15039;
	add.s64 	%rd15042, %rd15041, %rd15040;
	add.s64 	%rd31371, %rd15042, %rd15028;
	shr.u64 	%rd15043, %rd15038, 32;
	shr.u64 	%rd15044, %rd31371, 32;
	add.s64 	%rd15045, %rd15044, %rd15043;
	and.b64  	%rd15046, %rd14997, 4294967295;
	mul.lo.s64 	%rd15047, %rd15046, 977;
	and.b64  	%rd15048, %rd14891, 4294967295;
	and.b64  	%rd15049, %rd15047, 4294967295;
	add.s64 	%rd15050, %rd15045, %rd15048;
	add.s64 	%rd15051, %rd15050, %rd15049;
	add.s64 	%rd31372, %rd15051, %rd15037;
	shr.u64 	%rd15052, %rd15047, 32;
	shr.u64 	%rd15053, %rd31372, 32;
	add.s64 	%rd15054, %rd15053, %rd15052;
	and.b64  	%rd15055, %rd15001, 4294967295;
	mul.lo.s64 	%rd15056, %rd15055, 977;
	and.b64  	%rd15057, %rd14929, 4294967295;
	and.b64  	%rd15058, %rd15056, 4294967295;
	add.s64 	%rd15059, %rd15054, %rd15057;
	add.s64 	%rd15060, %rd15059, %rd15058;
	add.s64 	%rd31373, %rd15060, %rd15046;
	shr.u64 	%rd15061, %rd15056, 32;
	shr.u64 	%rd15062, %rd31373, 32;
	add.s64 	%rd15063, %rd15062, %rd15061;
	mul.lo.s64 	%rd15064, %rd15002, 977;
	and.b64  	%rd15065, %rd14967, 4294967295;
	and.b64  	%rd15066, %rd15064, 4294967295;
	add.s64 	%rd15067, %rd15063, %rd15065;
	add.s64 	%rd15068, %rd15067, %rd15066;
	add.s64 	%rd31374, %rd15068, %rd15055;
	shr.u64 	%rd15069, %rd15064, 32;
	shr.u64 	%rd15070, %rd31374, 32;
	cvt.u32.u64 	%r8950, %rd15070;
	cvt.u32.u64 	%r8951, %rd15069;
	add.s32 	%r8952, %r8950, %r8951;
	add.s32 	%r2449, %r8952, %r8949;
	setp.eq.s32 	%p2350, %r2449, 0;
	mov.pred 	%p4447, 0;
	@%p2350 bra 	$L__BB3_1845;
	cvt.u64.u32 	%rd15071, %r2449;
	mul.wide.u32 	%rd15072, %r2449, 977;
	shr.u64 	%rd15073, %rd15072, 32;
	and.b64  	%rd15074, %rd31367, 4294967295;
	and.b64  	%rd15075, %rd15072, 4294967295;
	add.s64 	%rd31367, %rd15075, %rd15074;
	shr.u64 	%rd15076, %rd31367, 32;
	and.b64  	%rd15077, %rd31368, 4294967295;
	add.s64 	%rd15078, %rd15073, %rd15077;
	add.s64 	%rd15079, %rd15078, %rd15071;
	add.s64 	%rd31368, %rd15079, %rd15076;
	setp.lt.u64 	%p2352, %rd31368, 4294967296;
	@%p2352 bra 	$L__BB3_1845;
	shr.u64 	%rd15080, %rd31368, 32;
	and.b64  	%rd15081, %rd31369, 4294967295;
	add.s64 	%rd31369, %rd15080, %rd15081;
	setp.lt.u64 	%p2354, %rd31369, 4294967296;
	@%p2354 bra 	$L__BB3_1845;
	shr.u64 	%rd15082, %rd31369, 32;
	and.b64  	%rd15083, %rd31370, 4294967295;
	add.s64 	%rd31370, %rd15082, %rd15083;
	setp.lt.u64 	%p2356, %rd31370, 4294967296;
	@%p2356 bra 	$L__BB3_1845;
	shr.u64 	%rd15085, %rd31370, 32;
	and.b64  	%rd15086, %rd31371, 4294967295;
	add.s64 	%rd31371, %rd15085, %rd15086;
	setp.lt.u64 	%p2358, %rd31371, 4294967296;
	mov.b64 	%rd31370, 4294967296;
	@%p2358 bra 	$L__BB3_1845;
	shr.u64 	%rd15088, %rd31371, 32;
	and.b64  	%rd15089, %rd31372, 4294967295;
	add.s64 	%rd31372, %rd15088, %rd15089;
	setp.lt.u64 	%p2360, %rd31372, 4294967296;
	mov.b64 	%rd31370, 4294967296;
	mov.u64 	%rd31371, %rd31370;
	@%p2360 bra 	$L__BB3_1845;
	shr.u64 	%rd15091, %rd31372, 32;
	and.b64  	%rd15092, %rd31373, 4294967295;
	add.s64 	%rd31373, %rd15091, %rd15092;
	setp.lt.u64 	%p2362, %rd31373, 4294967296;
	mov.b64 	%rd31370, 4294967296;
	mov.u64 	%rd31372, %rd31370;
	@%p2362 bra 	$L__BB3_1845;
	shr.u64 	%rd15094, %rd31373, 32;
	and.b64  	%rd15095, %rd31374, 4294967295;
	add.s64 	%rd15096, %rd15094, %rd15095;
	setp.gt.u64 	%p4447, %rd15096, 4294967295;
	min.u64 	%rd31374, %rd15096, 4294967296;
	mov.b64 	%rd31370, 4294967296;
	mov.u64 	%rd31371, %rd31370;
	mov.u64 	%rd31373, %rd31370;
$L__BB3_1845:
	cvt.u32.u64 	%r12468, %rd31374;
	cvt.u32.u64 	%r12467, %rd31373;
	cvt.u32.u64 	%r12466, %rd31372;
	cvt.u32.u64 	%r12465, %rd31371;
	cvt.u32.u64 	%r12464, %rd31370;
	cvt.u32.u64 	%r12463, %rd31369;
	cvt.u32.u64 	%r12462, %rd31368;
	cvt.u32.u64 	%r12461, %rd31367;
	setp.lt.u32 	%p2363, %r8847, %r12468;
	or.pred  	%p2364, %p4447, %p2363;
	@%p2364 bra 	$L__BB3_1860;
	setp.gt.u32 	%p2365, %r8847, %r12468;
	@%p2365 bra 	$L__BB3_1861;
	setp.lt.u32 	%p2366, %r12232, %r12467;
	@%p2366 bra 	$L__BB3_1860;
	setp.gt.u32 	%p2367, %r12232, %r12467;
	@%p2367 bra 	$L__BB3_1861;
	setp.lt.u32 	%p2368, %r12231, %r12466;
	@%p2368 bra 	$L__BB3_1860;
	setp.gt.u32 	%p2369, %r12231, %r12466;
	@%p2369 bra 	$L__BB3_1861;
	setp.lt.u32 	%p2370, %r12230, %r12465;
	@%p2370 bra 	$L__BB3_1860;
	setp.gt.u32 	%p2371, %r12230, %r12465;
	@%p2371 bra 	$L__BB3_1861;
	setp.lt.u32 	%p2372, %r12229, %r12464;
	@%p2372 bra 	$L__BB3_1860;
	setp.gt.u32 	%p2373, %r12229, %r12464;
	@%p2373 bra 	$L__BB3_1861;
	setp.lt.u32 	%p2374, %r12264, %r12463;
	@%p2374 bra 	$L__BB3_1860;
	setp.gt.u32 	%p2375, %r12264, %r12463;
	@%p2375 bra 	$L__BB3_1861;
	setp.lt.u32 	%p2376, %r12263, %r12462;
	@%p2376 bra 	$L__BB3_1860;
	setp.gt.u32 	%p2377, %r12263, %r12462;
	@%p2377 bra 	$L__BB3_1861;
	setp.gt.u32 	%p2378, %r12312, %r12461;
	@%p2378 bra 	$L__BB3_1861;
$L__BB3_1860:
	// begin inline asm
	sub.cc.u32 %r12461, %r12461, %r2179;
	subc.cc.u32 %r12462, %r12462, %r60;
	subc.cc.u32 %r12463, %r12463, %r55;
	subc.cc.u32 %r12464, %r12464, %r59;
	subc.cc.u32 %r12465, %r12465, %r58;
	subc.cc.u32 %r12466, %r12466, %r57;
	subc.cc.u32 %r12467, %r12467, %r56;
	subc.u32 %r12468, %r12468, %r8847;
	
	// end inline asm
$L__BB3_1861:
	setp.gt.u32 	%p2379, %r12468, %r8847;
	@%p2379 bra 	$L__BB3_1876;
	setp.lt.u32 	%p2380, %r12468, %r8847;
	@%p2380 bra 	$L__BB3_1877;
	setp.gt.u32 	%p2381, %r12467, %r12232;
	@%p2381 bra 	$L__BB3_1876;
	setp.lt.u32 	%p2382, %r12467, %r12232;
	@%p2382 bra 	$L__BB3_1877;
	setp.gt.u32 	%p2383, %r12466, %r12231;
	@%p2383 bra 	$L__BB3_1876;
	setp.lt.u32 	%p2384, %r12466, %r12231;
	@%p2384 bra 	$L__BB3_1877;
	setp.gt.u32 	%p2385, %r12465, %r12230;
	@%p2385 bra 	$L__BB3_1876;
	setp.lt.u32 	%p2386, %r12465, %r12230;
	@%p2386 bra 	$L__BB3_1877;
	setp.gt.u32 	%p2387, %r12464, %r12229;
	@%p2387 bra 	$L__BB3_1876;
	setp.lt.u32 	%p2388, %r12464, %r12229;
	@%p2388 bra 	$L__BB3_1877;
	setp.gt.u32 	%p2389, %r12463, %r12264;
	@%p2389 bra 	$L__BB3_1876;
	setp.lt.u32 	%p2390, %r12463, %r12264;
	@%p2390 bra 	$L__BB3_1877;
	setp.gt.u32 	%p2391, %r12462, %r12263;
	@%p2391 bra 	$L__BB3_1876;
	setp.lt.u32 	%p2392, %r12462, %r12263;
	@%p2392 bra 	$L__BB3_1877;
	setp.lt.u32 	%p2393, %r12461, %r12312;
	@%p2393 bra 	$L__BB3_1877;
$L__BB3_1876:
	// begin inline asm
	sub.cc.u32 %r12461, %r12461, %r2179;
	subc.cc.u32 %r12462, %r12462, %r60;
	subc.cc.u32 %r12463, %r12463, %r55;
	subc.cc.u32 %r12464, %r12464, %r59;
	subc.cc.u32 %r12465, %r12465, %r58;
	subc.cc.u32 %r12466, %r12466, %r57;
	subc.cc.u32 %r12467, %r12467, %r56;
	subc.u32 %r12468, %r12468, %r8847;
	
	// end inline asm
$L__BB3_1877:
	mul.wide.u32 	%rd15098, %r12319, %r12319;
	shr.u64 	%rd15099, %rd15098, 32;
	mul.wide.u32 	%rd15100, %r12320, %r12319;
	add.s64 	%rd15101, %rd15099, %rd15100;
	shr.u64 	%rd15102, %rd15101, 32;
	mul.wide.u32 	%rd15103, %r12321, %r12319;
	add.s64 	%rd15104, %rd15102, %rd15103;
	shr.u64 	%rd15105, %rd15104, 32;
	mul.wide.u32 	%rd15106, %r12322, %r12319;
	add.s64 	%rd15107, %rd15105, %rd15106;
	shr.u64 	%rd15108, %rd15107, 32;
	mul.wide.u32 	%rd15109, %r12323, %r12319;
	add.s64 	%rd15110, %rd15108, %rd15109;
	shr.u64 	%rd15111, %rd15110, 32;
	mul.wide.u32 	%rd15112, %r12324, %r12319;
	add.s64 	%rd15113, %rd15111, %rd15112;
	shr.u64 	%rd15114, %rd15113, 32;
	mul.wide.u32 	%rd15115, %r12325, %r12319;
	add.s64 	%rd15116, %rd15114, %rd15115;
	shr.u64 	%rd15117, %rd15116, 32;
	mul.wide.u32 	%rd15118, %r12326, %r12319;
	add.s64 	%rd15119, %rd15117, %rd15118;
	shr.u64 	%rd15120, %rd15119, 32;
	and.b64  	%rd15121, %rd15101, 4294967295;
	add.s64 	%rd15122, %rd15100, %rd15121;
	shr.u64 	%rd15123, %rd15122, 32;
	and.b64  	%rd15124, %rd15104, 4294967295;
	mul.wide.u32 	%rd15125, %r12320, %r12320;
	add.s64 	%rd15126, %rd15123, %rd15124;
	add.s64 	%rd15127, %rd15126, %rd15125;
	shr.u64 	%rd15128, %rd15127, 32;
	and.b64  	%rd15129, %rd15107, 4294967295;
	mul.wide.u32 	%rd15130, %r12321, %r12320;
	add.s64 	%rd15131, %rd15128, %rd15129;
	add.s64 	%rd15132, %rd15131, %rd15130;
	shr.u64 	%rd15133, %rd15132, 32;
	and.b64  	%rd15134, %rd15110, 4294967295;
	mul.wide.u32 	%rd15135, %r12322, %r12320;
	add.s64 	%rd15136, %rd15133, %rd15134;
	add.s64 	%rd15137, %rd15136, %rd15135;
	shr.u64 	%rd15138, %rd15137, 32;
	and.b64  	%rd15139, %rd15113, 4294967295;
	mul.wide.u32 	%rd15140, %r12323, %r12320;
	add.s64 	%rd15141, %rd15138, %rd15139;
	add.s64 	%rd15142, %rd15141, %rd15140;
	shr.u64 	%rd15143, %rd15142, 32;
	and.b64  	%rd15144, %rd15116, 4294967295;
	mul.wide.u32 	%rd15145, %r12324, %r12320;
	add.s64 	%rd15146, %rd15143, %rd15144;
	add.s64 	%rd15147, %rd15146, %rd15145;
	shr.u64 	%rd15148, %rd15147, 32;
	and.b64  	%rd15149, %rd15119, 4294967295;
	mul.wide.u32 	%rd15150, %r12325, %r12320;
	add.s64 	%rd15151, %rd15148, %rd15149;
	add.s64 	%rd15152, %rd15151, %rd15150;
	shr.u64 	%rd15153, %rd15152, 32;
	mul.wide.u32 	%rd15154, %r12326, %r12320;
	add.s64 	%rd15155, %rd15153, %rd15120;
	add.s64 	%rd15156, %rd15155, %rd15154;
	shr.u64 	%rd15157, %rd15156, 32;
	and.b64  	%rd15158, %rd15127, 4294967295;
	add.s64 	%rd15159, %rd15103, %rd15158;
	shr.u64 	%rd15160, %rd15159, 32;
	and.b64  	%rd15161, %rd15132, 4294967295;
	add.s64 	%rd15162, %rd15160, %rd15161;
	add.s64 	%rd15163, %rd15162, %rd15130;
	shr.u64 	%rd15164, %rd15163, 32;
	and.b64  	%rd15165, %rd15137, 4294967295;
	mul.wide.u32 	%rd15166, %r12321, %r12321;
	add.s64 	%rd15167, %rd15164, %rd15165;
	add.s64 	%rd15168, %rd15167, %rd15166;
	shr.u64 	%rd15169, %rd15168, 32;
	and.b64  	%rd15170, %rd15142, 4294967295;
	mul.wide.u32 	%rd15171, %r12322, %r12321;
	add.s64 	%rd15172, %rd15169, %rd15170;
	add.s64 	%rd15173, %rd15172, %rd15171;
	shr.u64 	%rd15174, %rd15173, 32;
	and.b64  	%rd15175, %rd15147, 4294967295;
	mul.wide.u32 	%rd15176, %r12323, %r12321;
	add.s64 	%rd15177, %rd15174, %rd15175;
	add.s64 	%rd15178, %rd15177, %rd15176;
	shr.u64 	%rd15179, %rd15178, 32;
	and.b64  	%rd15180, %rd15152, 4294967295;
	mul.wide.u32 	%rd15181, %r12324, %r12321;
	add.s64 	%rd15182, %rd15179, %rd15180;
	add.s64 	%rd15183, %rd15182, %rd15181;
	shr.u64 	%rd15184, %rd15183, 32;
	and.b64  	%rd15185, %rd15156, 4294967295;
	mul.wide.u32 	%rd15186, %r12325, %r12321;
	add.s64 	%rd15187, %rd15184, %rd15185;
	add.s64 	%rd15188, %rd15187, %rd15186;
	shr.u64 	%rd15189, %rd15188, 32;
	mul.wide.u32 	%rd15190, %r12326, %r12321;
	add.s64 	%rd15191, %rd15189, %rd15157;
	add.s64 	%rd15192, %rd15191, %rd15190;
	shr.u64 	%rd15193, %rd15192, 32;
	and.b64  	%rd15194, %rd15163, 4294967295;
	add.s64 	%rd15195, %rd15106, %rd15194;
	shr.u64 	%rd15196, %rd15195, 32;
	and.b64  	%rd15197, %rd15168, 4294967295;
	add.s64 	%rd15198, %rd15196, %rd15197;
	add.s64 	%rd15199, %rd15198, %rd15135;
	shr.u64 	%rd15200, %rd15199, 32;
	and.b64  	%rd15201, %rd15173, 4294967295;
	add.s64 	%rd15202, %rd15200, %rd15201;
	add.s64 	%rd15203, %rd15202, %rd15171;
	shr.u64 	%rd15204, %rd15203, 32;
	and.b64  	%rd15205, %rd15178, 4294967295;
	mul.wide.u32 	%rd15206, %r12322, %r12322;
	add.s64 	%rd15207, %rd15204, %rd15205;
	add.s64 	%rd15208, %rd15207, %rd15206;
	shr.u64 	%rd15209, %rd15208, 32;
	and.b64  	%rd15210, %rd15183, 4294967295;
	mul.wide.u32 	%rd15211, %r12323, %r12322;
	add.s64 	%rd15212, %rd15209, %rd15210;
	add.s64 	%rd15213, %rd15212, %rd15211;
	shr.u64 	%rd15214, %rd15213, 32;
	and.b64  	%rd15215, %rd15188, 4294967295;
	mul.wide.u32 	%rd15216, %r12324, %r12322;
	add.s64 	%rd15217, %rd15214, %rd15215;
	add.s64 	%rd15218, %rd15217, %rd15216;
	shr.u64 	%rd15219, %rd15218, 32;
	and.b64  	%rd15220, %rd15192, 4294967295;
	mul.wide.u32 	%rd15221, %r12325, %r12322;
	add.s64 	%rd15222, %rd15219, %rd15220;
	add.s64 	%rd15223, %rd15222, %rd15221;
	shr.u64 	%rd15224, %rd15223, 32;
	mul.wide.u32 	%rd15225, %r12326, %r12322;
	add.s64 	%rd15226, %rd15224, %rd15193;
	add.s64 	%rd15227, %rd15226, %rd15225;
	shr.u64 	%rd15228, %rd15227, 32;
	and.b64  	%rd15229, %rd15199, 4294967295;
	add.s64 	%rd15230, %rd15109, %rd15229;
	shr.u64 	%rd15231, %rd15230, 32;
	and.b64  	%rd15232, %rd15203, 4294967295;
	add.s64 	%rd15233, %rd15231, %rd15232;
	add.s64 	%rd15234, %rd15233, %rd15140;
	shr.u64 	%rd15235, %rd15234, 32;
	and.b64  	%rd15236, %rd15208, 4294967295;
	add.s64 	%rd15237, %rd15235, %rd15236;
	add.s64 	%rd15238, %rd15237, %rd15176;
	shr.u64 	%rd15239, %rd15238, 32;
	and.b64  	%rd15240, %rd15213, 4294967295;
	add.s64 	%rd15241, %rd15239, %rd15240;
	add.s64 	%rd15242, %rd15241, %rd15211;
	shr.u64 	%rd15243, %rd15242, 32;
	and.b64  	%rd15244, %rd15218, 4294967295;
	mul.wide.u32 	%rd15245, %r12323, %r12323;
	add.s64 	%rd15246, %rd15243, %rd15244;
	add.s64 	%rd15247, %rd15246, %rd15245;
	shr.u64 	%rd15248, %rd15247, 32;
	and.b64  	%rd15249, %rd15223, 4294967295;
	mul.wide.u32 	%rd15250, %r12324, %r12323;
	add.s64 	%rd15251, %rd15248, %rd15249;
	add.s64 	%rd15252, %rd15251, %rd15250;
	shr.u64 	%rd15253, %rd15252, 32;
	and.b64  	%rd15254, %rd15227, 4294967295;
	mul.wide.u32 	%rd15255, %r12325, %r12323;
	add.s64 	%rd15256, %rd15253, %rd15254;
	add.s64 	%rd15257, %rd15256, %rd15255;
	shr.u64 	%rd15258, %rd15257, 32;
	mul.wide.u32 	%rd15259, %r12326, %r12323;
	add.s64 	%rd15260, %rd15258, %rd15228;
	add.s64 	%rd15261, %rd15260, %rd15259;
	shr.u64 	%rd15262, %rd15261, 32;
	and.b64  	%rd15263, %rd15234, 4294967295;
	add.s64 	%rd15264, %rd15112, %rd15263;
	shr.u64 	%rd15265, %rd15264, 32;
	and.b64  	%rd15266, %rd15238, 4294967295;
	add.s64 	%rd15267, %rd15265, %rd15266;
	add.s64 	%rd15268, %rd15267, %rd15145;
	shr.u64 	%rd15269, %rd15268, 32;
	and.b64  	%rd15270, %rd15242, 4294967295;
	add.s64 	%rd15271, %rd15269, %rd15270;
	add.s64 	%rd15272, %rd15271, %rd15181;
	shr.u64 	%rd15273, %rd15272, 32;
	and.b64  	%rd15274, %rd15247, 4294967295;
	add.s64 	%rd15275, %rd15273, %rd15274;
	add.s64 	%rd15276, %rd15275, %rd15216;
	shr.u64 	%rd15277, %rd15276, 32;
	and.b64  	%rd15278, %rd15252, 4294967295;
	add.s64 	%rd15279, %rd15277, %rd15278;
	add.s64 	%rd15280, %rd15279, %rd15250;
	shr.u64 	%rd15281, %rd15280, 32;
	and.b64  	%rd15282, %rd15257, 4294967295;
	mul.wide.u32 	%rd15283, %r12324, %r12324;
	add.s64 	%rd15284, %rd15281, %rd15282;
	add.s64 	%rd15285, %rd15284, %rd15283;
	shr.u64 	%rd15286, %rd15285, 32;
	and.b64  	%rd15287, %rd15261, 4294967295;
	mul.wide.u32 	%rd15288, %r12325, %r12324;
	add.s64 	%rd15289, %rd15286, %rd15287;
	add.s64 	%rd15290, %rd15289, %rd15288;
	shr.u64 	%rd15291, %rd15290, 32;
	mul.wide.u32 	%rd15292, %r12326, %r12324;
	add.s64 	%rd15293, %rd15291, %rd15262;
	add.s64 	%rd15294, %rd15293, %rd15292;
	shr.u64 	%rd15295, %rd15294, 32;
	and.b64  	%rd15296, %rd15268, 4294967295;
	add.s64 	%rd15297, %rd15115, %rd15296;
	shr.u64 	%rd15298, %rd15297, 32;
	and.b64  	%rd15299, %rd15272, 4294967295;
	add.s64 	%rd15300, %rd15298, %rd15299;
	add.s64 	%rd15301, %rd15300, %rd15150;
	shr.u64 	%rd15302, %rd15301, 32;
	and.b64  	%rd15303, %rd15276, 4294967295;
	add.s64 	%rd15304, %rd15302, %rd15303;
	add.s64 	%rd15305, %rd15304, %rd15186;
	shr.u64 	%rd15306, %rd15305, 32;
	and.b64  	%rd15307, %rd15280, 4294967295;
	add.s64 	%rd15308, %rd15306, %rd15307;
	add.s64 	%rd15309, %rd15308, %rd15221;
	shr.u64 	%rd15310, %rd15309, 32;
	and.b64  	%rd15311, %rd15285, 4294967295;
	add.s64 	%rd15312, %rd15310, %rd15311;
	add.s64 	%rd15313, %rd15312, %rd15255;
	shr.u64 	%rd15314, %rd15313, 32;
	and.b64  	%rd15315, %rd15290, 4294967295;
	add.s64 	%rd15316, %rd15314, %rd15315;
	add.s64 	%rd15317, %rd15316, %rd15288;
	shr.u64 	%rd15318, %rd15317, 32;
	and.b64  	%rd15319, %rd15294, 4294967295;
	mul.wide.u32 	%rd15320, %r12325, %r12325;
	add.s64 	%rd15321, %rd15318, %rd15319;
	add.s64 	%rd15322, %rd15321, %rd15320;
	shr.u64 	%rd15323, %rd15322, 32;
	mul.wide.u32 	%rd15324, %r12326, %r12325;
	add.s64 	%rd15325, %rd15323, %rd15295;
	add.s64 	%rd15326, %rd15325, %rd15324;
	shr.u64 	%rd15327, %rd15326, 32;
	and.b64  	%rd15328, %rd15301, 4294967295;
	add.s64 	%rd15329, %rd15118, %rd15328;
	shr.u64 	%rd15330, %rd15329, 32;
	and.b64  	%rd15331, %rd15305, 4294967295;
	add.s64 	%rd15332, %rd15330, %rd15331;
	add.s64 	%rd15333, %rd15332, %rd15154;
	shr.u64 	%rd15334, %rd15333, 32;
	and.b64  	%rd15335, %rd15309, 4294967295;
	add.s64 	%rd15336, %rd15334, %rd15335;
	add.s64 	%rd15337, %rd15336, %rd15190;
	shr.u64 	%rd15338, %rd15337, 32;
	and.b64  	%rd15339, %rd15313, 4294967295;
	add.s64 	%rd15340, %rd15338, %rd15339;
	add.s64 	%rd15341, %rd15340, %rd15225;
	shr.u64 	%rd15342, %rd15341, 32;
	and.b64  	%rd15343, %rd15317, 4294967295;
	add.s64 	%rd15344, %rd15342, %rd15343;
	add.s64 	%rd15345, %rd15344, %rd15259;
	shr.u64 	%rd15346, %rd15345, 32;
	and.b64  	%rd15347, %rd15322, 4294967295;
	add.s64 	%rd15348, %rd15346, %rd15347;
	add.s64 	%rd15349, %rd15348, %rd15292;
	shr.u64 	%rd15350, %rd15349, 32;
	and.b64  	%rd15351, %rd15326, 4294967295;
	add.s64 	%rd15352, %rd15350, %rd15351;
	add.s64 	%rd15353, %rd15352, %rd15324;
	shr.u64 	%rd15354, %rd15353, 32;
	mul.wide.u32 	%rd15355, %r12326, %r12326;
	add.s64 	%rd15356, %rd15354, %rd15327;
	add.s64 	%rd15357, %rd15356, %rd15355;
	shr.u64 	%rd15358, %rd15357, 32;
	{ .reg .b32 tmp; mov.b64 {tmp, %r9002}, %rd15357; }
	and.b64  	%rd15359, %rd15333, 4294967295;
	mul.lo.s64 	%rd15360, %rd15359, 977;
	and.b64  	%rd15361, %rd15098, 4294967293;
	and.b64  	%rd15362, %rd15360, 4294967295;
	add.s64 	%rd31375, %rd15362, %rd15361;
	shr.u64 	%rd15363, %rd15360, 32;
	shr.u64 	%rd15364, %rd31375, 32;
	add.s64 	%rd15365, %rd15364, %rd15363;
	and.b64  	%rd15366, %rd15337, 4294967295;
	mul.lo.s64 	%rd15367, %rd15366, 977;
	and.b64  	%rd15368, %rd15122, 4294967295;
	and.b64  	%rd15369, %rd15367, 4294967295;
	add.s64 	%rd15370, %rd15365, %rd15368;
	add.s64 	%rd15371, %rd15370, %rd15369;
	add.s64 	%rd31376, %rd15371, %rd15359;
	shr.u64 	%rd15372, %rd15367, 32;
	shr.u64 	%rd15373, %rd31376, 32;
	add.s64 	%rd15374, %rd15373, %rd15372;
	and.b64  	%rd15375, %rd15341, 4294967295;
	mul.lo.s64 	%rd15376, %rd15375, 977;
	and.b64  	%rd15377, %rd15159, 4294967295;
	and.b64  	%rd15378, %rd15376, 4294967295;
	add.s64 	%rd15379, %rd15374, %rd15377;
	add.s64 	%rd15380, %rd15379, %rd15378;
	add.s64 	%rd31377, %rd15380, %rd15366;
	shr.u64 	%rd15381, %rd15376, 32;
	shr.u64 	%rd15382, %rd31377, 32;
	add.s64 	%rd15383, %rd15382, %rd15381;
	and.b64  	%rd15384, %rd15345, 4294967295;
	mul.lo.s64 	%rd15385, %rd15384, 977;
	and.b64  	%rd15386, %rd15195, 4294967295;
	and.b64  	%rd15387, %rd15385, 4294967295;
	add.s64 	%rd15388, %rd15383, %rd15386;
	add.s64 	%rd15389, %rd15388, %rd15387;
	add.s64 	%rd31378, %rd15389, %rd15375;
	shr.u64 	%rd15390, %rd15385, 32;
	shr.u64 	%rd15391, %rd31378, 32;
	add.s64 	%rd15392, %rd15391, %rd15390;
	and.b64  	%rd15393, %rd15349, 4294967295;
	mul.lo.s64 	%rd15394, %rd15393, 977;
	and.b64  	%rd15395, %rd15230, 4294967295;
	and.b64  	%rd15396, %rd15394, 4294967295;
	add.s64 	%rd15397, %rd15392, %rd15395;
	add.s64 	%rd15398, %rd15397, %rd15396;
	add.s64 	%rd31379, %rd15398, %rd15384;
	shr.u64 	%rd15399, %rd15394, 32;
	shr.u64 	%rd15400, %rd31379, 32;
	add.s64 	%rd15401, %rd15400, %rd15399;
	and.b64  	%rd15402, %rd15353, 4294967295;
	mul.lo.s64 	%rd15403, %rd15402, 977;
	and.b64  	%rd15404, %rd15264, 4294967295;
	and.b64  	%rd15405, %rd15403, 4294967295;
	add.s64 	%rd15406, %rd15401, %rd15404;
	add.s64 	%rd15407, %rd15406, %rd15405;
	add.s64 	%rd31380, %rd15407, %rd15393;
	shr.u64 	%rd15408, %rd15403, 32;
	shr.u64 	%rd15409, %rd31380, 32;
	add.s64 	%rd15410, %rd15409, %rd15408;
	and.b64  	%rd15411, %rd15357, 4294967295;
	mul.lo.s64 	%rd15412, %rd15411, 977;
	and.b64  	%rd15413, %rd15297, 4294967295;
	and.b64  	%rd15414, %rd15412, 4294967295;
	add.s64 	%rd15415, %rd15410, %rd15413;
	add.s64 	%rd15416, %rd15415, %rd15414;
	add.s64 	%rd31381, %rd15416, %rd15402;
	shr.u64 	%rd15417, %rd15412, 32;
	shr.u64 	%rd15418, %rd31381, 32;
	add.s64 	%rd15419, %rd15418, %rd15417;
	mul.lo.s64 	%rd15420, %rd15358, 977;
	and.b64  	%rd15421, %rd15329, 4294967295;
	and.b64  	%rd15422, %rd15420, 4294967295;
	add.s64 	%rd15423, %rd15419, %rd15421;
	add.s64 	%rd15424, %rd15423, %rd15422;
	add.s64 	%rd31382, %rd15424, %rd15411;
	shr.u64 	%rd15425, %rd15420, 32;
	shr.u64 	%rd15426, %rd31382, 32;
	cvt.u32.u64 	%r9003, %rd15426;
	cvt.u32.u64 	%r9004, %rd15425;
	add.s32 	%r9005, %r9003, %r9004;
	add.s32 	%r2624, %r9005, %r9002;
	setp.eq.s32 	%p2395, %r2624, 0;
	mov.pred 	%p4448, 0;
	@%p2395 bra 	$L__BB3_1885;
	cvt.u64.u32 	%rd15427, %r2624;
	mul.wide.u32 	%rd15428, %r2624, 977;
	shr.u64 	%rd15429, %rd15428, 32;
	and.b64  	%rd15430, %rd31375, 4294967295;
	and.b64  	%rd15431, %rd15428, 4294967295;
	add.s64 	%rd31375, %rd15431, %rd15430;
	shr.u64 	%rd15432, %rd31375, 32;
	and.b64  	%rd15433, %rd31376, 4294967295;
	add.s64 	%rd15434, %rd15429, %rd15433;
	add.s64 	%rd15435, %rd15434, %rd15427;
	add.s64 	%rd31376, %rd15435, %rd15432;
	setp.lt.u64 	%p2397, %rd31376, 4294967296;
	@%p2397 bra 	$L__BB3_1885;
	shr.u64 	%rd15436, %rd31376, 32;
	and.b64  	%rd15437, %rd31377, 4294967295;
	add.s64 	%rd31377, %rd15436, %rd15437;
	setp.lt.u64 	%p2399, %rd31377, 4294967296;
	@%p2399 bra 	$L__BB3_1885;
	shr.u64 	%rd15438, %rd31377, 32;
	and.b64  	%rd15439, %rd31378, 4294967295;
	add.s64 	%rd31378, %rd15438, %rd15439;
	setp.lt.u64 	%p2401, %rd31378, 4294967296;
	@%p2401 bra 	$L__BB3_1885;
	shr.u64 	%rd15441, %rd31378, 32;
	and.b64  	%rd15442, %rd31379, 4294967295;
	add.s64 	%rd31379, %rd15441, %rd15442;
	setp.lt.u64 	%p2403, %rd31379, 4294967296;
	mov.b64 	%rd31378, 4294967296;
	@%p2403 bra 	$L__BB3_1885;
	shr.u64 	%rd15444, %rd31379, 32;
	and.b64  	%rd15445, %rd31380, 4294967295;
	add.s64 	%rd31380, %rd15444, %rd15445;
	setp.lt.u64 	%p2405, %rd31380, 4294967296;
	mov.b64 	%rd31378, 4294967296;
	mov.u64 	%rd31379, %rd31378;
	@%p2405 bra 	$L__BB3_1885;
	shr.u64 	%rd15447, %rd31380, 32;
	and.b64  	%rd15448, %rd31381, 4294967295;
	add.s64 	%rd31381, %rd15447, %rd15448;
	setp.lt.u64 	%p2407, %rd31381, 4294967296;
	mov.b64 	%rd31378, 4294967296;
	mov.u64 	%rd31380, %rd31378;
	@%p2407 bra 	$L__BB3_1885;
	shr.u64 	%rd15450, %rd31381, 32;
	and.b64  	%rd15451, %rd31382, 4294967295;
	add.s64 	%rd15452, %rd15450, %rd15451;
	setp.gt.u64 	%p4448, %rd15452, 4294967295;
	min.u64 	%rd31382, %rd15452, 4294967296;
	mov.b64 	%rd31378, 4294967296;
	mov.u64 	%rd31379, %rd31378;
	mov.u64 	%rd31381, %rd31378;
$L__BB3_1885:
	cvt.u32.u64 	%r12666, %rd31382;
	cvt.u32.u64 	%r12665, %rd31381;
	cvt.u32.u64 	%r12664, %rd31380;
	cvt.u32.u64 	%r12663, %rd31379;
	cvt.u32.u64 	%r12662, %rd31378;
	cvt.u32.u64 	%r12661, %rd31377;
	cvt.u32.u64 	%r12660, %rd31376;
	cvt.u32.u64 	%r12659, %rd31375;
	setp.lt.u32 	%p2408, %r8847, %r12666;
	or.pred  	%p2409, %p4448, %p2408;
	@%p2409 bra 	$L__BB3_1900;
	setp.gt.u32 	%p2410, %r8847, %r12666;
	@%p2410 bra 	$L__BB3_1901;
	setp.lt.u32 	%p2411, %r12232, %r12665;
	@%p2411 bra 	$L__BB3_1900;
	setp.gt.u32 	%p2412, %r12232, %r12665;
	@%p2412 bra 	$L__BB3_1901;
	setp.lt.u32 	%p2413, %r12231, %r12664;
	@%p2413 bra 	$L__BB3_1900;
	setp.gt.u32 	%p2414, %r12231, %r12664;
	@%p2414 bra 	$L__BB3_1901;
	setp.lt.u32 	%p2415, %r12230, %r12663;
	@%p2415 bra 	$L__BB3_1900;
	setp.gt.u32 	%p2416, %r12230, %r12663;
	@%p2416 bra 	$L__BB3_1901;
	setp.lt.u32 	%p2417, %r12229, %r12662;
	@%p2417 bra 	$L__BB3_1900;
	setp.gt.u32 	%p2418, %r12229, %r12662;
	@%p2418 bra 	$L__BB3_1901;
	setp.lt.u32 	%p2419, %r12264, %r12661;
	@%p2419 bra 	$L__BB3_1900;
	setp.gt.u32 	%p2420, %r12264, %r12661;
	@%p2420 bra 	$L__BB3_1901;
	setp.lt.u32 	%p2421, %r12263, %r12660;
	@%p2421 bra 	$L__BB3_1900;
	setp.gt.u32 	%p2422, %r12263, %r12660;
	@%p2422 bra 	$L__BB3_1901;
	setp.gt.u32 	%p2423, %r12312, %r12659;
	@%p2423 bra 	$L__BB3_1901;
$L__BB3_1900:
	// begin inline asm
	sub.cc.u32 %r12659, %r12659, %r2179;
	subc.cc.u32 %r12660, %r12660, %r60;
	subc.cc.u32 %r12661, %r12661, %r55;
	subc.cc.u32 %r12662, %r12662, %r59;
	subc.cc.u32 %r12663, %r12663, %r58;
	subc.cc.u32 %r12664, %r12664, %r57;
	subc.cc.u32 %r12665, %r12665, %r56;
	subc.u32 %r12666, %r12666, %r8847;
	
	// end inline asm
$L__BB3_1901:
	setp.gt.u32 	%p2424, %r12666, %r8847;
	@%p2424 bra 	$L__BB3_1916;
	setp.lt.u32 	%p2425, %r12666, %r8847;
	@%p2425 bra 	$L__BB3_1917;
	setp.gt.u32 	%p2426, %r12665, %r12232;
	@%p2426 bra 	$L__BB3_1916;
	setp.lt.u32 	%p2427, %r12665, %r12232;
	@%p2427 bra 	$L__BB3_1917;
	setp.gt.u32 	%p2428, %r12664, %r12231;
	@%p2428 bra 	$L__BB3_1916;
	setp.lt.u32 	%p2429, %r12664, %r12231;
	@%p2429 bra 	$L__BB3_1917;
	setp.gt.u32 	%p2430, %r12663, %r12230;
	@%p2430 bra 	$L__BB3_1916;
	setp.lt.u32 	%p2431, %r12663, %r12230;
	@%p2431 bra 	$L__BB3_1917;
	setp.gt.u32 	%p2432, %r12662, %r12229;
	@%p2432 bra 	$L__BB3_1916;
	setp.lt.u32 	%p2433, %r12662, %r12229;
	@%p2433 bra 	$L__BB3_1917;
	setp.gt.u32 	%p2434, %r12661, %r12264;
	@%p2434 bra 	$L__BB3_1916;
	setp.lt.u32 	%p2435, %r12661, %r12264;
	@%p2435 bra 	$L__BB3_1917;
	setp.gt.u32 	%p2436, %r12660, %r12263;
	@%p2436 bra 	$L__BB3_1916;
	setp.lt.u32 	%p2437, %r12660, %r12263;
	@%p2437 bra 	$L__BB3_1917;
	setp.lt.u32 	%p2438, %r12659, %r12312;
	@%p2438 bra 	$L__BB3_1917;
$L__BB3_1916:
	// begin inline asm
	sub.cc.u32 %r12659, %r12659, %r2179;
	subc.cc.u32 %r12660, %r12660, %r60;
	subc.cc.u32 %r12661, %r12661, %r55;
	subc.cc.u32 %r12662, %r12662, %r59;
	subc.cc.u32 %r12663, %r12663, %r58;
	subc.cc.u32 %r12664, %r12664, %r57;
	subc.cc.u32 %r12665, %r12665, %r56;
	subc.u32 %r12666, %r12666, %r8847;
	
	// end inline asm
$L__BB3_1917:
	mul.wide.u32 	%rd15454, %r12659, %r12461;
	shr.u64 	%rd15455, %rd15454, 32;
	mul.wide.u32 	%rd15456, %r12660, %r12461;
	add.s64 	%rd15457, %rd15455, %rd15456;
	shr.u64 	%rd15458, %rd15457, 32;
	mul.wide.u32 	%rd15459, %r12661, %r12461;
	add.s64 	%rd15460, %rd15458, %rd15459;
	shr.u64 	%rd15461, %rd15460, 32;
	mul.wide.u32 	%rd15462, %r12662, %r12461;
	add.s64 	%rd15463, %rd15461, %rd15462;
	shr.u64 	%rd15464, %rd15463, 32;
	mul.wide.u32 	%rd15465, %r12663, %r12461;
	add.s64 	%rd15466, %rd15464, %rd15465;
	shr.u64 	%rd15467, %rd15466, 32;
	mul.wide.u32 	%rd15468, %r12664, %r12461;
	add.s64 	%rd15469, %rd15467, %rd15468;
	shr.u64 	%rd15470, %rd15469, 32;
	mul.wide.u32 	%rd15471, %r12665, %r12461;
	add.s64 	%rd15472, %rd15470, %rd15471;
	shr.u64 	%rd15473, %rd15472, 32;
	mul.wide.u32 	%rd15474, %r12666, %r12461;
	add.s64 	%rd15475, %rd15473, %rd15474;
	shr.u64 	%rd15476, %rd15475, 32;
	and.b64  	%rd15477, %rd15457, 4294967295;
	mul.wide.u32 	%rd15478, %r12659, %r12462;
	add.s64 	%rd15479, %rd15478, %rd15477;
	shr.u64 	%rd15480, %rd15479, 32;
	and.b64  	%rd15481, %rd15460, 4294967295;
	mul.wide.u32 	%rd15482, %r12660, %r12462;
	add.s64 	%rd15483, %rd15480, %rd15481;
	add.s64 	%rd15484, %rd15483, %rd15482;
	shr.u64 	%rd15485, %rd15484, 32;
	and.b64  	%rd15486, %rd15463, 4294967295;
	mul.wide.u32 	%rd15487, %r12661, %r12462;
	add.s64 	%rd15488, %rd15485, %rd15486;
	add.s64 	%rd15489, %rd15488, %rd15487;
	shr.u64 	%rd15490, %rd15489, 32;
	and.b64  	%rd15491, %rd15466, 4294967295;
	mul.wide.u32 	%rd15492, %r12662, %r12462;
	add.s64 	%rd15493, %rd15490, %rd15491;
	add.s64 	%rd15494, %rd15493, %rd15492;
	shr.u64 	%rd15495, %rd15494, 32;
	and.b64  	%rd15496, %rd15469, 4294967295;
	mul.wide.u32 	%rd15497, %r12663, %r12462;
	add.s64 	%rd15498, %rd15495, %rd15496;
	add.s64 	%rd15499, %rd15498, %rd15497;
	shr.u64 	%rd15500, %rd15499, 32;
	and.b64  	%rd15501, %rd15472, 4294967295;
	mul.wide.u32 	%rd15502, %r12664, %r12462;
	add.s64 	%rd15503, %rd15500, %rd15501;
	add.s64 	%rd15504, %rd15503, %rd15502;
	shr.u64 	%rd15505, %rd15504, 32;
	and.b64  	%rd15506, %rd15475, 4294967295;
	mul.wide.u32 	%rd15507, %r12665, %r12462;
	add.s64 	%rd15508, %rd15505, %rd15506;
	add.s64 	%rd15509, %rd15508, %rd15507;
	shr.u64 	%rd15510, %rd15509, 32;
	mul.wide.u32 	%rd15511, %r12666, %r12462;
	add.s64 	%rd15512, %rd15510, %rd15476;
	add.s64 	%rd15513, %rd15512, %rd15511;
	shr.u64 	%rd15514, %rd15513, 32;
	and.b64  	%rd15515, %rd15484, 4294967295;
	mul.wide.u32 	%rd15516, %r12659, %r12463;
	add.s64 	%rd15517, %rd15516, %rd15515;
	shr.u64 	%rd15518, %rd15517, 32;
	and.b64  	%rd15519, %rd15489, 4294967295;
	mul.wide.u32 	%rd15520, %r12660, %r12463;
	add.s64 	%rd15521, %rd15518, %rd15519;
	add.s64 	%rd15522, %rd15521, %rd15520;
	shr.u64 	%rd15523, %rd15522, 32;
	and.b64  	%rd15524, %rd15494, 4294967295;
	mul.wide.u32 	%rd15525, %r12661, %r12463;
	add.s64 	%rd15526, %rd15523, %rd15524;
	add.s64 	%rd15527, %rd15526, %rd15525;
	shr.u64 	%rd15528, %rd15527, 32;
	and.b64  	%rd15529, %rd15499, 4294967295;
	mul.wide.u32 	%rd15530, %r12662, %r12463;
	add.s64 	%rd15531, %rd15528, %rd15529;
	add.s64 	%rd15532, %rd15531, %rd15530;
	shr.u64 	%rd15533, %rd15532, 32;
	and.b64  	%rd15534, %rd15504, 4294967295;
	mul.wide.u32 	%rd15535, %r12663, %r12463;
	add.s64 	%rd15536, %rd15533, %rd15534;
	add.s64 	%rd15537, %rd15536, %rd15535;
	shr.u64 	%rd15538, %rd15537, 32;
	and.b64  	%rd15539, %rd15509, 4294967295;
	mul.wide.u32 	%rd15540, %r12664, %r12463;
	add.s64 	%rd15541, %rd15538, %rd15539;
	add.s64 	%rd15542, %rd15541, %rd15540;
	shr.u64 	%rd15543, %rd15542, 32;
	and.b64  	%rd15544, %rd15513, 4294967295;
	mul.wide.u32 	%rd15545, %r12665, %r12463;
	add.s64 	%rd15546, %rd15543, %rd15544;
	add.s64 	%rd15547, %rd15546, %rd15545;
	shr.u64 	%rd15548, %rd15547, 32;
	mul.wide.u32 	%rd15549, %r12666, %r12463;
	add.s64 	%rd15550, %rd15548, %rd15514;
	add.s64 	%rd15551, %rd15550, %rd15549;
	shr.u64 	%rd15552, %rd15551, 32;
	and.b64  	%rd15553, %rd15522, 4294967295;
	mul.wide.u32 	%rd15554, %r12659, %r12464;
	add.s64 	%rd15555, %rd15554, %rd15553;
	shr.u64 	%rd15556, %rd15555, 32;
	and.b64  	%rd15557, %rd15527, 4294967295;
	mul.wide.u32 	%rd15558, %r12660, %r12464;
	add.s64 	%rd15559, %rd15556, %rd15557;
	add.s64 	%rd15560, %rd15559, %rd15558;
	shr.u64 	%rd15561, %rd15560, 32;
	and.b64  	%rd15562, %rd15532, 4294967295;
	mul.wide.u32 	%rd15563, %r12661, %r12464;
	add.s64 	%rd15564, %rd15561, %rd15562;
	add.s64 	%rd15565, %rd15564, %rd15563;
	shr.u64 	%rd15566, %rd15565, 32;
	and.b64  	%rd15567, %rd15537, 4294967295;
	mul.wide.u32 	%rd15568, %r12662, %r12464;
	add.s64 	%rd15569, %rd15566, %rd15567;
	add.s64 	%rd15570, %rd15569, %rd15568;
	shr.u64 	%rd15571, %rd15570, 32;
	and.b64  	%rd15572, %rd15542, 4294967295;
	mul.wide.u32 	%rd15573, %r12663, %r12464;
	add.s64 	%rd15574, %rd15571, %rd15572;
	add.s64 	%rd15575, %rd15574, %rd15573;
	shr.u64 	%rd15576, %rd15575, 32;
	and.b64  	%rd15577, %rd15547, 4294967295;
	mul.wide.u32 	%rd15578, %r12664, %r12464;
	add.s64 	%rd15579, %rd15576, %rd15577;
	add.s64 	%rd15580, %rd15579, %rd15578;
	shr.u64 	%rd15581, %rd15580, 32;
	and.b64  	%rd15582, %rd15551, 4294967295;
	mul.wide.u32 	%rd15583, %r12665, %r12464;
	add.s64 	%rd15584, %rd15581, %rd15582;
	add.s64 	%rd15585, %rd15584, %rd15583;
	shr.u64 	%rd15586, %rd15585, 32;
	mul.wide.u32 	%rd15587, %r12666, %r12464;
	add.s64 	%rd15588, %rd15586, %rd15552;
	add.s64 	%rd15589, %rd15588, %rd15587;
	shr.u64 	%rd15590, %rd15589, 32;
	and.b64  	%rd15591, %rd15560, 4294967295;
	mul.wide.u32 	%rd15592, %r12659, %r12465;
	add.s64 	%rd15593, %rd15592, %rd15591;
	shr.u64 	%rd15594, %rd15593, 32;
	and.b64  	%rd15595, %rd15565, 4294967295;
	mul.wide.u32 	%rd15596, %r12660, %r12465;
	add.s64 	%rd15597, %rd15594, %rd15595;
	add.s64 	%rd15598, %rd15597, %rd15596;
	shr.u64 	%rd15599, %rd15598, 32;
	and.b64  	%rd15600, %rd15570, 4294967295;
	mul.wide.u32 	%rd15601, %r12661, %r12465;
	add.s64 	%rd15602, %rd15599, %rd15600;
	add.s64 	%rd15603, %rd15602, %rd15601;
	shr.u64 	%rd15604, %rd15603, 32;
	and.b64  	%rd15605, %rd15575, 4294967295;
	mul.wide.u32 	%rd15606, %r12662, %r12465;
	add.s64 	%rd15607, %rd15604, %rd15605;
	add.s64 	%rd15608, %rd15607, %rd15606;
	shr.u64 	%rd15609, %rd15608, 32;
	and.b64  	%rd15610, %rd15580, 4294967295;
	mul.wide.u32 	%rd15611, %r12663, %r12465;
	add.s64 	%rd15612, %rd15609, %rd15610;
	add.s64 	%rd15613, %rd15612, %rd15611;
	shr.u64 	%rd15614, %rd15613, 32;
	and.b64  	%rd15615, %rd15585, 4294967295;
	mul.wide.u32 	%rd15616, %r12664, %r12465;
	add.s64 	%rd15617, %rd15614, %rd15615;
	add.s64 	%rd15618, %rd15617, %rd15616;
	shr.u64 	%rd15619, %rd15618, 32;
	and.b64  	%rd15620, %rd15589, 4294967295;
	mul.wide.u32 	%rd15621, %r12665, %r12465;
	add.s64 	%rd15622, %rd15619, %rd15620;
	add.s64 	%rd15623, %rd15622, %rd15621;
	shr.u64 	%rd15624, %rd15623, 32;
	mul.wide.u32 	%rd15625, %r12666, %r12465;
	add.s64 	%rd15626, %rd15624, %rd15590;
	add.s64 	%rd15627, %rd15626, %rd15625;
	shr.u64 	%rd15628, %rd15627, 32;
	and.b64  	%rd15629, %rd15598, 4294967295;
	mul.wide.u32 	%rd15630, %r12659, %r12466;
	add.s64 	%rd15631, %rd15630, %rd15629;
	shr.u64 	%rd15632, %rd15631, 32;
	and.b64  	%rd15633, %rd15603, 4294967295;
	mul.wide.u32 	%rd15634, %r12660, %r12466;
	add.s64 	%rd15635, %rd15632, %rd15633;
	add.s64 	%rd15636, %rd15635, %rd15634;
	shr.u64 	%rd15637, %rd15636, 32;
	and.b64  	%rd15638, %rd15608, 4294967295;
	mul.wide.u32 	%rd15639, %r12661, %r12466;
	add.s64 	%rd15640, %rd15637, %rd15638;
	add.s64 	%rd15641, %rd15640, %rd15639;
	shr.u64 	%rd15642, %rd15641, 32;
	and.b64  	%rd15643, %rd15613, 4294967295;
	mul.wide.u32 	%rd15644, %r12662, %r12466;
	add.s64 	%rd15645, %rd15642, %rd15643;
	add.s64 	%rd15646, %rd15645, %rd15644;
	shr.u64 	%rd15647, %rd15646, 32;
	and.b64  	%rd15648, %rd15618, 4294967295;
	mul.wide.u32 	%rd15649, %r12663, %r12466;
	add.s64 	%rd15650, %rd15647, %rd15648;
	add.s64 	%rd15651, %rd15650, %rd15649;
	shr.u64 	%rd15652, %rd15651, 32;
	and.b64  	%rd15653, %rd15623, 4294967295;
	mul.wide.u32 	%rd15654, %r12664, %r12466;
	add.s64 	%rd15655, %rd15652, %rd15653;
	add.s64 	%rd15656, %rd15655, %rd15654;
	shr.u64 	%rd15657, %rd15656, 32;
	and.b64  	%rd15658, %rd15627, 4294967295;
	mul.wide.u32 	%rd15659, %r12665, %r12466;
	add.s64 	%rd15660, %rd15657, %rd15658;
	add.s64 	%rd15661, %rd15660, %rd15659;
	shr.u64 	%rd15662, %rd15661, 32;
	mul.wide.u32 	%rd15663, %r12666, %r12466;
	add.s64 	%rd15664, %rd15662, %rd15628;
	add.s64 	%rd15665, %rd15664, %rd15663;
	shr.u64 	%rd15666, %rd15665, 32;
	and.b64  	%rd15667, %rd15636, 4294967295;
	mul.wide.u32 	%rd15668, %r12659, %r12467;
	add.s64 	%rd15669, %rd15668, %rd15667;
	shr.u64 	%rd15670, %rd15669, 32;
	and.b64  	%rd15671, %rd15641, 4294967295;
	mul.wide.u32 	%rd15672, %r12660, %r12467;
	add.s64 	%rd15673, %rd15670, %rd15671;
	add.s64 	%rd15674, %rd15673, %rd15672;
	shr.u64 	%rd15675, %rd15674, 32;
	and.b64  	%rd15676, %rd15646, 4294967295;
	mul.wide.u32 	%rd15677, %r12661, %r12467;
	add.s64 	%rd15678, %rd15675, %rd15676;
	add.s64 	%rd15679, %rd15678, %rd15677;
	shr.u64 	%rd15680, %rd15679, 32;
	and.b64  	%rd15681, %rd15651, 4294967295;
	mul.wide.u32 	%rd15682, %r12662, %r12467;
	add.s64 	%rd15683, %rd15680, %rd15681;
	add.s64 	%rd15684, %rd15683, %rd15682;
	shr.u64 	%rd15685, %rd15684, 32;
	and.b64  	%rd15686, %rd15656, 4294967295;
	mul.wide.u32 	%rd15687, %r12663, %r12467;
	add.s64 	%rd15688, %rd15685, %rd15686;
	add.s64 	%rd15689, %rd15688, %rd15687;
	shr.u64 	%rd15690, %rd15689, 32;
	and.b64  	%rd15691, %rd15661, 4294967295;
	mul.wide.u32 	%rd15692, %r12664, %r12467;
	add.s64 	%rd15693, %rd15690, %rd15691;
	add.s64 	%rd15694, %rd15693, %rd15692;
	shr.u64 	%rd15695, %rd15694, 32;
	and.b64  	%rd15696, %rd15665, 4294967295;
	mul.wide.u32 	%rd15697, %r12665, %r12467;
	add.s64 	%rd15698, %rd15695, %rd15696;
	add.s64 	%rd15699, %rd15698, %rd15697;
	shr.u64 	%rd15700, %rd15699, 32;
	mul.wide.u32 	%rd15701, %r12666, %r12467;
	add.s64 	%rd15702, %rd15700, %rd15666;
	add.s64 	%rd15703, %rd15702, %rd15701;
	shr.u64 	%rd15704, %rd15703, 32;
	and.b64  	%rd15705, %rd15674, 4294967295;
	mul.wide.u32 	%rd15706, %r12659, %r12468;
	add.s64 	%rd15707, %rd15706, %rd15705;
	shr.u64 	%rd15708, %rd15707, 32;
	and.b64  	%rd15709, %rd15679, 4294967295;
	mul.wide.u32 	%rd15710, %r12660, %r12468;
	add.s64 	%rd15711, %rd15708, %rd15709;
	add.s64 	%rd15712, %rd15711, %rd15710;
	shr.u64 	%rd15713, %rd15712, 32;
	and.b64  	%rd15714, %rd15684, 4294967295;
	mul.wide.u32 	%rd15715, %r12661, %r12468;
	add.s64 	%rd15716, %rd15713, %rd15714;
	add.s64 	%rd15717, %rd15716, %rd15715;
	shr.u64 	%rd15718, %rd15717, 32;
	and.b64  	%rd15719, %rd15689, 4294967295;
	mul.wide.u32 	%rd15720, %r12662, %r12468;
	add.s64 	%rd15721, %rd15718, %rd15719;
	add.s64 	%rd15722, %rd15721, %rd15720;
	shr.u64 	%rd15723, %rd15722, 32;
	and.b64  	%rd15724, %rd15694, 4294967295;
	mul.wide.u32 	%rd15725, %r12663, %r12468;
	add.s64 	%rd15726, %rd15723, %rd15724;
	add.s64 	%rd15727, %rd15726, %rd15725;
	shr.u64 	%rd15728, %rd15727, 32;
	and.b64  	%rd15729, %rd15699, 4294967295;
	mul.wide.u32 	%rd15730, %r12664, %r12468;
	add.s64 	%rd15731, %rd15728, %rd15729;
	add.s64 	%rd15732, %rd15731, %rd15730;
	shr.u64 	%rd15733, %rd15732, 32;
	and.b64  	%rd15734, %rd15703, 4294967295;
	mul.wide.u32 	%rd15735, %r12665, %r12468;
	add.s64 	%rd15736, %rd15733, %rd15734;
	add.s64 	%rd15737, %rd15736, %rd15735;
	shr.u64 	%rd15738, %rd15737, 32;
	mul.wide.u32 	%rd15739, %r12666, %r12468;
	add.s64 	%rd15740, %rd15738, %rd15704;
	add.s64 	%rd15741, %rd15740, %rd15739;
	shr.u64 	%rd15742, %rd15741, 32;
	{ .reg .b32 tmp; mov.b64 {tmp, %r9055}, %rd15741; }
	and.b64  	%rd15743, %rd15712, 4294967295;
	mul.lo.s64 	%rd15744, %rd15743, 977;
	and.b64  	%rd15745, %rd15454, 4294967295;
	and.b64  	%rd15746, %rd15744, 4294967295;
	add.s64 	%rd31383, %rd15746, %rd15745;
	shr.u64 	%rd15747, %rd15744, 32;
	shr.u64 	%rd15748, %rd31383, 32;
	add.s64 	%rd15749, %rd15748, %rd15747;
	and.b64  	%rd15750, %rd15717, 4294967295;
	mul.lo.s64 	%rd15751, %rd15750, 977;
	and.b64  	%rd15752, %rd15479, 4294967295;
	and.b64  	%rd15753, %rd15751, 4294967295;
	add.s64 	%rd15754, %rd15749, %rd15752;
	add.s64 	%rd15755, %rd15754, %rd15753;
	add.s64 	%rd31384, %rd15755, %rd15743;
	shr.u64 	%rd15756, %rd15751, 32;
	shr.u64 	%rd15757, %rd31384, 32;
	add.s64 	%rd15758, %rd15757, %rd15756;
	and.b64  	%rd15759, %rd15722, 4294967295;
	mul.lo.s64 	%rd15760, %rd15759, 977;
	and.b64  	%rd15761, %rd15517, 4294967295;
	and.b64  	%rd15762, %rd15760, 4294967295;
	add.s64 	%rd15763, %rd15758, %rd15761;
	add.s64 	%rd15764, %rd15763, %rd15762;
	add.s64 	%rd31385, %rd15764, %rd15750;
	shr.u64 	%rd15765, %rd15760, 32;
	shr.u64 	%rd15766, %rd31385, 32;
	add.s64 	%rd15767, %rd15766, %rd15765;
	and.b64  	%rd15768, %rd15727, 4294967295;
	mul.lo.s64 	%rd15769, %rd15768, 977;
	and.b64  	%rd15770, %rd15555, 4294967295;
	and.b64  	%rd15771, %rd15769, 4294967295;
	add.s64 	%rd15772, %rd15767, %rd15770;
	add.s64 	%rd15773, %rd15772, %rd15771;
	add.s64 	%rd31386, %rd15773, %rd15759;
	shr.u64 	%rd15774, %rd15769, 32;
	shr.u64 	%rd15775, %rd31386, 32;
	add.s64 	%rd15776, %rd15775, %rd15774;
	and.b64  	%rd15777, %rd15732, 4294967295;
	mul.lo.s64 	%rd15778, %rd15777, 977;
	and.b64  	%rd15779, %rd15593, 4294967295;
	and.b64  	%rd15780, %rd15778, 4294967295;
	add.s64 	%rd15781, %rd15776, %rd15779;
	add.s64 	%rd15782, %rd15781, %rd15780;
	add.s64 	%rd31387, %rd15782, %rd15768;
	shr.u64 	%rd15783, %rd15778, 32;
	shr.u64 	%rd15784, %rd31387, 32;
	add.s64 	%rd15785, %rd15784, %rd15783;
	and.b64  	%rd15786, %rd15737, 4294967295;
	mul.lo.s64 	%rd15787, %rd15786, 977;
	and.b64  	%rd15788, %rd15631, 4294967295;
	and.b64  	%rd15789, %rd15787, 4294967295;
	add.s64 	%rd15790, %rd15785, %rd15788;
	add.s64 	%rd15791, %rd15790, %rd15789;
	add.s64 	%rd31388, %rd15791, %rd15777;
	shr.u64 	%rd15792, %rd15787, 32;
	shr.u64 	%rd15793, %rd31388, 32;
	add.s64 	%rd15794, %rd15793, %rd15792;
	and.b64  	%rd15795, %rd15741, 4294967295;
	mul.lo.s64 	%rd15796, %rd15795, 977;
	and.b64  	%rd15797, %rd15669, 4294967295;
	and.b64  	%rd15798, %rd15796, 4294967295;
	add.s64 	%rd15799, %rd15794, %rd15797;
	add.s64 	%rd15800, %rd15799, %rd15798;
	add.s64 	%rd31389, %rd15800, %rd15786;
	shr.u64 	%rd15801, %rd15796, 32;
	shr.u64 	%rd15802, %rd31389, 32;
	add.s64 	%rd15803, %rd15802, %rd15801;
	mul.lo.s64 	%rd15804, %rd15742, 977;
	and.b64  	%rd15805, %rd15707, 4294967295;
	and.b64  	%rd15806, %rd15804, 4294967295;
	add.s64 	%rd15807, %rd15803, %rd15805;
	add.s64 	%rd15808, %rd15807, %rd15806;
	add.s64 	%rd31390, %rd15808, %rd15795;
	shr.u64 	%rd15809, %rd15804, 32;
	shr.u64 	%rd15810, %rd31390, 32;
	cvt.u32.u64 	%r9056, %rd15810;
	cvt.u32.u64 	%r9057, %rd15809;
	add.s32 	%r9058, %r9056, %r9057;
	add.s32 	%r2855, %r9058, %r9055;
	setp.eq.s32 	%p2440, %r2855, 0;
	mov.pred 	%p4449, 0;
	@%p2440 bra 	$L__BB3_1925;
	cvt.u64.u32 	%rd15811, %r2855;
	mul.wide.u32 	%rd15812, %r2855, 977;
	shr.u64 	%rd15813, %rd15812, 32;
	and.b64  	%rd15814, %rd31383, 4294967295;
	and.b64  	%rd15815, %rd15812, 4294967295;
	add.s64 	%rd31383, %rd15815, %rd15814;
	shr.u64 	%rd15816, %rd31383, 32;
	and.b64  	%rd15817, %rd31384, 4294967295;
	add.s64 	%rd15818, %rd15813, %rd15817;
	add.s64 	%rd15819, %rd15818, %rd15811;
	add.s64 	%rd31384, %rd15819, %rd15816;
	setp.lt.u64 	%p2442, %rd31384, 4294967296;
	@%p2442 bra 	$L__BB3_1925;
	shr.u64 	%rd15820, %rd31384, 32;
	and.b64  	%rd15821, %rd31385, 4294967295;
	add.s64 	%rd31385, %rd15820, %rd15821;
	setp.lt.u64 	%p2444, %rd31385, 4294967296;
	@%p2444 bra 	$L__BB3_1925;
	shr.u64 	%rd15822, %rd31385, 32;
	and.b64  	%rd15823, %rd31386, 4294967295;
	add.s64 	%rd31386, %rd15822, %rd15823;
	setp.lt.u64 	%p2446, %rd31386, 4294967296;
	@%p2446 bra 	$L__BB3_1925;
	shr.u64 	%rd15825, %rd31386, 32;
	and.b64  	%rd15826, %rd31387, 4294967295;
	add.s64 	%rd31387, %rd15825, %rd15826;
	setp.lt.u64 	%p2448, %rd31387, 4294967296;
	mov.b64 	%rd31386, 4294967296;
	@%p2448 bra 	$L__BB3_1925;
	shr.u64 	%rd15828, %rd31387, 32;
	and.b64  	%rd15829, %rd31388, 4294967295;
	add.s64 	%rd31388, %rd15828, %rd15829;
	setp.lt.u64 	%p2450, %rd31388, 4294967296;
	mov.b64 	%rd31386, 4294967296;
	mov.u64 	%rd31387, %rd31386;
	@%p2450 bra 	$L__BB3_1925;
	shr.u64 	%rd15831, %rd31388, 32;
	and.b64  	%rd15832, %rd31389, 4294967295;
	add.s64 	%rd31389, %rd15831, %rd15832;
	setp.lt.u64 	%p2452, %rd31389, 4294967296;
	mov.b64 	%rd31386, 4294967296;
	mov.u64 	%rd31388, %rd31386;
	@%p2452 bra 	$L__BB3_1925;
	shr.u64 	%rd15834, %rd31389, 32;
	and.b64  	%rd15835, %rd31390, 4294967295;
	add.s64 	%rd15836, %rd15834, %rd15835;
	setp.gt.u64 	%p4449, %rd15836, 4294967295;
	min.u64 	%rd31390, %rd15836, 4294967296;
	mov.b64 	%rd31386, 4294967296;
	mov.u64 	%rd31387, %rd31386;
	mov.u64 	%rd31389, %rd31386;
$L__BB3_1925:
	ld.const.u32 	%r2856, [const_p+24];
	ld.const.u32 	%r2857, [const_p+20];
	ld.const.u32 	%r2858, [const_p+16];
	ld.const.u32 	%r2859, [const_p+12];
	ld.const.u32 	%r2860, [const_p+8];
	cvt.u32.u64 	%r12910, %rd31390;
	cvt.u32.u64 	%r12909, %rd31389;
	cvt.u32.u64 	%r12908, %rd31388;
	cvt.u32.u64 	%r12907, %rd31387;
	cvt.u32.u64 	%r12906, %rd31386;
	cvt.u32.u64 	%r12905, %rd31385;
	cvt.u32.u64 	%r12904, %rd31384;
	cvt.u32.u64 	%r12903, %rd31383;
	setp.lt.u32 	%p2453, %r8847, %r12910;
	or.pred  	%p2454, %p4449, %p2453;
	@%p2454 bra 	$L__BB3_1940;
	setp.gt.u32 	%p2455, %r8847, %r12910;
	@%p2455 bra 	$L__BB3_1941;
	setp.lt.u32 	%p2456, %r2856, %r12909;
	mov.u32 	%r12232, %r2856;
	@%p2456 bra 	$L__BB3_1940;
	setp.gt.u32 	%p2457, %r2856, %r12909;
	mov.u32 	%r12232, %r2856;
	@%p2457 bra 	$L__BB3_1941;
	setp.lt.u32 	%p2458, %r2857, %r12908;
	mov.u32 	%r12231, %r2857;
	mov.u32 	%r12232, %r2856;
	@%p2458 bra 	$L__BB3_1940;
	setp.gt.u32 	%p2459, %r2857, %r12908;
	mov.u32 	%r12231, %r2857;
	mov.u32 	%r12232, %r2856;
	@%p2459 bra 	$L__BB3_1941;
	setp.lt.u32 	%p2460, %r2858, %r12907;
	mov.u32 	%r12230, %r2858;
	mov.u32 	%r12231, %r2857;
	mov.u32 	%r12232, %r2856;
	@%p2460 bra 	$L__BB3_1940;
	setp.gt.u32 	%p2461, %r2858, %r12907;
	mov.u32 	%r12230, %r2858;
	mov.u32 	%r12231, %r2857;
	mov.u32 	%r12232, %r2856;
	@%p2461 bra 	$L__BB3_1941;
	setp.lt.u32 	%p2462, %r2859, %r12906;
	mov.u32 	%r12229, %r2859;
	mov.u32 	%r12230, %r2858;
	mov.u32 	%r12231, %r2857;
	mov.u32 	%r12232, %r2856;
	@%p2462 bra 	$L__BB3_1940;
	setp.gt.u32 	%p2463, %r2859, %r12906;
	mov.u32 	%r12229, %r2859;
	mov.u32 	%r12230, %r2858;
	mov.u32 	%r12231, %r2857;
	mov.u32 	%r12232, %r2856;
	@%p2463 bra 	$L__BB3_1941;
	setp.lt.u32 	%p2464, %r2860, %r12905;
	mov.u32 	%r12264, %r2860;
	mov.u32 	%r12229, %r2859;
	mov.u32 	%r12230, %r2858;
	mov.u32 	%r12231, %r2857;
	mov.u32 	%r12232, %r2856;
	@%p2464 bra 	$L__BB3_1940;
	setp.gt.u32 	%p2465, %r2860, %r12905;
	mov.u32 	%r12264, %r2860;
	mov.u32 	%r12229, %r2859;
	mov.u32 	%r12230, %r2858;
	mov.u32 	%r12231, %r2857;
	mov.u32 	%r12232, %r2856;
	@%p2465 bra 	$L__BB3_1941;
	setp.lt.u32 	%p2466, %r12263, %r12904;
	mov.u32 	%r12264, %r2860;
	mov.u32 	%r12229, %r2859;
	mov.u32 	%r12230, %r2858;
	mov.u32 	%r12231, %r2857;
	mov.u32 	%r12232, %r2856;
	@%p2466 bra 	$L__BB3_1940;
	setp.gt.u32 	%p2467, %r12263, %r12904;
	mov.u32 	%r12264, %r2860;
	mov.u32 	%r12229, %r2859;
	mov.u32 	%r12230, %r2858;
	mov.u32 	%r12231, %r2857;
	mov.u32 	%r12232, %r2856;
	@%p2467 bra 	$L__BB3_1941;
	setp.gt.u32 	%p2468, %r12312, %r12903;
	mov.u32 	%r12264, %r2860;
	mov.u32 	%r12229, %r2859;
	mov.u32 	%r12230, %r2858;
	mov.u32 	%r12231, %r2857;
	mov.u32 	%r12232, %r2856;
	@%p2468 bra 	$L__BB3_1941;
$L__BB3_1940:
	// begin inline asm
	sub.cc.u32 %r12903, %r12903, %r2179;
	subc.cc.u32 %r12904, %r12904, %r60;
	subc.cc.u32 %r12905, %r12905, %r2860;
	subc.cc.u32 %r12906, %r12906, %r2859;
	subc.cc.u32 %r12907, %r12907, %r2858;
	subc.cc.u32 %r12908, %r12908, %r2857;
	subc.cc.u32 %r12909, %r12909, %r2856;
	subc.u32 %r12910, %r12910, %r8847;
	
	// end inline asm
$L__BB3_1941:
	setp.gt.u32 	%p2469, %r12910, %r8847;
	@%p2469 bra 	$L__BB3_1956;
	setp.lt.u32 	%p2470, %r12910, %r8847;
	@%p2470 bra 	$L__BB3_1957;
	setp.gt.u32 	%p2471, %r12909, %r2856;
	mov.u32 	%r12232, %r2856;
	@%p2471 bra 	$L__BB3_1956;
	setp.lt.u32 	%p2472, %r12909, %r2856;
	mov.u32 	%r12232, %r2856;
	@%p2472 bra 	$L__BB3_1957;
	setp.gt.u32 	%p2473, %r12908, %r2857;
	mov.u32 	%r12231, %r2857;
	mov.u32 	%r12232, %r2856;
	@%p2473 bra 	$L__BB3_1956;
	setp.lt.u32 	%p2474, %r12908, %r2857;
	mov.u32 	%r12231, %r2857;
	mov.u32 	%r12232, %r2856;
	@%p2474 bra 	$L__BB3_1957;
	setp.gt.u32 	%p2475, %r12907, %r2858;
	mov.u32 	%r12230, %r2858;
	mov.u32 	%r12231, %r2857;
	mov.u32 	%r12232, %r2856;
	@%p2475 bra 	$L__BB3_1956;
	setp.lt.u32 	%p2476, %r12907, %r2858;
	mov.u32 	%r12230, %r2858;
	mov.u32 	%r12231, %r2857;
	mov.u32 	%r12232, %r2856;
	@%p2476 bra 	$L__BB3_1957;
	setp.gt.u32 	%p2477, %r12906, %r2859;
	mov.u32 	%r12229, %r2859;
	mov.u32 	%r12230, %r2858;
	mov.u32 	%r12231, %r2857;
	mov.u32 	%r12232, %r2856;
	@%p2477 bra 	$L__BB3_1956;
	setp.lt.u32 	%p2478, %r12906, %r2859;
	mov.u32 	%r12229, %r2859;
	mov.u32 	%r12230, %r2858;
	mov.u32 	%r12231, %r2857;
	mov.u32 	%r12232, %r2856;
	@%p2478 bra 	$L__BB3_1957;
	setp.gt.u32 	%p2479, %r12905, %r2860;
	mov.u32 	%r12264, %r2860;
	mov.u32 	%r12229, %r2859;
	mov.u32 	%r12230, %r2858;
	mov.u32 	%r12231, %r2857;
	mov.u32 	%r12232, %r2856;
	@%p2479 bra 	$L__BB3_1956;
	setp.lt.u32 	%p2480, %r12905, %r2860;
	mov.u32 	%r12264, %r2860;
	mov.u32 	%r12229, %r2859;
	mov.u32 	%r12230, %r2858;
	mov.u32 	%r12231, %r2857;
	mov.u32 	%r12232, %r2856;
	@%p2480 bra 	$L__BB3_1957;
	setp.gt.u32 	%p2481, %r12904, %r12263;
	mov.u32 	%r12264, %r2860;
	mov.u32 	%r12229, %r2859;
	mov.u32 	%r12230, %r2858;
	mov.u32 	%r12231, %r2857;
	mov.u32 	%r12232, %r2856;
	@%p2481 bra 	$L__BB3_1956;
	setp.lt.u32 	%p2482, %r12904, %r12263;
	mov.u32 	%r12264, %r2860;
	mov.u32 	%r12229, %r2859;
	mov.u32 	%r12230, %r2858;
	mov.u32 	%r12231, %r2857;
	mov.u32 	%r12232, %r2856;
	@%p2482 bra 	$L__BB3_1957;
	setp.lt.u32 	%p2483, %r12903, %r12312;
	mov.u32 	%r12264, %r2860;
	mov.u32 	%r12229, %r2859;
	mov.u32 	%r12230, %r2858;
	mov.u32 	%r12231, %r2857;
	mov.u32 	%r12232, %r2856;
	@%p2483 bra 	$L__BB3_1957;
$L__BB3_1956:
	// begin inline asm
	sub.cc.u32 %r12903, %r12903, %r2179;
	subc.cc.u32 %r12904, %r12904, %r60;
	subc.cc.u32 %r12905, %r12905, %r2860;
	subc.cc.u32 %r12906, %r12906, %r2859;
	subc.cc.u32 %r12907, %r12907, %r2858;
	subc.cc.u32 %r12908, %r12908, %r2857;
	subc.cc.u32 %r12909, %r12909, %r2856;
	subc.u32 %r12910, %r12910, %r8847;
	
	// end inline asm
$L__BB3_1957:
	mul.wide.u32 	%rd15838, %r12659, %r12659;
	shr.u64 	%rd15839, %rd15838, 32;
	mul.wide.u32 	%rd15840, %r12660, %r12659;
	add.s64 	%rd15841, %rd15839, %rd15840;
	shr.u64 	%rd15842, %rd15841, 32;
	mul.wide.u32 	%rd15843, %r12661, %r12659;
	add.s64 	%rd15844, %rd15842, %rd15843;
	shr.u64 	%rd15845, %rd15844, 32;
	mul.wide.u32 	%rd15846, %r12662, %r12659;
	add.s64 	%rd15847, %rd15845, %rd15846;
	shr.u64 	%rd15848, %rd15847, 32;
	mul.wide.u32 	%rd15849, %r12663, %r12659;
	add.s64 	%rd15850, %rd15848, %rd15849;
	shr.u64 	%rd15851, %rd15850, 32;
	mul.wide.u32 	%rd15852, %r12664, %r12659;
	add.s64 	%rd15853, %rd15851, %rd15852;
	shr.u64 	%rd15854, %rd15853, 32;
	mul.wide.u32 	%rd15855, %r12665, %r12659;
	add.s64 	%rd15856, %rd15854, %rd15855;
	shr.u64 	%rd15857, %rd15856, 32;
	mul.wide.u32 	%rd15858, %r12666, %r12659;
	add.s64 	%rd15859, %rd15857, %rd15858;
	shr.u64 	%rd15860, %rd15859, 32;
	and.b64  	%rd15861, %rd15841, 4294967295;
	add.s64 	%rd15862, %rd15840, %rd15861;
	shr.u64 	%rd15863, %rd15862, 32;
	and.b64  	%rd15864, %rd15844, 4294967295;
	mul.wide.u32 	%rd15865, %r12660, %r12660;
	add.s64 	%rd15866, %rd15863, %rd15864;
	add.s64 	%rd15867, %rd15866, %rd15865;
	shr.u64 	%rd15868, %rd15867, 32;
	and.b64  	%rd15869, %rd15847, 4294967295;
	mul.wide.u32 	%rd15870, %r12661, %r12660;
	add.s64 	%rd15871, %rd15868, %rd15869;
	add.s64 	%rd15872, %rd15871, %rd15870;
	shr.u64 	%rd15873, %rd15872, 32;
	and.b64  	%rd15874, %rd15850, 4294967295;
	mul.wide.u32 	%rd15875, %r12662, %r12660;
	add.s64 	%rd15876, %rd15873, %rd15874;
	add.s64 	%rd15877, %rd15876, %rd15875;
	shr.u64 	%rd15878, %rd15877, 32;
	and.b64  	%rd15879, %rd15853, 4294967295;
	mul.wide.u32 	%rd15880, %r12663, %r12660;
	add.s64 	%rd15881, %rd15878, %rd15879;
	add.s64 	%rd15882, %rd15881, %rd15880;
	shr.u64 	%rd15883, %rd15882, 32;
	and.b64  	%rd15884, %rd15856, 4294967295;
	mul.wide.u32 	%rd15885, %r12664, %r12660;
	add.s64 	%rd15886, %rd15883, %rd15884;
	add.s64 	%rd15887, %rd15886, %rd15885;
	shr.u64 	%rd15888, %rd15887, 32;
	and.b64  	%rd15889, %rd15859, 4294967295;
	mul.wide.u32 	%rd15890, %r12665, %r12660;
	add.s64 	%rd15891, %rd15888, %rd15889;
	add.s64 	%rd15892, %rd15891, %rd15890;
	shr.u64 	%rd15893, %rd15892, 32;
	mul.wide.u32 	%rd15894, %r12666, %r12660;
	add.s64 	%rd15895, %rd15893, %rd15860;
	add.s64 	%rd15896, %rd15895, %rd15894;
	shr.u64 	%rd15897, %rd15896, 32;
	and.b64  	%rd15898, %rd15867, 4294967295;
	add.s64 	%rd15899, %rd15843, %rd15898;
	shr.u64 	%rd15900, %rd15899, 32;
	and.b64  	%rd15901, %rd15872, 4294967295;
	add.s64 	%rd15902, %rd15900, %rd15901;
	add.s64 	%rd15903, %rd15902, %rd15870;
	shr.u64 	%rd15904, %rd15903, 32;
	and.b64  	%rd15905, %rd15877, 4294967295;
	mul.wide.u32 	%rd15906, %r12661, %r12661;
	add.s64 	%rd15907, %rd15904, %rd15905;
	add.s64 	%rd15908, %rd15907, %rd15906;
	shr.u64 	%rd15909, %rd15908, 32;
	and.b64  	%rd15910, %rd15882, 4294967295;
	mul.wide.u32 	%rd15911, %r12662, %r12661;
	add.s64 	%rd15912, %rd15909, %rd15910;
	add.s64 	%rd15913, %rd15912, %rd15911;
	shr.u64 	%rd15914, %rd15913, 32;
	and.b64  	%rd15915, %rd15887, 4294967295;
	mul.wide.u32 	%rd15916, %r12663, %r12661;
	add.s64 	%rd15917, %rd15914, %rd15915;
	add.s64 	%rd15918, %rd15917, %rd15916;
	shr.u64 	%rd15919, %rd15918, 32;
	and.b64  	%rd15920, %rd15892, 4294967295;
	mul.wide.u32 	%rd15921, %r12664, %r12661;
	add.s64 	%rd15922, %rd15919, %rd15920;
	add.s64 	%rd15923, %rd15922, %rd15921;
	shr.u64 	%rd15924, %rd15923, 32;
	and.b64  	%rd15925, %rd15896, 4294967295;
	mul.wide.u32 	%rd15926, %r12665, %r12661;
	add.s64 	%rd15927, %rd15924, %rd15925;
	add.s64 	%rd15928, %rd15927, %rd15926;
	shr.u64 	%rd15929, %rd15928, 32;
	mul.wide.u32 	%rd15930, %r12666, %r12661;
	add.s64 	%rd15931, %rd15929, %rd15897;
	add.s64 	%rd15932, %rd15931, %rd15930;
	shr.u64 	%rd15933, %rd15932, 32;
	and.b64  	%rd15934, %rd15903, 4294967295;
	add.s64 	%rd15935, %rd15846, %rd15934;
	shr.u64 	%rd15936, %rd15935, 32;
	and.b64  	%rd15937, %rd15908, 4294967295;
	add.s64 	%rd15938, %rd15936, %rd15937;
	add.s64 	%rd15939, %rd15938, %rd15875;
	shr.u64 	%rd15940, %rd15939, 32;
	and.b64  	%rd15941, %rd15913, 4294967295;
	add.s64 	%rd15942, %rd15940, %rd15941;
	add.s64 	%rd15943, %rd15942, %rd15911;
	shr.u64 	%rd15944, %rd15943, 32;
	and.b64  	%rd15945, %rd15918, 4294967295;
	mul.wide.u32 	%rd15946, %r12662, %r12662;
	add.s64 	%rd15947, %rd15944, %rd15945;
	add.s64 	%rd15948, %rd15947, %rd15946;
	shr.u64 	%rd15949, %rd15948, 32;
	and.b64  	%rd15950, %rd15923, 4294967295;
	mul.wide.u32 	%rd15951, %r12663, %r12662;
	add.s64 	%rd15952, %rd15949, %rd15950;
	add.s64 	%rd15953, %rd15952, %rd15951;
	shr.u64 	%rd15954, %rd15953, 32;
	and.b64  	%rd15955, %rd15928, 4294967295;
	mul.wide.u32 	%rd15956, %r12664, %r12662;
	add.s64 	%rd15957, %rd15954, %rd15955;
	add.s64 	%rd15958, %rd15957, %rd15956;
	shr.u64 	%rd15959, %rd15958, 32;
	and.b64  	%rd15960, %rd15932, 4294967295;
	mul.wide.u32 	%rd15961, %r12665, %r12662;
	add.s64 	%rd15962, %rd15959, %rd15960;
	add.s64 	%rd15963, %rd15962, %rd15961;
	shr.u64 	%rd15964, %rd15963, 32;
	mul.wide.u32 	%rd15965, %r12666, %r12662;
	add.s64 	%rd15966, %rd15964, %rd15933;
	add.s64 	%rd15967, %rd15966, %rd15965;
	shr.u64 	%rd15968, %rd15967, 32;
	and.b64  	%rd15969, %rd15939, 4294967295;
	add.s64 	%rd15970, %rd15849, %rd15969;
	shr.u64 	%rd15971, %rd15970, 32;
	and.b64  	%rd15972, %rd15943, 4294967295;
	add.s64 	%rd15973, %rd15971, %rd15972;
	add.s64 	%rd15974, %rd15973, %rd15880;
	shr.u64 	%rd15975, %rd15974, 32;
	and.b64  	%rd15976, %rd15948, 4294967295;
	add.s64 	%rd15977, %rd15975, %rd15976;
	add.s64 	%rd15978, %rd15977, %rd15916;
	shr.u64 	%rd15979, %rd15978, 32;
	and.b64  	%rd15980, %rd15953, 4294967295;
	add.s64 	%rd15981, %rd15979, %rd15980;
	add.s64 	%rd15982, %rd15981, %rd15951;
	shr.u64 	%rd15983, %rd15982, 32;
	and.b64  	%rd15984, %rd15958, 4294967295;
	mul.wide.u32 	%rd15985, %r12663, %r12663;
	add.s64 	%rd15986, %rd15983, %rd15984;
	add.s64 	%rd15987, %rd15986, %rd15985;
	shr.u64 	%rd15988, %rd15987, 32;
	and.b64  	%rd15989, %rd15963, 4294967295;
	mul.wide.u32 	%rd15990, %r12664, %r12663;
	add.s64 	%rd15991, %rd15988, %rd15989;
	add.s64 	%rd15992, %rd15991, %rd15990;
	shr.u64 	%rd15993, %rd15992, 32;
	and.b64  	%rd15994, %rd15967, 4294967295;
	mul.wide.u32 	%rd15995, %r12665, %r12663;
	add.s64 	%rd15996, %rd15993, %rd15994;
	add.s64 	%rd15997, %rd15996, %rd15995;
	shr.u64 	%rd15998, %rd15997, 32;
	mul.wide.u32 	%rd15999, %r12666, %r12663;
	add.s64 	%rd16000, %rd15998, %rd15968;
	add.s64 	%rd16001, %rd16000, %rd15999;
	shr.u64 	%rd16002, %rd16001, 32;
	and.b64  	%rd16003, %rd15974, 4294967295;
	add.s64 	%rd16004, %rd15852, %rd16003;
	shr.u64 	%rd16005, %rd16004, 32;
	and.b64  	%rd16006, %rd15978, 4294967295;
	add.s64 	%rd16007, %rd16005, %rd16006;
	add.s64 	%rd16008, %rd16007, %rd15885;
	shr.u64 	%rd16009, %rd16008, 32;
	and.b64  	%rd16010, %rd15982, 4294967295;
	add.s64 	%rd16011, %rd16009, %rd16010;
	add.s64 	%rd16012, %rd16011, %rd15921;
	shr.u64 	%rd16013, %rd16012, 32;
	and.b64  	%rd16014, %rd15987, 4294967295;
	add.s64 	%rd16015, %rd16013, %rd16014;
	add.s64 	%rd16016, %rd16015, %rd15956;
	shr.u64 	%rd16017, %rd16016, 32;
	and.b64  	%rd16018, %rd15992, 4294967295;
	add.s64 	%rd16019, %rd16017, %rd16018;
	add.s64 	%rd16020, %rd16019, %rd15990;
	shr.u64 	%rd16021, %rd16020, 32;
	and.b64  	%rd16022, %rd15997, 4294967295;
	mul.wide.u32 	%rd16023, %r12664, %r12664;
	add.s64 	%rd16024, %rd16021, %rd16022;
	add.s64 	%rd16025, %rd16024, %rd16023;
	shr.u64 	%rd16026, %rd16025, 32;
	and.b64  	%rd16027, %rd16001, 4294967295;
	mul.wide.u32 	%rd16028, %r12665, %r12664;
	add.s64 	%rd16029, %rd16026, %rd16027;
	add.s64 	%rd16030, %rd16029, %rd16028;
	shr.u64 	%rd16031, %rd16030, 32;
	mul.wide.u32 	%rd16032, %r12666, %r12664;
	add.s64 	%rd16033, %rd16031, %rd16002;
	add.s64 	%rd16034, %rd16033, %rd16032;
	shr.u64 	%rd16035, %rd16034, 32;
	and.b64  	%rd16036, %rd16008, 4294967295;
	add.s64 	%rd16037, %rd15855, %rd16036;
	shr.u64 	%rd16038, %rd16037, 32;
	and.b64  	%rd16039, %rd16012, 4294967295;
	add.s64 	%rd16040, %rd16038, %rd16039;
	add.s64 	%rd16041, %rd16040, %rd15890;
	shr.u64 	%rd16042, %rd16041, 32;
	and.b64  	%rd16043, %rd16016, 4294967295;
	add.s64 	%rd16044, %rd16042, %rd16043;
	add.s64 	%rd16045, %rd16044, %rd15926;
	shr.u64 	%rd16046, %rd16045, 32;
	and.b64  	%rd16047, %rd16020, 4294967295;
	add.s64 	%rd16048, %rd16046, %rd16047;
	add.s64 	%rd16049, %rd16048, %rd15961;
	shr.u64 	%rd16050, %rd16049, 32;
	and.b64  	%rd16051, %rd16025, 4294967295;
	add.s64 	%rd16052, %rd16050, %rd16051;
	add.s64 	%rd16053, %rd16052, %rd15995;
	shr.u64 	%rd16054, %rd16053, 32;
	and.b64  	%rd16055, %rd16030, 4294967295;
	add.s64 	%rd16056, %rd16054, %rd16055;
	add.s64 	%rd16057, %rd16056, %rd16028;
	shr.u64 	%rd16058, %rd16057, 32;
	and.b64  	%rd16059, %rd16034, 4294967295;
	mul.wide.u32 	%rd16060, %r12665, %r12665;
	add.s64 	%rd16061, %rd16058, %rd16059;
	add.s64 	%rd16062, %rd16061, %rd16060;
	shr.u64 	%rd16063, %rd16062, 32;
	mul.wide.u32 	%rd16064, %r12666, %r12665;
	add.s64 	%rd16065, %rd16063, %rd16035;
	add.s64 	%rd16066, %rd16065, %rd16064;
	shr.u64 	%rd16067, %rd16066, 32;
	and.b64  	%rd16068, %rd16041, 4294967295;
	add.s64 	%rd16069, %rd15858, %rd16068;
	shr.u64 	%rd16070, %rd16069, 32;
	and.b64  	%rd16071, %rd16045, 4294967295;
	add.s64 	%rd16072, %rd16070, %rd16071;
	add.s64 	%rd16073, %rd16072, %rd15894;
	shr.u64 	%rd16074, %rd16073, 32;
	and.b64  	%rd16075, %rd16049, 4294967295;
	add.s64 	%rd16076, %rd16074, %rd16075;
	add.s64 	%rd16077, %rd16076, %rd15930;
	shr.u64 	%rd16078, %rd16077, 32;
	and.b64  	%rd16079, %rd16053, 4294967295;
	add.s64 	%rd16080, %rd16078, %rd16079;
	add.s64 	%rd16081, %rd16080, %rd15965;
	shr.u64 	%rd16082, %rd16081, 32;
	and.b64  	%rd16083, %rd16057, 4294967295;
	add.s64 	%rd16084, %rd16082, %rd16083;
	add.s64 	%rd16085, %rd16084, %rd15999;
	shr.u64 	%rd16086, %rd16085, 32;
	and.b64  	%rd16087, %rd16062, 4294967295;
	add.s64 	%rd16088, %rd16086, %rd16087;
	add.s64 	%rd16089, %rd16088, %rd16032;
	shr.u64 	%rd16090, %rd16089, 32;
	and.b64  	%rd16091, %rd16066, 4294967295;
	add.s64 	%rd16092, %rd16090, %rd16091;
	add.s64 	%rd16093, %rd16092, %rd16064;
	shr.u64 	%rd16094, %rd16093, 32;
	mul.wide.u32 	%rd16095, %r12666, %r12666;
	add.s64 	%rd16096, %rd16094, %rd16067;
	add.s64 	%rd16097, %rd16096, %rd16095;
	shr.u64 	%rd16098, %rd16097, 32;
	{ .reg .b32 tmp; mov.b64 {tmp, %r9108}, %rd16097; }
	and.b64  	%rd16099, %rd16073, 4294967295;
	mul.lo.s64 	%rd16100, %rd16099, 977;
	and.b64  	%rd16101, %rd15838, 4294967293;
	and.b64  	%rd16102, %rd16100, 4294967295;
	add.s64 	%rd31391, %rd16102, %rd16101;
	shr.u64 	%rd16103, %rd16100, 32;
	shr.u64 	%rd16104, %rd31391, 32;
	add.s64 	%rd16105, %rd16104, %rd16103;
	and.b64  	%rd16106, %rd16077, 4294967295;
	mul.lo.s64 	%rd16107, %rd16106, 977;
	and.b64  	%rd16108, %rd15862, 4294967295;
	and.b64  	%rd16109, %rd16107, 4294967295;
	add.s64 	%rd16110, %rd16105, %rd16108;
	add.s64 	%rd16111, %rd16110, %rd16109;
	add.s64 	%rd31392, %rd16111, %rd16099;
	shr.u64 	%rd16112, %rd16107, 32;
	shr.u64 	%rd16113, %rd31392, 32;
	add.s64 	%rd16114, %rd16113, %rd16112;
	and.b64  	%rd16115, %rd16081, 4294967295;
	mul.lo.s64 	%rd16116, %rd16115, 977;
	and.b64  	%rd16117, %rd15899, 4294967295;
	and.b64  	%rd16118, %rd16116, 4294967295;
	add.s64 	%rd16119, %rd16114, %rd16117;
	add.s64 	%rd16120, %rd16119, %rd16118;
	add.s64 	%rd31393, %rd16120, %rd16106;
	shr.u64 	%rd16121, %rd16116, 32;
	shr.u64 	%rd16122, %rd31393, 32;
	add.s64 	%rd16123, %rd16122, %rd16121;
	and.b64  	%rd16124, %rd16085, 4294967295;
	mul.lo.s64 	%rd16125, %rd16124, 977;
	and.b64  	%rd16126, %rd15935, 4294967295;
	and.b64  	%rd16127, %rd16125, 4294967295;
	add.s64 	%rd16128, %rd16123, %rd16126;
	add.s64 	%rd16129, %rd16128, %rd16127;
	add.s64 	%rd31394, %rd16129, %rd16115;
	shr.u64 	%rd16130, %rd16125, 32;
	shr.u64 	%rd16131, %rd31394, 32;
	add.s64 	%rd16132, %rd16131, %rd16130;
	and.b64  	%rd16133, %rd16089, 4294967295;
	mul.lo.s64 	%rd16134, %rd16133, 977;
	and.b64  	%rd16135, %rd15970, 4294967295;
	and.b64  	%rd16136, %rd16134, 4294967295;
	add.s64 	%rd16137, %rd16132, %rd16135;
	add.s64 	%rd16138, %rd16137, %rd16136;
	add.s64 	%rd31395, %rd16138, %rd16124;
	shr.u64 	%rd16139, %rd16134, 32;
	shr.u64 	%rd16140, %rd31395, 32;
	add.s64 	%rd16141, %rd16140, %rd16139;
	and.b64  	%rd16142, %rd16093, 4294967295;
	mul.lo.s64 	%rd16143, %rd16142, 977;
	and.b64  	%rd16144, %rd16004, 4294967295;
	and.b64  	%rd16145, %rd16143, 4294967295;
	add.s64 	%rd16146, %rd16141, %rd16144;
	add.s64 	%rd16147, %rd16146, %rd16145;
	add.s64 	%rd31396, %rd16147, %rd16133;
	shr.u64 	%rd16148, %rd16143, 32;
	shr.u64 	%rd16149, %rd31396, 32;
	add.s64 	%rd16150, %rd16149, %rd16148;
	and.b64  	%rd16151, %rd16097, 4294967295;
	mul.lo.s64 	%rd16152, %rd16151, 977;
	and.b64  	%rd16153, %rd16037, 4294967295;
	and.b64  	%rd16154, %rd16152, 4294967295;
	add.s64 	%rd16155, %rd16150, %rd16153;
	add.s64 	%rd16156, %rd16155, %rd16154;
	add.s64 	%rd31397, %rd16156, %rd16142;
	shr.u64 	%rd16157, %rd16152, 32;
	shr.u64 	%rd16158, %rd31397, 32;
	add.s64 	%rd16159, %rd16158, %rd16157;
	mul.lo.s64 	%rd16160, %rd16098, 977;
	and.b64  	%rd16161, %rd16069, 4294967295;
	and.b64  	%rd16162, %rd16160, 4294967295;
	add.s64 	%rd16163, %rd16159, %rd16161;
	add.s64 	%rd16164, %rd16163, %rd16162;
	add.s64 	%rd31398, %rd16164, %rd16151;
	shr.u64 	%rd16165, %rd16160, 32;
	shr.u64 	%rd16166, %rd31398, 32;
	cvt.u32.u64 	%r9109, %rd16166;
	cvt.u32.u64 	%r9110, %rd16165;
	add.s32 	%r9111, %r9109, %r9110;
	add.s32 	%r3132, %r9111, %r9108;
	setp.eq.s32 	%p2485, %r3132, 0;
	mov.pred 	%p4450, 0;
	@%p2485 bra 	$L__BB3_1965;
	cvt.u64.u32 	%rd16167, %r3132;
	mul.wide.u32 	%rd16168, %r3132, 977;
	shr.u64 	%rd16169, %rd16168, 32;
	and.b64  	%rd16170, %rd31391, 4294967295;
	and.b64  	%rd16171, %rd16168, 4294967295;
	add.s64 	%rd31391, %rd16171, %rd16170;
	shr.u64 	%rd16172, %rd31391, 32;
	and.b64  	%rd16173, %rd31392, 4294967295;
	add.s64 	%rd16174, %rd16169, %rd16173;
	add.s64 	%rd16175, %rd16174, %rd16167;
	add.s64 	%rd31392, %rd16175, %rd16172;
	setp.lt.u64 	%p2487, %rd31392, 4294967296;
	@%p2487 bra 	$L__BB3_1965;
	shr.u64 	%rd16176, %rd31392, 32;
	and.b64  	%rd16177, %rd31393, 4294967295;
	add.s64 	%rd31393, %rd16176, %rd16177;
	setp.lt.u64 	%p2489, %rd31393, 4294967296;
	@%p2489 bra 	$L__BB3_1965;
	shr.u64 	%rd16178, %rd31393, 32;
	and.b64  	%rd16179, %rd31394, 4294967295;
	add.s64 	%rd31394, %rd16178, %rd16179;
	setp.lt.u64 	%p2491, %rd31394, 4294967296;
	@%p2491 bra 	$L__BB3_1965;
	shr.u64 	%rd16181, %rd31394, 32;
	and.b64  	%rd16182, %rd31395, 4294967295;
	add.s64 	%rd31395, %rd16181, %rd16182;
	setp.lt.u64 	%p2493, %rd31395, 4294967296;
	mov.b64 	%rd31394, 4294967296;
	@%p2493 bra 	$L__BB3_1965;
	shr.u64 	%rd16184, %rd31395, 32;
	and.b64  	%rd16185, %rd31396, 4294967295;
	add.s64 	%rd31396, %rd16184, %rd16185;
	setp.lt.u64 	%p2495, %rd31396, 4294967296;
	mov.b64 	%rd31394, 4294967296;
	mov.u64 	%rd31395, %rd31394;
	@%p2495 bra 	$L__BB3_1965;
	shr.u64 	%rd16187, %rd31396, 32;
	and.b64  	%rd16188, %rd31397, 4294967295;
	add.s64 	%rd31397, %rd16187, %rd16188;
	setp.lt.u64 	%p2497, %rd31397, 4294967296;
	mov.b64 	%rd31394, 4294967296;
	mov.u64 	%rd31396, %rd31394;
	@%p2497 bra 	$L__BB3_1965;
	shr.u64 	%rd16190, %rd31397, 32;
	and.b64  	%rd16191, %rd31398, 4294967295;
	add.s64 	%rd16192, %rd16190, %rd16191;
	setp.gt.u64 	%p4450, %rd16192, 4294967295;
	min.u64 	%rd31398, %rd16192, 4294967296;
	mov.b64 	%rd31394, 4294967296;
	mov.u64 	%rd31395, %rd31394;
	mov.u64 	%rd31397, %rd31394;
$L__BB3_1965:
	ld.const.u32 	%r3133, [const_p+24];
	ld.const.u32 	%r3134, [const_p+20];
	ld.const.u32 	%r3135, [const_p+16];
	ld.const.u32 	%r3136, [const_p+12];
	ld.const.u32 	%r3137, [const_p+8];
	cvt.u32.u64 	%r13170, %rd31398;
	cvt.u32.u64 	%r13169, %rd31397;
	cvt.u32.u64 	%r13168, %rd31396;
	cvt.u32.u64 	%r13167, %rd31395;
	cvt.u32.u64 	%r13166, %rd31394;
	cvt.u32.u64 	%r13165, %rd31393;
	cvt.u32.u64 	%r13164, %rd31392;
	cvt.u32.u64 	%r13163, %rd31391;
	setp.lt.u32 	%p2498, %r8847, %r13170;
	or.pred  	%p2499, %p4450, %p2498;
	@%p2499 bra 	$L__BB3_1980;
	setp.gt.u32 	%p2500, %r8847, %r13170;
	@%p2500 bra 	$L__BB3_1981;
	setp.lt.u32 	%p2501, %r3133, %r13169;
	mov.u32 	%r12232, %r3133;
	@%p2501 bra 	$L__BB3_1980;
	setp.gt.u32 	%p2502, %r3133, %r13169;
	mov.u32 	%r12232, %r3133;
	@%p2502 bra 	$L__BB3_1981;
	setp.lt.u32 	%p2503, %r3134, %r13168;
	mov.u32 	%r12231, %r3134;
	mov.u32 	%r12232, %r3133;
	@%p2503 bra 	$L__BB3_1980;
	setp.gt.u32 	%p2504, %r3134, %r13168;
	mov.u32 	%r12231, %r3134;
	mov.u32 	%r12232, %r3133;
	@%p2504 bra 	$L__BB3_1981;
	setp.lt.u32 	%p2505, %r3135, %r13167;
	mov.u32 	%r12230, %r3135;
	mov.u32 	%r12231, %r3134;
	mov.u32 	%r12232, %r3133;
	@%p2505 bra 	$L__BB3_1980;
	setp.gt.u32 	%p2506, %r3135, %r13167;
	mov.u32 	%r12230, %r3135;
	mov.u32 	%r12231, %r3134;
	mov.u32 	%r12232, %r3133;
	@%p2506 bra 	$L__BB3_1981;
	setp.lt.u32 	%p2507, %r3136, %r13166;
	mov.u32 	%r12229, %r3136;
	mov.u32 	%r12230, %r3135;
	mov.u32 	%r12231, %r3134;
	mov.u32 	%r12232, %r3133;
	@%p2507 bra 	$L__BB3_1980;
	setp.gt.u32 	%p2508, %r3136, %r13166;
	mov.u32 	%r12229, %r3136;
	mov.u32 	%r12230, %r3135;
	mov.u32 	%r12231, %r3134;
	mov.u32 	%r12232, %r3133;
	@%p2508 bra 	$L__BB3_1981;
	setp.lt.u32 	%p2509, %r3137, %r13165;
	mov.u32 	%r12264, %r3137;
	mov.u32 	%r12229, %r3136;
	mov.u32 	%r12230, %r3135;
	mov.u32 	%r12231, %r3134;
	mov.u32 	%r12232, %r3133;
	@%p2509 bra 	$L__BB3_1980;
	setp.gt.u32 	%p2510, %r3137, %r13165;
	mov.u32 	%r12264, %r3137;
	mov.u32 	%r12229, %r3136;
	mov.u32 	%r12230, %r3135;
	mov.u32 	%r12231, %r3134;
	mov.u32 	%r12232, %r3133;
	@%p2510 bra 	$L__BB3_1981;
	setp.lt.u32 	%p2511, %r12263, %r13164;
	mov.u32 	%r12264, %r3137;
	mov.u32 	%r12229, %r3136;
	mov.u32 	%r12230, %r3135;
	mov.u32 	%r12231, %r3134;
	mov.u32 	%r12232, %r3133;
	@%p2511 bra 	$L__BB3_1980;
	setp.gt.u32 	%p2512, %r12263, %r13164;
	mov.u32 	%r12264, %r3137;
	mov.u32 	%r12229, %r3136;
	mov.u32 	%r12230, %r3135;
	mov.u32 	%r12231, %r3134;
	mov.u32 	%r12232, %r3133;
	@%p2512 bra 	$L__BB3_1981;
	setp.gt.u32 	%p2513, %r12312, %r13163;
	mov.u32 	%r12264, %r3137;
	mov.u32 	%r12229, %r3136;
	mov.u32 	%r12230, %r3135;
	mov.u32 	%r12231, %r3134;
	mov.u32 	%r12232, %r3133;
	@%p2513 bra 	$L__BB3_1981;
$L__BB3_1980:
	// begin inline asm
	sub.cc.u32 %r13163, %r13163, %r2179;
	subc.cc.u32 %r13164, %r13164, %r60;
	subc.cc.u32 %r13165, %r13165, %r3137;
	subc.cc.u32 %r13166, %r13166, %r3136;
	subc.cc.u32 %r13167, %r13167, %r3135;
	subc.cc.u32 %r13168, %r13168, %r3134;
	subc.cc.u32 %r13169, %r13169, %r3133;
	subc.u32 %r13170, %r13170, %r8847;
	
	// end inline asm
$L__BB3_1981:
	setp.gt.u32 	%p2514, %r13170, %r8847;
	@%p2514 bra 	$L__BB3_1996;
	setp.lt.u32 	%p2515, %r13170, %r8847;
	@%p2515 bra 	$L__BB3_1997;
	setp.gt.u32 	%p2516, %r13169, %r3133;
	mov.u32 	%r12232, %r3133;
	@%p2516 bra 	$L__BB3_1996;
	setp.lt.u32 	%p2517, %r13169, %r3133;
	mov.u32 	%r12232, %r3133;
	@%p2517 bra 	$L__BB3_1997;
	setp.gt.u32 	%p2518, %r13168, %r3134;
	mov.u32 	%r12231, %r3134;
	mov.u32 	%r12232, %r3133;
	@%p2518 bra 	$L__BB3_1996;
	setp.lt.u32 	%p2519, %r13168, %r3134;
	mov.u32 	%r12231, %r3134;
	mov.u32 	%r12232, %r3133;
	@%p2519 bra 	$L__BB3_1997;
	setp.gt.u32 	%p2520, %r13167, %r3135;
	mov.u32 	%r12230, %r3135;
	mov.u32 	%r12231, %r3134;
	mov.u32 	%r12232, %r3133;
	@%p2520 bra 	$L__BB3_1996;
	setp.lt.u32 	%p2521, %r13167, %r3135;
	mov.u32 	%r12230, %r3135;
	mov.u32 	%r12231, %r3134;
	mov.u32 	%r12232, %r3133;
	@%p2521 bra 	$L__BB3_1997;
	setp.gt.u32 	%p2522, %r13166, %r3136;
	mov.u32 	%r12229, %r3136;
	mov.u32 	%r12230, %r3135;
	mov.u32 	%r12231, %r3134;
	mov.u32 	%r12232, %r3133;
	@%p2522 bra 	$L__BB3_1996;
	setp.lt.u32 	%p2523, %r13166, %r3136;
	mov.u32 	%r12229, %r3136;
	mov.u32 	%r12230, %r3135;
	mov.u32 	%r12231, %r3134;
	mov.u32 	%r12232, %r3133;
	@%p2523 bra 	$L__BB3_1997;
	setp.gt.u32 	%p2524, %r13165, %r3137;
	mov.u32 	%r12264, %r3137;
	mov.u32 	%r12229, %r3136;
	mov.u32 	%r12230, %r3135;
	mov.u32 	%r12231, %r3134;
	mov.u32 	%r12232, %r3133;
	@%p2524 bra 	$L__BB3_1996;
	setp.lt.u32 	%p2525, %r13165, %r3137;
	mov.u32 	%r12264, %r3137;
	mov.u32 	%r12229, %r3136;
	mov.u32 	%r12230, %r3135;
	mov.u32 	%r12231, %r3134;
	mov.u32 	%r12232, %r3133;
	@%p2525 bra 	$L__BB3_1997;
	setp.gt.u32 	%p2526, %r13164, %r12263;
	mov.u32 	%r12264, %r3137;
	mov.u32 	%r12229, %r3136;
	mov.u32 	%r12230, %r3135;
	mov.u32 	%r12231, %r3134;
	mov.u32 	%r12232, %r3133;
	@%p2526 bra 	$L__BB3_1996;
	setp.lt.u32 	%p2527, %r13164, %r12263;
	mov.u32 	%r12264, %r3137;
	mov.u32 	%r12229, %r3136;
	mov.u32 	%r12230, %r3135;
	mov.u32 	%r12231, %r3134;
	mov.u32 	%r12232, %r3133;
	@%p2527 bra 	$L__BB3_1997;
	setp.lt.u32 	%p2528, %r13163, %r12312;
	mov.u32 	%r12264, %r3137;
	mov.u32 	%r12229, %r3136;
	mov.u32 	%r12230, %r3135;
	mov.u32 	%r12231, %r3134;
	mov.u32 	%r12232, %r3133;
	@%p2528 bra 	$L__BB3_1997;
$L__BB3_1996:
	// begin inline asm
	sub.cc.u32 %r13163, %r13163, %r2179;
	subc.cc.u32 %r13164, %r13164, %r60;
	subc.cc.u32 %r13165, %r13165, %r3137;
	subc.cc.u32 %r13166, %r13166, %r3136;
	subc.cc.u32 %r13167, %r13167, %r3135;
	subc.cc.u32 %r13168, %r13168, %r3134;
	subc.cc.u32 %r13169, %r13169, %r3133;
	subc.u32 %r13170, %r13170, %r8847;
	
	// end inline asm
$L__BB3_1997:
	add.s32 	%r9161, %r12130, 219;
	setp.gt.u32 	%p2529, %r9161, -35;
	@%p2529 bra 	$L__BB3_2079;
	mul.wide.u32 	%rd30280, %r13163, %r12903;
	shr.u64 	%rd30281, %rd30280, 32;
	mul.wide.u32 	%rd30282, %r13164, %r12903;
	add.s64 	%rd30283, %rd30281, %rd30282;
	shr.u64 	%rd30284, %rd30283, 32;
	mul.wide.u32 	%rd30285, %r13165, %r12903;
	add.s64 	%rd30286, %rd30284, %rd30285;
	shr.u64 	%rd30287, %rd30286, 32;
	mul.wide.u32 	%rd30288, %r13166, %r12903;
	add.s64 	%rd30289, %rd30287, %rd30288;
	shr.u64 	%rd30290, %rd30289, 32;
	mul.wide.u32 	%rd30291, %r13167, %r12903;
	add.s64 	%rd30292, %rd30290, %rd30291;
	shr.u64 	%rd30293, %rd30292, 32;
	mul.wide.u32 	%rd30294, %r13168, %r12903;
	add.s64 	%rd30295, %rd30293, %rd30294;
	shr.u64 	%rd30296, %rd30295, 32;
	mul.wide.u32 	%rd30297, %r13169, %r12903;
	add.s64 	%rd30298, %rd30296, %rd30297;
	shr.u64 	%rd30299, %rd30298, 32;
	mul.wide.u32 	%rd30300, %r13170, %r12903;
	add.s64 	%rd30301, %rd30299, %rd30300;
	shr.u64 	%rd30302, %rd30301, 32;
	and.b64  	%rd30303, %rd30283, 4294967295;
	mul.wide.u32 	%rd30304, %r13163, %r12904;
	add.s64 	%rd30305, %rd30304, %rd30303;
	shr.u64 	%rd30306, %rd30305, 32;
	and.b64  	%rd30307, %rd30286, 4294967295;
	mul.wide.u32 	%rd30308, %r13164, %r12904;
	add.s64 	%rd30309, %rd30306, %rd30307;
	add.s64 	%rd30310, %rd30309, %rd30308;
	shr.u64 	%rd30311, %rd30310, 32;
	and.b64  	%rd30312, %rd30289, 4294967295;
	mul.wide.u32 	%rd30313, %r13165, %r12904;
	add.s64 	%rd30314, %rd30311, %rd30312;
	add.s64 	%rd30315, %rd30314, %rd30313;
	shr.u64 	%rd30316, %rd30315, 32;
	and.b64  	%rd30317, %rd30292, 4294967295;
	mul.wide.u32 	%rd30318, %r13166, %r12904;
	add.s64 	%rd30319, %rd30316, %rd30317;
	add.s64 	%rd30320, %rd30319, %rd30318;
	shr.u64 	%rd30321, %rd30320, 32;
	and.b64  	%rd30322, %rd30295, 4294967295;
	mul.wide.u32 	%rd30323, %r13167, %r12904;
	add.s64 	%rd30324, %rd30321, %rd30322;
	add.s64 	%rd30325, %rd30324, %rd30323;
	shr.u64 	%rd30326, %rd30325, 32;
	and.b64  	%rd30327, %rd30298, 4294967295;
	mul.wide.u32 	%rd30328, %r13168, %r12904;
	add.s64 	%rd30329, %rd30326, %rd30327;
	add.s64 	%rd30330, %rd30329, %rd30328;
	shr.u64 	%rd30331, %rd30330, 32;
	and.b64  	%rd30332, %rd30301, 4294967295;
	mul.wide.u32 	%rd30333, %r13169, %r12904;
	add.s64 	%rd30334, %rd30331, %rd30332;
	add.s64 	%rd30335, %rd30334, %rd30333;
	shr.u64 	%rd30336, %rd30335, 32;
	mul.wide.u32 	%rd30337, %r13170, %r12904;
	add.s64 	%rd30338, %rd30336, %rd30302;
	add.s64 	%rd30339, %rd30338, %rd30337;
	shr.u64 	%rd30340, %rd30339, 32;
	and.b64  	%rd30341, %rd30310, 4294967295;
	mul.wide.u32 	%rd30342, %r13163, %r12905;
	add.s64 	%rd30343, %rd30342, %rd30341;
	shr.u64 	%rd30344, %rd30343, 32;
	and.b64  	%rd30345, %rd30315, 4294967295;
	mul.wide.u32 	%rd30346, %r13164, %r12905;
	add.s64 	%rd30347, %rd30344, %rd30345;
	add.s64 	%rd30348, %rd30347, %rd30346;
	shr.u64 	%rd30349, %rd30348, 32;
	and.b64  	%rd30350, %rd30320, 4294967295;
	mul.wide.u32 	%rd30351, %r13165, %r12905;
	add.s64 	%rd30352, %rd30349, %rd30350;
	add.s64 	%rd30353, %rd30352, %rd30351;
	shr.u64 	%rd30354, %rd30353, 32;
	and.b64  	%rd30355, %rd30325, 4294967295;
	mul.wide.u32 	%rd30356, %r13166, %r12905;
	add.s64 	%rd30357, %rd30354, %rd30355;
	add.s64 	%rd30358, %rd30357, %rd30356;
	shr.u64 	%rd30359, %rd30358, 32;
	and.b64  	%rd30360, %rd30330, 4294967295;
	mul.wide.u32 	%rd30361, %r13167, %r12905;
	add.s64 	%rd30362, %rd30359, %rd30360;
	add.s64 	%rd30363, %rd30362, %rd30361;
	shr.u64 	%rd30364, %rd30363, 32;
	and.b64  	%rd30365, %rd30335, 4294967295;
	mul.wide.u32 	%rd30366, %r13168, %r12905;
	add.s64 	%rd30367, %rd30364, %rd30365;
	add.s64 	%rd30368, %rd30367, %rd30366;
	shr.u64 	%rd30369, %rd30368, 32;
	and.b64  	%rd30370, %rd30339, 4294967295;
	mul.wide.u32 	%rd30371, %r13169, %r12905;
	add.s64 	%rd30372, %rd30369, %rd30370;
	add.s64 	%rd30373, %rd30372, %rd30371;
	shr.u64 	%rd30374, %rd30373, 32;
	mul.wide.u32 	%rd30375, %r13170, %r12905;
	add.s64 	%rd30376, %rd30374, %rd30340;
	add.s64 	%rd30377, %rd30376, %rd30375;
	shr.u64 	%rd30378, %rd30377, 32;
	and.b64  	%rd30379, %rd30348, 4294967295;
	mul.wide.u32 	%rd30380, %r13163, %r12906;
	add.s64 	%rd30381, %rd30380, %rd30379;
	shr.u64 	%rd30382, %rd30381, 32;
	and.b64  	%rd30383, %rd30353, 4294967295;
	mul.wide.u32 	%rd30384, %r13164, %r12906;
	add.s64 	%rd30385, %rd30382, %rd30383;
	add.s64 	%rd30386, %rd30385, %rd30384;
	shr.u64 	%rd30387, %rd30386, 32;
	and.b64  	%rd30388, %rd30358, 4294967295;
	mul.wide.u32 	%rd30389, %r13165, %r12906;
	add.s64 	%rd30390, %rd30387, %rd30388;
	add.s64 	%rd30391, %rd30390, %rd30389;
	shr.u64 	%rd30392, %rd30391, 32;
	and.b64  	%rd30393, %rd30363, 4294967295;
	mul.wide.u32 	%rd30394, %r13166, %r12906;
	add.s64 	%rd30395, %rd30392, %rd30393;
	add.s64 	%rd30396, %rd30395, %rd30394;
	shr.u64 	%rd30397, %rd30396, 32;
	and.b64  	%rd30398, %rd30368, 4294967295;
	mul.wide.u32 	%rd30399, %r13167, %r12906;
	add.s64 	%rd30400, %rd30397, %rd30398;
	add.s64 	%rd30401, %rd30400, %rd30399;
	shr.u64 	%rd30402, %rd30401, 32;
	and.b64  	%rd30403, %rd30373, 4294967295;
	mul.wide.u32 	%rd30404, %r13168, %r12906;
	add.s64 	%rd30405, %rd30402, %rd30403;
	add.s64 	%rd30406, %rd30405, %rd30404;
	shr.u64 	%rd30407, %rd30406, 32;
	and.b64  	%rd30408, %rd30377, 4294967295;
	mul.wide.u32 	%rd30409, %r13169, %r12906;
	add.s64 	%rd30410, %rd30407, %rd30408;
	add.s64 	%rd30411, %rd30410, %rd30409;
	shr.u64 	%rd30412, %rd30411, 32;
	mul.wide.u32 	%rd30413, %r13170, %r12906;
	add.s64 	%rd30414, %rd30412, %rd30378;
	add.s64 	%rd30415, %rd30414, %rd30413;
	shr.u64 	%rd30416, %rd30415, 32;
	and.b64  	%rd30417, %rd30386, 4294967295;
	mul.wide.u32 	%rd30418, %r13163, %r12907;
	add.s64 	%rd30419, %rd30418, %rd30417;
	shr.u64 	%rd30420, %rd30419, 32;
	and.b64  	%rd30421, %rd30391, 4294967295;
	mul.wide.u32 	%rd30422, %r13164, %r12907;
	add.s64 	%rd30423, %rd30420, %rd30421;
	add.s64 	%rd30424, %rd30423, %rd30422;
	shr.u64 	%rd30425, %rd30424, 32;
	and.b64  	%rd30426, %rd30396, 4294967295;
	mul.wide.u32 	%rd30427, %r13165, %r12907;
	add.s64 	%rd30428, %rd30425, %rd30426;
	add.s64 	%rd30429, %rd30428, %rd30427;
	shr.u64 	%rd30430, %rd30429, 32;
	and.b64  	%rd30431, %rd30401, 4294967295;
	mul.wide.u32 	%rd30432, %r13166, %r12907;
	add.s64 	%rd30433, %rd30430, %rd30431;
	add.s64 	%rd30434, %rd30433, %rd30432;
	shr.u64 	%rd30435, %rd30434, 32;
	and.b64  	%rd30436, %rd30406, 4294967295;
	mul.wide.u32 	%rd30437, %r13167, %r12907;
	add.s64 	%rd30438, %rd30435, %rd30436;
	add.s64 	%rd30439, %rd30438, %rd30437;
	shr.u64 	%rd30440, %rd30439, 32;
	and.b64  	%rd30441, %rd30411, 4294967295;
	mul.wide.u32 	%rd30442, %r13168, %r12907;
	add.s64 	%rd30443, %rd30440, %rd30441;
	add.s64 	%rd30444, %rd30443, %rd30442;
	shr.u64 	%rd30445, %rd30444, 32;
	and.b64  	%rd30446, %rd30415, 4294967295;
	mul.wide.u32 	%rd30447, %r13169, %r12907;
	add.s64 	%rd30448, %rd30445, %rd30446;
	add.s64 	%rd30449, %rd30448, %rd30447;
	shr.u64 	%rd30450, %rd30449, 32;
	mul.wide.u32 	%rd30451, %r13170, %r12907;
	add.s64 	%rd30452, %rd30450, %rd30416;
	add.s64 	%rd30453, %rd30452, %rd30451;
	shr.u64 	%rd30454, %rd30453, 32;
	and.b64  	%rd30455, %rd30424, 4294967295;
	mul.wide.u32 	%rd30456, %r13163, %r12908;
	add.s64 	%rd30457, %rd30456, %rd30455;
	shr.u64 	%rd30458, %rd30457, 32;
	and.b64  	%rd30459, %rd30429, 4294967295;
	mul.wide.u32 	%rd30460, %r13164, %r12908;
	add.s64 	%rd30461, %rd30458, %rd30459;
	add.s64 	%rd30462, %rd30461, %rd30460;
	shr.u64 	%rd30463, %rd30462, 32;
	and.b64  	%rd30464, %rd30434, 4294967295;
	mul.wide.u32 	%rd30465, %r13165, %r12908;
	add.s64 	%rd30466, %rd30463, %rd30464;
	add.s64 	%rd30467, %rd30466, %rd30465;
	shr.u64 	%rd30468, %rd30467, 32;
	and.b64  	%rd30469, %rd30439, 4294967295;
	mul.wide.u32 	%rd30470, %r13166, %r12908;
	add.s64 	%rd30471, %rd30468, %rd30469;
	add.s64 	%rd30472, %rd30471, %rd30470;
	shr.u64 	%rd30473, %rd30472, 32;
	and.b64  	%rd30474, %rd30444, 4294967295;
	mul.wide.u32 	%rd30475, %r13167, %r12908;
	add.s64 	%rd30476, %rd30473, %rd30474;
	add.s64 	%rd30477, %rd30476, %rd30475;
	shr.u64 	%rd30478, %rd30477, 32;
	and.b64  	%rd30479, %rd30449, 4294967295;
	mul.wide.u32 	%rd30480, %r13168, %r12908;
	add.s64 	%rd30481, %rd30478, %rd30479;
	add.s64 	%rd30482, %rd30481, %rd30480;
	shr.u64 	%rd30483, %rd30482, 32;
	and.b64  	%rd30484, %rd30453, 4294967295;
	mul.wide.u32 	%rd30485, %r13169, %r12908;
	add.s64 	%rd30486, %rd30483, %rd30484;
	add.s64 	%rd30487, %rd30486, %rd30485;
	shr.u64 	%rd30488, %rd30487, 32;
	mul.wide.u32 	%rd30489, %r13170, %r12908;
	add.s64 	%rd30490, %rd30488, %rd30454;
	add.s64 	%rd30491, %rd30490, %rd30489;
	shr.u64 	%rd30492, %rd30491, 32;
	and.b64  	%rd30493, %rd30462, 4294967295;
	mul.wide.u32 	%rd30494, %r13163, %r12909;
	add.s64 	%rd30495, %rd30494, %rd30493;
	shr.u64 	%rd30496, %rd30495, 32;
	and.b64  	%rd30497, %rd30467, 4294967295;
	mul.wide.u32 	%rd30498, %r13164, %r12909;
	add.s64 	%rd30499, %rd30496, %rd30497;
	add.s64 	%rd30500, %rd30499, %rd30498;
	shr.u64 	%rd30501, %rd30500, 32;
	and.b64  	%rd30502, %rd30472, 4294967295;
	mul.wide.u32 	%rd30503, %r13165, %r12909;
	add.s64 	%rd30504, %rd30501, %rd30502;
	add.s64 	%rd30505, %rd30504, %rd30503;
	shr.u64 	%rd30506, %rd30505, 32;
	and.b64  	%rd30507, %rd30477, 4294967295;
	mul.wide.u32 	%rd30508, %r13166, %r12909;
	add.s64 	%rd30509, %rd30506, %rd30507;
	add.s64 	%rd30510, %rd30509, %rd30508;
	shr.u64 	%rd30511, %rd30510, 32;
	and.b64  	%rd30512, %rd30482, 4294967295;
	mul.wide.u32 	%rd30513, %r13167, %r12909;
	add.s64 	%rd30514, %rd30511, %rd30512;
	add.s64 	%rd30515, %rd30514, %rd30513;
	shr.u64 	%rd30516, %rd30515, 32;
	and.b64  	%rd30517, %rd30487, 4294967295;
	mul.wide.u32 	%rd30518, %r13168, %r12909;
	add.s64 	%rd30519, %rd30516, %rd30517;
	add.s64 	%rd30520, %rd30519, %rd30518;
	shr.u64 	%rd30521, %rd30520, 32;
	and.b64  	%rd30522, %rd30491, 4294967295;
	mul.wide.u32 	%rd30523, %r13169, %r12909;
	add.s64 	%rd30524, %rd30521, %rd30522;
	add.s64 	%rd30525, %rd30524, %rd30523;
	shr.u64 	%rd30526, %rd30525, 32;
	mul.wide.u32 	%rd30527, %r13170, %r12909;
	add.s64 	%rd30528, %rd30526, %rd30492;
	add.s64 	%rd30529, %rd30528, %rd30527;
	shr.u64 	%rd30530, %rd30529, 32;
	and.b64  	%rd30531, %rd30500, 4294967295;
	mul.wide.u32 	%rd30532, %r13163, %r12910;
	add.s64 	%rd30533, %rd30532, %rd30531;
	shr.u64 	%rd30534, %rd30533, 32;
	and.b64  	%rd30535, %rd30505, 4294967295;
	mul.wide.u32 	%rd30536, %r13164, %r12910;
	add.s64 	%rd30537, %rd30534, %rd30535;
	add.s64 	%rd30538, %rd30537, %rd30536;
	shr.u64 	%rd30539, %rd30538, 32;
	and.b64  	%rd30540, %rd30510, 4294967295;
	mul.wide.u32 	%rd30541, %r13165, %r12910;
	add.s64 	%rd30542, %rd30539, %rd30540;
	add.s64 	%rd30543, %rd30542, %rd30541;
	shr.u64 	%rd30544, %rd30543, 32;
	and.b64  	%rd30545, %rd30515, 4294967295;
	mul.wide.u32 	%rd30546, %r13166, %r12910;
	add.s64 	%rd30547, %rd30544, %rd30545;
	add.s64 	%rd30548, %rd30547, %rd30546;
	shr.u64 	%rd30549, %rd30548, 32;
	and.b64  	%rd30550, %rd30520, 4294967295;
	mul.wide.u32 	%rd30551, %r13167, %r12910;
	add.s64 	%rd30552, %rd30549, %rd30550;
	add.s64 	%rd30553, %rd30552, %rd30551;
	shr.u64 	%rd30554, %rd30553, 32;
	and.b64  	%rd30555, %rd30525, 4294967295;
	mul.wide.u32 	%rd30556, %r13168, %r12910;
	add.s64 	%rd30557, %rd30554, %rd30555;
	add.s64 	%rd30558, %rd30557, %rd30556;
	shr.u64 	%rd30559, %rd30558, 32;
	and.b64  	%rd30560, %rd30529, 4294967295;
	mul.wide.u32 	%rd30561, %r13169, %r12910;
	add.s64 	%rd30562, %rd30559, %rd30560;
	add.s64 	%rd30563, %rd30562, %rd30561;
	shr.u64 	%rd30564, %rd30563, 32;
	mul.wide.u32 	%rd30565, %r13170, %r12910;
	add.s64 	%rd30566, %rd30564, %rd30530;
	add.s64 	%rd30567, %rd30566, %rd30565;
	shr.u64 	%rd30568, %rd30567, 32;
	{ .reg .b32 tmp; mov.b64 {tmp, %r11183}, %rd30567; }
	and.b64  	%rd30569, %rd30538, 4294967295;
	mul.lo.s64 	%rd30570, %rd30569, 977;
	and.b64  	%rd30571, %rd30280, 4294967295;
	and.b64  	%rd30572, %rd30570, 4294967295;
	add.s64 	%rd31399, %rd30572, %rd30571;
	shr.u64 	%rd30573, %rd30570, 32;
	shr.u64 	%rd30574, %rd31399, 32;
	add.s64 	%rd30575, %rd30574, %rd30573;
	and.b64  	%rd30576, %rd30543, 4294967295;
	mul.lo.s64 	%rd30577, %rd30576, 977;
	and.b64  	%rd30578, %rd30305, 4294967295;
	and.b64  	%rd30579, %rd30577, 4294967295;
	add.s64 	%rd30580, %rd30575, %rd30578;
	add.s64 	%rd30581, %rd30580, %rd30579;
	add.s64 	%rd31400, %rd30581, %rd30569;
	shr.u64 	%rd30582, %rd30577, 32;
	shr.u64 	%rd30583, %rd31400, 32;
	add.s64 	%rd30584, %rd30583, %rd30582;
	and.b64  	%rd30585, %rd30548, 4294967295;
	mul.lo.s64 	%rd30586, %rd30585, 977;
	and.b64  	%rd30587, %rd30343, 4294967295;
	and.b64  	%rd30588, %rd30586, 4294967295;
	add.s64 	%rd30589, %rd30584, %rd30587;
	add.s64 	%rd30590, %rd30589, %rd30588;
	add.s64 	%rd31401, %rd30590, %rd30576;
	shr.u64 	%rd30591, %rd30586, 32;
	shr.u64 	%rd30592, %rd31401, 32;
	add.s64 	%rd30593, %rd30592, %rd30591;
	and.b64  	%rd30594, %rd30553, 4294967295;
	mul.lo.s64 	%rd30595, %rd30594, 977;
	and.b64  	%rd30596, %rd30381, 4294967295;
	and.b64  	%rd30597, %rd30595, 4294967295;
	add.s64 	%rd30598, %rd30593, %rd30596;
	add.s64 	%rd30599, %rd30598, %rd30597;
	add.s64 	%rd31402, %rd30599, %rd30585;
	shr.u64 	%rd30600, %rd30595, 32;
	shr.u64 	%rd30601, %rd31402, 32;
	add.s64 	%rd30602, %rd30601, %rd30600;
	and.b64  	%rd30603, %rd30558, 4294967295;
	mul.lo.s64 	%rd30604, %rd30603, 977;
	and.b64  	%rd30605, %rd30419, 4294967295;
	and.b64  	%rd30606, %rd30604, 4294967295;
	add.s64 	%rd30607, %rd30602, %rd30605;
	add.s64 	%rd30608, %rd30607, %rd30606;
	add.s64 	%rd31403, %rd30608, %rd30594;
	shr.u64 	%rd30609, %rd30604, 32;
	shr.u64 	%rd30610, %rd31403, 32;
	add.s64 	%rd30611, %rd30610, %rd30609;
	and.b64  	%rd30612, %rd30563, 4294967295;
	mul.lo.s64 	%rd30613, %rd30612, 977;
	and.b64  	%rd30614, %rd30457, 4294967295;
	and.b64  	%rd30615, %rd30613, 4294967295;
	add.s64 	%rd30616, %rd30611, %rd30614;
	add.s64 	%rd30617, %rd30616, %rd30615;
	add.s64 	%rd31404, %rd30617, %rd30603;
	shr.u64 	%rd30618, %rd30613, 32;
	shr.u64 	%rd30619, %rd31404, 32;
	add.s64 	%rd30620, %rd30619, %rd30618;
	and.b64  	%rd30621, %rd30567, 4294967295;
	mul.lo.s64 	%rd30622, %rd30621, 977;
	and.b64  	%rd30623, %rd30495, 4294967295;
	and.b64  	%rd30624, %rd30622, 4294967295;
	add.s64 	%rd30625, %rd30620, %rd30623;
	add.s64 	%rd30626, %rd30625, %rd30624;
	add.s64 	%rd31405, %rd30626, %rd30612;
	shr.u64 	%rd30627, %rd30622, 32;
	shr.u64 	%rd30628, %rd31405, 32;
	add.s64 	%rd30629, %rd30628, %rd30627;
	mul.lo.s64 	%rd30630, %rd30568, 977;
	and.b64  	%rd30631, %rd30533, 4294967295;
	and.b64  	%rd30632, %rd30630, 4294967295;
	add.s64 	%rd30633, %rd30629, %rd30631;
	add.s64 	%rd30634, %rd30633, %rd30632;
	add.s64 	%rd31406, %rd30634, %rd30621;
	shr.u64 	%rd30635, %rd30630, 32;
	shr.u64 	%rd30636, %rd31406, 32;
	cvt.u32.u64 	%r11184, %rd30636;
	cvt.u32.u64 	%r11185, %rd30635;
	add.s32 	%r11186, %r11184, %r11185;
	add.s32 	%r3425, %r11186, %r11183;
	setp.eq.s32 	%p4325, %r3425, 0;
	mov.pred 	%p4451, 0;
	@%p4325 bra 	$L__BB3_2006;
	cvt.u64.u32 	%rd30637, %r3425;
	mul.wide.u32 	%rd30638, %r3425, 977;
	shr.u64 	%rd30639, %rd30638, 32;
	and.b64  	%rd30640, %rd31399, 4294967295;
	and.b64  	%rd30641, %rd30638, 4294967295;
	add.s64 	%rd31399, %rd30641, %rd30640;
	shr.u64 	%rd30642, %rd31399, 32;
	and.b64  	%rd30643, %rd31400, 4294967295;
	add.s64 	%rd30644, %rd30639, %rd30643;
	add.s64 	%rd30645, %rd30644, %rd30637;
	add.s64 	%rd31400, %rd30645, %rd30642;
	setp.lt.u64 	%p4327, %rd31400, 4294967296;
	@%p4327 bra 	$L__BB3_2006;
	shr.u64 	%rd30646, %rd31400, 32;
	and.b64  	%rd30647, %rd31401, 4294967295;
	add.s64 	%rd31401, %rd30646, %rd30647;
	setp.lt.u64 	%p4329, %rd31401, 4294967296;
	@%p4329 bra 	$L__BB3_2006;
	shr.u64 	%rd30648, %rd31401, 32;
	and.b64  	%rd30649, %rd31402, 4294967295;
	add.s64 	%rd31402, %rd30648, %rd30649;
	setp.lt.u64 	%p4331, %rd31402, 4294967296;
	@%p4331 bra 	$L__BB3_2006;
	shr.u64 	%rd30651, %rd31402, 32;
	and.b64  	%rd30652, %rd31403, 4294967295;
	add.s64 	%rd31403, %rd30651, %rd30652;
	setp.lt.u64 	%p4333, %rd31403, 4294967296;
	mov.b64 	%rd31402, 4294967296;
	@%p4333 bra 	$L__BB3_2006;
	shr.u64 	%rd30654, %rd31403, 32;
	and.b64  	%rd30655, %rd31404, 4294967295;
	add.s64 	%rd31404, %rd30654, %rd30655;
	setp.lt.u64 	%p4335, %rd31404, 4294967296;
	mov.b64 	%rd31402, 4294967296;
	mov.u64 	%rd31403, %rd31402;
	@%p4335 bra 	$L__BB3_2006;
	shr.u64 	%rd30657, %rd31404, 32;
	and.b64  	%rd30658, %rd31405, 4294967295;
	add.s64 	%rd31405, %rd30657, %rd30658;
	setp.lt.u64 	%p4337, %rd31405, 4294967296;
	mov.b64 	%rd31402, 4294967296;
	mov.u64 	%rd31404, %rd31402;
	@%p4337 bra 	$L__BB3_2006;
	shr.u64 	%rd30660, %rd31405, 32;
	and.b64  	%rd30661, %rd31406, 4294967295;
	add.s64 	%rd30662, %rd30660, %rd30661;
	setp.gt.u64 	%p4451, %rd30662, 4294967295;
	min.u64 	%rd31406, %rd30662, 4294967296;
	mov.b64 	%rd31402, 4294967296;
	mov.u64 	%rd31403, %rd31402;
	mov.u64 	%rd31405, %rd31402;
$L__BB3_2006:
	ld.const.u32 	%r3426, [const_p+24];
	ld.const.u32 	%r3427, [const_p+20];
	ld.const.u32 	%r3428, [const_p+16];
	ld.const.u32 	%r3429, [const_p+12];
	ld.const.u32 	%r3430, [const_p+8];
	ld.const.u32 	%r3431, [const_p+4];
	ld.const.u32 	%r3432, [const_p];
	cvt.u32.u64 	%r13442, %rd31406;
	cvt.u32.u64 	%r13441, %rd31405;
	cvt.u32.u64 	%r13440, %rd31404;
	cvt.u32.u64 	%r13439, %rd31403;
	cvt.u32.u64 	%r13438, %rd31402;
	cvt.u32.u64 	%r13437, %rd31401;
	cvt.u32.u64 	%r13436, %rd31400;
	cvt.u32.u64 	%r13435, %rd31399;
	ld.const.u32 	%r11187, [const_p+28];
	setp.lt.u32 	%p4338, %r11187, %r13442;
	or.pred  	%p4339, %p4451, %p4338;
	@%p4339 bra 	$L__BB3_2021;
	setp.gt.u32 	%p4340, %r11187, %r13442;
	@%p4340 bra 	$L__BB3_2022;
	setp.lt.u32 	%p4341, %r3426, %r13441;
	mov.u32 	%r12232, %r3426;
	@%p4341 bra 	$L__BB3_2021;
	setp.gt.u32 	%p4342, %r3426, %r13441;
	mov.u32 	%r12232, %r3426;
	@%p4342 bra 	$L__BB3_2022;
	setp.lt.u32 	%p4343, %r3427, %r13440;
	mov.u32 	%r12231, %r3427;
	mov.u32 	%r12232, %r3426;
	@%p4343 bra 	$L__BB3_2021;
	setp.gt.u32 	%p4344, %r3427, %r13440;
	mov.u32 	%r12231, %r3427;
	mov.u32 	%r12232, %r3426;
	@%p4344 bra 	$L__BB3_2022;
	setp.lt.u32 	%p4345, %r3428, %r13439;
	mov.u32 	%r12230, %r3428;
	mov.u32 	%r12231, %r3427;
	mov.u32 	%r12232, %r3426;
	@%p4345 bra 	$L__BB3_2021;
	setp.gt.u32 	%p4346, %r3428, %r13439;
	mov.u32 	%r12230, %r3428;
	mov.u32 	%r12231, %r3427;
	mov.u32 	%r12232, %r3426;
	@%p4346 bra 	$L__BB3_2022;
	setp.lt.u32 	%p4347, %r3429, %r13438;
	mov.u32 	%r12229, %r3429;
	mov.u32 	%r12230, %r3428;
	mov.u32 	%r12231, %r3427;
	mov.u32 	%r12232, %r3426;
	@%p4347 bra 	$L__BB3_2021;
	setp.gt.u32 	%p4348, %r3429, %r13438;
	mov.u32 	%r12229, %r3429;
	mov.u32 	%r12230, %r3428;
	mov.u32 	%r12231, %r3427;
	mov.u32 	%r12232, %r3426;
	@%p4348 bra 	$L__BB3_2022;
	setp.lt.u32 	%p4349, %r3430, %r13437;
	mov.u32 	%r12264, %r3430;
	mov.u32 	%r12229, %r3429;
	mov.u32 	%r12230, %r3428;
	mov.u32 	%r12231, %r3427;
	mov.u32 	%r12232, %r3426;
	@%p4349 bra 	$L__BB3_2021;
	setp.gt.u32 	%p4350, %r3430, %r13437;
	mov.u32 	%r12264, %r3430;
	mov.u32 	%r12229, %r3429;
	mov.u32 	%r12230, %r3428;
	mov.u32 	%r12231, %r3427;
	mov.u32 	%r12232, %r3426;
	@%p4350 bra 	$L__BB3_2022;
	setp.lt.u32 	%p4351, %r3431, %r13436;
	mov.u32 	%r12263, %r3431;
	mov.u32 	%r12264, %r3430;
	mov.u32 	%r12229, %r3429;
	mov.u32 	%r12230, %r3428;
	mov.u32 	%r12231, %r3427;
	mov.u32 	%r12232, %r3426;
	@%p4351 bra 	$L__BB3_2021;
	setp.gt.u32 	%p4352, %r3431, %r13436;
	mov.u32 	%r12263, %r3431;
	mov.u32 	%r12264, %r3430;
	mov.u32 	%r12229, %r3429;
	mov.u32 	%r12230, %r3428;
	mov.u32 	%r12231, %r3427;
	mov.u32 	%r12232, %r3426;
	@%p4352 bra 	$L__BB3_2022;
	setp.gt.u32 	%p4353, %r3432, %r13435;
	mov.u32 	%r12312, %r3432;
	mov.u32 	%r12263, %r3431;
	mov.u32 	%r12264, %r3430;
	mov.u32 	%r12229, %r3429;
	mov.u32 	%r12230, %r3428;
	mov.u32 	%r12231, %r3427;
	mov.u32 	%r12232, %r3426;
	@%p4353 bra 	$L__BB3_2022;
$L__BB3_2021:
	// begin inline asm
	sub.cc.u32 %r13435, %r13435, %r3432;
	subc.cc.u32 %r13436, %r13436, %r3431;
	subc.cc.u32 %r13437, %r13437, %r3430;
	subc.cc.u32 %r13438, %r13438, %r3429;
	subc.cc.u32 %r13439, %r13439, %r3428;
	subc.cc.u32 %r13440, %r13440, %r3427;
	subc.cc.u32 %r13441, %r13441, %r3426;
	subc.u32 %r13442, %r13442, %r11187;
	
	// end inline asm
$L__BB3_2022:
	setp.gt.u32 	%p4354, %r13442, %r11187;
	@%p4354 bra 	$L__BB3_2037;
	setp.lt.u32 	%p4355, %r13442, %r11187;
	@%p4355 bra 	$L__BB3_2038;
	setp.gt.u32 	%p4356, %r13441, %r3426;
	mov.u32 	%r12232, %r3426;
	@%p4356 bra 	$L__BB3_2037;
	setp.lt.u32 	%p4357, %r13441, %r3426;
	mov.u32 	%r12232, %r3426;
	@%p4357 bra 	$L__BB3_2038;
	setp.gt.u32 	%p4358, %r13440, %r3427;
	mov.u32 	%r12231, %r3427;
	mov.u32 	%r12232, %r3426;
	@%p4358 bra 	$L__BB3_2037;
	setp.lt.u32 	%p4359, %r13440, %r3427;
	mov.u32 	%r12231, %r3427;
	mov.u32 	%r12232, %r3426;
	@%p4359 bra 	$L__BB3_2038;
	setp.gt.u32 	%p4360, %r13439, %r3428;
	mov.u32 	%r12230, %r3428;
	mov.u32 	%r12231, %r3427;
	mov.u32 	%r12232, %r3426;
	@%p4360 bra 	$L__BB3_2037;
	setp.lt.u32 	%p4361, %r13439, %r3428;
	mov.u32 	%r12230, %r3428;
	mov.u32 	%r12231, %r3427;
	mov.u32 	%r12232, %r3426;
	@%p4361 bra 	$L__BB3_2038;
	setp.gt.u32 	%p4362, %r13438, %r3429;
	mov.u32 	%r12229, %r3429;
	mov.u32 	%r12230, %r3428;
	mov.u32 	%r12231, %r3427;
	mov.u32 	%r12232, %r3426;
	@%p4362 bra 	$L__BB3_2037;
	setp.lt.u32 	%p4363, %r13438, %r3429;
	mov.u32 	%r12229, %r3429;
	mov.u32 	%r12230, %r3428;
	mov.u32 	%r12231, %r3427;
	mov.u32 	%r12232, %r3426;
	@%p4363 bra 	$L__BB3_2038;
	setp.gt.u32 	%p4364, %r13437, %r3430;
	mov.u32 	%r12264, %r3430;
	mov.u32 	%r12229, %r3429;
	mov.u32 	%r12230, %r3428;
	mov.u32 	%r12231, %r3427;
	mov.u32 	%r12232, %r3426;
	@%p4364 bra 	$L__BB3_2037;
	setp.lt.u32 	%p4365, %r13437, %r3430;
	mov.u32 	%r12264, %r3430;
	mov.u32 	%r12229, %r3429;
	mov.u32 	%r12230, %r3428;
	mov.u32 	%r12231, %r3427;
	mov.u32 	%r12232, %r3426;
	@%p4365 bra 	$L__BB3_2038;
	setp.gt.u32 	%p4366, %r13436, %r3431;
	mov.u32 	%r12263, %r3431;
	mov.u32 	%r12264, %r3430;
	mov.u32 	%r12229, %r3429;
	mov.u32 	%r12230, %r3428;
	mov.u32 	%r12231, %r3427;
	mov.u32 	%r12232, %r3426;
	@%p4366 bra 	$L__BB3_2037;
	setp.lt.u32 	%p4367, %r13436, %r3431;
	mov.u32 	%r12263, %r3431;
	mov.u32 	%r12264, %r3430;
	mov.u32 	%r12229, %r3429;
	mov.u32 	%r12230, %r3428;
	mov.u32 	%r12231, %r3427;
	mov.u32 	%r12232, %r3426;
	@%p4367 bra 	$L__BB3_2038;
	setp.lt.u32 	%p4368, %r13435, %r3432;
	mov.u32 	%r12312, %r3432;
	mov.u32 	%r12263, %r3431;
	mov.u32 	%r12264, %r3430;
	mov.u32 	%r12229, %r3429;
	mov.u32 	%r12230, %r3428;
	mov.u32 	%r12231, %r3427;
	mov.u32 	%r12232, %r3426;
	@%p4368 bra 	$L__BB3_2038;
$L__BB3_2037:
	// begin inline asm
	sub.cc.u32 %r13435, %r13435, %r3432;
	subc.cc.u32 %r13436, %r13436, %r3431;
	subc.cc.u32 %r13437, %r13437, %r3430;
	subc.cc.u32 %r13438, %r13438, %r3429;
	subc.cc.u32 %r13439, %r13439, %r3428;
	subc.cc.u32 %r13440, %r13440, %r3427;
	subc.cc.u32 %r13441, %r13441, %r3426;
	subc.u32 %r13442, %r13442, %r11187;
	
	// end inline asm
$L__BB3_2038:
	mul.wide.u32 	%rd30664, %r13163, %r13163;
	shr.u64 	%rd30665, %rd30664, 32;
	mul.wide.u32 	%rd30666, %r13164, %r13163;
	add.s64 	%rd30667, %rd30665, %rd30666;
	shr.u64 	%rd30668, %rd30667, 32;
	mul.wide.u32 	%rd30669, %r13165, %r13163;
	add.s64 	%rd30670, %rd30668, %rd30669;
	shr.u64 	%rd30671, %rd30670, 32;
	mul.wide.u32 	%rd30672, %r13166, %r13163;
	add.s64 	%rd30673, %rd30671, %rd30672;
	shr.u64 	%rd30674, %rd30673, 32;
	mul.wide.u32 	%rd30675, %r13167, %r13163;
	add.s64 	%rd30676, %rd30674, %rd30675;
	shr.u64 	%rd30677, %rd30676, 32;
	mul.wide.u32 	%rd30678, %r13168, %r13163;
	add.s64 	%rd30679, %rd30677, %rd30678;
	shr.u64 	%rd30680, %rd30679, 32;
	mul.wide.u32 	%rd30681, %r13169, %r13163;
	add.s64 	%rd30682, %rd30680, %rd30681;
	shr.u64 	%rd30683, %rd30682, 32;
	mul.wide.u32 	%rd30684, %r13170, %r13163;
	add.s64 	%rd30685, %rd30683, %rd30684;
	shr.u64 	%rd30686, %rd30685, 32;
	and.b64  	%rd30687, %rd30667, 4294967295;
	add.s64 	%rd30688, %rd30666, %rd30687;
	shr.u64 	%rd30689, %rd30688, 32;
	and.b64  	%rd30690, %rd30670, 4294967295;
	mul.wide.u32 	%rd30691, %r13164, %r13164;
	add.s64 	%rd30692, %rd30689, %rd30690;
	add.s64 	%rd30693, %rd30692, %rd30691;
	shr.u64 	%rd30694, %rd30693, 32;
	and.b64  	%rd30695, %rd30673, 4294967295;
	mul.wide.u32 	%rd30696, %r13165, %r13164;
	add.s64 	%rd30697, %rd30694, %rd30695;
	add.s64 	%rd30698, %rd30697, %rd30696;
	shr.u64 	%rd30699, %rd30698, 32;
	and.b64  	%rd30700, %rd30676, 4294967295;
	mul.wide.u32 	%rd30701, %r13166, %r13164;
	add.s64 	%rd30702, %rd30699, %rd30700;
	add.s64 	%rd30703, %rd30702, %rd30701;
	shr.u64 	%rd30704, %rd30703, 32;
	and.b64  	%rd30705, %rd30679, 4294967295;
	mul.wide.u32 	%rd30706, %r13167, %r13164;
	add.s64 	%rd30707, %rd30704, %rd30705;
	add.s64 	%rd30708, %rd30707, %rd30706;
	shr.u64 	%rd30709, %rd30708, 32;
	and.b64  	%rd30710, %rd30682, 4294967295;
	mul.wide.u32 	%rd30711, %r13168, %r13164;
	add.s64 	%rd30712, %rd30709, %rd30710;
	add.s64 	%rd30713, %rd30712, %rd30711;
	shr.u64 	%rd30714, %rd30713, 32;
	and.b64  	%rd30715, %rd30685, 4294967295;
	mul.wide.u32 	%rd30716, %r13169, %r13164;
	add.s64 	%rd30717, %rd30714, %rd30715;
	add.s64 	%rd30718, %rd30717, %rd30716;
	shr.u64 	%rd30719, %rd30718, 32;
	mul.wide.u32 	%rd30720, %r13170, %r13164;
	add.s64 	%rd30721, %rd30719, %rd30686;
	add.s64 	%rd30722, %rd30721, %rd30720;
	shr.u64 	%rd30723, %rd30722, 32;
	and.b64  	%rd30724, %rd30693, 4294967295;
	add.s64 	%rd30725, %rd30669, %rd30724;
	shr.u64 	%rd30726, %rd30725, 32;
	and.b64  	%rd30727, %rd30698, 4294967295;
	add.s64 	%rd30728, %rd30726, %rd30727;
	add.s64 	%rd30729, %rd30728, %rd30696;
	shr.u64 	%rd30730, %rd30729, 32;
	and.b64  	%rd30731, %rd30703, 4294967295;
	mul.wide.u32 	%rd30732, %r13165, %r13165;
	add.s64 	%rd30733, %rd30730, %rd30731;
	add.s64 	%rd30734, %rd30733, %rd30732;
	shr.u64 	%rd30735, %rd30734, 32;
	and.b64  	%rd30736, %rd30708, 4294967295;
	mul.wide.u32 	%rd30737, %r13166, %r13165;
	add.s64 	%rd30738, %rd30735, %rd30736;
	add.s64 	%rd30739, %rd30738, %rd30737;
	shr.u64 	%rd30740, %rd30739, 32;
	and.b64  	%rd30741, %rd30713, 4294967295;
	mul.wide.u32 	%rd30742, %r13167, %r13165;
	add.s64 	%rd30743, %rd30740, %rd30741;
	add.s64 	%rd30744, %rd30743, %rd30742;
	shr.u64 	%rd30745, %rd30744, 32;
	and.b64  	%rd30746, %rd30718, 4294967295;
	mul.wide.u32 	%rd30747, %r13168, %r13165;
	add.s64 	%rd30748, %rd30745, %rd30746;
	add.s64 	%rd30749, %rd30748, %rd30747;
	shr.u64 	%rd30750, %rd30749, 32;
	and.b64  	%rd30751, %rd30722, 4294967295;
	mul.wide.u32 	%rd30752, %r13169, %r13165;
	add.s64 	%rd30753, %rd30750, %rd30751;
	add.s64 	%rd30754, %rd30753, %rd30752;
	shr.u64 	%rd30755, %rd30754, 32;
	mul.wide.u32 	%rd30756, %r13170, %r13165;
	add.s64 	%rd30757, %rd30755, %rd30723;
	add.s64 	%rd30758, %rd30757, %rd30756;
	shr.u64 	%rd30759, %rd30758, 32;
	and.b64  	%rd30760, %rd30729, 4294967295;
	add.s64 	%rd30761, %rd30672, %rd30760;
	shr.u64 	%rd30762, %rd30761, 32;
	and.b64  	%rd30763, %rd30734, 4294967295;
	add.s64 	%rd30764, %rd30762, %rd30763;
	add.s64 	%rd30765, %rd30764, %rd30701;
	shr.u64 	%rd30766, %rd30765, 32;
	and.b64  	%rd30767, %rd30739, 4294967295;
	add.s64 	%rd30768, %rd30766, %rd30767;
	add.s64 	%rd30769, %rd30768, %rd30737;
	shr.u64 	%rd30770, %rd30769, 32;
	and.b64  	%rd30771, %rd30744, 4294967295;
	mul.wide.u32 	%rd30772, %r13166, %r13166;
	add.s64 	%rd30773, %rd30770, %rd30771;
	add.s64 	%rd30774, %rd30773, %rd30772;
	shr.u64 	%rd30775, %rd30774, 32;
	and.b64  	%rd30776, %rd30749, 4294967295;
	mul.wide.u32 	%rd30777, %r13167, %r13166;
	add.s64 	%rd30778, %rd30775, %rd30776;
	add.s64 	%rd30779, %rd30778, %rd30777;
	shr.u64 	%rd30780, %rd30779, 32;
	and.b64  	%rd30781, %rd30754, 4294967295;
	mul.wide.u32 	%rd30782, %r13168, %r13166;
	add.s64 	%rd30783, %rd30780, %rd30781;
	add.s64 	%rd30784, %rd30783, %rd30782;
	shr.u64 	%rd30785, %rd30784, 32;
	and.b64  	%rd30786, %rd30758, 4294967295;
	mul.wide.u32 	%rd30787, %r13169, %r13166;
	add.s64 	%rd30788, %rd30785, %rd30786;
	add.s64 	%rd30789, %rd30788, %rd30787;
	shr.u64 	%rd30790, %rd30789, 32;
	mul.wide.u32 	%rd30791, %r13170, %r13166;
	add.s64 	%rd30792, %rd30790, %rd30759;
	add.s64 	%rd30793, %rd30792, %rd30791;
	shr.u64 	%rd30794, %rd30793, 32;
	and.b64  	%rd30795, %rd30765, 4294967295;
	add.s64 	%rd30796, %rd30675, %rd30795;
	shr.u64 	%rd30797, %rd30796, 32;
	and.b64  	%rd30798, %rd30769, 4294967295;
	add.s64 	%rd30799, %rd30797, %rd30798;
	add.s64 	%rd30800, %rd30799, %rd30706;
	shr.u64 	%rd30801, %rd30800, 32;
	and.b64  	%rd30802, %rd30774, 4294967295;
	add.s64 	%rd30803, %rd30801, %rd30802;
	add.s64 	%rd30804, %rd30803, %rd30742;
	shr.u64 	%rd30805, %rd30804, 32;
	and.b64  	%rd30806, %rd30779, 4294967295;
	add.s64 	%rd30807, %rd30805, %rd30806;
	add.s64 	%rd30808, %rd30807, %rd30777;
	shr.u64 	%rd30809, %rd30808, 32;
	and.b64  	%rd30810, %rd30784, 4294967295;
	mul.wide.u32 	%rd30811, %r13167, %r13167;
	add.s64 	%rd30812, %rd30809, %rd30810;
	add.s64 	%rd30813, %rd30812, %rd30811;
	shr.u64 	%rd30814, %rd30813, 32;
	and.b64  	%rd30815, %rd30789, 4294967295;
	mul.wide.u32 	%rd30816, %r13168, %r13167;
	add.s64 	%rd30817, %rd30814, %rd30815;
	add.s64 	%rd30818, %rd30817, %rd30816;
	shr.u64 	%rd30819, %rd30818, 32;
	and.b64  	%rd30820, %rd30793, 4294967295;
	mul.wide.u32 	%rd30821, %r13169, %r13167;
	add.s64 	%rd30822, %rd30819, %rd30820;
	add.s64 	%rd30823, %rd30822, %rd30821;
	shr.u64 	%rd30824, %rd30823, 32;
	mul.wide.u32 	%rd30825, %r13170, %r13167;
	add.s64 	%rd30826, %rd30824, %rd30794;
	add.s64 	%rd30827, %rd30826, %rd30825;
	shr.u64 	%rd30828, %rd30827, 32;
	and.b64  	%rd30829, %rd30800, 4294967295;
	add.s64 	%rd30830, %rd30678, %rd30829;
	shr.u64 	%rd30831, %rd30830, 32;
	and.b64  	%rd30832, %rd30804, 4294967295;
	add.s64 	%rd30833, %rd30831, %rd30832;
	add.s64 	%rd30834, %rd30833, %rd30711;
	shr.u64 	%rd30835, %rd30834, 32;
	and.b64  	%rd30836, %rd30808, 4294967295;
	add.s64 	%rd30837, %rd30835, %rd30836;
	add.s64 	%rd30838, %rd30837, %rd30747;
	shr.u64 	%rd30839, %rd30838, 32;
	and.b64  	%rd30840, %rd30813, 4294967295;
	add.s64 	%rd30841, %rd30839, %rd30840;
	add.s64 	%rd30842, %rd30841, %rd30782;
	shr.u64 	%rd30843, %rd30842, 32;
	and.b64  	%rd30844, %rd30818, 4294967295;
	add.s64 	%rd30845, %rd30843, %rd30844;
	add.s64 	%rd30846, %rd30845, %rd30816;
	shr.u64 	%rd30847, %rd30846, 32;
	and.b64  	%rd30848, %rd30823, 4294967295;
	mul.wide.u32 	%rd30849, %r13168, %r13168;
	add.s64 	%rd30850, %rd30847, %rd30848;
	add.s64 	%rd30851, %rd30850, %rd30849;
	shr.u64 	%rd30852, %rd30851, 32;
	and.b64  	%rd30853, %rd30827, 4294967295;
	mul.wide.u32 	%rd30854, %r13169, %r13168;
	add.s64 	%rd30855, %rd30852, %rd30853;
	add.s64 	%rd30856, %rd30855, %rd30854;
	shr.u64 	%rd30857, %rd30856, 32;
	mul.wide.u32 	%rd30858, %r13170, %r13168;
	add.s64 	%rd30859, %rd30857, %rd30828;
	add.s64 	%rd30860, %rd30859, %rd30858;
	shr.u64 	%rd30861, %rd30860, 32;
	and.b64  	%rd30862, %rd30834, 4294967295;
	add.s64 	%rd30863, %rd30681, %rd30862;
	shr.u64 	%rd30864, %rd30863, 32;
	and.b64  	%rd30865, %rd30838, 4294967295;
	add.s64 	%rd30866, %rd30864, %rd30865;
	add.s64 	%rd30867, %rd30866, %rd30716;
	shr.u64 	%rd30868, %rd30867, 32;
	and.b64  	%rd30869, %rd30842, 4294967295;
	add.s64 	%rd30870, %rd30868, %rd30869;
	add.s64 	%rd30871, %rd30870, %rd30752;
	shr.u64 	%rd30872, %rd30871, 32;
	and.b64  	%rd30873, %rd30846, 4294967295;
	add.s64 	%rd30874, %rd30872, %rd30873;
	add.s64 	%rd30875, %rd30874, %rd30787;
	shr.u64 	%rd30876, %rd30875, 32;
	and.b64  	%rd30877, %rd30851, 4294967295;
	add.s64 	%rd30878, %rd30876, %rd30877;
	add.s64 	%rd30879, %rd30878, %rd30821;
	shr.u64 	%rd30880, %rd30879, 32;
	and.b64  	%rd30881, %rd30856, 4294967295;
	add.s64 	%rd30882, %rd30880, %rd30881;
	add.s64 	%rd30883, %rd30882, %rd30854;
	shr.u64 	%rd30884, %rd30883, 32;
	and.b64  	%rd30885, %rd30860, 4294967295;
	mul.wide.u32 	%rd30886, %r13169, %r13169;
	add.s64 	%rd30887, %rd30884, %rd30885;
	add.s64 	%rd30888, %rd30887, %rd30886;
	shr.u64 	%rd30889, %rd30888, 32;
	mul.wide.u32 	%rd30890, %r13170, %r13169;
	add.s64 	%rd30891, %rd30889, %rd30861;
	add.s64 	%rd30892, %rd30891, %rd30890;
	shr.u64 	%rd30893, %rd30892, 32;
	and.b64  	%rd30894, %rd30867, 4294967295;
	add.s64 	%rd30895, %rd30684, %rd30894;
	shr.u64 	%rd30896, %rd30895, 32;
	and.b64  	%rd30897, %rd30871, 4294967295;
	add.s64 	%rd30898, %rd30896, %rd30897;
	add.s64 	%rd30899, %rd30898, %rd30720;
	shr.u64 	%rd30900, %rd30899, 32;
	and.b64  	%rd30901, %rd30875, 4294967295;
	add.s64 	%rd30902, %rd30900, %rd30901;
	add.s64 	%rd30903, %rd30902, %rd30756;
	shr.u64 	%rd30904, %rd30903, 32;
	and.b64  	%rd30905, %rd30879, 4294967295;
	add.s64 	%rd30906, %rd30904, %rd30905;
	add.s64 	%rd30907, %rd30906, %rd30791;
	shr.u64 	%rd30908, %rd30907, 32;
	and.b64  	%rd30909, %rd30883, 4294967295;
	add.s64 	%rd30910, %rd30908, %rd30909;
	add.s64 	%rd30911, %rd30910, %rd30825;
	shr.u64 	%rd30912, %rd30911, 32;
	and.b64  	%rd30913, %rd30888, 4294967295;
	add.s64 	%rd30914, %rd30912, %rd30913;
	add.s64 	%rd30915, %rd30914, %rd30858;
	shr.u64 	%rd30916, %rd30915, 32;
	and.b64  	%rd30917, %rd30892, 4294967295;
	add.s64 	%rd30918, %rd30916, %rd30917;
	add.s64 	%rd30919, %rd30918, %rd30890;
	shr.u64 	%rd30920, %rd30919, 32;
	mul.wide.u32 	%rd30921, %r13170, %r13170;
	add.s64 	%rd30922, %rd30920, %rd30893;
	add.s64 	%rd30923, %rd30922, %rd30921;
	shr.u64 	%rd30924, %rd30923, 32;
	{ .reg .b32 tmp; mov.b64 {tmp, %r11236}, %rd30923; }
	and.b64  	%rd30925, %rd30899, 4294967295;
	mul.lo.s64 	%rd30926, %rd30925, 977;
	and.b64  	%rd30927, %rd30664, 4294967293;
	and.b64  	%rd30928, %rd30926, 4294967295;
	add.s64 	%rd31407, %rd30928, %rd30927;
	shr.u64 	%rd30929, %rd30926, 32;
	shr.u64 	%rd30930, %rd31407, 32;
	add.s64 	%rd30931, %rd30930, %rd30929;
	and.b64  	%rd30932, %rd30903, 4294967295;
	mul.lo.s64 	%rd30933, %rd30932, 977;
	and.b64  	%rd30934, %rd30688, 4294967295;
	and.b64  	%rd30935, %rd30933, 4294967295;
	add.s64 	%rd30936, %rd30931, %rd30934;
	add.s64 	%rd30937, %rd30936, %rd30935;
	add.s64 	%rd31408, %rd30937, %rd30925;
	shr.u64 	%rd30938, %rd30933, 32;
	shr.u64 	%rd30939, %rd31408, 32;
	add.s64 	%rd30940, %rd30939, %rd30938;
	and.b64  	%rd30941, %rd30907, 4294967295;
	mul.lo.s64 	%rd30942, %rd30941, 977;
	and.b64  	%rd30943, %rd30725, 4294967295;
	and.b64  	%rd30944, %rd30942, 4294967295;
	add.s64 	%rd30945, %rd30940, %rd30943;
	add.s64 	%rd30946, %rd30945, %rd30944;
	add.s64 	%rd31409, %rd30946, %rd30932;
	shr.u64 	%rd30947, %rd30942, 32;
	shr.u64 	%rd30948, %rd31409, 32;
	add.s64 	%rd30949, %rd30948, %rd30947;
	and.b64  	%rd30950, %rd30911, 4294967295;
	mul.lo.s64 	%rd30951, %rd30950, 977;
	and.b64  	%rd30952, %rd30761, 4294967295;
	and.b64  	%rd30953, %rd30951, 4294967295;
	add.s64 	%rd30954, %rd30949, %rd30952;
	add.s64 	%rd30955, %rd30954, %rd30953;
	add.s64 	%rd31410, %rd30955, %rd30941;
	shr.u64 	%rd30956, %rd30951, 32;
	shr.u64 	%rd30957, %rd31410, 32;
	add.s64 	%rd30958, %rd30957, %rd30956;
	and.b64  	%rd30959, %rd30915, 4294967295;
	mul.lo.s64 	%rd30960, %rd30959, 977;
	and.b64  	%rd30961, %rd30796, 4294967295;
	and.b64  	%rd30962, %rd30960, 4294967295;
	add.s64 	%rd30963, %rd30958, %rd30961;
	add.s64 	%rd30964, %rd30963, %rd30962;
	add.s64 	%rd31411, %rd30964, %rd30950;
	shr.u64 	%rd30965, %rd30960, 32;
	shr.u64 	%rd30966, %rd31411, 32;
	add.s64 	%rd30967, %rd30966, %rd30965;
	and.b64  	%rd30968, %rd30919, 4294967295;
	mul.lo.s64 	%rd30969, %rd30968, 977;
	and.b64  	%rd30970, %rd30830, 4294967295;
	and.b64  	%rd30971, %rd30969, 4294967295;
	add.s64 	%rd30972, %rd30967, %rd30970;
	add.s64 	%rd30973, %rd30972, %rd30971;
	add.s64 	%rd31412, %rd30973, %rd30959;
	shr.u64 	%rd30974, %rd30969, 32;
	shr.u64 	%rd30975, %rd31412, 32;
	add.s64 	%rd30976, %rd30975, %rd30974;
	and.b64  	%rd30977, %rd30923, 4294967295;
	mul.lo.s64 	%rd30978, %rd30977, 977;
	and.b64  	%rd30979, %rd30863, 4294967295;
	and.b64  	%rd30980, %rd30978, 4294967295;
	add.s64 	%rd30981, %rd30976, %rd30979;
	add.s64 	%rd30982, %rd30981, %rd30980;
	add.s64 	%rd31413, %rd30982, %rd30968;
	shr.u64 	%rd30983, %rd30978, 32;
	shr.u64 	%rd30984, %rd31413, 32;
	add.s64 	%rd30985, %rd30984, %rd30983;
	mul.lo.s64 	%rd30986, %rd30924, 977;
	and.b64  	%rd30987, %rd30895, 4294967295;
	and.b64  	%rd30988, %rd30986, 4294967295;
	add.s64 	%rd30989, %rd30985, %rd30987;
	add.s64 	%rd30990, %rd30989, %rd30988;
	add.s64 	%rd31414, %rd30990, %rd30977;
	shr.u64 	%rd30991, %rd30986, 32;
	shr.u64 	%rd30992, %rd31414, 32;
	cvt.u32.u64 	%r11237, %rd30992;
	cvt.u32.u64 	%r11238, %rd30991;
	add.s32 	%r11239, %r11237, %r11238;
	add.s32 	%r3730, %r11239, %r11236;
	setp.eq.s32 	%p4370, %r3730, 0;
	mov.pred 	%p4452, 0;
	@%p4370 bra 	$L__BB3_2046;
	cvt.u64.u32 	%rd30993, %r3730;
	mul.wide.u32 	%rd30994, %r3730, 977;
	shr.u64 	%rd30995, %rd30994, 32;
	and.b64  	%rd30996, %rd31407, 4294967295;
	and.b64  	%rd30997, %rd30994, 4294967295;
	add.s64 	%rd31407, %rd30997, %rd30996;
	shr.u64 	%rd30998, %rd31407, 32;
	and.b64  	%rd30999, %rd31408, 4294967295;
	add.s64 	%rd31000, %rd30995, %rd30999;
	add.s64 	%rd31001, %rd31000, %rd30993;
	add.s64 	%rd31408, %rd31001, %rd30998;
	setp.lt.u64 	%p4372, %rd31408, 4294967296;
	@%p4372 bra 	$L__BB3_2046;
	shr.u64 	%rd31002, %rd31408, 32;
	and.b64  	%rd31003, %rd31409, 4294967295;
	add.s64 	%rd31409, %rd31002, %rd31003;
	setp.lt.u64 	%p4374, %rd31409, 4294967296;
	@%p4374 bra 	$L__BB3_2046;
	shr.u64 	%rd31004, %rd31409, 32;
	and.b64  	%rd31005, %rd31410, 4294967295;
	add.s64 	%rd31410, %rd31004, %rd31005;
	setp.lt.u64 	%p4376, %rd31410, 4294967296;
	@%p4376 bra 	$L__BB3_2046;
	shr.u64 	%rd31007, %rd31410, 32;
	and.b64  	%rd31008, %rd31411, 4294967295;
	add.s64 	%rd31411, %rd31007, %rd31008;
	setp.lt.u64 	%p4378, %rd31411, 4294967296;
	mov.b64 	%rd31410, 4294967296;
	@%p4378 bra 	$L__BB3_2046;
	shr.u64 	%rd31010, %rd31411, 32;
	and.b64  	%rd31011, %rd31412, 4294967295;
	add.s64 	%rd31412, %rd31010, %rd31011;
	setp.lt.u64 	%p4380, %rd31412, 4294967296;
	mov.b64 	%rd31410, 4294967296;
	mov.u64 	%rd31411, %rd31410;
	@%p4380 bra 	$L__BB3_2046;
	shr.u64 	%rd31013, %rd31412, 32;
	and.b64  	%rd31014, %rd31413, 4294967295;
	add.s64 	%rd31413, %rd31013, %rd31014;
	setp.lt.u64 	%p4382, %rd31413, 4294967296;
	mov.b64 	%rd31410, 4294967296;
	mov.u64 	%rd31412, %rd31410;
	@%p4382 bra 	$L__BB3_2046;
	shr.u64 	%rd31016, %rd31413, 32;
	and.b64  	%rd31017, %rd31414, 4294967295;
	add.s64 	%rd31018, %rd31016, %rd31017;
	setp.gt.u64 	%p4452, %rd31018, 4294967295;
	min.u64 	%rd31414, %rd31018, 4294967296;
	mov.b64 	%rd31410, 4294967296;
	mov.u64 	%rd31411, %rd31410;
	mov.u64 	%rd31413, %rd31410;
$L__BB3_2046:
	ld.const.u32 	%r3731, [const_p+24];
	ld.const.u32 	%r3732, [const_p+20];
	ld.const.u32 	%r3733, [const_p+16];
	ld.const.u32 	%r3734, [const_p+12];
	ld.const.u32 	%r3735, [const_p+8];
	ld.const.u32 	%r3736, [const_p+4];
	ld.const.u32 	%r3737, [const_p];
	cvt.u32.u64 	%r12106, %rd31414;
	cvt.u32.u64 	%r12107, %rd31413;
	cvt.u32.u64 	%r12108, %rd31412;
	cvt.u32.u64 	%r12109, %rd31411;
	cvt.u32.u64 	%r12110, %rd31410;
	cvt.u32.u64 	%r12111, %rd31409;
	cvt.u32.u64 	%r12112, %rd31408;
	cvt.u32.u64 	%r12113, %rd31407;
	ld.const.u32 	%r11240, [const_p+28];
	setp.lt.u32 	%p4383, %r11240, %r12106;
	or.pred  	%p4384, %p4452, %p4383;
	@%p4384 bra 	$L__BB3_2061;
	setp.gt.u32 	%p4385, %r11240, %r12106;
	@%p4385 bra 	$L__BB3_2062;
	setp.lt.u32 	%p4386, %r3731, %r12107;
	mov.u32 	%r12232, %r3731;
	@%p4386 bra 	$L__BB3_2061;
	setp.gt.u32 	%p4387, %r3731, %r12107;
	mov.u32 	%r12232, %r3731;
	@%p4387 bra 	$L__BB3_2062;
	setp.lt.u32 	%p4388, %r3732, %r12108;
	mov.u32 	%r12231, %r3732;
	mov.u32 	%r12232, %r3731;
	@%p4388 bra 	$L__BB3_2061;
	setp.gt.u32 	%p4389, %r3732, %r12108;
	mov.u32 	%r12231, %r3732;
	mov.u32 	%r12232, %r3731;
	@%p4389 bra 	$L__BB3_2062;
	setp.lt.u32 	%p4390, %r3733, %r12109;
	mov.u32 	%r12230, %r3733;
	mov.u32 	%r12231, %r3732;
	mov.u32 	%r12232, %r3731;
	@%p4390 bra 	$L__BB3_2061;
	setp.gt.u32 	%p4391, %r3733, %r12109;
	mov.u32 	%r12230, %r3733;
	mov.u32 	%r12231, %r3732;
	mov.u32 	%r12232, %r3731;
	@%p4391 bra 	$L__BB3_2062;
	setp.lt.u32 	%p4392, %r3734, %r12110;
	mov.u32 	%r12229, %r3734;
	mov.u32 	%r12230, %r3733;
	mov.u32 	%r12231, %r3732;
	mov.u32 	%r12232, %r3731;
	@%p4392 bra 	$L__BB3_2061;
	setp.gt.u32 	%p4393, %r3734, %r12110;
	mov.u32 	%r12229, %r3734;
	mov.u32 	%r12230, %r3733;
	mov.u32 	%r12231, %r3732;
	mov.u32 	%r12232, %r3731;
	@%p4393 bra 	$L__BB3_2062;
	setp.lt.u32 	%p4394, %r3735, %r12111;
	mov.u32 	%r12264, %r3735;
	mov.u32 	%r12229, %r3734;
	mov.u32 	%r12230, %r3733;
	mov.u32 	%r12231, %r3732;
	mov.u32 	%r12232, %r3731;
	@%p4394 bra 	$L__BB3_2061;
	setp.gt.u32 	%p4395, %r3735, %r12111;
	mov.u32 	%r12264, %r3735;
	mov.u32 	%r12229, %r3734;
	mov.u32 	%r12230, %r3733;
	mov.u32 	%r12231, %r3732;
	mov.u32 	%r12232, %r3731;
	@%p4395 bra 	$L__BB3_2062;
	setp.lt.u32 	%p4396, %r3736, %r12112;
	mov.u32 	%r12263, %r3736;
	mov.u32 	%r12264, %r3735;
	mov.u32 	%r12229, %r3734;
	mov.u32 	%r12230, %r3733;
	mov.u32 	%r12231, %r3732;
	mov.u32 	%r12232, %r3731;
	@%p4396 bra 	$L__BB3_2061;
	setp.gt.u32 	%p4397, %r3736, %r12112;
	mov.u32 	%r12263, %r3736;
	mov.u32 	%r12264, %r3735;
	mov.u32 	%r12229, %r3734;
	mov.u32 	%r12230, %r3733;
	mov.u32 	%r12231, %r3732;
	mov.u32 	%r12232, %r3731;
	@%p4397 bra 	$L__BB3_2062;
	setp.gt.u32 	%p4398, %r3737, %r12113;
	mov.u32 	%r12312, %r3737;
	mov.u32 	%r12263, %r3736;
	mov.u32 	%r12264, %r3735;
	mov.u32 	%r12229, %r3734;
	mov.u32 	%r12230, %r3733;
	mov.u32 	%r12231, %r3732;
	mov.u32 	%r12232, %r3731;
	@%p4398 bra 	$L__BB3_2062;
$L__BB3_2061:
	// begin inline asm
	sub.cc.u32 %r12113, %r12113, %r3737;
	subc.cc.u32 %r12112, %r12112, %r3736;
	subc.cc.u32 %r12111, %r12111, %r3735;
	subc.cc.u32 %r12110, %r12110, %r3734;
	subc.cc.u32 %r12109, %r12109, %r3733;
	subc.cc.u32 %r12108, %r12108, %r3732;
	subc.cc.u32 %r12107, %r12107, %r3731;
	subc.u32 %r12106, %r12106, %r11240;
	
	// end inline asm
$L__BB3_2062:
	setp.gt.u32 	%p4399, %r12106, %r11240;
	@%p4399 bra 	$L__BB3_2077;
	setp.lt.u32 	%p4400, %r12106, %r11240;
	@%p4400 bra 	$L__BB3_2078;
	setp.gt.u32 	%p4401, %r12107, %r3731;
	mov.u32 	%r12232, %r3731;
	@%p4401 bra 	$L__BB3_2077;
	setp.lt.u32 	%p4402, %r12107, %r3731;
	mov.u32 	%r12232, %r3731;
	@%p4402 bra 	$L__BB3_2078;
	setp.gt.u32 	%p4403, %r12108, %r3732;
	mov.u32 	%r12231, %r3732;
	mov.u32 	%r12232, %r3731;
	@%p4403 bra 	$L__BB3_2077;
	setp.lt.u32 	%p4404, %r12108, %r3732;
	mov.u32 	%r12231, %r3732;
	mov.u32 	%r12232, %r3731;
	@%p4404 bra 	$L__BB3_2078;
	setp.gt.u32 	%p4405, %r12109, %r3733;
	mov.u32 	%r12230, %r3733;
	mov.u32 	%r12231, %r3732;
	mov.u32 	%r12232, %r3731;
	@%p4405 bra 	$L__BB3_2077;
	setp.lt.u32 	%p4406, %r12109, %r3733;
	mov.u32 	%r12230, %r3733;
	mov.u32 	%r12231, %r3732;
	mov.u32 	%r12232, %r3731;
	@%p4406 bra 	$L__BB3_2078;
	setp.gt.u32 	%p4407, %r12110, %r3734;
	mov.u32 	%r12229, %r3734;
	mov.u32 	%r12230, %r3733;
	mov.u32 	%r12231, %r3732;
	mov.u32 	%r12232, %r3731;
	@%p4407 bra 	$L__BB3_2077;
	setp.lt.u32 	%p4408, %r12110, %r3734;
	mov.u32 	%r12229, %r3734;
	mov.u32 	%r12230, %r3733;
	mov.u32 	%r12231, %r3732;
	mov.u32 	%r12232, %r3731;
	@%p4408 bra 	$L__BB3_2078;
	setp.gt.u32 	%p4409, %r12111, %r3735;
	mov.u32 	%r12264, %r3735;
	mov.u32 	%r12229, %r3734;
	mov.u32 	%r12230, %r3733;
	mov.u32 	%r12231, %r3732;
	mov.u32 	%r12232, %r3731;
	@%p4409 bra 	$L__BB3_2077;
	setp.lt.u32 	%p4410, %r12111, %r3735;
	mov.u32 	%r12264, %r3735;
	mov.u32 	%r12229, %r3734;
	mov.u32 	%r12230, %r3733;
	mov.u32 	%r12231, %r3732;
	mov.u32 	%r12232, %r3731;
	@%p4410 bra 	$L__BB3_2078;
	setp.gt.u32 	%p4411, %r12112, %r3736;
	mov.u32 	%r12263, %r3736;
	mov.u32 	%r12264, %r3735;
	mov.u32 	%r12229, %r3734;
	mov.u32 	%r12230, %r3733;
	mov.u32 	%r12231, %r3732;
	mov.u32 	%r12232, %r3731;
	@%p4411 bra 	$L__BB3_2077;
	setp.lt.u32 	%p4412, %r12112, %r3736;
	mov.u32 	%r12263, %r3736;
	mov.u32 	%r12264, %r3735;
	mov.u32 	%r12229, %r3734;
	mov.u32 	%r12230, %r3733;
	mov.u32 	%r12231, %r3732;
	mov.u32 	%r12232, %r3731;
	@%p4412 bra 	$L__BB3_2078;
	setp.lt.u32 	%p4413, %r12113, %r3737;
	mov.u32 	%r12312, %r3737;
	mov.u32 	%r12263, %r3736;
	mov.u32 	%r12264, %r3735;
	mov.u32 	%r12229, %r3734;
	mov.u32 	%r12230, %r3733;
	mov.u32 	%r12231, %r3732;
	mov.u32 	%r12232, %r3731;
	@%p4413 bra 	$L__BB3_2078;
$L__BB3_2077:
	// begin inline asm
	sub.cc.u32 %r12113, %r12113, %r3737;
	subc.cc.u32 %r12112, %r12112, %r3736;
	subc.cc.u32 %r12111, %r12111, %r3735;
	subc.cc.u32 %r12110, %r12110, %r3734;
	subc.cc.u32 %r12109, %r12109, %r3733;
	subc.cc.u32 %r12108, %r12108, %r3732;
	subc.cc.u32 %r12107, %r12107, %r3731;
	subc.u32 %r12106, %r12106, %r11240;
	
	// end inline asm
$L__BB3_2078:
	add.s32 	%r12130, %r12130, -4;
	bra.uni 	$L__BB3_1758;
$L__BB3_2079:
	mul.wide.u32 	%rd16194, %r13163, %r12903;
	shr.u64 	%rd16195, %rd16194, 32;
	mul.wide.u32 	%rd16196, %r13164, %r12903;
	add.s64 	%rd16197, %rd16195, %rd16196;
	shr.u64 	%rd16198, %rd16197, 32;
	mul.wide.u32 	%rd16199, %r13165, %r12903;
	add.s64 	%rd16200, %rd16198, %rd16199;
	shr.u64 	%rd16201, %rd16200, 32;
	mul.wide.u32 	%rd16202, %r13166, %r12903;
	add.s64 	%rd16203, %rd16201, %rd16202;
	shr.u64 	%rd16204, %rd16203, 32;
	mul.wide.u32 	%rd16205, %r13167, %r12903;
	add.s64 	%rd16206, %rd16204, %rd16205;
	shr.u64 	%rd16207, %rd16206, 32;
	mul.wide.u32 	%rd16208, %r13168, %r12903;
	add.s64 	%rd16209, %rd16207, %rd16208;
	shr.u64 	%rd16210, %rd16209, 32;
	mul.wide.u32 	%rd16211, %r13169, %r12903;
	add.s64 	%rd16212, %rd16210, %rd16211;
	shr.u64 	%rd16213, %rd16212, 32;
	mul.wide.u32 	%rd16214, %r13170, %r12903;
	add.s64 	%rd16215, %rd16213, %rd16214;
	shr.u64 	%rd16216, %rd16215, 32;
	and.b64  	%rd16217, %rd16197, 4294967295;
	mul.wide.u32 	%rd16218, %r13163, %r12904;
	add.s64 	%rd16219, %rd16218, %rd16217;
	shr.u64 	%rd16220, %rd16219, 32;
	and.b64  	%rd16221, %rd16200, 4294967295;
	mul.wide.u32 	%rd16222, %r13164, %r12904;
	add.s64 	%rd16223, %rd16220, %rd16221;
	add.s64 	%rd16224, %rd16223, %rd16222;
	shr.u64 	%rd16225, %rd16224, 32;
	and.b64  	%rd16226, %rd16203, 4294967295;
	mul.wide.u32 	%rd16227, %r13165, %r12904;
	add.s64 	%rd16228, %rd16225, %rd16226;
	add.s64 	%rd16229, %rd16228, %rd16227;
	shr.u64 	%rd16230, %rd16229, 32;
	and.b64  	%rd16231, %rd16206, 4294967295;
	mul.wide.u32 	%rd16232, %r13166, %r12904;
	add.s64 	%rd16233, %rd16230, %rd16231;
	add.s64 	%rd16234, %rd16233, %rd16232;
	shr.u64 	%rd16235, %rd16234, 32;
	and.b64  	%rd16236, %rd16209, 4294967295;
	mul.wide.u32 	%rd16237, %r13167, %r12904;
	add.s64 	%rd16238, %rd16235, %rd16236;
	add.s64 	%rd16239, %rd16238, %rd16237;
	shr.u64 	%rd16240, %rd16239, 32;
	and.b64  	%rd16241, %rd16212, 4294967295;
	mul.wide.u32 	%rd16242, %r13168, %r12904;
	add.s64 	%rd16243, %rd16240, %rd16241;
	add.s64 	%rd16244, %rd16243, %rd16242;
	shr.u64 	%rd16245, %rd16244, 32;
	and.b64  	%rd16246, %rd16215, 4294967295;
	mul.wide.u32 	%rd16247, %r13169, %r12904;
	add.s64 	%rd16248, %rd16245, %rd16246;
	add.s64 	%rd16249, %rd16248, %rd16247;
	shr.u64 	%rd16250, %rd16249, 32;
	mul.wide.u32 	%rd16251, %r13170, %r12904;
	add.s64 	%rd16252, %rd16250, %rd16216;
	add.s64 	%rd16253, %rd16252, %rd16251;
	shr.u64 	%rd16254, %rd16253, 32;
	and.b64  	%rd16255, %rd16224, 4294967295;
	mul.wide.u32 	%rd16256, %r13163, %r12905;
	add.s64 	%rd16257, %rd16256, %rd16255;
	shr.u64 	%rd16258, %rd16257, 32;
	and.b64  	%rd16259, %rd16229, 4294967295;
	mul.wide.u32 	%rd16260, %r13164, %r12905;
	add.s64 	%rd16261, %rd16258, %rd16259;
	add.s64 	%rd16262, %rd16261, %rd16260;
	shr.u64 	%rd16263, %rd16262, 32;
	and.b64  	%rd16264, %rd16234, 4294967295;
	mul.wide.u32 	%rd16265, %r13165, %r12905;
	add.s64 	%rd16266, %rd16263, %rd16264;
	add.s64 	%rd16267, %rd16266, %rd16265;
	shr.u64 	%rd16268, %rd16267, 32;
	and.b64  	%rd16269, %rd16239, 4294967295;
	mul.wide.u32 	%rd16270, %r13166, %r12905;
	add.s64 	%rd16271, %rd16268, %rd16269;
	add.s64 	%rd16272, %rd16271, %rd16270;
	shr.u64 	%rd16273, %rd16272, 32;
	and.b64  	%rd16274, %rd16244, 4294967295;
	mul.wide.u32 	%rd16275, %r13167, %r12905;
	add.s64 	%rd16276, %rd16273, %rd16274;
	add.s64 	%rd16277, %rd16276, %rd16275;
	shr.u64 	%rd16278, %rd16277, 32;
	and.b64  	%rd16279, %rd16249, 4294967295;
	mul.wide.u32 	%rd16280, %r13168, %r12905;
	add.s64 	%rd16281, %rd16278, %rd16279;
	add.s64 	%rd16282, %rd16281, %rd16280;
	shr.u64 	%rd16283, %rd16282, 32;
	and.b64  	%rd16284, %rd16253, 4294967295;
	mul.wide.u32 	%rd16285, %r13169, %r12905;
	add.s64 	%rd16286, %rd16283, %rd16284;
	add.s64 	%rd16287, %rd16286, %rd16285;
	shr.u64 	%rd16288, %rd16287, 32;
	mul.wide.u32 	%rd16289, %r13170, %r12905;
	add.s64 	%rd16290, %rd16288, %rd16254;
	add.s64 	%rd16291, %rd16290, %rd16289;
	shr.u64 	%rd16292, %rd16291, 32;
	and.b64  	%rd16293, %rd16262, 4294967295;
	mul.wide.u32 	%rd16294, %r13163, %r12906;
	add.s64 	%rd16295, %rd16294, %rd16293;
	shr.u64 	%rd16296, %rd16295, 32;
	and.b64  	%rd16297, %rd16267, 4294967295;
	mul.wide.u32 	%rd16298, %r13164, %r12906;
	add.s64 	%rd16299, %rd16296, %rd16297;
	add.s64 	%rd16300, %rd16299, %rd16298;
	shr.u64 	%rd16301, %rd16300, 32;
	and.b64  	%rd16302, %rd16272, 4294967295;
	mul.wide.u32 	%rd16303, %r13165, %r12906;
	add.s64 	%rd16304, %rd16301, %rd16302;
	add.s64 	%rd16305, %rd16304, %rd16303;
	shr.u64 	%rd16306, %rd16305, 32;
	and.b64  	%rd16307, %rd16277, 4294967295;
	mul.wide.u32 	%rd16308, %r13166, %r12906;
	add.s64 	%rd16309, %rd16306, %rd16307;
	add.s64 	%rd16310, %rd16309, %rd16308;
	shr.u64 	%rd16311, %rd16310, 32;
	and.b64  	%rd16312, %rd16282, 4294967295;
	mul.wide.u32 	%rd16313, %r13167, %r12906;
	add.s64 	%rd16314, %rd16311, %rd16312;
	add.s64 	%rd16315, %rd16314, %rd16313;
	shr.u64 	%rd16316, %rd16315, 32;
	and.b64  	%rd16317, %rd16287, 4294967295;
	mul.wide.u32 	%rd16318, %r13168, %r12906;
	add.s64 	%rd16319, %rd16316, %rd16317;
	add.s64 	%rd16320, %rd16319, %rd16318;
	shr.u64 	%rd16321, %rd16320, 32;
	and.b64  	%rd16322, %rd16291, 4294967295;
	mul.wide.u32 	%rd16323, %r13169, %r12906;
	add.s64 	%rd16324, %rd16321, %rd16322;
	add.s64 	%rd16325, %rd16324, %rd16323;
	shr.u64 	%rd16326, %rd16325, 32;
	mul.wide.u32 	%rd16327, %r13170, %r12906;
	add.s64 	%rd16328, %rd16326, %rd16292;
	add.s64 	%rd16329, %rd16328, %rd16327;
	shr.u64 	%rd16330, %rd16329, 32;
	and.b64  	%rd16331, %rd16300, 4294967295;
	mul.wide.u32 	%rd16332, %r13163, %r12907;
	add.s64 	%rd16333, %rd16332, %rd16331;
	shr.u64 	%rd16334, %rd16333, 32;
	and.b64  	%rd16335, %rd16305, 4294967295;
	mul.wide.u32 	%rd16336, %r13164, %r12907;
	add.s64 	%rd16337, %rd16334, %rd16335;
	add.s64 	%rd16338, %rd16337, %rd16336;
	shr.u64 	%rd16339, %rd16338, 32;
	and.b64  	%rd16340, %rd16310, 4294967295;
	mul.wide.u32 	%rd16341, %r13165, %r12907;
	add.s64 	%rd16342, %rd16339, %rd16340;
	add.s64 	%rd16343, %rd16342, %rd16341;
	shr.u64 	%rd16344, %rd16343, 32;
	and.b64  	%rd16345, %rd16315, 4294967295;
	mul.wide.u32 	%rd16346, %r13166, %r12907;
	add.s64 	%rd16347, %rd16344, %rd16345;
	add.s64 	%rd16348, %rd16347, %rd16346;
	shr.u64 	%rd16349, %rd16348, 32;
	and.b64  	%rd16350, %rd16320, 4294967295;
	mul.wide.u32 	%rd16351, %r13167, %r12907;
	add.s64 	%rd16352, %rd16349, %rd16350;
	add.s64 	%rd16353, %rd16352, %rd16351;
	shr.u64 	%rd16354, %rd16353, 32;
	and.b64  	%rd16355, %rd16325, 4294967295;
	mul.wide.u32 	%rd16356, %r13168, %r12907;
	add.s64 	%rd16357, %rd16354, %rd16355;
	add.s64 	%rd16358, %rd16357, %rd16356;
	shr.u64 	%rd16359, %rd16358, 32;
	and.b64  	%rd16360, %rd16329, 4294967295;
	mul.wide.u32 	%rd16361, %r13169, %r12907;
	add.s64 	%rd16362, %rd16359, %rd16360;
	add.s64 	%rd16363, %rd16362, %rd16361;
	shr.u64 	%rd16364, %rd16363, 32;
	mul.wide.u32 	%rd16365, %r13170, %r12907;
	add.s64 	%rd16366, %rd16364, %rd16330;
	add.s64 	%rd16367, %rd16366, %rd16365;
	shr.u64 	%rd16368, %rd16367, 32;
	and.b64  	%rd16369, %rd16338, 4294967295;
	mul.wide.u32 	%rd16370, %r13163, %r12908;
	add.s64 	%rd16371, %rd16370, %rd16369;
	shr.u64 	%rd16372, %rd16371, 32;
	and.b64  	%rd16373, %rd16343, 4294967295;
	mul.wide.u32 	%rd16374, %r13164, %r12908;
	add.s64 	%rd16375, %rd16372, %rd16373;
	add.s64 	%rd16376, %rd16375, %rd16374;
	shr.u64 	%rd16377, %rd16376, 32;
	and.b64  	%rd16378, %rd16348, 4294967295;
	mul.wide.u32 	%rd16379, %r13165, %r12908;
	add.s64 	%rd16380, %rd16377, %rd16378;
	add.s64 	%rd16381, %rd16380, %rd16379;
	shr.u64 	%rd16382, %rd16381, 32;
	and.b64  	%rd16383, %rd16353, 4294967295;
	mul.wide.u32 	%rd16384, %r13166, %r12908;
	add.s64 	%rd16385, %rd16382, %rd16383;
	add.s64 	%rd16386, %rd16385, %rd16384;
	shr.u64 	%rd16387, %rd16386, 32;
	and.b64  	%rd16388, %rd16358, 4294967295;
	mul.wide.u32 	%rd16389, %r13167, %r12908;
	add.s64 	%rd16390, %rd16387, %rd16388;
	add.s64 	%rd16391, %rd16390, %rd16389;
	shr.u64 	%rd16392, %rd16391, 32;
	and.b64  	%rd16393, %rd16363, 4294967295;
	mul.wide.u32 	%rd16394, %r13168, %r12908;
	add.s64 	%rd16395, %rd16392, %rd16393;
	add.s64 	%rd16396, %rd16395, %rd16394;
	shr.u64 	%rd16397, %rd16396, 32;
	and.b64  	%rd16398, %rd16367, 4294967295;
	mul.wide.u32 	%rd16399, %r13169, %r12908;
	add.s64 	%rd16400, %rd16397, %rd16398;
	add.s64 	%rd16401, %rd16400, %rd16399;
	shr.u64 	%rd16402, %rd16401, 32;
	mul.wide.u32 	%rd16403, %r13170, %r12908;
	add.s64 	%rd16404, %rd16402, %rd16368;
	add.s64 	%rd16405, %rd16404, %rd16403;
	shr.u64 	%rd16406, %rd16405, 32;
	and.b64  	%rd16407, %rd16376, 4294967295;
	mul.wide.u32 	%rd16408, %r13163, %r12909;
	add.s64 	%rd16409, %rd16408, %rd16407;
	shr.u64 	%rd16410, %rd16409, 32;
	and.b64  	%rd16411, %rd16381, 4294967295;
	mul.wide.u32 	%rd16412, %r13164, %r12909;
	add.s64 	%rd16413, %rd16410, %rd16411;
	add.s64 	%rd16414, %rd16413, %rd16412;
	shr.u64 	%rd16415, %rd16414, 32;
	and.b64  	%rd16416, %rd16386, 4294967295;
	mul.wide.u32 	%rd16417, %r13165, %r12909;
	add.s64 	%rd16418, %rd16415, %rd16416;
	add.s64 	%rd16419, %rd16418, %rd16417;
	shr.u64 	%rd16420, %rd16419, 32;
	and.b64  	%rd16421, %rd16391, 4294967295;
	mul.wide.u32 	%rd16422, %r13166, %r12909;
	add.s64 	%rd16423, %rd16420, %rd16421;
	add.s64 	%rd16424, %rd16423, %rd16422;
	shr.u64 	%rd16425, %rd16424, 32;
	and.b64  	%rd16426, %rd16396, 4294967295;
	mul.wide.u32 	%rd16427, %r13167, %r12909;
	add.s64 	%rd16428, %rd16425, %rd16426;
	add.s64 	%rd16429, %rd16428, %rd16427;
	shr.u64 	%rd16430, %rd16429, 32;
	and.b64  	%rd16431, %rd16401, 4294967295;
	mul.wide.u32 	%rd16432, %r13168, %r12909;
	add.s64 	%rd16433, %rd16430, %rd16431;
	add.s64 	%rd16434, %rd16433, %rd16432;
	shr.u64 	%rd16435, %rd16434, 32;
	and.b64  	%rd16436, %rd16405, 4294967295;
	mul.wide.u32 	%rd16437, %r13169, %r12909;
	add.s64 	%rd16438, %rd16435, %rd16436;
	add.s64 	%rd16439, %rd16438, %rd16437;
	shr.u64 	%rd16440, %rd16439, 32;
	mul.wide.u32 	%rd16441, %r13170, %r12909;
	add.s64 	%rd16442, %rd16440, %rd16406;
	add.s64 	%rd16443, %rd16442, %rd16441;
	shr.u64 	%rd16444, %rd16443, 32;
	and.b64  	%rd16445, %rd16414, 4294967295;
	mul.wide.u32 	%rd16446, %r13163, %r12910;
	add.s64 	%rd16447, %rd16446, %rd16445;
	shr.u64 	%rd16448, %rd16447, 32;
	and.b64  	%rd16449, %rd16419, 4294967295;
	mul.wide.u32 	%rd16450, %r13164, %r12910;
	add.s64 	%rd16451, %rd16448, %rd16449;
	add.s64 	%rd16452, %rd16451, %rd16450;
	shr.u64 	%rd16453, %rd16452, 32;
	and.b64  	%rd16454, %rd16424, 4294967295;
	mul.wide.u32 	%rd16455, %r13165, %r12910;
	add.s64 	%rd16456, %rd16453, %rd16454;
	add.s64 	%rd16457, %rd16456, %rd16455;
	shr.u64 	%rd16458, %rd16457, 32;
	and.b64  	%rd16459, %rd16429, 4294967295;
	mul.wide.u32 	%rd16460, %r13166, %r12910;
	add.s64 	%rd16461, %rd16458, %rd16459;
	add.s64 	%rd16462, %rd16461, %rd16460;
	shr.u64 	%rd16463, %rd16462, 32;
	and.b64  	%rd16464, %rd16434, 4294967295;
	mul.wide.u32 	%rd16465, %r13167, %r12910;
	add.s64 	%rd16466, %rd16463, %rd16464;
	add.s64 	%rd16467, %rd16466, %rd16465;
	shr.u64 	%rd16468, %rd16467, 32;
	and.b64  	%rd16469, %rd16439, 4294967295;
	mul.wide.u32 	%rd16470, %r13168, %r12910;
	add.s64 	%rd16471, %rd16468, %rd16469;
	add.s64 	%rd16472, %rd16471, %rd16470;
	shr.u64 	%rd16473, %rd16472, 32;
	and.b64  	%rd16474, %rd16443, 4294967295;
	mul.wide.u32 	%rd16475, %r13169, %r12910;
	add.s64 	%rd16476, %rd16473, %rd16474;
	add.s64 	%rd16477, %rd16476, %rd16475;
	shr.u64 	%rd16478, %rd16477, 32;
	mul.wide.u32 	%rd16479, %r13170, %r12910;
	add.s64 	%rd16480, %rd16478, %rd16444;
	add.s64 	%rd16481, %rd16480, %rd16479;
	shr.u64 	%rd16482, %rd16481, 32;
	{ .reg .b32 tmp; mov.b64 {tmp, %r9162}, %rd16481; }
	and.b64  	%rd16483, %rd16452, 4294967295;
	mul.lo.s64 	%rd16484, %rd16483, 977;
	and.b64  	%rd16485, %rd16194, 4294967295;
	and.b64  	%rd16486, %rd16484, 4294967295;
	add.s64 	%rd31415, %rd16486, %rd16485;
	shr.u64 	%rd16487, %rd16484, 32;
	shr.u64 	%rd16488, %rd31415, 32;
	add.s64 	%rd16489, %rd16488, %rd16487;
	and.b64  	%rd16490, %rd16457, 4294967295;
	mul.lo.s64 	%rd16491, %rd16490, 977;
	and.b64  	%rd16492, %rd16219, 4294967295;
	and.b64  	%rd16493, %rd16491, 4294967295;
	add.s64 	%rd16494, %rd16489, %rd16492;
	add.s64 	%rd16495, %rd16494, %rd16493;
	add.s64 	%rd31416, %rd16495, %rd16483;
	shr.u64 	%rd16496, %rd16491, 32;
	shr.u64 	%rd16497, %rd31416, 32;
	add.s64 	%rd16498, %rd16497, %rd16496;
	and.b64  	%rd16499, %rd16462, 4294967295;
	mul.lo.s64 	%rd16500, %rd16499, 977;
	and.b64  	%rd16501, %rd16257, 4294967295;
	and.b64  	%rd16502, %rd16500, 4294967295;
	add.s64 	%rd16503, %rd16498, %rd16501;
	add.s64 	%rd16504, %rd16503, %rd16502;
	add.s64 	%rd31417, %rd16504, %rd16490;
	shr.u64 	%rd16505, %rd16500, 32;
	shr.u64 	%rd16506, %rd31417, 32;
	add.s64 	%rd16507, %rd16506, %rd16505;
	and.b64  	%rd16508, %rd16467, 4294967295;
	mul.lo.s64 	%rd16509, %rd16508, 977;
	and.b64  	%rd16510, %rd16295, 4294967295;
	and.b64  	%rd16511, %rd16509, 4294967295;
	add.s64 	%rd16512, %rd16507, %rd16510;
	add.s64 	%rd16513, %rd16512, %rd16511;
	add.s64 	%rd31418, %rd16513, %rd16499;
	shr.u64 	%rd16514, %rd16509, 32;
	shr.u64 	%rd16515, %rd31418, 32;
	add.s64 	%rd16516, %rd16515, %rd16514;
	and.b64  	%rd16517, %rd16472, 4294967295;
	mul.lo.s64 	%rd16518, %rd16517, 977;
	and.b64  	%rd16519, %rd16333, 4294967295;
	and.b64  	%rd16520, %rd16518, 4294967295;
	add.s64 	%rd16521, %rd16516, %rd16519;
	add.s64 	%rd16522, %rd16521, %rd16520;
	add.s64 	%rd31419, %rd16522, %rd16508;
	shr.u64 	%rd16523, %rd16518, 32;
	shr.u64 	%rd16524, %rd31419, 32;
	add.s64 	%rd16525, %rd16524, %rd16523;
	and.b64  	%rd16526, %rd16477, 4294967295;
	mul.lo.s64 	%rd16527, %rd16526, 977;
	and.b64  	%rd16528, %rd16371, 4294967295;
	and.b64  	%rd16529, %rd16527, 4294967295;
	add.s64 	%rd16530, %rd16525, %rd16528;
	add.s64 	%rd16531, %rd16530, %rd16529;
	add.s64 	%rd31420, %rd16531, %rd16517;
	shr.u64 	%rd16532, %rd16527, 32;
	shr.u64 	%rd16533, %rd31420, 32;
	add.s64 	%rd16534, %rd16533, %rd16532;
	and.b64  	%rd16535, %rd16481, 4294967295;
	mul.lo.s64 	%rd16536, %rd16535, 977;
	and.b64  	%rd16537, %rd16409, 4294967295;
	and.b64  	%rd16538, %rd16536, 4294967295;
	add.s64 	%rd16539, %rd16534, %rd16537;
	add.s64 	%rd16540, %rd16539, %rd16538;
	add.s64 	%rd31421, %rd16540, %rd16526;
	shr.u64 	%rd16541, %rd16536, 32;
	shr.u64 	%rd16542, %rd31421, 32;
	add.s64 	%rd16543, %rd16542, %rd16541;
	mul.lo.s64 	%rd16544, %rd16482, 977;
	and.b64  	%rd16545, %rd16447, 4294967295;
	and.b64  	%rd16546, %rd16544, 4294967295;
	add.s64 	%rd16547, %rd16543, %rd16545;
	add.s64 	%rd16548, %rd16547, %rd16546;
	add.s64 	%rd31422, %rd16548, %rd16535;
	shr.u64 	%rd16549, %rd16544, 32;
	shr.u64 	%rd16550, %rd31422, 32;
	cvt.u32.u64 	%r9163, %rd16550;
	cvt.u32.u64 	%r9164, %rd16549;
	add.s32 	%r9165, %r9163, %r9164;
	add.s32 	%r4036, %r9165, %r9162;
	setp.eq.s32 	%p2531, %r4036, 0;
	mov.pred 	%p4453, 0;
	@%p2531 bra 	$L__BB3_2087;
	cvt.u64.u32 	%rd16551, %r4036;
	mul.wide.u32 	%rd16552, %r4036, 977;
	shr.u64 	%rd16553, %rd16552, 32;
	and.b64  	%rd16554, %rd31415, 4294967295;
	and.b64  	%rd16555, %rd16552, 4294967295;
	add.s64 	%rd31415, %rd16555, %rd16554;
	shr.u64 	%rd16556, %rd31415, 32;
	and.b64  	%rd16557, %rd31416, 4294967295;
	add.s64 	%rd16558, %rd16553, %rd16557;
	add.s64 	%rd16559, %rd16558, %rd16551;
	add.s64 	%rd31416, %rd16559, %rd16556;
	setp.lt.u64 	%p2533, %rd31416, 4294967296;
	@%p2533 bra 	$L__BB3_2087;
	shr.u64 	%rd16560, %rd31416, 32;
	and.b64  	%rd16561, %rd31417, 4294967295;
	add.s64 	%rd31417, %rd16560, %rd16561;
	setp.lt.u64 	%p2535, %rd31417, 4294967296;
	@%p2535 bra 	$L__BB3_2087;
	shr.u64 	%rd16562, %rd31417, 32;
	and.b64  	%rd16563, %rd31418, 4294967295;
	add.s64 	%rd31418, %rd16562, %rd16563;
	setp.lt.u64 	%p2537, %rd31418, 4294967296;
	@%p2537 bra 	$L__BB3_2087;
	shr.u64 	%rd16565, %rd31418, 32;
	and.b64  	%rd16566, %rd31419, 4294967295;
	add.s64 	%rd31419, %rd16565, %rd16566;
	setp.lt.u64 	%p2539, %rd31419, 4294967296;
	mov.b64 	%rd31418, 4294967296;
	@%p2539 bra 	$L__BB3_2087;
	shr.u64 	%rd16568, %rd31419, 32;
	and.b64  	%rd16569, %rd31420, 4294967295;
	add.s64 	%rd31420, %rd16568, %rd16569;
	setp.lt.u64 	%p2541, %rd31420, 4294967296;
	mov.b64 	%rd31418, 4294967296;
	mov.u64 	%rd31419, %rd31418;
	@%p2541 bra 	$L__BB3_2087;
	shr.u64 	%rd16571, %rd31420, 32;
	and.b64  	%rd16572, %rd31421, 4294967295;
	add.s64 	%rd31421, %rd16571, %rd16572;
	setp.lt.u64 	%p2543, %rd31421, 4294967296;
	mov.b64 	%rd31418, 4294967296;
	mov.u64 	%rd31420, %rd31418;
	@%p2543 bra 	$L__BB3_2087;
	shr.u64 	%rd16574, %rd31421, 32;
	and.b64  	%rd16575, %rd31422, 4294967295;
	add.s64 	%rd16576, %rd16574, %rd16575;
	setp.gt.u64 	%p4453, %rd16576, 4294967295;
	min.u64 	%rd31422, %rd16576, 4294967296;
	mov.b64 	%rd31418, 4294967296;
	mov.u64 	%rd31419, %rd31418;
	mov.u64 	%rd31421, %rd31418;
$L__BB3_2087:
	cvt.u32.u64 	%r14267, %rd31422;
	cvt.u32.u64 	%r14266, %rd31421;
	cvt.u32.u64 	%r14265, %rd31420;
	cvt.u32.u64 	%r14264, %rd31419;
	cvt.u32.u64 	%r14263, %rd31418;
	cvt.u32.u64 	%r14262, %rd31417;
	cvt.u32.u64 	%r14261, %rd31416;
	cvt.u32.u64 	%r14260, %rd31415;
	setp.lt.u32 	%p2544, %r8847, %r14267;
	or.pred  	%p2545, %p4453, %p2544;
	@%p2545 bra 	$L__BB3_2101;
	setp.gt.u32 	%p2546, %r8847, %r14267;
	@%p2546 bra 	$L__BB3_2102;
	setp.lt.u32 	%p2547, %r3133, %r14266;
	@%p2547 bra 	$L__BB3_2101;
	setp.gt.u32 	%p2548, %r3133, %r14266;
	@%p2548 bra 	$L__BB3_2102;
	setp.lt.u32 	%p2549, %r3134, %r14265;
	@%p2549 bra 	$L__BB3_2101;
	setp.gt.u32 	%p2550, %r3134, %r14265;
	@%p2550 bra 	$L__BB3_2102;
	setp.lt.u32 	%p2551, %r3135, %r14264;
	@%p2551 bra 	$L__BB3_2101;
	setp.gt.u32 	%p2552, %r3135, %r14264;
	@%p2552 bra 	$L__BB3_2102;
	setp.lt.u32 	%p2553, %r3136, %r14263;
	@%p2553 bra 	$L__BB3_2101;
	setp.gt.u32 	%p2554, %r3136, %r14263;
	@%p2554 bra 	$L__BB3_2102;
	setp.lt.u32 	%p2555, %r3137, %r14262;
	@%p2555 bra 	$L__BB3_2101;
	setp.gt.u32 	%p2556, %r3137, %r14262;
	@%p2556 bra 	$L__BB3_2102;
	setp.lt.u32 	%p2557, %r12263, %r14261;
	@%p2557 bra 	$L__BB3_2101;
	setp.gt.u32 	%p2558, %r12263, %r14261;
	setp.gt.u32 	%p2559, %r12312, %r14260;
	or.pred  	%p2560, %p2558, %p2559;
	@%p2560 bra 	$L__BB3_2102;
$L__BB3_2101:
	// begin inline asm
	sub.cc.u32 %r14260, %r14260, %r12312;
	subc.cc.u32 %r14261, %r14261, %r12263;
	subc.cc.u32 %r14262, %r14262, %r3137;
	subc.cc.u32 %r14263, %r14263, %r3136;
	subc.cc.u32 %r14264, %r14264, %r3135;
	subc.cc.u32 %r14265, %r14265, %r3134;
	subc.cc.u32 %r14266, %r14266, %r3133;
	subc.u32 %r14267, %r14267, %r8847;
	
	// end inline asm
$L__BB3_2102:
	setp.gt.u32 	%p2561, %r14267, %r8847;
	@%p2561 bra 	$L__BB3_2115;
	bra.uni 	$L__BB3_2116;
$L__BB3_2103:
	setp.gt.u32 	%p2563, %r14266, %r3133;
	@%p2563 bra 	$L__BB3_2115;
	setp.lt.u32 	%p2564, %r14266, %r3133;
	@%p2564 bra 	$L__BB3_2117;
	setp.gt.u32 	%p2565, %r14265, %r3134;
	@%p2565 bra 	$L__BB3_2115;
	setp.lt.u32 	%p2566, %r14265, %r3134;
	@%p2566 bra 	$L__BB3_2117;
	setp.gt.u32 	%p2567, %r14264, %r3135;
	@%p2567 bra 	$L__BB3_2115;
	setp.lt.u32 	%p2568, %r14264, %r3135;
	@%p2568 bra 	$L__BB3_2117;
	setp.gt.u32 	%p2569, %r14263, %r3136;
	@%p2569 bra 	$L__BB3_2115;
	setp.lt.u32 	%p2570, %r14263, %r3136;
	@%p2570 bra 	$L__BB3_2117;
	setp.gt.u32 	%p2571, %r14262, %r3137;
	@%p2571 bra 	$L__BB3_2115;
	setp.lt.u32 	%p2572, %r14262, %r3137;
	@%p2572 bra 	$L__BB3_2117;
	setp.gt.u32 	%p2573, %r14261, %r12263;
	@%p2573 bra 	$L__BB3_2115;
	setp.lt.u32 	%p2574, %r14261, %r12263;
	setp.lt.u32 	%p2575, %r14260, %r12312;
	or.pred  	%p2576, %p2574, %p2575;
	@%p2576 bra 	$L__BB3_2117;
$L__BB3_2115:
	// begin inline asm
	sub.cc.u32 %r14260, %r14260, %r12312;
	subc.cc.u32 %r14261, %r14261, %r12263;
	subc.cc.u32 %r14262, %r14262, %r3137;
	subc.cc.u32 %r14263, %r14263, %r3136;
	subc.cc.u32 %r14264, %r14264, %r3135;
	subc.cc.u32 %r14265, %r14265, %r3134;
	subc.cc.u32 %r14266, %r14266, %r3133;
	subc.u32 %r14267, %r14267, %r8847;
	
	// end inline asm
	bra.uni 	$L__BB3_2117;
$L__BB3_2116:
	setp.lt.u32 	%p2562, %r14267, %r8847;
	@%p2562 bra 	$L__BB3_2117;
	bra.uni 	$L__BB3_2103;
$L__BB3_2117:
	mul.wide.u32 	%rd16578, %r12903, %r12903;
	shr.u64 	%rd16579, %rd16578, 32;
	mul.wide.u32 	%rd16580, %r12904, %r12903;
	add.s64 	%rd16581, %rd16579, %rd16580;
	shr.u64 	%rd16582, %rd16581, 32;
	mul.wide.u32 	%rd16583, %r12905, %r12903;
	add.s64 	%rd16584, %rd16582, %rd16583;
	shr.u64 	%rd16585, %rd16584, 32;
	mul.wide.u32 	%rd16586, %r12906, %r12903;
	add.s64 	%rd16587, %rd16585, %rd16586;
	shr.u64 	%rd16588, %rd16587, 32;
	mul.wide.u32 	%rd16589, %r12907, %r12903;
	add.s64 	%rd16590, %rd16588, %rd16589;
	shr.u64 	%rd16591, %rd16590, 32;
	mul.wide.u32 	%rd16592, %r12908, %r12903;
	add.s64 	%rd16593, %rd16591, %rd16592;
	shr.u64 	%rd16594, %rd16593, 32;
	mul.wide.u32 	%rd16595, %r12909, %r12903;
	add.s64 	%rd16596, %rd16594, %rd16595;
	shr.u64 	%rd16597, %rd16596, 32;
	mul.wide.u32 	%rd16598, %r12910, %r12903;
	add.s64 	%rd16599, %rd16597, %rd16598;
	shr.u64 	%rd16600, %rd16599, 32;
	and.b64  	%rd16601, %rd16581, 4294967295;
	add.s64 	%rd16602, %rd16580, %rd16601;
	shr.u64 	%rd16603, %rd16602, 32;
	and.b64  	%rd16604, %rd16584, 4294967295;
	mul.wide.u32 	%rd16605, %r12904, %r12904;
	add.s64 	%rd16606, %rd16603, %rd16604;
	add.s64 	%rd16607, %rd16606, %rd16605;
	shr.u64 	%rd16608, %rd16607, 32;
	and.b64  	%rd16609, %rd16587, 4294967295;
	mul.wide.u32 	%rd16610, %r12905, %r12904;
	add.s64 	%rd16611, %rd16608, %rd16609;
	add.s64 	%rd16612, %rd16611, %rd16610;
	shr.u64 	%rd16613, %rd16612, 32;
	and.b64  	%rd16614, %rd16590, 4294967295;
	mul.wide.u32 	%rd16615, %r12906, %r12904;
	add.s64 	%rd16616, %rd16613, %rd16614;
	add.s64 	%rd16617, %rd16616, %rd16615;
	shr.u64 	%rd16618, %rd16617, 32;
	and.b64  	%rd16619, %rd16593, 4294967295;
	mul.wide.u32 	%rd16620, %r12907, %r12904;
	add.s64 	%rd16621, %rd16618, %rd16619;
	add.s64 	%rd16622, %rd16621, %rd16620;
	shr.u64 	%rd16623, %rd16622, 32;
	and.b64  	%rd16624, %rd16596, 4294967295;
	mul.wide.u32 	%rd16625, %r12908, %r12904;
	add.s64 	%rd16626, %rd16623, %rd16624;
	add.s64 	%rd16627, %rd16626, %rd16625;
	shr.u64 	%rd16628, %rd16627, 32;
	and.b64  	%rd16629, %rd16599, 4294967295;
	mul.wide.u32 	%rd16630, %r12909, %r12904;
	add.s64 	%rd16631, %rd16628, %rd16629;
	add.s64 	%rd16632, %rd16631, %rd16630;
	shr.u64 	%rd16633, %rd16632, 32;
	mul.wide.u32 	%rd16634, %r12910, %r12904;
	add.s64 	%rd16635, %rd16633, %rd16600;
	add.s64 	%rd16636, %rd16635, %rd16634;
	shr.u64 	%rd16637, %rd16636, 32;
	and.b64  	%rd16638, %rd16607, 4294967295;
	add.s64 	%rd16639, %rd16583, %rd16638;
	shr.u64 	%rd16640, %rd16639, 32;
	and.b64  	%rd16641, %rd16612, 4294967295;
	add.s64 	%rd16642, %rd16640, %rd16641;
	add.s64 	%rd16643, %rd16642, %rd16610;
	shr.u64 	%rd16644, %rd16643, 32;
	and.b64  	%rd16645, %rd16617, 4294967295;
	mul.wide.u32 	%rd16646, %r12905, %r12905;
	add.s64 	%rd16647, %rd16644, %rd16645;
	add.s64 	%rd16648, %rd16647, %rd16646;
	shr.u64 	%rd16649, %rd16648, 32;
	and.b64  	%rd16650, %rd16622, 4294967295;
	mul.wide.u32 	%rd16651, %r12906, %r12905;
	add.s64 	%rd16652, %rd16649, %rd16650;
	add.s64 	%rd16653, %rd16652, %rd16651;
	shr.u64 	%rd16654, %rd16653, 32;
	and.b64  	%rd16655, %rd16627, 4294967295;
	mul.wide.u32 	%rd16656, %r12907, %r12905;
	add.s64 	%rd16657, %rd16654, %rd16655;
	add.s64 	%rd16658, %rd16657, %rd16656;
	shr.u64 	%rd16659, %rd16658, 32;
	and.b64  	%rd16660, %rd16632, 4294967295;
	mul.wide.u32 	%rd16661, %r12908, %r12905;
	add.s64 	%rd16662, %rd16659, %rd16660;
	add.s64 	%rd16663, %rd16662, %rd16661;
	shr.u64 	%rd16664, %rd16663, 32;
	and.b64  	%rd16665, %rd16636, 4294967295;
	mul.wide.u32 	%rd16666, %r12909, %r12905;
	add.s64 	%rd16667, %rd16664, %rd16665;
	add.s64 	%rd16668, %rd16667, %rd16666;
	shr.u64 	%rd16669, %rd16668, 32;
	mul.wide.u32 	%rd16670, %r12910, %r12905;
	add.s64 	%rd16671, %rd16669, %rd16637;
	add.s64 	%rd16672, %rd16671, %rd16670;
	shr.u64 	%rd16673, %rd16672, 32;
	and.b64  	%rd16674, %rd16643, 4294967295;
	add.s64 	%rd16675, %rd16586, %rd16674;
	shr.u64 	%rd16676, %rd16675, 32;
	and.b64  	%rd16677, %rd16648, 4294967295;
	add.s64 	%rd16678, %rd16676, %rd16677;
	add.s64 	%rd16679, %rd16678, %rd16615;
	shr.u64 	%rd16680, %rd16679, 32;
	and.b64  	%rd16681, %rd16653, 4294967295;
	add.s64 	%rd16682, %rd16680, %rd16681;
	add.s64 	%rd16683, %rd16682, %rd16651;
	shr.u64 	%rd16684, %rd16683, 32;
	and.b64  	%rd16685, %rd16658, 4294967295;
	mul.wide.u32 	%rd16686, %r12906, %r12906;
	add.s64 	%rd16687, %rd16684, %rd16685;
	add.s64 	%rd16688, %rd16687, %rd16686;
	shr.u64 	%rd16689, %rd16688, 32;
	and.b64  	%rd16690, %rd16663, 4294967295;
	mul.wide.u32 	%rd16691, %r12907, %r12906;
	add.s64 	%rd16692, %rd16689, %rd16690;
	add.s64 	%rd16693, %rd16692, %rd16691;
	shr.u64 	%rd16694, %rd16693, 32;
	and.b64  	%rd16695, %rd16668, 4294967295;
	mul.wide.u32 	%rd16696, %r12908, %r12906;
	add.s64 	%rd16697, %rd16694, %rd16695;
	add.s64 	%rd16698, %rd16697, %rd16696;
	shr.u64 	%rd16699, %rd16698, 32;
	and.b64  	%rd16700, %rd16672, 4294967295;
	mul.wide.u32 	%rd16701, %r12909, %r12906;
	add.s64 	%rd16702, %rd16699, %rd16700;
	add.s64 	%rd16703, %rd16702, %rd16701;
	shr.u64 	%rd16704, %rd16703, 32;
	mul.wide.u32 	%rd16705, %r12910, %r12906;
	add.s64 	%rd16706, %rd16704, %rd16673;
	add.s64 	%rd16707, %rd16706, %rd16705;
	shr.u64 	%rd16708, %rd16707, 32;
	and.b64  	%rd16709, %rd16679, 4294967295;
	add.s64 	%rd16710, %rd16589, %rd16709;
	shr.u64 	%rd16711, %rd16710, 32;
	and.b64  	%rd16712, %rd16683, 4294967295;
	add.s64 	%rd16713, %rd16711, %rd16712;
	add.s64 	%rd16714, %rd16713, %rd16620;
	shr.u64 	%rd16715, %rd16714, 32;
	and.b64  	%rd16716, %rd16688, 4294967295;
	add.s64 	%rd16717, %rd16715, %rd16716;
	add.s64 	%rd16718, %rd16717, %rd16656;
	shr.u64 	%rd16719, %rd16718, 32;
	and.b64  	%rd16720, %rd16693, 4294967295;
	add.s64 	%rd16721, %rd16719, %rd16720;
	add.s64 	%rd16722, %rd16721, %rd16691;
	shr.u64 	%rd16723, %rd16722, 32;
	and.b64  	%rd16724, %rd16698, 4294967295;
	mul.wide.u32 	%rd16725, %r12907, %r12907;
	add.s64 	%rd16726, %rd16723, %rd16724;
	add.s64 	%rd16727, %rd16726, %rd16725;
	shr.u64 	%rd16728, %rd16727, 32;
	and.b64  	%rd16729, %rd16703, 4294967295;
	mul.wide.u32 	%rd16730, %r12908, %r12907;
	add.s64 	%rd16731, %rd16728, %rd16729;
	add.s64 	%rd16732, %rd16731, %rd16730;
	shr.u64 	%rd16733, %rd16732, 32;
	and.b64  	%rd16734, %rd16707, 4294967295;
	mul.wide.u32 	%rd16735, %r12909, %r12907;
	add.s64 	%rd16736, %rd16733, %rd16734;
	add.s64 	%rd16737, %rd16736, %rd16735;
	shr.u64 	%rd16738, %rd16737, 32;
	mul.wide.u32 	%rd16739, %r12910, %r12907;
	add.s64 	%rd16740, %rd16738, %rd16708;
	add.s64 	%rd16741, %rd16740, %rd16739;
	shr.u64 	%rd16742, %rd16741, 32;
	and.b64  	%rd16743, %rd16714, 4294967295;
	add.s64 	%rd16744, %rd16592, %rd16743;
	shr.u64 	%rd16745, %rd16744, 32;
	and.b64  	%rd16746, %rd16718, 4294967295;
	add.s64 	%rd16747, %rd16745, %rd16746;
	add.s64 	%rd16748, %rd16747, %rd16625;
	shr.u64 	%rd16749, %rd16748, 32;
	and.b64  	%rd16750, %rd16722, 4294967295;
	add.s64 	%rd16751, %rd16749, %rd16750;
	add.s64 	%rd16752, %rd16751, %rd16661;
	shr.u64 	%rd16753, %rd16752, 32;
	and.b64  	%rd16754, %rd16727, 4294967295;
	add.s64 	%rd16755, %rd16753, %rd16754;
	add.s64 	%rd16756, %rd16755, %rd16696;
	shr.u64 	%rd16757, %rd16756, 32;
	and.b64  	%rd16758, %rd16732, 4294967295;
	add.s64 	%rd16759, %rd16757, %rd16758;
	add.s64 	%rd16760, %rd16759, %rd16730;
	shr.u64 	%rd16761, %rd16760, 32;
	and.b64  	%rd16762, %rd16737, 4294967295;
	mul.wide.u32 	%rd16763, %r12908, %r12908;
	add.s64 	%rd16764, %rd16761, %rd16762;
	add.s64 	%rd16765, %rd16764, %rd16763;
	shr.u64 	%rd16766, %rd16765, 32;
	and.b64  	%rd16767, %rd16741, 4294967295;
	mul.wide.u32 	%rd16768, %r12909, %r12908;
	add.s64 	%rd16769, %rd16766, %rd16767;
	add.s64 	%rd16770, %rd16769, %rd16768;
	shr.u64 	%rd16771, %rd16770, 32;
	mul.wide.u32 	%rd16772, %r12910, %r12908;
	add.s64 	%rd16773, %rd16771, %rd16742;
	add.s64 	%rd16774, %rd16773, %rd16772;
	shr.u64 	%rd16775, %rd16774, 32;
	and.b64  	%rd16776, %rd16748, 4294967295;
	add.s64 	%rd16777, %rd16595, %rd16776;
	shr.u64 	%rd16778, %rd16777, 32;
	and.b64  	%rd16779, %rd16752, 4294967295;
	add.s64 	%rd16780, %rd16778, %rd16779;
	add.s64 	%rd16781, %rd16780, %rd16630;
	shr.u64 	%rd16782, %rd16781, 32;
	and.b64  	%rd16783, %rd16756, 4294967295;
	add.s64 	%rd16784, %rd16782, %rd16783;
	add.s64 	%rd16785, %rd16784, %rd16666;
	shr.u64 	%rd16786, %rd16785, 32;
	and.b64  	%rd16787, %rd16760, 4294967295;
	add.s64 	%rd16788, %rd16786, %rd16787;
	add.s64 	%rd16789, %rd16788, %rd16701;
	shr.u64 	%rd16790, %rd16789, 32;
	and.b64  	%rd16791, %rd16765, 4294967295;
	add.s64 	%rd16792, %rd16790, %rd16791;
	add.s64 	%rd16793, %rd16792, %rd16735;
	shr.u64 	%rd16794, %rd16793, 32;
	and.b64  	%rd16795, %rd16770, 4294967295;
	add.s64 	%rd16796, %rd16794, %rd16795;
	add.s64 	%rd16797, %rd16796, %rd16768;
	shr.u64 	%rd16798, %rd16797, 32;
	and.b64  	%rd16799, %rd16774, 4294967295;
	mul.wide.u32 	%rd16800, %r12909, %r12909;
	add.s64 	%rd16801, %rd16798, %rd16799;
	add.s64 	%rd16802, %rd16801, %rd16800;
	shr.u64 	%rd16803, %rd16802, 32;
	mul.wide.u32 	%rd16804, %r12910, %r12909;
	add.s64 	%rd16805, %rd16803, %rd16775;
	add.s64 	%rd16806, %rd16805, %rd16804;
	shr.u64 	%rd16807, %rd16806, 32;
	and.b64  	%rd16808, %rd16781, 4294967295;
	add.s64 	%rd16809, %rd16598, %rd16808;
	shr.u64 	%rd16810, %rd16809, 32;
	and.b64  	%rd16811, %rd16785, 4294967295;
	add.s64 	%rd16812, %rd16810, %rd16811;
	add.s64 	%rd16813, %rd16812, %rd16634;
	shr.u64 	%rd16814, %rd16813, 32;
	and.b64  	%rd16815, %rd16789, 4294967295;
	add.s64 	%rd16816, %rd16814, %rd16815;
	add.s64 	%rd16817, %rd16816, %rd16670;
	shr.u64 	%rd16818, %rd16817, 32;
	and.b64  	%rd16819, %rd16793, 4294967295;
	add.s64 	%rd16820, %rd16818, %rd16819;
	add.s64 	%rd16821, %rd16820, %rd16705;
	shr.u64 	%rd16822, %rd16821, 32;
	and.b64  	%rd16823, %rd16797, 4294967295;
	add.s64 	%rd16824, %rd16822, %rd16823;
	add.s64 	%rd16825, %rd16824, %rd16739;
	shr.u64 	%rd16826, %rd16825, 32;
	and.b64  	%rd16827, %rd16802, 4294967295;
	add.s64 	%rd16828, %rd16826, %rd16827;
	add.s64 	%rd16829, %rd16828, %rd16772;
	shr.u64 	%rd16830, %rd16829, 32;
	and.b64  	%rd16831, %rd16806, 4294967295;
	add.s64 	%rd16832, %rd16830, %rd16831;
	add.s64 	%rd16833, %rd16832, %rd16804;
	shr.u64 	%rd16834, %rd16833, 32;
	mul.wide.u32 	%rd16835, %r12910, %r12910;
	add.s64 	%rd16836, %rd16834, %rd16807;
	add.s64 	%rd16837, %rd16836, %rd16835;
	shr.u64 	%rd16838, %rd16837, 32;
	{ .reg .b32 tmp; mov.b64 {tmp, %r9214}, %rd16837; }
	and.b64  	%rd16839, %rd16813, 4294967295;
	mul.lo.s64 	%rd16840, %rd16839, 977;
	and.b64  	%rd16841, %rd16578, 4294967293;
	and.b64  	%rd16842, %rd16840, 4294967295;
	add.s64 	%rd31423, %rd16842, %rd16841;
	shr.u64 	%rd16843, %rd16840, 32;
	shr.u64 	%rd16844, %rd31423, 32;
	add.s64 	%rd16845, %rd16844, %rd16843;
	and.b64  	%rd16846, %rd16817, 4294967295;
	mul.lo.s64 	%rd16847, %rd16846, 977;
	and.b64  	%rd16848, %rd16602, 4294967295;
	and.b64  	%rd16849, %rd16847, 4294967295;
	add.s64 	%rd16850, %rd16845, %rd16848;
	add.s64 	%rd16851, %rd16850, %rd16849;
	add.s64 	%rd31424, %rd16851, %rd16839;
	shr.u64 	%rd16852, %rd16847, 32;
	shr.u64 	%rd16853, %rd31424, 32;
	add.s64 	%rd16854, %rd16853, %rd16852;
	and.b64  	%rd16855, %rd16821, 4294967295;
	mul.lo.s64 	%rd16856, %rd16855, 977;
	and.b64  	%rd16857, %rd16639, 4294967295;
	and.b64  	%rd16858, %rd16856, 4294967295;
	add.s64 	%rd16859, %rd16854, %rd16857;
	add.s64 	%rd16860, %rd16859, %rd16858;
	add.s64 	%rd31425, %rd16860, %rd16846;
	shr.u64 	%rd16861, %rd16856, 32;
	shr.u64 	%rd16862, %rd31425, 32;
	add.s64 	%rd16863, %rd16862, %rd16861;
	and.b64  	%rd16864, %rd16825, 4294967295;
	mul.lo.s64 	%rd16865, %rd16864, 977;
	and.b64  	%rd16866, %rd16675, 4294967295;
	and.b64  	%rd16867, %rd16865, 4294967295;
	add.s64 	%rd16868, %rd16863, %rd16866;
	add.s64 	%rd16869, %rd16868, %rd16867;
	add.s64 	%rd31426, %rd16869, %rd16855;
	shr.u64 	%rd16870, %rd16865, 32;
	shr.u64 	%rd16871, %rd31426, 32;
	add.s64 	%rd16872, %rd16871, %rd16870;
	and.b64  	%rd16873, %rd16829, 4294967295;
	mul.lo.s64 	%rd16874, %rd16873, 977;
	and.b64  	%rd16875, %rd16710, 4294967295;
	and.b64  	%rd16876, %rd16874, 4294967295;
	add.s64 	%rd16877, %rd16872, %rd16875;
	add.s64 	%rd16878, %rd16877, %rd16876;
	add.s64 	%rd31427, %rd16878, %rd16864;
	shr.u64 	%rd16879, %rd16874, 32;
	shr.u64 	%rd16880, %rd31427, 32;
	add.s64 	%rd16881, %rd16880, %rd16879;
	and.b64  	%rd16882, %rd16833, 4294967295;
	mul.lo.s64 	%rd16883, %rd16882, 977;
	and.b64  	%rd16884, %rd16744, 4294967295;
	and.b64  	%rd16885, %rd16883, 4294967295;
	add.s64 	%rd16886, %rd16881, %rd16884;
	add.s64 	%rd16887, %rd16886, %rd16885;
	add.s64 	%rd31428, %rd16887, %rd16873;
	shr.u64 	%rd16888, %rd16883, 32;
	shr.u64 	%rd16889, %rd31428, 32;
	add.s64 	%rd16890, %rd16889, %rd16888;
	and.b64  	%rd16891, %rd16837, 4294967295;
	mul.lo.s64 	%rd16892, %rd16891, 977;
	and.b64  	%rd16893, %rd16777, 4294967295;
	and.b64  	%rd16894, %rd16892, 4294967295;
	add.s64 	%rd16895, %rd16890, %rd16893;
	add.s64 	%rd16896, %rd16895, %rd16894;
	add.s64 	%rd31429, %rd16896, %rd16882;
	shr.u64 	%rd16897, %rd16892, 32;
	shr.u64 	%rd16898, %rd31429, 32;
	add.s64 	%rd16899, %rd16898, %rd16897;
	mul.lo.s64 	%rd16900, %rd16838, 977;
	and.b64  	%rd16901, %rd16809, 4294967295;
	and.b64  	%rd16902, %rd16900, 4294967295;
	add.s64 	%rd16903, %rd16899, %rd16901;
	add.s64 	%rd16904, %rd16903, %rd16902;
	add.s64 	%rd31430, %rd16904, %rd16891;
	shr.u64 	%rd16905, %rd16900, 32;
	shr.u64 	%rd16906, %rd31430, 32;
	cvt.u32.u64 	%r9215, %rd16906;
	cvt.u32.u64 	%r9216, %rd16905;
	add.s32 	%r9217, %r9215, %r9216;
	add.s32 	%r4077, %r9217, %r9214;
	setp.eq.s32 	%p2578, %r4077, 0;
	mov.pred 	%p4454, 0;
	@%p2578 bra 	$L__BB3_2125;
	cvt.u64.u32 	%rd16907, %r4077;
	mul.wide.u32 	%rd16908, %r4077, 977;
	shr.u64 	%rd16909, %rd16908, 32;
	and.b64  	%rd16910, %rd31423, 4294967295;
	and.b64  	%rd16911, %rd16908, 4294967295;
	add.s64 	%rd31423, %rd16911, %rd16910;
	shr.u64 	%rd16912, %rd31423, 32;
	and.b64  	%rd16913, %rd31424, 4294967295;
	add.s64 	%rd16914, %rd16909, %rd16913;
	add.s64 	%rd16915, %rd16914, %rd16907;
	add.s64 	%rd31424, %rd16915, %rd16912;
	setp.lt.u64 	%p2580, %rd31424, 4294967296;
	@%p2580 bra 	$L__BB3_2125;
	shr.u64 	%rd16916, %rd31424, 32;
	and.b64  	%rd16917, %rd31425, 4294967295;
	add.s64 	%rd31425, %rd16916, %rd16917;
	setp.lt.u64 	%p2582, %rd31425, 4294967296;
	@%p2582 bra 	$L__BB3_2125;
	shr.u64 	%rd16918, %rd31425, 32;
	and.b64  	%rd16919, %rd31426, 4294967295;
	add.s64 	%rd31426, %rd16918, %rd16919;
	setp.lt.u64 	%p2584, %rd31426, 4294967296;
	@%p2584 bra 	$L__BB3_2125;
	shr.u64 	%rd16921, %rd31426, 32;
	and.b64  	%rd16922, %rd31427, 4294967295;
	add.s64 	%rd31427, %rd16921, %rd16922;
	setp.lt.u64 	%p2586, %rd31427, 4294967296;
	mov.b64 	%rd31426, 4294967296;
	@%p2586 bra 	$L__BB3_2125;
	shr.u64 	%rd16924, %rd31427, 32;
	and.b64  	%rd16925, %rd31428, 4294967295;
	add.s64 	%rd31428, %rd16924, %rd16925;
	setp.lt.u64 	%p2588, %rd31428, 4294967296;
	mov.b64 	%rd31426, 4294967296;
	mov.u64 	%rd31427, %rd31426;
	@%p2588 bra 	$L__BB3_2125;
	shr.u64 	%rd16927, %rd31428, 32;
	and.b64  	%rd16928, %rd31429, 4294967295;
	add.s64 	%rd31429, %rd16927, %rd16928;
	setp.lt.u64 	%p2590, %rd31429, 4294967296;
	mov.b64 	%rd31426, 4294967296;
	mov.u64 	%rd31428, %rd31426;
	@%p2590 bra 	$L__BB3_2125;
	shr.u64 	%rd16930, %rd31429, 32;
	and.b64  	%rd16931, %rd31430, 4294967295;
	add.s64 	%rd16932, %rd16930, %rd16931;
	setp.gt.u64 	%p4454, %rd16932, 4294967295;
	min.u64 	%rd31430, %rd16932, 4294967296;
	mov.b64 	%rd31426, 4294967296;
	mov.u64 	%rd31427, %rd31426;
	mov.u64 	%rd31429, %rd31426;
$L__BB3_2125:
	cvt.u32.u64 	%r14275, %rd31430;
	cvt.u32.u64 	%r14274, %rd31429;
	cvt.u32.u64 	%r14273, %rd31428;
	cvt.u32.u64 	%r14272, %rd31427;
	cvt.u32.u64 	%r14271, %rd31426;
	cvt.u32.u64 	%r14270, %rd31425;
	cvt.u32.u64 	%r14269, %rd31424;
	cvt.u32.u64 	%r14268, %rd31423;
	setp.lt.u32 	%p2591, %r8847, %r14275;
	or.pred  	%p2592, %p4454, %p2591;
	@%p2592 bra 	$L__BB3_2139;
	setp.gt.u32 	%p2593, %r8847, %r14275;
	@%p2593 bra 	$L__BB3_2140;
	setp.lt.u32 	%p2594, %r3133, %r14274;
	@%p2594 bra 	$L__BB3_2139;
	setp.gt.u32 	%p2595, %r3133, %r14274;
	@%p2595 bra 	$L__BB3_2140;
	setp.lt.u32 	%p2596, %r3134, %r14273;
	@%p2596 bra 	$L__BB3_2139;
	setp.gt.u32 	%p2597, %r3134, %r14273;
	@%p2597 bra 	$L__BB3_2140;
	setp.lt.u32 	%p2598, %r3135, %r14272;
	@%p2598 bra 	$L__BB3_2139;
	setp.gt.u32 	%p2599, %r3135, %r14272;
	@%p2599 bra 	$L__BB3_2140;
	setp.lt.u32 	%p2600, %r3136, %r14271;
	@%p2600 bra 	$L__BB3_2139;
	setp.gt.u32 	%p2601, %r3136, %r14271;
	@%p2601 bra 	$L__BB3_2140;
	setp.lt.u32 	%p2602, %r3137, %r14270;
	@%p2602 bra 	$L__BB3_2139;
	setp.gt.u32 	%p2603, %r3137, %r14270;
	@%p2603 bra 	$L__BB3_2140;
	setp.lt.u32 	%p2604, %r60, %r14269;
	@%p2604 bra 	$L__BB3_2139;
	setp.gt.u32 	%p2605, %r60, %r14269;
	setp.gt.u32 	%p2606, %r2179, %r14268;
	or.pred  	%p2607, %p2605, %p2606;
	@%p2607 bra 	$L__BB3_2140;
$L__BB3_2139:
	// begin inline asm
	sub.cc.u32 %r14268, %r14268, %r2179;
	subc.cc.u32 %r14269, %r14269, %r60;
	subc.cc.u32 %r14270, %r14270, %r3137;
	subc.cc.u32 %r14271, %r14271, %r3136;
	subc.cc.u32 %r14272, %r14272, %r3135;
	subc.cc.u32 %r14273, %r14273, %r3134;
	subc.cc.u32 %r14274, %r14274, %r3133;
	subc.u32 %r14275, %r14275, %r8847;
	
	// end inline asm
$L__BB3_2140:
	setp.gt.u32 	%p2608, %r14275, %r8847;
	@%p2608 bra 	$L__BB3_2153;
	bra.uni 	$L__BB3_2154;
$L__BB3_2141:
	setp.gt.u32 	%p2610, %r14274, %r3133;
	@%p2610 bra 	$L__BB3_2153;
	setp.lt.u32 	%p2611, %r14274, %r3133;
	@%p2611 bra 	$L__BB3_2155;
	setp.gt.u32 	%p2612, %r14273, %r3134;
	@%p2612 bra 	$L__BB3_2153;
	setp.lt.u32 	%p2613, %r14273, %r3134;
	@%p2613 bra 	$L__BB3_2155;
	setp.gt.u32 	%p2614, %r14272, %r3135;
	@%p2614 bra 	$L__BB3_2153;
	setp.lt.u32 	%p2615, %r14272, %r3135;
	@%p2615 bra 	$L__BB3_2155;
	setp.gt.u32 	%p2616, %r14271, %r3136;
	@%p2616 bra 	$L__BB3_2153;
	setp.lt.u32 	%p2617, %r14271, %r3136;
	@%p2617 bra 	$L__BB3_2155;
	setp.gt.u32 	%p2618, %r14270, %r3137;
	@%p2618 bra 	$L__BB3_2153;
	setp.lt.u32 	%p2619, %r14270, %r3137;
	@%p2619 bra 	$L__BB3_2155;
	setp.gt.u32 	%p2620, %r14269, %r60;
	@%p2620 bra 	$L__BB3_2153;
	setp.lt.u32 	%p2621, %r14269, %r60;
	setp.lt.u32 	%p2622, %r14268, %r2179;
	or.pred  	%p2623, %p2621, %p2622;
	@%p2623 bra 	$L__BB3_2155;
$L__BB3_2153:
	// begin inline asm
	sub.cc.u32 %r14268, %r14268, %r2179;
	subc.cc.u32 %r14269, %r14269, %r60;
	subc.cc.u32 %r14270, %r14270, %r3137;
	subc.cc.u32 %r14271, %r14271, %r3136;
	subc.cc.u32 %r14272, %r14272, %r3135;
	subc.cc.u32 %r14273, %r14273, %r3134;
	subc.cc.u32 %r14274, %r14274, %r3133;
	subc.u32 %r14275, %r14275, %r8847;
	
	// end inline asm
	bra.uni 	$L__BB3_2155;
$L__BB3_2154:
	setp.lt.u32 	%p2609, %r14275, %r8847;
	@%p2609 bra 	$L__BB3_2155;
	bra.uni 	$L__BB3_2141;
$L__BB3_2155:
	mov.b32 	%r13747, 0;
$L__BB3_2156:
	.pragma "nounroll";
	add.s32 	%r4135, %r13747, 31;
	mov.b32 	%r9267, 1;
	shl.b32 	%r9268, %r9267, %r4135;
	and.b32  	%r9269, %r9268, -979;
	setp.eq.s32 	%p2624, %r9269, 0;
	@%p2624 bra 	$L__BB3_2233;
	mul.wide.u32 	%rd16934, %r14260, %r14268;
	shr.u64 	%rd16935, %rd16934, 32;
	mul.wide.u32 	%rd16936, %r14261, %r14268;
	add.s64 	%rd16937, %rd16935, %rd16936;
	shr.u64 	%rd16938, %rd16937, 32;
	mul.wide.u32 	%rd16939, %r14262, %r14268;
	add.s64 	%rd16940, %rd16938, %rd16939;
	shr.u64 	%rd16941, %rd16940, 32;
	mul.wide.u32 	%rd16942, %r14263, %r14268;
	add.s64 	%rd16943, %rd16941, %rd16942;
	shr.u64 	%rd16944, %rd16943, 32;
	mul.wide.u32 	%rd16945, %r14264, %r14268;
	add.s64 	%rd16946, %rd16944, %rd16945;
	shr.u64 	%rd16947, %rd16946, 32;
	mul.wide.u32 	%rd16948, %r14265, %r14268;
	add.s64 	%rd16949, %rd16947, %rd16948;
	shr.u64 	%rd16950, %rd16949, 32;
	mul.wide.u32 	%rd16951, %r14266, %r14268;
	add.s64 	%rd16952, %rd16950, %rd16951;
	shr.u64 	%rd16953, %rd16952, 32;
	mul.wide.u32 	%rd16954, %r14267, %r14268;
	add.s64 	%rd16955, %rd16953, %rd16954;
	shr.u64 	%rd16956, %rd16955, 32;
	and.b64  	%rd16957, %rd16937, 4294967295;
	mul.wide.u32 	%rd16958, %r14260, %r14269;
	add.s64 	%rd16959, %rd16958, %rd16957;
	shr.u64 	%rd16960, %rd16959, 32;
	and.b64  	%rd16961, %rd16940, 4294967295;
	mul.wide.u32 	%rd16962, %r14261, %r14269;
	add.s64 	%rd16963, %rd16960, %rd16961;
	add.s64 	%rd16964, %rd16963, %rd16962;
	shr.u64 	%rd16965, %rd16964, 32;
	and.b64  	%rd16966, %rd16943, 4294967295;
	mul.wide.u32 	%rd16967, %r14262, %r14269;
	add.s64 	%rd16968, %rd16965, %rd16966;
	add.s64 	%rd16969, %rd16968, %rd16967;
	shr.u64 	%rd16970, %rd16969, 32;
	and.b64  	%rd16971, %rd16946, 4294967295;
	mul.wide.u32 	%rd16972, %r14263, %r14269;
	add.s64 	%rd16973, %rd16970, %rd16971;
	add.s64 	%rd16974, %rd16973, %rd16972;
	shr.u64 	%rd16975, %rd16974, 32;
	and.b64  	%rd16976, %rd16949, 4294967295;
	mul.wide.u32 	%rd16977, %r14264, %r14269;
	add.s64 	%rd16978, %rd16975, %rd16976;
	add.s64 	%rd16979, %rd16978, %rd16977;
	shr.u64 	%rd16980, %rd16979, 32;
	and.b64  	%rd16981, %rd16952, 4294967295;
	mul.wide.u32 	%rd16982, %r14265, %r14269;
	add.s64 	%rd16983, %rd16980, %rd16981;
	add.s64 	%rd16984, %rd16983, %rd16982;
	shr.u64 	%rd16985, %rd16984, 32;
	and.b64  	%rd16986, %rd16955, 4294967295;
	mul.wide.u32 	%rd16987, %r14266, %r14269;
	add.s64 	%rd16988, %rd16985, %rd16986;
	add.s64 	%rd16989, %rd16988, %rd16987;
	shr.u64 	%rd16990, %rd16989, 32;
	mul.wide.u32 	%rd16991, %r14267, %r14269;
	add.s64 	%rd16992, %rd16990, %rd16956;
	add.s64 	%rd16993, %rd16992, %rd16991;
	shr.u64 	%rd16994, %rd16993, 32;
	and.b64  	%rd16995, %rd16964, 4294967295;
	mul.wide.u32 	%rd16996, %r14260, %r14270;
	add.s64 	%rd16997, %rd16996, %rd16995;
	shr.u64 	%rd16998, %rd16997, 32;
	and.b64  	%rd16999, %rd16969, 4294967295;
	mul.wide.u32 	%rd17000, %r14261, %r14270;
	add.s64 	%rd17001, %rd16998, %rd16999;
	add.s64 	%rd17002, %rd17001, %rd17000;
	shr.u64 	%rd17003, %rd17002, 32;
	and.b64  	%rd17004, %rd16974, 4294967295;
	mul.wide.u32 	%rd17005, %r14262, %r14270;
	add.s64 	%rd17006, %rd17003, %rd17004;
	add.s64 	%rd17007, %rd17006, %rd17005;
	shr.u64 	%rd17008, %rd17007, 32;
	and.b64  	%rd17009, %rd16979, 4294967295;
	mul.wide.u32 	%rd17010, %r14263, %r14270;
	add.s64 	%rd17011, %rd17008, %rd17009;
	add.s64 	%rd17012, %rd17011, %rd17010;
	shr.u64 	%rd17013, %rd17012, 32;
	and.b64  	%rd17014, %rd16984, 4294967295;
	mul.wide.u32 	%rd17015, %r14264, %r14270;
	add.s64 	%rd17016, %rd17013, %rd17014;
	add.s64 	%rd17017, %rd17016, %rd17015;
	shr.u64 	%rd17018, %rd17017, 32;
	and.b64  	%rd17019, %rd16989, 4294967295;
	mul.wide.u32 	%rd17020, %r14265, %r14270;
	add.s64 	%rd17021, %rd17018, %rd17019;
	add.s64 	%rd17022, %rd17021, %rd17020;
	shr.u64 	%rd17023, %rd17022, 32;
	and.b64  	%rd17024, %rd16993, 4294967295;
	mul.wide.u32 	%rd17025, %r14266, %r14270;
	add.s64 	%rd17026, %rd17023, %rd17024;
	add.s64 	%rd17027, %rd17026, %rd17025;
	shr.u64 	%rd17028, %rd17027, 32;
	mul.wide.u32 	%rd17029, %r14267, %r14270;
	add.s64 	%rd17030, %rd17028, %rd16994;
	add.s64 	%rd17031, %rd17030, %rd17029;
	shr.u64 	%rd17032, %rd17031, 32;
	and.b64  	%rd17033, %rd17002, 4294967295;
	mul.wide.u32 	%rd17034, %r14260, %r14271;
	add.s64 	%rd17035, %rd17034, %rd17033;
	shr.u64 	%rd17036, %rd17035, 32;
	and.b64  	%rd17037, %rd17007, 4294967295;
	mul.wide.u32 	%rd17038, %r14261, %r14271;
	add.s64 	%rd17039, %rd17036, %rd17037;
	add.s64 	%rd17040, %rd17039, %rd17038;
	shr.u64 	%rd17041, %rd17040, 32;
	and.b64  	%rd17042, %rd17012, 4294967295;
	mul.wide.u32 	%rd17043, %r14262, %r14271;
	add.s64 	%rd17044, %rd17041, %rd17042;
	add.s64 	%rd17045, %rd17044, %rd17043;
	shr.u64 	%rd17046, %rd17045, 32;
	and.b64  	%rd17047, %rd17017, 4294967295;
	mul.wide.u32 	%rd17048, %r14263, %r14271;
	add.s64 	%rd17049, %rd17046, %rd17047;
	add.s64 	%rd17050, %rd17049, %rd17048;
	shr.u64 	%rd17051, %rd17050, 32;
	and.b64  	%rd17052, %rd17022, 4294967295;
	mul.wide.u32 	%rd17053, %r14264, %r14271;
	add.s64 	%rd17054, %rd17051, %rd17052;
	add.s64 	%rd17055, %rd17054, %rd17053;
	shr.u64 	%rd17056, %rd17055, 32;
	and.b64  	%rd17057, %rd17027, 4294967295;
	mul.wide.u32 	%rd17058, %r14265, %r14271;
	add.s64 	%rd17059, %rd17056, %rd17057;
	add.s64 	%rd17060, %rd17059, %rd17058;
	shr.u64 	%rd17061, %rd17060, 32;
	and.b64  	%rd17062, %rd17031, 4294967295;
	mul.wide.u32 	%rd17063, %r14266, %r14271;
	add.s64 	%rd17064, %rd17061, %rd17062;
	add.s64 	%rd17065, %rd17064, %rd17063;
	shr.u64 	%rd17066, %rd17065, 32;
	mul.wide.u32 	%rd17067, %r14267, %r14271;
	add.s64 	%rd17068, %rd17066, %rd17032;
	add.s64 	%rd17069, %rd17068, %rd17067;
	shr.u64 	%rd17070, %rd17069, 32;
	and.b64  	%rd17071, %rd17040, 4294967295;
	mul.wide.u32 	%rd17072, %r14260, %r14272;
	add.s64 	%rd17073, %rd17072, %rd17071;
	shr.u64 	%rd17074, %rd17073, 32;
	and.b64  	%rd17075, %rd17045, 4294967295;
	mul.wide.u32 	%rd17076, %r14261, %r14272;
	add.s64 	%rd17077, %rd17074, %rd17075;
	add.s64 	%rd17078, %rd17077, %rd17076;
	shr.u64 	%rd17079, %rd17078, 32;
	and.b64  	%rd17080, %rd17050, 4294967295;
	mul.wide.u32 	%rd17081, %r14262, %r14272;
	add.s64 	%rd17082, %rd17079, %rd17080;
	add.s64 	%rd17083, %rd17082, %rd17081;
	shr.u64 	%rd17084, %rd17083, 32;
	and.b64  	%rd17085, %rd17055, 4294967295;
	mul.wide.u32 	%rd17086, %r14263, %r14272;
	add.s64 	%rd17087, %rd17084, %rd17085;
	add.s64 	%rd17088, %rd17087, %rd17086;
	shr.u64 	%rd17089, %rd17088, 32;
	and.b64  	%rd17090, %rd17060, 4294967295;
	mul.wide.u32 	%rd17091, %r14264, %r14272;
	add.s64 	%rd17092, %rd17089, %rd17090;
	add.s64 	%rd17093, %rd17092, %rd17091;
	shr.u64 	%rd17094, %rd17093, 32;
	and.b64  	%rd17095, %rd17065, 4294967295;
	mul.wide.u32 	%rd17096, %r14265, %r14272;
	add.s64 	%rd17097, %rd17094, %rd17095;
	add.s64 	%rd17098, %rd17097, %rd17096;
	shr.u64 	%rd17099, %rd17098, 32;
	and.b64  	%rd17100, %rd17069, 4294967295;
	mul.wide.u32 	%rd17101, %r14266, %r14272;
	add.s64 	%rd17102, %rd17099, %rd17100;
	add.s64 	%rd17103, %rd17102, %rd17101;
	shr.u64 	%rd17104, %rd17103, 32;
	mul.wide.u32 	%rd17105, %r14267, %r14272;
	add.s64 	%rd17106, %rd17104, %rd17070;
	add.s64 	%rd17107, %rd17106, %rd17105;
	shr.u64 	%rd17108, %rd17107, 32;
	and.b64  	%rd17109, %rd17078, 4294967295;
	mul.wide.u32 	%rd17110, %r14260, %r14273;
	add.s64 	%rd17111, %rd17110, %rd17109;
	shr.u64 	%rd17112, %rd17111, 32;
	and.b64  	%rd17113, %rd17083, 4294967295;
	mul.wide.u32 	%rd17114, %r14261, %r14273;
	add.s64 	%rd17115, %rd17112, %rd17113;
	add.s64 	%rd17116, %rd17115, %rd17114;
	shr.u64 	%rd17117, %rd17116, 32;
	and.b64  	%rd17118, %rd17088, 4294967295;
	mul.wide.u32 	%rd17119, %r14262, %r14273;
	add.s64 	%rd17120, %rd17117, %rd17118;
	add.s64 	%rd17121, %rd17120, %rd17119;
	shr.u64 	%rd17122, %rd17121, 32;
	and.b64  	%rd17123, %rd17093, 4294967295;
	mul.wide.u32 	%rd17124, %r14263, %r14273;
	add.s64 	%rd17125, %rd17122, %rd17123;
	add.s64 	%rd17126, %rd17125, %rd17124;
	shr.u64 	%rd17127, %rd17126, 32;
	and.b64  	%rd17128, %rd17098, 4294967295;
	mul.wide.u32 	%rd17129, %r14264, %r14273;
	add.s64 	%rd17130, %rd17127, %rd17128;
	add.s64 	%rd17131, %rd17130, %rd17129;
	shr.u64 	%rd17132, %rd17131, 32;
	and.b64  	%rd17133, %rd17103, 4294967295;
	mul.wide.u32 	%rd17134, %r14265, %r14273;
	add.s64 	%rd17135, %rd17132, %rd17133;
	add.s64 	%rd17136, %rd17135, %rd17134;
	shr.u64 	%rd17137, %rd17136, 32;
	and.b64  	%rd17138, %rd17107, 4294967295;
	mul.wide.u32 	%rd17139, %r14266, %r14273;
	add.s64 	%rd17140, %rd17137, %rd17138;
	add.s64 	%rd17141, %rd17140, %rd17139;
	shr.u64 	%rd17142, %rd17141, 32;
	mul.wide.u32 	%rd17143, %r14267, %r14273;
	add.s64 	%rd17144, %rd17142, %rd17108;
	add.s64 	%rd17145, %rd17144, %rd17143;
	shr.u64 	%rd17146, %rd17145, 32;
	and.b64  	%rd17147, %rd17116, 4294967295;
	mul.wide.u32 	%rd17148, %r14260, %r14274;
	add.s64 	%rd17149, %rd17148, %rd17147;
	shr.u64 	%rd17150, %rd17149, 32;
	and.b64  	%rd17151, %rd17121, 4294967295;
	mul.wide.u32 	%rd17152, %r14261, %r14274;
	add.s64 	%rd17153, %rd17150, %rd17151;
	add.s64 	%rd17154, %rd17153, %rd17152;
	shr.u64 	%rd17155, %rd17154, 32;
	and.b64  	%rd17156, %rd17126, 4294967295;
	mul.wide.u32 	%rd17157, %r14262, %r14274;
	add.s64 	%rd17158, %rd17155, %rd17156;
	add.s64 	%rd17159, %rd17158, %rd17157;
	shr.u64 	%rd17160, %rd17159, 32;
	and.b64  	%rd17161, %rd17131, 4294967295;
	mul.wide.u32 	%rd17162, %r14263, %r14274;
	add.s64 	%rd17163, %rd17160, %rd17161;
	add.s64 	%rd17164, %rd17163, %rd17162;
	shr.u64 	%rd17165, %rd17164, 32;
	and.b64  	%rd17166, %rd17136, 4294967295;
	mul.wide.u32 	%rd17167, %r14264, %r14274;
	add.s64 	%rd17168, %rd17165, %rd17166;
	add.s64 	%rd17169, %rd17168, %rd17167;
	shr.u64 	%rd17170, %rd17169, 32;
	and.b64  	%rd17171, %rd17141, 4294967295;
	mul.wide.u32 	%rd17172, %r14265, %r14274;
	add.s64 	%rd17173, %rd17170, %rd17171;
	add.s64 	%rd17174, %rd17173, %rd17172;
	shr.u64 	%rd17175, %rd17174, 32;
	and.b64  	%rd17176, %rd17145, 4294967295;
	mul.wide.u32 	%rd17177, %r14266, %r14274;
	add.s64 	%rd17178, %rd17175, %rd17176;
	add.s64 	%rd17179, %rd17178, %rd17177;
	shr.u64 	%rd17180, %rd17179, 32;
	mul.wide.u32 	%rd17181, %r14267, %r14274;
	add.s64 	%rd17182, %rd17180, %rd17146;
	add.s64 	%rd17183, %rd17182, %rd17181;
	shr.u64 	%rd17184, %rd17183, 32;
	and.b64  	%rd17185, %rd17154, 4294967295;
	mul.wide.u32 	%rd17186, %r14260, %r14275;
	add.s64 	%rd17187, %rd17186, %rd17185;
	shr.u64 	%rd17188, %rd17187, 32;
	and.b64  	%rd17189, %rd17159, 4294967295;
	mul.wide.u32 	%rd17190, %r14261, %r14275;
	add.s64 	%rd17191, %rd17188, %rd17189;
	add.s64 	%rd17192, %rd17191, %rd17190;
	shr.u64 	%rd17193, %rd17192, 32;
	and.b64  	%rd17194, %rd17164, 4294967295;
	mul.wide.u32 	%rd17195, %r14262, %r14275;
	add.s64 	%rd17196, %rd17193, %rd17194;
	add.s64 	%rd17197, %rd17196, %rd17195;
	shr.u64 	%rd17198, %rd17197, 32;
	and.b64  	%rd17199, %rd17169, 4294967295;
	mul.wide.u32 	%rd17200, %r14263, %r14275;
	add.s64 	%rd17201, %rd17198, %rd17199;
	add.s64 	%rd17202, %rd17201, %rd17200;
	shr.u64 	%rd17203, %rd17202, 32;
	and.b64  	%rd17204, %rd17174, 4294967295;
	mul.wide.u32 	%rd17205, %r14264, %r14275;
	add.s64 	%rd17206, %rd17203, %rd17204;
	add.s64 	%rd17207, %rd17206, %rd17205;
	shr.u64 	%rd17208, %rd17207, 32;
	and.b64  	%rd17209, %rd17179, 4294967295;
	mul.wide.u32 	%rd17210, %r14265, %r14275;
	add.s64 	%rd17211, %rd17208, %rd17209;
	add.s64 	%rd17212, %rd17211, %rd17210;
	shr.u64 	%rd17213, %rd17212, 32;
	and.b64  	%rd17214, %rd17183, 4294967295;
	mul.wide.u32 	%rd17215, %r14266, %r14275;
	add.s64 	%rd17216, %rd17213, %rd17214;
	add.s64 	%rd17217, %rd17216, %rd17215;
	shr.u64 	%rd17218, %rd17217, 32;
	mul.wide.u32 	%rd17219, %r14267, %r14275;
	add.s64 	%rd17220, %rd17218, %rd17184;
	add.s64 	%rd17221, %rd17220, %rd17219;
	shr.u64 	%rd17222, %rd17221, 32;
	{ .reg .b32 tmp; mov.b64 {tmp, %r9270}, %rd17221; }
	and.b64  	%rd17223, %rd17192, 4294967295;
	mul.lo.s64 	%rd17224, %rd17223, 977;
	and.b64  	%rd17225, %rd16934, 4294967295;
	and.b64  	%rd17226, %rd17224, 4294967295;
	add.s64 	%rd31431, %rd17226, %rd17225;
	shr.u64 	%rd17227, %rd17224, 32;
	shr.u64 	%rd17228, %rd31431, 32;
	add.s64 	%rd17229, %rd17228, %rd17227;
	and.b64  	%rd17230, %rd17197, 4294967295;
	mul.lo.s64 	%rd17231, %rd17230, 977;
	and.b64  	%rd17232, %rd16959, 4294967295;
	and.b64  	%rd17233, %rd17231, 4294967295;
	add.s64 	%rd17234, %rd17229, %rd17232;
	add.s64 	%rd17235, %rd17234, %rd17233;
	add.s64 	%rd31432, %rd17235, %rd17223;
	shr.u64 	%rd17236, %rd17231, 32;
	shr.u64 	%rd17237, %rd31432, 32;
	add.s64 	%rd17238, %rd17237, %rd17236;
	and.b64  	%rd17239, %rd17202, 4294967295;
	mul.lo.s64 	%rd17240, %rd17239, 977;
	and.b64  	%rd17241, %rd16997, 4294967295;
	and.b64  	%rd17242, %rd17240, 4294967295;
	add.s64 	%rd17243, %rd17238, %rd17241;
	add.s64 	%rd17244, %rd17243, %rd17242;
	add.s64 	%rd31433, %rd17244, %rd17230;
	shr.u64 	%rd17245, %rd17240, 32;
	shr.u64 	%rd17246, %rd31433, 32;
	add.s64 	%rd17247, %rd17246, %rd17245;
	and.b64  	%rd17248, %rd17207, 4294967295;
	mul.lo.s64 	%rd17249, %rd17248, 977;
	and.b64  	%rd17250, %rd17035, 4294967295;
	and.b64  	%rd17251, %rd17249, 4294967295;
	add.s64 	%rd17252, %rd17247, %rd17250;
	add.s64 	%rd17253, %rd17252, %rd17251;
	add.s64 	%rd31434, %rd17253, %rd17239;
	shr.u64 	%rd17254, %rd17249, 32;
	shr.u64 	%rd17255, %rd31434, 32;
	add.s64 	%rd17256, %rd17255, %rd17254;
	and.b64  	%rd17257, %rd17212, 4294967295;
	mul.lo.s64 	%rd17258, %rd17257, 977;
	and.b64  	%rd17259, %rd17073, 4294967295;
	and.b64  	%rd17260, %rd17258, 4294967295;
	add.s64 	%rd17261, %rd17256, %rd17259;
	add.s64 	%rd17262, %rd17261, %rd17260;
	add.s64 	%rd31435, %rd17262, %rd17248;
	shr.u64 	%rd17263, %rd17258, 32;
	shr.u64 	%rd17264, %rd31435, 32;
	add.s64 	%rd17265, %rd17264, %rd17263;
	and.b64  	%rd17266, %rd17217, 4294967295;
	mul.lo.s64 	%rd17267, %rd17266, 977;
	and.b64  	%rd17268, %rd17111, 4294967295;
	and.b64  	%rd17269, %rd17267, 4294967295;
	add.s64 	%rd17270, %rd17265, %rd17268;
	add.s64 	%rd17271, %rd17270, %rd17269;
	add.s64 	%rd31436, %rd17271, %rd17257;
	shr.u64 	%rd17272, %rd17267, 32;
	shr.u64 	%rd17273, %rd31436, 32;
	add.s64 	%rd17274, %rd17273, %rd17272;
	and.b64  	%rd17275, %rd17221, 4294967295;
	mul.lo.s64 	%rd17276, %rd17275, 977;
	and.b64  	%rd17277, %rd17149, 4294967295;
	and.b64  	%rd17278, %rd17276, 4294967295;
	add.s64 	%rd17279, %rd17274, %rd17277;
	add.s64 	%rd17280, %rd17279, %rd17278;
	add.s64 	%rd31437, %rd17280, %rd17266;
	shr.u64 	%rd17281, %rd17276, 32;
	shr.u64 	%rd17282, %rd31437, 32;
	add.s64 	%rd17283, %rd17282, %rd17281;
	mul.lo.s64 	%rd17284, %rd17222, 977;
	and.b64  	%rd17285, %rd17187, 4294967295;
	and.b64  	%rd17286, %rd17284, 4294967295;
	add.s64 	%rd17287, %rd17283, %rd17285;
	add.s64 	%rd17288, %rd17287, %rd17286;
	add.s64 	%rd31438, %rd17288, %rd17275;
	shr.u64 	%rd17289, %rd17284, 32;
	shr.u64 	%rd17290, %rd31438, 32;
	cvt.u32.u64 	%r9271, %rd17290;
	cvt.u32.u64 	%r9272, %rd17289;
	add.s32 	%r9273, %r9271, %r9272;
	add.s32 	%r4136, %r9273, %r9270;
	setp.eq.s32 	%p2626, %r4136, 0;
	mov.pred 	%p4455, 0;
	@%p2626 bra 	$L__BB3_2165;
	cvt.u64.u32 	%rd17291, %r4136;
	mul.wide.u32 	%rd17292, %r4136, 977;
	shr.u64 	%rd17293, %rd17292, 32;
	and.b64  	%rd17294, %rd31431, 4294967295;
	and.b64  	%rd17295, %rd17292, 4294967295;
	add.s64 	%rd31431, %rd17295, %rd17294;
	shr.u64 	%rd17296, %rd31431, 32;
	and.b64  	%rd17297, %rd31432, 4294967295;
	add.s64 	%rd17298, %rd17293, %rd17297;
	add.s64 	%rd17299, %rd17298, %rd17291;
	add.s64 	%rd31432, %rd17299, %rd17296;
	setp.lt.u64 	%p2628, %rd31432, 4294967296;
	@%p2628 bra 	$L__BB3_2165;
	shr.u64 	%rd17300, %rd31432, 32;
	and.b64  	%rd17301, %rd31433, 4294967295;
	add.s64 	%rd31433, %rd17300, %rd17301;
	setp.lt.u64 	%p2630, %rd31433, 4294967296;
	@%p2630 bra 	$L__BB3_2165;
	shr.u64 	%rd17302, %rd31433, 32;
	and.b64  	%rd17303, %rd31434, 4294967295;
	add.s64 	%rd31434, %rd17302, %rd17303;
	setp.lt.u64 	%p2632, %rd31434, 4294967296;
	@%p2632 bra 	$L__BB3_2165;
	shr.u64 	%rd17305, %rd31434, 32;
	and.b64  	%rd17306, %rd31435, 4294967295;
	add.s64 	%rd31435, %rd17305, %rd17306;
	setp.lt.u64 	%p2634, %rd31435, 4294967296;
	mov.b64 	%rd31434, 4294967296;
	@%p2634 bra 	$L__BB3_2165;
	shr.u64 	%rd17308, %rd31435, 32;
	and.b64  	%rd17309, %rd31436, 4294967295;
	add.s64 	%rd31436, %rd17308, %rd17309;
	setp.lt.u64 	%p2636, %rd31436, 4294967296;
	mov.b64 	%rd31434, 4294967296;
	mov.u64 	%rd31435, %rd31434;
	@%p2636 bra 	$L__BB3_2165;
	shr.u64 	%rd17311, %rd31436, 32;
	and.b64  	%rd17312, %rd31437, 4294967295;
	add.s64 	%rd31437, %rd17311, %rd17312;
	setp.lt.u64 	%p2638, %rd31437, 4294967296;
	mov.b64 	%rd31434, 4294967296;
	mov.u64 	%rd31436, %rd31434;
	@%p2638 bra 	$L__BB3_2165;
	shr.u64 	%rd17314, %rd31437, 32;
	and.b64  	%rd17315, %rd31438, 4294967295;
	add.s64 	%rd17316, %rd17314, %rd17315;
	setp.gt.u64 	%p4455, %rd17316, 4294967295;
	min.u64 	%rd31438, %rd17316, 4294967296;
	mov.b64 	%rd31434, 4294967296;
	mov.u64 	%rd31435, %rd31434;
	mov.u64 	%rd31437, %rd31434;
$L__BB3_2165:
	cvt.u32.u64 	%r13827, %rd31438;
	cvt.u32.u64 	%r13826, %rd31437;
	cvt.u32.u64 	%r13825, %rd31436;
	cvt.u32.u64 	%r13824, %rd31435;
	cvt.u32.u64 	%r13823, %rd31434;
	cvt.u32.u64 	%r13822, %rd31433;
	cvt.u32.u64 	%r13821, %rd31432;
	cvt.u32.u64 	%r13820, %rd31431;
	setp.lt.u32 	%p2639, %r8847, %r13827;
	or.pred  	%p2640, %p4455, %p2639;
	@%p2640 bra 	$L__BB3_2179;
	setp.gt.u32 	%p2641, %r8847, %r13827;
	@%p2641 bra 	$L__BB3_2180;
	setp.lt.u32 	%p2642, %r3133, %r13826;
	@%p2642 bra 	$L__BB3_2179;
	setp.gt.u32 	%p2643, %r3133, %r13826;
	@%p2643 bra 	$L__BB3_2180;
	setp.lt.u32 	%p2644, %r3134, %r13825;
	@%p2644 bra 	$L__BB3_2179;
	setp.gt.u32 	%p2645, %r3134, %r13825;
	@%p2645 bra 	$L__BB3_2180;
	setp.lt.u32 	%p2646, %r3135, %r13824;
	@%p2646 bra 	$L__BB3_2179;
	setp.gt.u32 	%p2647, %r3135, %r13824;
	@%p2647 bra 	$L__BB3_2180;
	setp.lt.u32 	%p2648, %r3136, %r13823;
	@%p2648 bra 	$L__BB3_2179;
	setp.gt.u32 	%p2649, %r3136, %r13823;
	@%p2649 bra 	$L__BB3_2180;
	setp.lt.u32 	%p2650, %r3137, %r13822;
	@%p2650 bra 	$L__BB3_2179;
	setp.gt.u32 	%p2651, %r3137, %r13822;
	@%p2651 bra 	$L__BB3_2180;
	setp.lt.u32 	%p2652, %r60, %r13821;
	@%p2652 bra 	$L__BB3_2179;
	setp.gt.u32 	%p2653, %r60, %r13821;
	setp.gt.u32 	%p2654, %r2179, %r13820;
	or.pred  	%p2655, %p2653, %p2654;
	@%p2655 bra 	$L__BB3_2180;
$L__BB3_2179:
	// begin inline asm
	sub.cc.u32 %r13820, %r13820, %r2179;
	subc.cc.u32 %r13821, %r13821, %r60;
	subc.cc.u32 %r13822, %r13822, %r3137;
	subc.cc.u32 %r13823, %r13823, %r3136;
	subc.cc.u32 %r13824, %r13824, %r3135;
	subc.cc.u32 %r13825, %r13825, %r3134;
	subc.cc.u32 %r13826, %r13826, %r3133;
	subc.u32 %r13827, %r13827, %r8847;
	
	// end inline asm
$L__BB3_2180:
	setp.gt.u32 	%p2656, %r13827, %r8847;
	@%p2656 bra 	$L__BB3_2193;
	bra.uni 	$L__BB3_2194;
$L__BB3_2181:
	setp.gt.u32 	%p2658, %r13826, %r3133;
	@%p2658 bra 	$L__BB3_2193;
	setp.lt.u32 	%p2659, %r13826, %r3133;
	@%p2659 bra 	$L__BB3_2195;
	setp.gt.u32 	%p2660, %r13825, %r3134;
	@%p2660 bra 	$L__BB3_2193;
	setp.lt.u32 	%p2661, %r13825, %r3134;
	@%p2661 bra 	$L__BB3_2195;
	setp.gt.u32 	%p2662, %r13824, %r3135;
	@%p2662 bra 	$L__BB3_2193;
	setp.lt.u32 	%p2663, %r13824, %r3135;
	@%p2663 bra 	$L__BB3_2195;
	setp.gt.u32 	%p2664, %r13823, %r3136;
	@%p2664 bra 	$L__BB3_2193;
	setp.lt.u32 	%p2665, %r13823, %r3136;
	@%p2665 bra 	$L__BB3_2195;
	setp.gt.u32 	%p2666, %r13822, %r3137;
	@%p2666 bra 	$L__BB3_2193;
	setp.lt.u32 	%p2667, %r13822, %r3137;
	@%p2667 bra 	$L__BB3_2195;
	setp.gt.u32 	%p2668, %r13821, %r60;
	@%p2668 bra 	$L__BB3_2193;
	setp.lt.u32 	%p2669, %r13821, %r60;
	setp.lt.u32 	%p2670, %r13820, %r2179;
	or.pred  	%p2671, %p2669, %p2670;
	@%p2671 bra 	$L__BB3_2195;
$L__BB3_2193:
	// begin inline asm
	sub.cc.u32 %r13820, %r13820, %r2179;
	subc.cc.u32 %r13821, %r13821, %r60;
	subc.cc.u32 %r13822, %r13822, %r3137;
	subc.cc.u32 %r13823, %r13823, %r3136;
	subc.cc.u32 %r13824, %r13824, %r3135;
	subc.cc.u32 %r13825, %r13825, %r3134;
	subc.cc.u32 %r13826, %r13826, %r3133;
	subc.u32 %r13827, %r13827, %r8847;
	
	// end inline asm
	bra.uni 	$L__BB3_2195;
$L__BB3_2194:
	setp.lt.u32 	%p2657, %r13827, %r8847;
	@%p2657 bra 	$L__BB3_2195;
	bra.uni 	$L__BB3_2181;
$L__BB3_2195:
	mul.wide.u32 	%rd17318, %r14260, %r14260;
	shr.u64 	%rd17319, %rd17318, 32;
	mul.wide.u32 	%rd17320, %r14261, %r14260;
	add.s64 	%rd17321, %rd17319, %rd17320;
	shr.u64 	%rd17322, %rd17321, 32;
	mul.wide.u32 	%rd17323, %r14262, %r14260;
	add.s64 	%rd17324, %rd17322, %rd17323;
	shr.u64 	%rd17325, %rd17324, 32;
	mul.wide.u32 	%rd17326, %r14263, %r14260;
	add.s64 	%rd17327, %rd17325, %rd17326;
	shr.u64 	%rd17328, %rd17327, 32;
	mul.wide.u32 	%rd17329, %r14264, %r14260;
	add.s64 	%rd17330, %rd17328, %rd17329;
	shr.u64 	%rd17331, %rd17330, 32;
	mul.wide.u32 	%rd17332, %r14265, %r14260;
	add.s64 	%rd17333, %rd17331, %rd17332;
	shr.u64 	%rd17334, %rd17333, 32;
	mul.wide.u32 	%rd17335, %r14266, %r14260;
	add.s64 	%rd17336, %rd17334, %rd17335;
	shr.u64 	%rd17337, %rd17336, 32;
	mul.wide.u32 	%rd17338, %r14267, %r14260;
	add.s64 	%rd17339, %rd17337, %rd17338;
	shr.u64 	%rd17340, %rd17339, 32;
	and.b64  	%rd17341, %rd17321, 4294967295;
	add.s64 	%rd17342, %rd17320, %rd17341;
	shr.u64 	%rd17343, %rd17342, 32;
	and.b64  	%rd17344, %rd17324, 4294967295;
	mul.wide.u32 	%rd17345, %r14261, %r14261;
	add.s64 	%rd17346, %rd17343, %rd17344;
	add.s64 	%rd17347, %rd17346, %rd17345;
	shr.u64 	%rd17348, %rd17347, 32;
	and.b64  	%rd17349, %rd17327, 4294967295;
	mul.wide.u32 	%rd17350, %r14262, %r14261;
	add.s64 	%rd17351, %rd17348, %rd17349;
	add.s64 	%rd17352, %rd17351, %rd17350;
	shr.u64 	%rd17353, %rd17352, 32;
	and.b64  	%rd17354, %rd17330, 4294967295;
	mul.wide.u32 	%rd17355, %r14263, %r14261;
	add.s64 	%rd17356, %rd17353, %rd17354;
	add.s64 	%rd17357, %rd17356, %rd17355;
	shr.u64 	%rd17358, %rd17357, 32;
	and.b64  	%rd17359, %rd17333, 4294967295;
	mul.wide.u32 	%rd17360, %r14264, %r14261;
	add.s64 	%rd17361, %rd17358, %rd17359;
	add.s64 	%rd17362, %rd17361, %rd17360;
	shr.u64 	%rd17363, %rd17362, 32;
	and.b64  	%rd17364, %rd17336, 4294967295;
	mul.wide.u32 	%rd17365, %r14265, %r14261;
	add.s64 	%rd17366, %rd17363, %rd17364;
	add.s64 	%rd17367, %rd17366, %rd17365;
	shr.u64 	%rd17368, %rd17367, 32;
	and.b64  	%rd17369, %rd17339, 4294967295;
	mul.wide.u32 	%rd17370, %r14266, %r14261;
	add.s64 	%rd17371, %rd17368, %rd17369;
	add.s64 	%rd17372, %rd17371, %rd17370;
	shr.u64 	%rd17373, %rd17372, 32;
	mul.wide.u32 	%rd17374, %r14267, %r14261;
	add.s64 	%rd17375, %rd17373, %rd17340;
	add.s64 	%rd17376, %rd17375, %rd17374;
	shr.u64 	%rd17377, %rd17376, 32;
	and.b64  	%rd17378, %rd17347, 4294967295;
	add.s64 	%rd17379, %rd17323, %rd17378;
	shr.u64 	%rd17380, %rd17379, 32;
	and.b64  	%rd17381, %rd17352, 4294967295;
	add.s64 	%rd17382, %rd17380, %rd17381;
	add.s64 	%rd17383, %rd17382, %rd17350;
	shr.u64 	%rd17384, %rd17383, 32;
	and.b64  	%rd17385, %rd17357, 4294967295;
	mul.wide.u32 	%rd17386, %r14262, %r14262;
	add.s64 	%rd17387, %rd17384, %rd17385;
	add.s64 	%rd17388, %rd17387, %rd17386;
	shr.u64 	%rd17389, %rd17388, 32;
	and.b64  	%rd17390, %rd17362, 4294967295;
	mul.wide.u32 	%rd17391, %r14263, %r14262;
	add.s64 	%rd17392, %rd17389, %rd17390;
	add.s64 	%rd17393, %rd17392, %rd17391;
	shr.u64 	%rd17394, %rd17393, 32;
	and.b64  	%rd17395, %rd17367, 4294967295;
	mul.wide.u32 	%rd17396, %r14264, %r14262;
	add.s64 	%rd17397, %rd17394, %rd17395;
	add.s64 	%rd17398, %rd17397, %rd17396;
	shr.u64 	%rd17399, %rd17398, 32;
	and.b64  	%rd17400, %rd17372, 4294967295;
	mul.wide.u32 	%rd17401, %r14265, %r14262;
	add.s64 	%rd17402, %rd17399, %rd17400;
	add.s64 	%rd17403, %rd17402, %rd17401;
	shr.u64 	%rd17404, %rd17403, 32;
	and.b64  	%rd17405, %rd17376, 4294967295;
	mul.wide.u32 	%rd17406, %r14266, %r14262;
	add.s64 	%rd17407, %rd17404, %rd17405;
	add.s64 	%rd17408, %rd17407, %rd17406;
	shr.u64 	%rd17409, %rd17408, 32;
	mul.wide.u32 	%rd17410, %r14267, %r14262;
	add.s64 	%rd17411, %rd17409, %rd17377;
	add.s64 	%rd17412, %rd17411, %rd17410;
	shr.u64 	%rd17413, %rd17412, 32;
	and.b64  	%rd17414, %rd17383, 4294967295;
	add.s64 	%rd17415, %rd17326, %rd17414;
	shr.u64 	%rd17416, %rd17415, 32;
	and.b64  	%rd17417, %rd17388, 4294967295;
	add.s64 	%rd17418, %rd17416, %rd17417;
	add.s64 	%rd17419, %rd17418, %rd17355;
	shr.u64 	%rd17420, %rd17419, 32;
	and.b64  	%rd17421, %rd17393, 4294967295;
	add.s64 	%rd17422, %rd17420, %rd17421;
	add.s64 	%rd17423, %rd17422, %rd17391;
	shr.u64 	%rd17424, %rd17423, 32;
	and.b64  	%rd17425, %rd17398, 4294967295;
	mul.wide.u32 	%rd17426, %r14263, %r14263;
	add.s64 	%rd17427, %rd17424, %rd17425;
	add.s64 	%rd17428, %rd17427, %rd17426;
	shr.u64 	%rd17429, %rd17428, 32;
	and.b64  	%rd17430, %rd17403, 4294967295;
	mul.wide.u32 	%rd17431, %r14264, %r14263;
	add.s64 	%rd17432, %rd17429, %rd17430;
	add.s64 	%rd17433, %rd17432, %rd17431;
	shr.u64 	%rd17434, %rd17433, 32;
	and.b64  	%rd17435, %rd17408, 4294967295;
	mul.wide.u32 	%rd17436, %r14265, %r14263;
	add.s64 	%rd17437, %rd17434, %rd17435;
	add.s64 	%rd17438, %rd17437, %rd17436;
	shr.u64 	%rd17439, %rd17438, 32;
	and.b64  	%rd17440, %rd17412, 4294967295;
	mul.wide.u32 	%rd17441, %r14266, %r14263;
	add.s64 	%rd17442, %rd17439, %rd17440;
	add.s64 	%rd17443, %rd17442, %rd17441;
	shr.u64 	%rd17444, %rd17443, 32;
	mul.wide.u32 	%rd17445, %r14267, %r14263;
	add.s64 	%rd17446, %rd17444, %rd17413;
	add.s64 	%rd17447, %rd17446, %rd17445;
	shr.u64 	%rd17448, %rd17447, 32;
	and.b64  	%rd17449, %rd17419, 4294967295;
	add.s64 	%rd17450, %rd17329, %rd17449;
	shr.u64 	%rd17451, %rd17450, 32;
	and.b64  	%rd17452, %rd17423, 4294967295;
	add.s64 	%rd17453, %rd17451, %rd17452;
	add.s64 	%rd17454, %rd17453, %rd17360;
	shr.u64 	%rd17455, %rd17454, 32;
	and.b64  	%rd17456, %rd17428, 4294967295;
	add.s64 	%rd17457, %rd17455, %rd17456;
	add.s64 	%rd17458, %rd17457, %rd17396;
	shr.u64 	%rd17459, %rd17458, 32;
	and.b64  	%rd17460, %rd17433, 4294967295;
	add.s64 	%rd17461, %rd17459, %rd17460;
	add.s64 	%rd17462, %rd17461, %rd17431;
	shr.u64 	%rd17463, %rd17462, 32;
	and.b64  	%rd17464, %rd17438, 4294967295;
	mul.wide.u32 	%rd17465, %r14264, %r14264;
	add.s64 	%rd17466, %rd17463, %rd17464;
	add.s64 	%rd17467, %rd17466, %rd17465;
	shr.u64 	%rd17468, %rd17467, 32;
	and.b64  	%rd17469, %rd17443, 4294967295;
	mul.wide.u32 	%rd17470, %r14265, %r14264;
	add.s64 	%rd17471, %rd17468, %rd17469;
	add.s64 	%rd17472, %rd17471, %rd17470;
	shr.u64 	%rd17473, %rd17472, 32;
	and.b64  	%rd17474, %rd17447, 4294967295;
	mul.wide.u32 	%rd17475, %r14266, %r14264;
	add.s64 	%rd17476, %rd17473, %rd17474;
	add.s64 	%rd17477, %rd17476, %rd17475;
	shr.u64 	%rd17478, %rd17477, 32;
	mul.wide.u32 	%rd17479, %r14267, %r14264;
	add.s64 	%rd17480, %rd17478, %rd17448;
	add.s64 	%rd17481, %rd17480, %rd17479;
	shr.u64 	%rd17482, %rd17481, 32;
	and.b64  	%rd17483, %rd17454, 4294967295;
	add.s64 	%rd17484, %rd17332, %rd17483;
	shr.u64 	%rd17485, %rd17484, 32;
	and.b64  	%rd17486, %rd17458, 4294967295;
	add.s64 	%rd17487, %rd17485, %rd17486;
	add.s64 	%rd17488, %rd17487, %rd17365;
	shr.u64 	%rd17489, %rd17488, 32;
	and.b64  	%rd17490, %rd17462, 4294967295;
	add.s64 	%rd17491, %rd17489, %rd17490;
	add.s64 	%rd17492, %rd17491, %rd17401;
	shr.u64 	%rd17493, %rd17492, 32;
	and.b64  	%rd17494, %rd17467, 4294967295;
	add.s64 	%rd17495, %rd17493, %rd17494;
	add.s64 	%rd17496, %rd17495, %rd17436;
	shr.u64 	%rd17497, %rd17496, 32;
	and.b64  	%rd17498, %rd17472, 4294967295;
	add.s64 	%rd17499, %rd17497, %rd17498;
	add.s64 	%rd17500, %rd17499, %rd17470;
	shr.u64 	%rd17501, %rd17500, 32;
	and.b64  	%rd17502, %rd17477, 4294967295;
	mul.wide.u32 	%rd17503, %r14265, %r14265;
	add.s64 	%rd17504, %rd17501, %rd17502;
	add.s64 	%rd17505, %rd17504, %rd17503;
	shr.u64 	%rd17506, %rd17505, 32;
	and.b64  	%rd17507, %rd17481, 4294967295;
	mul.wide.u32 	%rd17508, %r14266, %r14265;
	add.s64 	%rd17509, %rd17506, %rd17507;
	add.s64 	%rd17510, %rd17509, %rd17508;
	shr.u64 	%rd17511, %rd17510, 32;
	mul.wide.u32 	%rd17512, %r14267, %r14265;
	add.s64 	%rd17513, %rd17511, %rd17482;
	add.s64 	%rd17514, %rd17513, %rd17512;
	shr.u64 	%rd17515, %rd17514, 32;
	and.b64  	%rd17516, %rd17488, 4294967295;
	add.s64 	%rd17517, %rd17335, %rd17516;
	shr.u64 	%rd17518, %rd17517, 32;
	and.b64  	%rd17519, %rd17492, 4294967295;
	add.s64 	%rd17520, %rd17518, %rd17519;
	add.s64 	%rd17521, %rd17520, %rd17370;
	shr.u64 	%rd17522, %rd17521, 32;
	and.b64  	%rd17523, %rd17496, 4294967295;
	add.s64 	%rd17524, %rd17522, %rd17523;
	add.s64 	%rd17525, %rd17524, %rd17406;
	shr.u64 	%rd17526, %rd17525, 32;
	and.b64  	%rd17527, %rd17500, 4294967295;
	add.s64 	%rd17528, %rd17526, %rd17527;
	add.s64 	%rd17529, %rd17528, %rd17441;
	shr.u64 	%rd17530, %rd17529, 32;
	and.b64  	%rd17531, %rd17505, 4294967295;
	add.s64 	%rd17532, %rd17530, %rd17531;
	add.s64 	%rd17533, %rd17532, %rd17475;
	shr.u64 	%rd17534, %rd17533, 32;
	and.b64  	%rd17535, %rd17510, 4294967295;
	add.s64 	%rd17536, %rd17534, %rd17535;
	add.s64 	%rd17537, %rd17536, %rd17508;
	shr.u64 	%rd17538, %rd17537, 32;
	and.b64  	%rd17539, %rd17514, 4294967295;
	mul.wide.u32 	%rd17540, %r14266, %r14266;
	add.s64 	%rd17541, %rd17538, %rd17539;
	add.s64 	%rd17542, %rd17541, %rd17540;
	shr.u64 	%rd17543, %rd17542, 32;
	mul.wide.u32 	%rd17544, %r14267, %r14266;
	add.s64 	%rd17545, %rd17543, %rd17515;
	add.s64 	%rd17546, %rd17545, %rd17544;
	shr.u64 	%rd17547, %rd17546, 32;
	and.b64  	%rd17548, %rd17521, 4294967295;
	add.s64 	%rd17549, %rd17338, %rd17548;
	shr.u64 	%rd17550, %rd17549, 32;
	and.b64  	%rd17551, %rd17525, 4294967295;
	add.s64 	%rd17552, %rd17550, %rd17551;
	add.s64 	%rd17553, %rd17552, %rd17374;
	shr.u64 	%rd17554, %rd17553, 32;
	and.b64  	%rd17555, %rd17529, 4294967295;
	add.s64 	%rd17556, %rd17554, %rd17555;
	add.s64 	%rd17557, %rd17556, %rd17410;
	shr.u64 	%rd17558, %rd17557, 32;
	and.b64  	%rd17559, %rd17533, 4294967295;
	add.s64 	%rd17560, %rd17558, %rd17559;
	add.s64 	%rd17561, %rd17560, %rd17445;
	shr.u64 	%rd17562, %rd17561, 32;
	and.b64  	%rd17563, %rd17537, 4294967295;
	add.s64 	%rd17564, %rd17562, %rd17563;
	add.s64 	%rd17565, %rd17564, %rd17479;
	shr.u64 	%rd17566, %rd17565, 32;
	and.b64  	%rd17567, %rd17542, 4294967295;
	add.s64 	%rd17568, %rd17566, %rd17567;
	add.s64 	%rd17569, %rd17568, %rd17512;
	shr.u64 	%rd17570, %rd17569, 32;
	and.b64  	%rd17571, %rd17546, 4294967295;
	add.s64 	%rd17572, %rd17570, %rd17571;
	add.s64 	%rd17573, %rd17572, %rd17544;
	shr.u64 	%rd17574, %rd17573, 32;
	mul.wide.u32 	%rd17575, %r14267, %r14267;
	add.s64 	%rd17576, %rd17574, %rd17547;
	add.s64 	%rd17577, %rd17576, %rd17575;
	shr.u64 	%rd17578, %rd17577, 32;
	{ .reg .b32 tmp; mov.b64 {tmp, %r9322}, %rd17577; }
	and.b64  	%rd17579, %rd17553, 4294967295;
	mul.lo.s64 	%rd17580, %rd17579, 977;
	and.b64  	%rd17581, %rd17318, 4294967293;
	and.b64  	%rd17582, %rd17580, 4294967295;
	add.s64 	%rd31439, %rd17582, %rd17581;
	shr.u64 	%rd17583, %rd17580, 32;
	shr.u64 	%rd17584, %rd31439, 32;
	add.s64 	%rd17585, %rd17584, %rd17583;
	and.b64  	%rd17586, %rd17557, 4294967295;
	mul.lo.s64 	%rd17587, %rd17586, 977;
	and.b64  	%rd17588, %rd17342, 4294967295;
	and.b64  	%rd17589, %rd17587, 4294967295;
	add.s64 	%rd17590, %rd17585, %rd17588;
	add.s64 	%rd17591, %rd17590, %rd17589;
	add.s64 	%rd31440, %rd17591, %rd17579;
	shr.u64 	%rd17592, %rd17587, 32;
	shr.u64 	%rd17593, %rd31440, 32;
	add.s64 	%rd17594, %rd17593, %rd17592;
	and.b64  	%rd17595, %rd17561, 4294967295;
	mul.lo.s64 	%rd17596, %rd17595, 977;
	and.b64  	%rd17597, %rd17379, 4294967295;
	and.b64  	%rd17598, %rd17596, 4294967295;
	add.s64 	%rd17599, %rd17594, %rd17597;
	add.s64 	%rd17600, %rd17599, %rd17598;
	add.s64 	%rd31441, %rd17600, %rd17586;
	shr.u64 	%rd17601, %rd17596, 32;
	shr.u64 	%rd17602, %rd31441, 32;
	add.s64 	%rd17603, %rd17602, %rd17601;
	and.b64  	%rd17604, %rd17565, 4294967295;
	mul.lo.s64 	%rd17605, %rd17604, 977;
	and.b64  	%rd17606, %rd17415, 4294967295;
	and.b64  	%rd17607, %rd17605, 4294967295;
	add.s64 	%rd17608, %rd17603, %rd17606;
	add.s64 	%rd17609, %rd17608, %rd17607;
	add.s64 	%rd31442, %rd17609, %rd17595;
	shr.u64 	%rd17610, %rd17605, 32;
	shr.u64 	%rd17611, %rd31442, 32;
	add.s64 	%rd17612, %rd17611, %rd17610;
	and.b64  	%rd17613, %rd17569, 4294967295;
	mul.lo.s64 	%rd17614, %rd17613, 977;
	and.b64  	%rd17615, %rd17450, 4294967295;
	and.b64  	%rd17616, %rd17614, 4294967295;
	add.s64 	%rd17617, %rd17612, %rd17615;
	add.s64 	%rd17618, %rd17617, %rd17616;
	add.s64 	%rd31443, %rd17618, %rd17604;
	shr.u64 	%rd17619, %rd17614, 32;
	shr.u64 	%rd17620, %rd31443, 32;
	add.s64 	%rd17621, %rd17620, %rd17619;
	and.b64  	%rd17622, %rd17573, 4294967295;
	mul.lo.s64 	%rd17623, %rd17622, 977;
	and.b64  	%rd17624, %rd17484, 4294967295;
	and.b64  	%rd17625, %rd17623, 4294967295;
	add.s64 	%rd17626, %rd17621, %rd17624;
	add.s64 	%rd17627, %rd17626, %rd17625;
	add.s64 	%rd31444, %rd17627, %rd17613;
	shr.u64 	%rd17628, %rd17623, 32;
	shr.u64 	%rd17629, %rd31444, 32;
	add.s64 	%rd17630, %rd17629, %rd17628;
	and.b64  	%rd17631, %rd17577, 4294967295;
	mul.lo.s64 	%rd17632, %rd17631, 977;
	and.b64  	%rd17633, %rd17517, 4294967295;
	and.b64  	%rd17634, %rd17632, 4294967295;
	add.s64 	%rd17635, %rd17630, %rd17633;
	add.s64 	%rd17636, %rd17635, %rd17634;
	add.s64 	%rd31445, %rd17636, %rd17622;
	shr.u64 	%rd17637, %rd17632, 32;
	shr.u64 	%rd17638, %rd31445, 32;
	add.s64 	%rd17639, %rd17638, %rd17637;
	mul.lo.s64 	%rd17640, %rd17578, 977;
	and.b64  	%rd17641, %rd17549, 4294967295;
	and.b64  	%rd17642, %rd17640, 4294967295;
	add.s64 	%rd17643, %rd17639, %rd17641;
	add.s64 	%rd17644, %rd17643, %rd17642;
	add.s64 	%rd31446, %rd17644, %rd17631;
	shr.u64 	%rd17645, %rd17640, 32;
	shr.u64 	%rd17646, %rd31446, 32;
	cvt.u32.u64 	%r9323, %rd17646;
	cvt.u32.u64 	%r9324, %rd17645;
	add.s32 	%r9325, %r9323, %r9324;
	add.s32 	%r4177, %r9325, %r9322;
	setp.eq.s32 	%p2673, %r4177, 0;
	mov.pred 	%p4456, 0;
	@%p2673 bra 	$L__BB3_2203;
	cvt.u64.u32 	%rd17647, %r4177;
	mul.wide.u32 	%rd17648, %r4177, 977;
	shr.u64 	%rd17649, %rd17648, 32;
	and.b64  	%rd17650, %rd31439, 4294967295;
	and.b64  	%rd17651, %rd17648, 4294967295;
	add.s64 	%rd31439, %rd17651, %rd17650;
	shr.u64 	%rd17652, %rd31439, 32;
	and.b64  	%rd17653, %rd31440, 4294967295;
	add.s64 	%rd17654, %rd17649, %rd17653;
	add.s64 	%rd17655, %rd17654, %rd17647;
	add.s64 	%rd31440, %rd17655, %rd17652;
	setp.lt.u64 	%p2675, %rd31440, 4294967296;
	@%p2675 bra 	$L__BB3_2203;
	shr.u64 	%rd17656, %rd31440, 32;
	and.b64  	%rd17657, %rd31441, 4294967295;
	add.s64 	%rd31441, %rd17656, %rd17657;
	setp.lt.u64 	%p2677, %rd31441, 4294967296;
	@%p2677 bra 	$L__BB3_2203;
	shr.u64 	%rd17658, %rd31441, 32;
	and.b64  	%rd17659, %rd31442, 4294967295;
	add.s64 	%rd31442, %rd17658, %rd17659;
	setp.lt.u64 	%p2679, %rd31442, 4294967296;
	@%p2679 bra 	$L__BB3_2203;
	shr.u64 	%rd17661, %rd31442, 32;
	and.b64  	%rd17662, %rd31443, 4294967295;
	add.s64 	%rd31443, %rd17661, %rd17662;
	setp.lt.u64 	%p2681, %rd31443, 4294967296;
	mov.b64 	%rd31442, 4294967296;
	@%p2681 bra 	$L__BB3_2203;
	shr.u64 	%rd17664, %rd31443, 32;
	and.b64  	%rd17665, %rd31444, 4294967295;
	add.s64 	%rd31444, %rd17664, %rd17665;
	setp.lt.u64 	%p2683, %rd31444, 4294967296;
	mov.b64 	%rd31442, 4294967296;
	mov.u64 	%rd31443, %rd31442;
	@%p2683 bra 	$L__BB3_2203;
	shr.u64 	%rd17667, %rd31444, 32;
	and.b64  	%rd17668, %rd31445, 4294967295;
	add.s64 	%rd31445, %rd17667, %rd17668;
	setp.lt.u64 	%p2685, %rd31445, 4294967296;
	mov.b64 	%rd31442, 4294967296;
	mov.u64 	%rd31444, %rd31442;
	@%p2685 bra 	$L__BB3_2203;
	shr.u64 	%rd17670, %rd31445, 32;
	and.b64  	%rd17671, %rd31446, 4294967295;
	add.s64 	%rd17672, %rd17670, %rd17671;
	setp.gt.u64 	%p4456, %rd17672, 4294967295;
	min.u64 	%rd31446, %rd17672, 4294967296;
	mov.b64 	%rd31442, 4294967296;
	mov.u64 	%rd31443, %rd31442;
	mov.u64 	%rd31445, %rd31442;
$L__BB3_2203:
	cvt.u32.u64 	%r13819, %rd31446;
	cvt.u32.u64 	%r13818, %rd31445;
	cvt.u32.u64 	%r13817, %rd31444;
	cvt.u32.u64 	%r13816, %rd31443;
	cvt.u32.u64 	%r13815, %rd31442;
	cvt.u32.u64 	%r13814, %rd31441;
	cvt.u32.u64 	%r13813, %rd31440;
	cvt.u32.u64 	%r13812, %rd31439;
	setp.lt.u32 	%p2686, %r8847, %r13819;
	or.pred  	%p2687, %p4456, %p2686;
	@%p2687 bra 	$L__BB3_2217;
	setp.gt.u32 	%p2688, %r8847, %r13819;
	@%p2688 bra 	$L__BB3_2218;
	setp.lt.u32 	%p2689, %r3133, %r13818;
	@%p2689 bra 	$L__BB3_2217;
	setp.gt.u32 	%p2690, %r3133, %r13818;
	@%p2690 bra 	$L__BB3_2218;
	setp.lt.u32 	%p2691, %r3134, %r13817;
	@%p2691 bra 	$L__BB3_2217;
	setp.gt.u32 	%p2692, %r3134, %r13817;
	@%p2692 bra 	$L__BB3_2218;
	setp.lt.u32 	%p2693, %r3135, %r13816;
	@%p2693 bra 	$L__BB3_2217;
	setp.gt.u32 	%p2694, %r3135, %r13816;
	@%p2694 bra 	$L__BB3_2218;
	setp.lt.u32 	%p2695, %r3136, %r13815;
	@%p2695 bra 	$L__BB3_2217;
	setp.gt.u32 	%p2696, %r3136, %r13815;
	@%p2696 bra 	$L__BB3_2218;
	setp.lt.u32 	%p2697, %r3137, %r13814;
	@%p2697 bra 	$L__BB3_2217;
	setp.gt.u32 	%p2698, %r3137, %r13814;
	@%p2698 bra 	$L__BB3_2218;
	setp.lt.u32 	%p2699, %r60, %r13813;
	@%p2699 bra 	$L__BB3_2217;
	setp.gt.u32 	%p2700, %r60, %r13813;
	setp.gt.u32 	%p2701, %r2179, %r13812;
	or.pred  	%p2702, %p2700, %p2701;
	@%p2702 bra 	$L__BB3_2218;
$L__BB3_2217:
	// begin inline asm
	sub.cc.u32 %r13812, %r13812, %r2179;
	subc.cc.u32 %r13813, %r13813, %r60;
	subc.cc.u32 %r13814, %r13814, %r3137;
	subc.cc.u32 %r13815, %r13815, %r3136;
	subc.cc.u32 %r13816, %r13816, %r3135;
	subc.cc.u32 %r13817, %r13817, %r3134;
	subc.cc.u32 %r13818, %r13818, %r3133;
	subc.u32 %r13819, %r13819, %r8847;
	
	// end inline asm
$L__BB3_2218:
	setp.gt.u32 	%p2703, %r13819, %r8847;
	@%p2703 bra 	$L__BB3_2232;
	setp.lt.u32 	%p2704, %r13819, %r8847;
	@%p2704 bra 	$L__BB3_2309;
	setp.gt.u32 	%p2705, %r13818, %r3133;
	@%p2705 bra 	$L__BB3_2232;
	setp.lt.u32 	%p2706, %r13818, %r3133;
	@%p2706 bra 	$L__BB3_2309;
	setp.gt.u32 	%p2707, %r13817, %r3134;
	@%p2707 bra 	$L__BB3_2232;
	setp.lt.u32 	%p2708, %r13817, %r3134;
	@%p2708 bra 	$L__BB3_2309;
	setp.gt.u32 	%p2709, %r13816, %r3135;
	@%p2709 bra 	$L__BB3_2232;
	setp.lt.u32 	%p2710, %r13816, %r3135;
	@%p2710 bra 	$L__BB3_2309;
	setp.gt.u32 	%p2711, %r13815, %r3136;
	@%p2711 bra 	$L__BB3_2232;
	setp.lt.u32 	%p2712, %r13815, %r3136;
	@%p2712 bra 	$L__BB3_2309;
	setp.gt.u32 	%p2713, %r13814, %r3137;
	@%p2713 bra 	$L__BB3_2232;
	setp.lt.u32 	%p2714, %r13814, %r3137;
	@%p2714 bra 	$L__BB3_2309;
	setp.gt.u32 	%p2715, %r13813, %r60;
	@%p2715 bra 	$L__BB3_2232;
	setp.lt.u32 	%p2716, %r13813, %r60;
	setp.lt.u32 	%p2717, %r13812, %r2179;
	or.pred  	%p2718, %p2716, %p2717;
	@%p2718 bra 	$L__BB3_2309;
$L__BB3_2232:
	// begin inline asm
	sub.cc.u32 %r13812, %r13812, %r2179;
	subc.cc.u32 %r13813, %r13813, %r60;
	subc.cc.u32 %r13814, %r13814, %r3137;
	subc.cc.u32 %r13815, %r13815, %r3136;
	subc.cc.u32 %r13816, %r13816, %r3135;
	subc.cc.u32 %r13817, %r13817, %r3134;
	subc.cc.u32 %r13818, %r13818, %r3133;
	subc.u32 %r13819, %r13819, %r8847;
	
	// end inline asm
	bra.uni 	$L__BB3_2309;
$L__BB3_2233:
	mul.wide.u32 	%rd17674, %r14260, %r14268;
	shr.u64 	%rd17675, %rd17674, 32;
	mul.wide.u32 	%rd17676, %r14261, %r14268;
	add.s64 	%rd17677, %rd17675, %rd17676;
	shr.u64 	%rd17678, %rd17677, 32;
	mul.wide.u32 	%rd17679, %r14262, %r14268;
	add.s64 	%rd17680, %rd17678, %rd17679;
	shr.u64 	%rd17681, %rd17680, 32;
	mul.wide.u32 	%rd17682, %r14263, %r14268;
	add.s64 	%rd17683, %rd17681, %rd17682;
	shr.u64 	%rd17684, %rd17683, 32;
	mul.wide.u32 	%rd17685, %r14264, %r14268;
	add.s64 	%rd17686, %rd17684, %rd17685;
	shr.u64 	%rd17687, %rd17686, 32;
	mul.wide.u32 	%rd17688, %r14265, %r14268;
	add.s64 	%rd17689, %rd17687, %rd17688;
	shr.u64 	%rd17690, %rd17689, 32;
	mul.wide.u32 	%rd17691, %r14266, %r14268;
	add.s64 	%rd17692, %rd17690, %rd17691;
	shr.u64 	%rd17693, %rd17692, 32;
	mul.wide.u32 	%rd17694, %r14267, %r14268;
	add.s64 	%rd17695, %rd17693, %rd17694;
	shr.u64 	%rd17696, %rd17695, 32;
	and.b64  	%rd17697, %rd17677, 4294967295;
	mul.wide.u32 	%rd17698, %r14260, %r14269;
	add.s64 	%rd17699, %rd17698, %rd17697;
	shr.u64 	%rd17700, %rd17699, 32;
	and.b64  	%rd17701, %rd17680, 4294967295;
	mul.wide.u32 	%rd17702, %r14261, %r14269;
	add.s64 	%rd17703, %rd17700, %rd17701;
	add.s64 	%rd17704, %rd17703, %rd17702;
	shr.u64 	%rd17705, %rd17704, 32;
	and.b64  	%rd17706, %rd17683, 4294967295;
	mul.wide.u32 	%rd17707, %r14262, %r14269;
	add.s64 	%rd17708, %rd17705, %rd17706;
	add.s64 	%rd17709, %rd17708, %rd17707;
	shr.u64 	%rd17710, %rd17709, 32;
	and.b64  	%rd17711, %rd17686, 4294967295;
	mul.wide.u32 	%rd17712, %r14263, %r14269;
	add.s64 	%rd17713, %rd17710, %rd17711;
	add.s64 	%rd17714, %rd17713, %rd17712;
	shr.u64 	%rd17715, %rd17714, 32;
	and.b64  	%rd17716, %rd17689, 4294967295;
	mul.wide.u32 	%rd17717, %r14264, %r14269;
	add.s64 	%rd17718, %rd17715, %rd17716;
	add.s64 	%rd17719, %rd17718, %rd17717;
	shr.u64 	%rd17720, %rd17719, 32;
	and.b64  	%rd17721, %rd17692, 4294967295;
	mul.wide.u32 	%rd17722, %r14265, %r14269;
	add.s64 	%rd17723, %rd17720, %rd17721;
	add.s64 	%rd17724, %rd17723, %rd17722;
	shr.u64 	%rd17725, %rd17724, 32;
	and.b64  	%rd17726, %rd17695, 4294967295;
	mul.wide.u32 	%rd17727, %r14266, %r14269;
	add.s64 	%rd17728, %rd17725, %rd17726;
	add.s64 	%rd17729, %rd17728, %rd17727;
	shr.u64 	%rd17730, %rd17729, 32;
	mul.wide.u32 	%rd17731, %r14267, %r14269;
	add.s64 	%rd17732, %rd17730, %rd17696;
	add.s64 	%rd17733, %rd17732, %rd17731;
	shr.u64 	%rd17734, %rd17733, 32;
	and.b64  	%rd17735, %rd17704, 4294967295;
	mul.wide.u32 	%rd17736, %r14260, %r14270;
	add.s64 	%rd17737, %rd17736, %rd17735;
	shr.u64 	%rd17738, %rd17737, 32;
	and.b64  	%rd17739, %rd17709, 4294967295;
	mul.wide.u32 	%rd17740, %r14261, %r14270;
	add.s64 	%rd17741, %rd17738, %rd17739;
	add.s64 	%rd17742, %rd17741, %rd17740;
	shr.u64 	%rd17743, %rd17742, 32;
	and.b64  	%rd17744, %rd17714, 4294967295;
	mul.wide.u32 	%rd17745, %r14262, %r14270;
	add.s64 	%rd17746, %rd17743, %rd17744;
	add.s64 	%rd17747, %rd17746, %rd17745;
	shr.u64 	%rd17748, %rd17747, 32;
	and.b64  	%rd17749, %rd17719, 4294967295;
	mul.wide.u32 	%rd17750, %r14263, %r14270;
	add.s64 	%rd17751, %rd17748, %rd17749;
	add.s64 	%rd17752, %rd17751, %rd17750;
	shr.u64 	%rd17753, %rd17752, 32;
	and.b64  	%rd17754, %rd17724, 4294967295;
	mul.wide.u32 	%rd17755, %r14264, %r14270;
	add.s64 	%rd17756, %rd17753, %rd17754;
	add.s64 	%rd17757, %rd17756, %rd17755;
	shr.u64 	%rd17758, %rd17757, 32;
	and.b64  	%rd17759, %rd17729, 4294967295;
	mul.wide.u32 	%rd17760, %r14265, %r14270;
	add.s64 	%rd17761, %rd17758, %rd17759;
	add.s64 	%rd17762, %rd17761, %rd17760;
	shr.u64 	%rd17763, %rd17762, 32;
	and.b64  	%rd17764, %rd17733, 4294967295;
	mul.wide.u32 	%rd17765, %r14266, %r14270;
	add.s64 	%rd17766, %rd17763, %rd17764;
	add.s64 	%rd17767, %rd17766, %rd17765;
	shr.u64 	%rd17768, %rd17767, 32;
	mul.wide.u32 	%rd17769, %r14267, %r14270;
	add.s64 	%rd17770, %rd17768, %rd17734;
	add.s64 	%rd17771, %rd17770, %rd17769;
	shr.u64 	%rd17772, %rd17771, 32;
	and.b64  	%rd17773, %rd17742, 4294967295;
	mul.wide.u32 	%rd17774, %r14260, %r14271;
	add.s64 	%rd17775, %rd17774, %rd17773;
	shr.u64 	%rd17776, %rd17775, 32;
	and.b64  	%rd17777, %rd17747, 4294967295;
	mul.wide.u32 	%rd17778, %r14261, %r14271;
	add.s64 	%rd17779, %rd17776, %rd17777;
	add.s64 	%rd17780, %rd17779, %rd17778;
	shr.u64 	%rd17781, %rd17780, 32;
	and.b64  	%rd17782, %rd17752, 4294967295;
	mul.wide.u32 	%rd17783, %r14262, %r14271;
	add.s64 	%rd17784, %rd17781, %rd17782;
	add.s64 	%rd17785, %rd17784, %rd17783;
	shr.u64 	%rd17786, %rd17785, 32;
	and.b64  	%rd17787, %rd17757, 4294967295;
	mul.wide.u32 	%rd17788, %r14263, %r14271;
	add.s64 	%rd17789, %rd17786, %rd17787;
	add.s64 	%rd17790, %rd17789, %rd17788;
	shr.u64 	%rd17791, %rd17790, 32;
	and.b64  	%rd17792, %rd17762, 4294967295;
	mul.wide.u32 	%rd17793, %r14264, %r14271;
	add.s64 	%rd17794, %rd17791, %rd17792;
	add.s64 	%rd17795, %rd17794, %rd17793;
	shr.u64 	%rd17796, %rd17795, 32;
	and.b64  	%rd17797, %rd17767, 4294967295;
	mul.wide.u32 	%rd17798, %r14265, %r14271;
	add.s64 	%rd17799, %rd17796, %rd17797;
	add.s64 	%rd17800, %rd17799, %rd17798;
	shr.u64 	%rd17801, %rd17800, 32;
	and.b64  	%rd17802, %rd17771, 4294967295;
	mul.wide.u32 	%rd17803, %r14266, %r14271;
	add.s64 	%rd17804, %rd17801, %rd17802;
	add.s64 	%rd17805, %rd17804, %rd17803;
	shr.u64 	%rd17806, %rd17805, 32;
	mul.wide.u32 	%rd17807, %r14267, %r14271;
	add.s64 	%rd17808, %rd17806, %rd17772;
	add.s64 	%rd17809, %rd17808, %rd17807;
	shr.u64 	%rd17810, %rd17809, 32;
	and.b64  	%rd17811, %rd17780, 4294967295;
	mul.wide.u32 	%rd17812, %r14260, %r14272;
	add.s64 	%rd17813, %rd17812, %rd17811;
	shr.u64 	%rd17814, %rd17813, 32;
	and.b64  	%rd17815, %rd17785, 4294967295;
	mul.wide.u32 	%rd17816, %r14261, %r14272;
	add.s64 	%rd17817, %rd17814, %rd17815;
	add.s64 	%rd17818, %rd17817, %rd17816;
	shr.u64 	%rd17819, %rd17818, 32;
	and.b64  	%rd17820, %rd17790, 4294967295;
	mul.wide.u32 	%rd17821, %r14262, %r14272;
	add.s64 	%rd17822, %rd17819, %rd17820;
	add.s64 	%rd17823, %rd17822, %rd17821;
	shr.u64 	%rd17824, %rd17823, 32;
	and.b64  	%rd17825, %rd17795, 4294967295;
	mul.wide.u32 	%rd17826, %r14263, %r14272;
	add.s64 	%rd17827, %rd17824, %rd17825;
	add.s64 	%rd17828, %rd17827, %rd17826;
	shr.u64 	%rd17829, %rd17828, 32;
	and.b64  	%rd17830, %rd17800, 4294967295;
	mul.wide.u32 	%rd17831, %r14264, %r14272;
	add.s64 	%rd17832, %rd17829, %rd17830;
	add.s64 	%rd17833, %rd17832, %rd17831;
	shr.u64 	%rd17834, %rd17833, 32;
	and.b64  	%rd17835, %rd17805, 4294967295;
	mul.wide.u32 	%rd17836, %r14265, %r14272;
	add.s64 	%rd17837, %rd17834, %rd17835;
	add.s64 	%rd17838, %rd17837, %rd17836;
	shr.u64 	%rd17839, %rd17838, 32;
	and.b64  	%rd17840, %rd17809, 4294967295;
	mul.wide.u32 	%rd17841, %r14266, %r14272;
	add.s64 	%rd17842, %rd17839, %rd17840;
	add.s64 	%rd17843, %rd17842, %rd17841;
	shr.u64 	%rd17844, %rd17843, 32;
	mul.wide.u32 	%rd17845, %r14267, %r14272;
	add.s64 	%rd17846, %rd17844, %rd17810;
	add.s64 	%rd17847, %rd17846, %rd17845;
	shr.u64 	%rd17848, %rd17847, 32;
	and.b64  	%rd17849, %rd17818, 4294967295;
	mul.wide.u32 	%rd17850, %r14260, %r14273;
	add.s64 	%rd17851, %rd17850, %rd17849;
	shr.u64 	%rd17852, %rd17851, 32;
	and.b64  	%rd17853, %rd17823, 4294967295;
	mul.wide.u32 	%rd17854, %r14261, %r14273;
	add.s64 	%rd17855, %rd17852, %rd17853;
	add.s64 	%rd17856, %rd17855, %rd17854;
	shr.u64 	%rd17857, %rd17856, 32;
	and.b64  	%rd17858, %rd17828, 4294967295;
	mul.wide.u32 	%rd17859, %r14262, %r14273;
	add.s64 	%rd17860, %rd17857, %rd17858;
	add.s64 	%rd17861, %rd17860, %rd17859;
	shr.u64 	%rd17862, %rd17861, 32;
	and.b64  	%rd17863, %rd17833, 4294967295;
	mul.wide.u32 	%rd17864, %r14263, %r14273;
	add.s64 	%rd17865, %rd17862, %rd17863;
	add.s64 	%rd17866, %rd17865, %rd17864;
	shr.u64 	%rd17867, %rd17866, 32;
	and.b64  	%rd17868, %rd17838, 4294967295;
	mul.wide.u32 	%rd17869, %r14264, %r14273;
	add.s64 	%rd17870, %rd17867, %rd17868;
	add.s64 	%rd17871, %rd17870, %rd17869;
	shr.u64 	%rd17872, %rd17871, 32;
	and.b64  	%rd17873, %rd17843, 4294967295;
	mul.wide.u32 	%rd17874, %r14265, %r14273;
	add.s64 	%rd17875, %rd17872, %rd17873;
	add.s64 	%rd17876, %rd17875, %rd17874;
	shr.u64 	%rd17877, %rd17876, 32;
	and.b64  	%rd17878, %rd17847, 4294967295;
	mul.wide.u32 	%rd17879, %r14266, %r14273;
	add.s64 	%rd17880, %rd17877, %rd17878;
	add.s64 	%rd17881, %rd17880, %rd17879;
	shr.u64 	%rd17882, %rd17881, 32;
	mul.wide.u32 	%rd17883, %r14267, %r14273;
	add.s64 	%rd17884, %rd17882, %rd17848;
	add.s64 	%rd17885, %rd17884, %rd17883;
	shr.u64 	%rd17886, %rd17885, 32;
	and.b64  	%rd17887, %rd17856, 4294967295;
	mul.wide.u32 	%rd17888, %r14260, %r14274;
	add.s64 	%rd17889, %rd17888, %rd17887;
	shr.u64 	%rd17890, %rd17889, 32;
	and.b64  	%rd17891, %rd17861, 4294967295;
	mul.wide.u32 	%rd17892, %r14261, %r14274;
	add.s64 	%rd17893, %rd17890, %rd17891;
	add.s64 	%rd17894, %rd17893, %rd17892;
	shr.u64 	%rd17895, %rd17894, 32;
	and.b64  	%rd17896, %rd17866, 4294967295;
	mul.wide.u32 	%rd17897, %r14262, %r14274;
	add.s64 	%rd17898, %rd17895, %rd17896;
	add.s64 	%rd17899, %rd17898, %rd17897;
	shr.u64 	%rd17900, %rd17899, 32;
	and.b64  	%rd17901, %rd17871, 4294967295;
	mul.wide.u32 	%rd17902, %r14263, %r14274;
	add.s64 	%rd17903, %rd17900, %rd17901;
	add.s64 	%rd17904, %rd17903, %rd17902;
	shr.u64 	%rd17905, %rd17904, 32;
	and.b64  	%rd17906, %rd17876, 4294967295;
	mul.wide.u32 	%rd17907, %r14264, %r14274;
	add.s64 	%rd17908, %rd17905, %rd17906;
	add.s64 	%rd17909, %rd17908, %rd17907;
	shr.u64 	%rd17910, %rd17909, 32;
	and.b64  	%rd17911, %rd17881, 4294967295;
	mul.wide.u32 	%rd17912, %r14265, %r14274;
	add.s64 	%rd17913, %rd17910, %rd17911;
	add.s64 	%rd17914, %rd17913, %rd17912;
	shr.u64 	%rd17915, %rd17914, 32;
	and.b64  	%rd17916, %rd17885, 4294967295;
	mul.wide.u32 	%rd17917, %r14266, %r14274;
	add.s64 	%rd17918, %rd17915, %rd17916;
	add.s64 	%rd17919, %rd17918, %rd17917;
	shr.u64 	%rd17920, %rd17919, 32;
	mul.wide.u32 	%rd17921, %r14267, %r14274;
	add.s64 	%rd17922, %rd17920, %rd17886;
	add.s64 	%rd17923, %rd17922, %rd17921;
	shr.u64 	%rd17924, %rd17923, 32;
	and.b64  	%rd17925, %rd17894, 4294967295;
	mul.wide.u32 	%rd17926, %r14260, %r14275;
	add.s64 	%rd17927, %rd17926, %rd17925;
	shr.u64 	%rd17928, %rd17927, 32;
	and.b64  	%rd17929, %rd17899, 4294967295;
	mul.wide.u32 	%rd17930, %r14261, %r14275;
	add.s64 	%rd17931, %rd17928, %rd17929;
	add.s64 	%rd17932, %rd17931, %rd17930;
	shr.u64 	%rd17933, %rd17932, 32;
	and.b64  	%rd17934, %rd17904, 4294967295;
	mul.wide.u32 	%rd17935, %r14262, %r14275;
	add.s64 	%rd17936, %rd17933, %rd17934;
	add.s64 	%rd17937, %rd17936, %rd17935;
	shr.u64 	%rd17938, %rd17937, 32;
	and.b64  	%rd17939, %rd17909, 4294967295;
	mul.wide.u32 	%rd17940, %r14263, %r14275;
	add.s64 	%rd17941, %rd17938, %rd17939;
	add.s64 	%rd17942, %rd17941, %rd17940;
	shr.u64 	%rd17943, %rd17942, 32;
	and.b64  	%rd17944, %rd17914, 4294967295;
	mul.wide.u32 	%rd17945, %r14264, %r14275;
	add.s64 	%rd17946, %rd17943, %rd17944;
	add.s64 	%rd17947, %rd17946, %rd17945;
	shr.u64 	%rd17948, %rd17947, 32;
	and.b64  	%rd17949, %rd17919, 4294967295;
	mul.wide.u32 	%rd17950, %r14265, %r14275;
	add.s64 	%rd17951, %rd17948, %rd17949;
	add.s64 	%rd17952, %rd17951, %rd17950;
	shr.u64 	%rd17953, %rd17952, 32;
	and.b64  	%rd17954, %rd17923, 4294967295;
	mul.wide.u32 	%rd17955, %r14266, %r14275;
	add.s64 	%rd17956, %rd17953, %rd17954;
	add.s64 	%rd17957, %rd17956, %rd17955;
	shr.u64 	%rd17958, %rd17957, 32;
	mul.wide.u32 	%rd17959, %r14267, %r14275;
	add.s64 	%rd17960, %rd17958, %rd17924;
	add.s64 	%rd17961, %rd17960, %rd17959;
	shr.u64 	%rd17962, %rd17961, 32;
	{ .reg .b32 tmp; mov.b64 {tmp, %r9374}, %rd17961; }
	and.b64  	%rd17963, %rd17932, 4294967295;
	mul.lo.s64 	%rd17964, %rd17963, 977;
	and.b64  	%rd17965, %rd17674, 4294967295;
	and.b64  	%rd17966, %rd17964, 4294967295;
	add.s64 	%rd31447, %rd17966, %rd17965;
	shr.u64 	%rd17967, %rd17964, 32;
	shr.u64 	%rd17968, %rd31447, 32;
	add.s64 	%rd17969, %rd17968, %rd17967;
	and.b64  	%rd17970, %rd17937, 4294967295;
	mul.lo.s64 	%rd17971, %rd17970, 977;
	and.b64  	%rd17972, %rd17699, 4294967295;
	and.b64  	%rd17973, %rd17971, 4294967295;
	add.s64 	%rd17974, %rd17969, %rd17972;
	add.s64 	%rd17975, %rd17974, %rd17973;
	add.s64 	%rd31448, %rd17975, %rd17963;
	shr.u64 	%rd17976, %rd17971, 32;
	shr.u64 	%rd17977, %rd31448, 32;
	add.s64 	%rd17978, %rd17977, %rd17976;
	and.b64  	%rd17979, %rd17942, 4294967295;
	mul.lo.s64 	%rd17980, %rd17979, 977;
	and.b64  	%rd17981, %rd17737, 4294967295;
	and.b64  	%rd17982, %rd17980, 4294967295;
	add.s64 	%rd17983, %rd17978, %rd17981;
	add.s64 	%rd17984, %rd17983, %rd17982;
	add.s64 	%rd31449, %rd17984, %rd17970;
	shr.u64 	%rd17985, %rd17980, 32;
	shr.u64 	%rd17986, %rd31449, 32;
	add.s64 	%rd17987, %rd17986, %rd17985;
	and.b64  	%rd17988, %rd17947, 4294967295;
	mul.lo.s64 	%rd17989, %rd17988, 977;
	and.b64  	%rd17990, %rd17775, 4294967295;
	and.b64  	%rd17991, %rd17989, 4294967295;
	add.s64 	%rd17992, %rd17987, %rd17990;
	add.s64 	%rd17993, %rd17992, %rd17991;
	add.s64 	%rd31450, %rd17993, %rd17979;
	shr.u64 	%rd17994, %rd17989, 32;
	shr.u64 	%rd17995, %rd31450, 32;
	add.s64 	%rd17996, %rd17995, %rd17994;
	and.b64  	%rd17997, %rd17952, 4294967295;
	mul.lo.s64 	%rd17998, %rd17997, 977;
	and.b64  	%rd17999, %rd17813, 4294967295;
	and.b64  	%rd18000, %rd17998, 4294967295;
	add.s64 	%rd18001, %rd17996, %rd17999;
	add.s64 	%rd18002, %rd18001, %rd18000;
	add.s64 	%rd31451, %rd18002, %rd17988;
	shr.u64 	%rd18003, %rd17998, 32;
	shr.u64 	%rd18004, %rd31451, 32;
	add.s64 	%rd18005, %rd18004, %rd18003;
	and.b64  	%rd18006, %rd17957, 4294967295;
	mul.lo.s64 	%rd18007, %rd18006, 977;
	and.b64  	%rd18008, %rd17851, 4294967295;
	and.b64  	%rd18009, %rd18007, 4294967295;
	add.s64 	%rd18010, %rd18005, %rd18008;
	add.s64 	%rd18011, %rd18010, %rd18009;
	add.s64 	%rd31452, %rd18011, %rd17997;
	shr.u64 	%rd18012, %rd18007, 32;
	shr.u64 	%rd18013, %rd31452, 32;
	add.s64 	%rd18014, %rd18013, %rd18012;
	and.b64  	%rd18015, %rd17961, 4294967295;
	mul.lo.s64 	%rd18016, %rd18015, 977;
	and.b64  	%rd18017, %rd17889, 4294967295;
	and.b64  	%rd18018, %rd18016, 4294967295;
	add.s64 	%rd18019, %rd18014, %rd18017;
	add.s64 	%rd18020, %rd18019, %rd18018;
	add.s64 	%rd31453, %rd18020, %rd18006;
	shr.u64 	%rd18021, %rd18016, 32;
	shr.u64 	%rd18022, %rd31453, 32;
	add.s64 	%rd18023, %rd18022, %rd18021;
	mul.lo.s64 	%rd18024, %rd17962, 977;
	and.b64  	%rd18025, %rd17927, 4294967295;
	and.b64  	%rd18026, %rd18024, 4294967295;
	add.s64 	%rd18027, %rd18023, %rd18025;
	add.s64 	%rd18028, %rd18027, %rd18026;
	add.s64 	%rd31454, %rd18028, %rd18015;
	shr.u64 	%rd18029, %rd18024, 32;
	shr.u64 	%rd18030, %rd31454, 32;
	cvt.u32.u64 	%r9375, %rd18030;
	cvt.u32.u64 	%r9376, %rd18029;
	add.s32 	%r9377, %r9375, %r9376;
	add.s32 	%r4210, %r9377, %r9374;
	setp.eq.s32 	%p2720, %r4210, 0;
	mov.pred 	%p4457, 0;
	@%p2720 bra 	$L__BB3_2241;
	cvt.u64.u32 	%rd18031, %r4210;
	mul.wide.u32 	%rd18032, %r4210, 977;
	shr.u64 	%rd18033, %rd18032, 32;
	and.b64  	%rd18034, %rd31447, 4294967295;
	and.b64  	%rd18035, %rd18032, 4294967295;
	add.s64 	%rd31447, %rd18035, %rd18034;
	shr.u64 	%rd18036, %rd31447, 32;
	and.b64  	%rd18037, %rd31448, 4294967295;
	add.s64 	%rd18038, %rd18033, %rd18037;
	add.s64 	%rd18039, %rd18038, %rd18031;
	add.s64 	%rd31448, %rd18039, %rd18036;
	setp.lt.u64 	%p2722, %rd31448, 4294967296;
	@%p2722 bra 	$L__BB3_2241;
	shr.u64 	%rd18040, %rd31448, 32;
	and.b64  	%rd18041, %rd31449, 4294967295;
	add.s64 	%rd31449, %rd18040, %rd18041;
	setp.lt.u64 	%p2724, %rd31449, 4294967296;
	@%p2724 bra 	$L__BB3_2241;
	shr.u64 	%rd18042, %rd31449, 32;
	and.b64  	%rd18043, %rd31450, 4294967295;
	add.s64 	%rd31450, %rd18042, %rd18043;
	setp.lt.u64 	%p2726, %rd31450, 4294967296;
	@%p2726 bra 	$L__BB3_2241;
	shr.u64 	%rd18045, %rd31450, 32;
	and.b64  	%rd18046, %rd31451, 4294967295;
	add.s64 	%rd31451, %rd18045, %rd18046;
	setp.lt.u64 	%p2728, %rd31451, 4294967296;
	mov.b64 	%rd31450, 4294967296;
	@%p2728 bra 	$L__BB3_2241;
	shr.u64 	%rd18048, %rd31451, 32;
	and.b64  	%rd18049, %rd31452, 4294967295;
	add.s64 	%rd31452, %rd18048, %rd18049;
	setp.lt.u64 	%p2730, %rd31452, 4294967296;
	mov.b64 	%rd31450, 4294967296;
	mov.u64 	%rd31451, %rd31450;
	@%p2730 bra 	$L__BB3_2241;
	shr.u64 	%rd18051, %rd31452, 32;
	and.b64  	%rd18052, %rd31453, 4294967295;
	add.s64 	%rd31453, %rd18051, %rd18052;
	setp.lt.u64 	%p2732, %rd31453, 4294967296;
	mov.b64 	%rd31450, 4294967296;
	mov.u64 	%rd31452, %rd31450;
	@%p2732 bra 	$L__BB3_2241;
	shr.u64 	%rd18054, %rd31453, 32;
	and.b64  	%rd18055, %rd31454, 4294967295;
	add.s64 	%rd18056, %rd18054, %rd18055;
	setp.gt.u64 	%p4457, %rd18056, 4294967295;
	min.u64 	%rd31454, %rd18056, 4294967296;
	mov.b64 	%rd31450, 4294967296;
	mov.u64 	%rd31451, %rd31450;
	mov.u64 	%rd31453, %rd31450;
$L__BB3_2241:
	cvt.u32.u64 	%r13819, %rd31454;
	cvt.u32.u64 	%r13818, %rd31453;
	cvt.u32.u64 	%r13817, %rd31452;
	cvt.u32.u64 	%r13816, %rd31451;
	cvt.u32.u64 	%r13815, %rd31450;
	cvt.u32.u64 	%r13814, %rd31449;
	cvt.u32.u64 	%r13813, %rd31448;
	cvt.u32.u64 	%r13812, %rd31447;
	setp.lt.u32 	%p2733, %r8847, %r13819;
	or.pred  	%p2734, %p4457, %p2733;
	@%p2734 bra 	$L__BB3_2255;
	setp.gt.u32 	%p2735, %r8847, %r13819;
	@%p2735 bra 	$L__BB3_2256;
	setp.lt.u32 	%p2736, %r3133, %r13818;
	@%p2736 bra 	$L__BB3_2255;
	setp.gt.u32 	%p2737, %r3133, %r13818;
	@%p2737 bra 	$L__BB3_2256;
	setp.lt.u32 	%p2738, %r3134, %r13817;
	@%p2738 bra 	$L__BB3_2255;
	setp.gt.u32 	%p2739, %r3134, %r13817;
	@%p2739 bra 	$L__BB3_2256;
	setp.lt.u32 	%p2740, %r3135, %r13816;
	@%p2740 bra 	$L__BB3_2255;
	setp.gt.u32 	%p2741, %r3135, %r13816;
	@%p2741 bra 	$L__BB3_2256;
	setp.lt.u32 	%p2742, %r3136, %r13815;
	@%p2742 bra 	$L__BB3_2255;
	setp.gt.u32 	%p2743, %r3136, %r13815;
	@%p2743 bra 	$L__BB3_2256;
	setp.lt.u32 	%p2744, %r3137, %r13814;
	@%p2744 bra 	$L__BB3_2255;
	setp.gt.u32 	%p2745, %r3137, %r13814;
	@%p2745 bra 	$L__BB3_2256;
	setp.lt.u32 	%p2746, %r60, %r13813;
	@%p2746 bra 	$L__BB3_2255;
	setp.gt.u32 	%p2747, %r60, %r13813;
	setp.gt.u32 	%p2748, %r2179, %r13812;
	or.pred  	%p2749, %p2747, %p2748;
	@%p2749 bra 	$L__BB3_2256;
$L__BB3_2255:
	// begin inline asm
	sub.cc.u32 %r13812, %r13812, %r2179;
	subc.cc.u32 %r13813, %r13813, %r60;
	subc.cc.u32 %r13814, %r13814, %r3137;
	subc.cc.u32 %r13815, %r13815, %r3136;
	subc.cc.u32 %r13816, %r13816, %r3135;
	subc.cc.u32 %r13817, %r13817, %r3134;
	subc.cc.u32 %r13818, %r13818, %r3133;
	subc.u32 %r13819, %r13819, %r8847;
	
	// end inline asm
$L__BB3_2256:
	setp.gt.u32 	%p2750, %r13819, %r8847;
	@%p2750 bra 	$L__BB3_2269;
	bra.uni 	$L__BB3_2270;
$L__BB3_2257:
	setp.gt.u32 	%p2752, %r13818, %r3133;
	@%p2752 bra 	$L__BB3_2269;
	setp.lt.u32 	%p2753, %r13818, %r3133;
	@%p2753 bra 	$L__BB3_2271;
	setp.gt.u32 	%p2754, %r13817, %r3134;
	@%p2754 bra 	$L__BB3_2269;
	setp.lt.u32 	%p2755, %r13817, %r3134;
	@%p2755 bra 	$L__BB3_2271;
	setp.gt.u32 	%p2756, %r13816, %r3135;
	@%p2756 bra 	$L__BB3_2269;
	setp.lt.u32 	%p2757, %r13816, %r3135;
	@%p2757 bra 	$L__BB3_2271;
	setp.gt.u32 	%p2758, %r13815, %r3136;
	@%p2758 bra 	$L__BB3_2269;
	setp.lt.u32 	%p2759, %r13815, %r3136;
	@%p2759 bra 	$L__BB3_2271;
	setp.gt.u32 	%p2760, %r13814, %r3137;
	@%p2760 bra 	$L__BB3_2269;
	setp.lt.u32 	%p2761, %r13814, %r3137;
	@%p2761 bra 	$L__BB3_2271;
	setp.gt.u32 	%p2762, %r13813, %r60;
	@%p2762 bra 	$L__BB3_2269;
	setp.lt.u32 	%p2763, %r13813, %r60;
	setp.lt.u32 	%p2764, %r13812, %r2179;
	or.pred  	%p2765, %p2763, %p2764;
	@%p2765 bra 	$L__BB3_2271;
$L__BB3_2269:
	// begin inline asm
	sub.cc.u32 %r13812, %r13812, %r2179;
	subc.cc.u32 %r13813, %r13813, %r60;
	subc.cc.u32 %r13814, %r13814, %r3137;
	subc.cc.u32 %r13815, %r13815, %r3136;
	subc.cc.u32 %r13816, %r13816, %r3135;
	subc.cc.u32 %r13817, %r13817, %r3134;
	subc.cc.u32 %r13818, %r13818, %r3133;
	subc.u32 %r13819, %r13819, %r8847;
	
	// end inline asm
	bra.uni 	$L__BB3_2271;
$L__BB3_2270:
	setp.lt.u32 	%p2751, %r13819, %r8847;
	@%p2751 bra 	$L__BB3_2271;
	bra.uni 	$L__BB3_2257;
$L__BB3_2271:
	mul.wide.u32 	%rd18058, %r14268, %r14268;
	shr.u64 	%rd18059, %rd18058, 32;
	mul.wide.u32 	%rd18060, %r14269, %r14268;
	add.s64 	%rd18061, %rd18059, %rd18060;
	shr.u64 	%rd18062, %rd18061, 32;
	mul.wide.u32 	%rd18063, %r14270, %r14268;
	add.s64 	%rd18064, %rd18062, %rd18063;
	shr.u64 	%rd18065, %rd18064, 32;
	mul.wide.u32 	%rd18066, %r14271, %r14268;
	add.s64 	%rd18067, %rd18065, %rd18066;
	shr.u64 	%rd18068, %rd18067, 32;
	mul.wide.u32 	%rd18069, %r14272, %r14268;
	add.s64 	%rd18070, %rd18068, %rd18069;
	shr.u64 	%rd18071, %rd18070, 32;
	mul.wide.u32 	%rd18072, %r14273, %r14268;
	add.s64 	%rd18073, %rd18071, %rd18072;
	shr.u64 	%rd18074, %rd18073, 32;
	mul.wide.u32 	%rd18075, %r14274, %r14268;
	add.s64 	%rd18076, %rd18074, %rd18075;
	shr.u64 	%rd18077, %rd18076, 32;
	mul.wide.u32 	%rd18078, %r14275, %r14268;
	add.s64 	%rd18079, %rd18077, %rd18078;
	shr.u64 	%rd18080, %rd18079, 32;
	and.b64  	%rd18081, %rd18061, 4294967295;
	add.s64 	%rd18082, %rd18060, %rd18081;
	shr.u64 	%rd18083, %rd18082, 32;
	and.b64  	%rd18084, %rd18064, 4294967295;
	mul.wide.u32 	%rd18085, %r14269, %r14269;
	add.s64 	%rd18086, %rd18083, %rd18084;
	add.s64 	%rd18087, %rd18086, %rd18085;
	shr.u64 	%rd18088, %rd18087, 32;
	and.b64  	%rd18089, %rd18067, 4294967295;
	mul.wide.u32 	%rd18090, %r14270, %r14269;
	add.s64 	%rd18091, %rd18088, %rd18089;
	add.s64 	%rd18092, %rd18091, %rd18090;
	shr.u64 	%rd18093, %rd18092, 32;
	and.b64  	%rd18094, %rd18070, 4294967295;
	mul.wide.u32 	%rd18095, %r14271, %r14269;
	add.s64 	%rd18096, %rd18093, %rd18094;
	add.s64 	%rd18097, %rd18096, %rd18095;
	shr.u64 	%rd18098, %rd18097, 32;
	and.b64  	%rd18099, %rd18073, 4294967295;
	mul.wide.u32 	%rd18100, %r14272, %r14269;
	add.s64 	%rd18101, %rd18098, %rd18099;
	add.s64 	%rd18102, %rd18101, %rd18100;
	shr.u64 	%rd18103, %rd18102, 32;
	and.b64  	%rd18104, %rd18076, 4294967295;
	mul.wide.u32 	%rd18105, %r14273, %r14269;
	add.s64 	%rd18106, %rd18103, %rd18104;
	add.s64 	%rd18107, %rd18106, %rd18105;
	shr.u64 	%rd18108, %rd18107, 32;
	and.b64  	%rd18109, %rd18079, 4294967295;
	mul.wide.u32 	%rd18110, %r14274, %r14269;
	add.s64 	%rd18111, %rd18108, %rd18109;
	add.s64 	%rd18112, %rd18111, %rd18110;
	shr.u64 	%rd18113, %rd18112, 32;
	mul.wide.u32 	%rd18114, %r14275, %r14269;
	add.s64 	%rd18115, %rd18113, %rd18080;
	add.s64 	%rd18116, %rd18115, %rd18114;
	shr.u64 	%rd18117, %rd18116, 32;
	and.b64  	%rd18118, %rd18087, 4294967295;
	add.s64 	%rd18119, %rd18063, %rd18118;
	shr.u64 	%rd18120, %rd18119, 32;
	and.b64  	%rd18121, %rd18092, 4294967295;
	add.s64 	%rd18122, %rd18120, %rd18121;
	add.s64 	%rd18123, %rd18122, %rd18090;
	shr.u64 	%rd18124, %rd18123, 32;
	and.b64  	%rd18125, %rd18097, 4294967295;
	mul.wide.u32 	%rd18126, %r14270, %r14270;
	add.s64 	%rd18127, %rd18124, %rd18125;
	add.s64 	%rd18128, %rd18127, %rd18126;
	shr.u64 	%rd18129, %rd18128, 32;
	and.b64  	%rd18130, %rd18102, 4294967295;
	mul.wide.u32 	%rd18131, %r14271, %r14270;
	add.s64 	%rd18132, %rd18129, %rd18130;
	add.s64 	%rd18133, %rd18132, %rd18131;
	shr.u64 	%rd18134, %rd18133, 32;
	and.b64  	%rd18135, %rd18107, 4294967295;
	mul.wide.u32 	%rd18136, %r14272, %r14270;
	add.s64 	%rd18137, %rd18134, %rd18135;
	add.s64 	%rd18138, %rd18137, %rd18136;
	shr.u64 	%rd18139, %rd18138, 32;
	and.b64  	%rd18140, %rd18112, 4294967295;
	mul.wide.u32 	%rd18141, %r14273, %r14270;
	add.s64 	%rd18142, %rd18139, %rd18140;
	add.s64 	%rd18143, %rd18142, %rd18141;
	shr.u64 	%rd18144, %rd18143, 32;
	and.b64  	%rd18145, %rd18116, 4294967295;
	mul.wide.u32 	%rd18146, %r14274, %r14270;
	add.s64 	%rd18147, %rd18144, %rd18145;
	add.s64 	%rd18148, %rd18147, %rd18146;
	shr.u64 	%rd18149, %rd18148, 32;
	mul.wide.u32 	%rd18150, %r14275, %r14270;
	add.s64 	%rd18151, %rd18149, %rd18117;
	add.s64 	%rd18152, %rd18151, %rd18150;
	shr.u64 	%rd18153, %rd18152, 32;
	and.b64  	%rd18154, %rd18123, 4294967295;
	add.s64 	%rd18155, %rd18066, %rd18154;
	shr.u64 	%rd18156, %rd18155, 32;
	and.b64  	%rd18157, %rd18128, 4294967295;
	add.s64 	%rd18158, %rd18156, %rd18157;
	add.s64 	%rd18159, %rd18158, %rd18095;
	shr.u64 	%rd18160, %rd18159, 32;
	and.b64  	%rd18161, %rd18133, 4294967295;
	add.s64 	%rd18162, %rd18160, %rd18161;
	add.s64 	%rd18163, %rd18162, %rd18131;
	shr.u64 	%rd18164, %rd18163, 32;
	and.b64  	%rd18165, %rd18138, 4294967295;
	mul.wide.u32 	%rd18166, %r14271, %r14271;
	add.s64 	%rd18167, %rd18164, %rd18165;
	add.s64 	%rd18168, %rd18167, %rd18166;
	shr.u64 	%rd18169, %rd18168, 32;
	and.b64  	%rd18170, %rd18143, 4294967295;
	mul.wide.u32 	%rd18171, %r14272, %r14271;
	add.s64 	%rd18172, %rd18169, %rd18170;
	add.s64 	%rd18173, %rd18172, %rd18171;
	shr.u64 	%rd18174, %rd18173, 32;
	and.b64  	%rd18175, %rd18148, 4294967295;
	mul.wide.u32 	%rd18176, %r14273, %r14271;
	add.s64 	%rd18177, %rd18174, %rd18175;
	add.s64 	%rd18178, %rd18177, %rd18176;
	shr.u64 	%rd18179, %rd18178, 32;
	and.b64  	%rd18180, %rd18152, 4294967295;
	mul.wide.u32 	%rd18181, %r14274, %r14271;
	add.s64 	%rd18182, %rd18179, %rd18180;
	add.s64 	%rd18183, %rd18182, %rd18181;
	shr.u64 	%rd18184, %rd18183, 32;
	mul.wide.u32 	%rd18185, %r14275, %r14271;
	add.s64 	%rd18186, %rd18184, %rd18153;
	add.s64 	%rd18187, %rd18186, %rd18185;
	shr.u64 	%rd18188, %rd18187, 32;
	and.b64  	%rd18189, %rd18159, 4294967295;
	add.s64 	%rd18190, %rd18069, %rd18189;
	shr.u64 	%rd18191, %rd18190, 32;
	and.b64  	%rd18192, %rd18163, 4294967295;
	add.s64 	%rd18193, %rd18191, %rd18192;
	add.s64 	%rd18194, %rd18193, %rd18100;
	shr.u64 	%rd18195, %rd18194, 32;
	and.b64  	%rd18196, %rd18168, 4294967295;
	add.s64 	%rd18197, %rd18195, %rd18196;
	add.s64 	%rd18198, %rd18197, %rd18136;
	shr.u64 	%rd18199, %rd18198, 32;
	and.b64  	%rd18200, %rd18173, 4294967295;
	add.s64 	%rd18201, %rd18199, %rd18200;
	add.s64 	%rd18202, %rd18201, %rd18171;
	shr.u64 	%rd18203, %rd18202, 32;
	and.b64  	%rd18204, %rd18178, 4294967295;
	mul.wide.u32 	%rd18205, %r14272, %r14272;
	add.s64 	%rd18206, %rd18203, %rd18204;
	add.s64 	%rd18207, %rd18206, %rd18205;
	shr.u64 	%rd18208, %rd18207, 32;
	and.b64  	%rd18209, %rd18183, 4294967295;
	mul.wide.u32 	%rd18210, %r14273, %r14272;
	add.s64 	%rd18211, %rd18208, %rd18209;
	add.s64 	%rd18212, %rd18211, %rd18210;
	shr.u64 	%rd18213, %rd18212, 32;
	and.b64  	%rd18214, %rd18187, 4294967295;
	mul.wide.u32 	%rd18215, %r14274, %r14272;
	add.s64 	%rd18216, %rd18213, %rd18214;
	add.s64 	%rd18217, %rd18216, %rd18215;
	shr.u64 	%rd18218, %rd18217, 32;
	mul.wide.u32 	%rd18219, %r14275, %r14272;
	add.s64 	%rd18220, %rd18218, %rd18188;
	add.s64 	%rd18221, %rd18220, %rd18219;
	shr.u64 	%rd18222, %rd18221, 32;
	and.b64  	%rd18223, %rd18194, 4294967295;
	add.s64 	%rd18224, %rd18072, %rd18223;
	shr.u64 	%rd18225, %rd18224, 32;
	and.b64  	%rd18226, %rd18198, 4294967295;
	add.s64 	%rd18227, %rd18225, %rd18226;
	add.s64 	%rd18228, %rd18227, %rd18105;
	shr.u64 	%rd18229, %rd18228, 32;
	and.b64  	%rd18230, %rd18202, 4294967295;
	add.s64 	%rd18231, %rd18229, %rd18230;
	add.s64 	%rd18232, %rd18231, %rd18141;
	shr.u64 	%rd18233, %rd18232, 32;
	and.b64  	%rd18234, %rd18207, 4294967295;
	add.s64 	%rd18235, %rd18233, %rd18234;
	add.s64 	%rd18236, %rd18235, %rd18176;
	shr.u64 	%rd18237, %rd18236, 32;
	and.b64  	%rd18238, %rd18212, 4294967295;
	add.s64 	%rd18239, %rd18237, %rd18238;
	add.s64 	%rd18240, %rd18239, %rd18210;
	shr.u64 	%rd18241, %rd18240, 32;
	and.b64  	%rd18242, %rd18217, 4294967295;
	mul.wide.u32 	%rd18243, %r14273, %r14273;
	add.s64 	%rd18244, %rd18241, %rd18242;
	add.s64 	%rd18245, %rd18244, %rd18243;
	shr.u64 	%rd18246, %rd18245, 32;
	and.b64  	%rd18247, %rd18221, 4294967295;
	mul.wide.u32 	%rd18248, %r14274, %r14273;
	add.s64 	%rd18249, %rd18246, %rd18247;
	add.s64 	%rd18250, %rd18249, %rd18248;
	shr.u64 	%rd18251, %rd18250, 32;
	mul.wide.u32 	%rd18252, %r14275, %r14273;
	add.s64 	%rd18253, %rd18251, %rd18222;
	add.s64 	%rd18254, %rd18253, %rd18252;
	shr.u64 	%rd18255, %rd18254, 32;
	and.b64  	%rd18256, %rd18228, 4294967295;
	add.s64 	%rd18257, %rd18075, %rd18256;
	shr.u64 	%rd18258, %rd18257, 32;
	and.b64  	%rd18259, %rd18232, 4294967295;
	add.s64 	%rd18260, %rd18258, %rd18259;
	add.s64 	%rd18261, %rd18260, %rd18110;
	shr.u64 	%rd18262, %rd18261, 32;
	and.b64  	%rd18263, %rd18236, 4294967295;
	add.s64 	%rd18264, %rd18262, %rd18263;
	add.s64 	%rd18265, %rd18264, %rd18146;
	shr.u64 	%rd18266, %rd18265, 32;
	and.b64  	%rd18267, %rd18240, 4294967295;
	add.s64 	%rd18268, %rd18266, %rd18267;
	add.s64 	%rd18269, %rd18268, %rd18181;
	shr.u64 	%rd18270, %rd18269, 32;
	and.b64  	%rd18271, %rd18245, 4294967295;
	add.s64 	%rd18272, %rd18270, %rd18271;
	add.s64 	%rd18273, %rd18272, %rd18215;
	shr.u64 	%rd18274, %rd18273, 32;
	and.b64  	%rd18275, %rd18250, 4294967295;
	add.s64 	%rd18276, %rd18274, %rd18275;
	add.s64 	%rd18277, %rd18276, %rd18248;
	shr.u64 	%rd18278, %rd18277, 32;
	and.b64  	%rd18279, %rd18254, 4294967295;
	mul.wide.u32 	%rd18280, %r14274, %r14274;
	add.s64 	%rd18281, %rd18278, %rd18279;
	add.s64 	%rd18282, %rd18281, %rd18280;
	shr.u64 	%rd18283, %rd18282, 32;
	mul.wide.u32 	%rd18284, %r14275, %r14274;
	add.s64 	%rd18285, %rd18283, %rd18255;
	add.s64 	%rd18286, %rd18285, %rd18284;
	shr.u64 	%rd18287, %rd18286, 32;
	and.b64  	%rd18288, %rd18261, 4294967295;
	add.s64 	%rd18289, %rd18078, %rd18288;
	shr.u64 	%rd18290, %rd18289, 32;
	and.b64  	%rd18291, %rd18265, 4294967295;
	add.s64 	%rd18292, %rd18290, %rd18291;
	add.s64 	%rd18293, %rd18292, %rd18114;
	shr.u64 	%rd18294, %rd18293, 32;
	and.b64  	%rd18295, %rd18269, 4294967295;
	add.s64 	%rd18296, %rd18294, %rd18295;
	add.s64 	%rd18297, %rd18296, %rd18150;
	shr.u64 	%rd18298, %rd18297, 32;
	and.b64  	%rd18299, %rd18273, 4294967295;
	add.s64 	%rd18300, %rd18298, %rd18299;
	add.s64 	%rd18301, %rd18300, %rd18185;
	shr.u64 	%rd18302, %rd18301, 32;
	and.b64  	%rd18303, %rd18277, 4294967295;
	add.s64 	%rd18304, %rd18302, %rd18303;
	add.s64 	%rd18305, %rd18304, %rd18219;
	shr.u64 	%rd18306, %rd18305, 32;
	and.b64  	%rd18307, %rd18282, 4294967295;
	add.s64 	%rd18308, %rd18306, %rd18307;
	add.s64 	%rd18309, %rd18308, %rd18252;
	shr.u64 	%rd18310, %rd18309, 32;
	and.b64  	%rd18311, %rd18286, 4294967295;
	add.s64 	%rd18312, %rd18310, %rd18311;
	add.s64 	%rd18313, %rd18312, %rd18284;
	shr.u64 	%rd18314, %rd18313, 32;
	mul.wide.u32 	%rd18315, %r14275, %r14275;
	add.s64 	%rd18316, %rd18314, %rd18287;
	add.s64 	%rd18317, %rd18316, %rd18315;
	shr.u64 	%rd18318, %rd18317, 32;
	{ .reg .b32 tmp; mov.b64 {tmp, %r9426}, %rd18317; }
	and.b64  	%rd18319, %rd18293, 4294967295;
	mul.lo.s64 	%rd18320, %rd18319, 977;
	and.b64  	%rd18321, %rd18058, 4294967293;
	and.b64  	%rd18322, %rd18320, 4294967295;
	add.s64 	%rd31455, %rd18322, %rd18321;
	shr.u64 	%rd18323, %rd18320, 32;
	shr.u64 	%rd18324, %rd31455, 32;
	add.s64 	%rd18325, %rd18324, %rd18323;
	and.b64  	%rd18326, %rd18297, 4294967295;
	mul.lo.s64 	%rd18327, %rd18326, 977;
	and.b64  	%rd18328, %rd18082, 4294967295;
	and.b64  	%rd18329, %rd18327, 4294967295;
	add.s64 	%rd18330, %rd18325, %rd18328;
	add.s64 	%rd18331, %rd18330, %rd18329;
	add.s64 	%rd31456, %rd18331, %rd18319;
	shr.u64 	%rd18332, %rd18327, 32;
	shr.u64 	%rd18333, %rd31456, 32;
	add.s64 	%rd18334, %rd18333, %rd18332;
	and.b64  	%rd18335, %rd18301, 4294967295;
	mul.lo.s64 	%rd18336, %rd18335, 977;
	and.b64  	%rd18337, %rd18119, 4294967295;
	and.b64  	%rd18338, %rd18336, 4294967295;
	add.s64 	%rd18339, %rd18334, %rd18337;
	add.s64 	%rd18340, %rd18339, %rd18338;
	add.s64 	%rd31457, %rd18340, %rd18326;
	shr.u64 	%rd18341, %rd18336, 32;
	shr.u64 	%rd18342, %rd31457, 32;
	add.s64 	%rd18343, %rd18342, %rd18341;
	and.b64  	%rd18344, %rd18305, 4294967295;
	mul.lo.s64 	%rd18345, %rd18344, 977;
	and.b64  	%rd18346, %rd18155, 4294967295;
	and.b64  	%rd18347, %rd18345, 4294967295;
	add.s64 	%rd18348, %rd18343, %rd18346;
	add.s64 	%rd18349, %rd18348, %rd18347;
	add.s64 	%rd31458, %rd18349, %rd18335;
	shr.u64 	%rd18350, %rd18345, 32;
	shr.u64 	%rd18351, %rd31458, 32;
	add.s64 	%rd18352, %rd18351, %rd18350;
	and.b64  	%rd18353, %rd18309, 4294967295;
	mul.lo.s64 	%rd18354, %rd18353, 977;
	and.b64  	%rd18355, %rd18190, 4294967295;
	and.b64  	%rd18356, %rd18354, 4294967295;
	add.s64 	%rd18357, %rd18352, %rd18355;
	add.s64 	%rd18358, %rd18357, %rd18356;
	add.s64 	%rd31459, %rd18358, %rd18344;
	shr.u64 	%rd18359, %rd18354, 32;
	shr.u64 	%rd18360, %rd31459, 32;
	add.s64 	%rd18361, %rd18360, %rd18359;
	and.b64  	%rd18362, %rd18313, 4294967295;
	mul.lo.s64 	%rd18363, %rd18362, 977;
	and.b64  	%rd18364, %rd18224, 4294967295;
	and.b64  	%rd18365, %rd18363, 4294967295;
	add.s64 	%rd18366, %rd18361, %rd18364;
	add.s64 	%rd18367, %rd18366, %rd18365;
	add.s64 	%rd31460, %rd18367, %rd18353;
	shr.u64 	%rd18368, %rd18363, 32;
	shr.u64 	%rd18369, %rd31460, 32;
	add.s64 	%rd18370, %rd18369, %rd18368;
	and.b64  	%rd18371, %rd18317, 4294967295;
	mul.lo.s64 	%rd18372, %rd18371, 977;
	and.b64  	%rd18373, %rd18257, 4294967295;
	and.b64  	%rd18374, %rd18372, 4294967295;
	add.s64 	%rd18375, %rd18370, %rd18373;
	add.s64 	%rd18376, %rd18375, %rd18374;
	add.s64 	%rd31461, %rd18376, %rd18362;
	shr.u64 	%rd18377, %rd18372, 32;
	shr.u64 	%rd18378, %rd31461, 32;
	add.s64 	%rd18379, %rd18378, %rd18377;
	mul.lo.s64 	%rd18380, %rd18318, 977;
	and.b64  	%rd18381, %rd18289, 4294967295;
	and.b64  	%rd18382, %rd18380, 4294967295;
	add.s64 	%rd18383, %rd18379, %rd18381;
	add.s64 	%rd18384, %rd18383, %rd18382;
	add.s64 	%rd31462, %rd18384, %rd18371;
	shr.u64 	%rd18385, %rd18380, 32;
	shr.u64 	%rd18386, %rd31462, 32;
	cvt.u32.u64 	%r9427, %rd18386;
	cvt.u32.u64 	%r9428, %rd18385;
	add.s32 	%r9429, %r9427, %r9428;
	add.s32 	%r4251, %r9429, %r9426;
	setp.eq.s32 	%p2767, %r4251, 0;
	mov.pred 	%p4458, 0;
	@%p2767 bra 	$L__BB3_2279;
	cvt.u64.u32 	%rd18387, %r4251;
	mul.wide.u32 	%rd18388, %r4251, 977;
	shr.u64 	%rd18389, %rd18388, 32;
	and.b64  	%rd18390, %rd31455, 4294967295;
	and.b64  	%rd18391, %rd18388, 4294967295;
	add.s64 	%rd31455, %rd18391, %rd18390;
	shr.u64 	%rd18392, %rd31455, 32;
	and.b64  	%rd18393, %rd31456, 4294967295;
	add.s64 	%rd18394, %rd18389, %rd18393;
	add.s64 	%rd18395, %rd18394, %rd18387;
	add.s64 	%rd31456, %rd18395, %rd18392;
	setp.lt.u64 	%p2769, %rd31456, 4294967296;
	@%p2769 bra 	$L__BB3_2279;
	shr.u64 	%rd18396, %rd31456, 32;
	and.b64  	%rd18397, %rd31457, 4294967295;
	add.s64 	%rd31457, %rd18396, %rd18397;
	setp.lt.u64 	%p2771, %rd31457, 4294967296;
	@%p2771 bra 	$L__BB3_2279;
	shr.u64 	%rd18398, %rd31457, 32;
	and.b64  	%rd18399, %rd31458, 4294967295;
	add.s64 	%rd31458, %rd18398, %rd18399;
	setp.lt.u64 	%p2773, %rd31458, 4294967296;
	@%p2773 bra 	$L__BB3_2279;
	shr.u64 	%rd18401, %rd31458, 32;
	and.b64  	%rd18402, %rd31459, 4294967295;
	add.s64 	%rd31459, %rd18401, %rd18402;
	setp.lt.u64 	%p2775, %rd31459, 4294967296;
	mov.b64 	%rd31458, 4294967296;
	@%p2775 bra 	$L__BB3_2279;
	shr.u64 	%rd18404, %rd31459, 32;
	and.b64  	%rd18405, %rd31460, 4294967295;
	add.s64 	%rd31460, %rd18404, %rd18405;
	setp.lt.u64 	%p2777, %rd31460, 4294967296;
	mov.b64 	%rd31458, 4294967296;
	mov.u64 	%rd31459, %rd31458;
	@%p2777 bra 	$L__BB3_2279;
	shr.u64 	%rd18407, %rd31460, 32;
	and.b64  	%rd18408, %rd31461, 4294967295;
	add.s64 	%rd31461, %rd18407, %rd18408;
	setp.lt.u64 	%p2779, %rd31461, 4294967296;
	mov.b64 	%rd31458, 4294967296;
	mov.u64 	%rd31460, %rd31458;
	@%p2779 bra 	$L__BB3_2279;
	shr.u64 	%rd18410, %rd31461, 32;
	and.b64  	%rd18411, %rd31462, 4294967295;
	add.s64 	%rd18412, %rd18410, %rd18411;
	setp.gt.u64 	%p4458, %rd18412, 4294967295;
	min.u64 	%rd31462, %rd18412, 4294967296;
	mov.b64 	%rd31458, 4294967296;
	mov.u64 	%rd31459, %rd31458;
	mov.u64 	%rd31461, %rd31458;
$L__BB3_2279:
	cvt.u32.u64 	%r13827, %rd31462;
	cvt.u32.u64 	%r13826, %rd31461;
	cvt.u32.u64 	%r13825, %rd31460;
	cvt.u32.u64 	%r13824, %rd31459;
	cvt.u32.u64 	%r13823, %rd31458;
	cvt.u32.u64 	%r13822, %rd31457;
	cvt.u32.u64 	%r13821, %rd31456;
	cvt.u32.u64 	%r13820, %rd31455;
	setp.lt.u32 	%p2780, %r8847, %r13827;
	or.pred  	%p2781, %p4458, %p2780;
	@%p2781 bra 	$L__BB3_2293;
	setp.gt.u32 	%p2782, %r8847, %r13827;
	@%p2782 bra 	$L__BB3_2294;
	setp.lt.u32 	%p2783, %r3133, %r13826;
	@%p2783 bra 	$L__BB3_2293;
	setp.gt.u32 	%p2784, %r3133, %r13826;
	@%p2784 bra 	$L__BB3_2294;
	setp.lt.u32 	%p2785, %r3134, %r13825;
	@%p2785 bra 	$L__BB3_2293;
	setp.gt.u32 	%p2786, %r3134, %r13825;
	@%p2786 bra 	$L__BB3_2294;
	setp.lt.u32 	%p2787, %r3135, %r13824;
	@%p2787 bra 	$L__BB3_2293;
	setp.gt.u32 	%p2788, %r3135, %r13824;
	@%p2788 bra 	$L__BB3_2294;
	setp.lt.u32 	%p2789, %r3136, %r13823;
	@%p2789 bra 	$L__BB3_2293;
	setp.gt.u32 	%p2790, %r3136, %r13823;
	@%p2790 bra 	$L__BB3_2294;
	setp.lt.u32 	%p2791, %r3137, %r13822;
	@%p2791 bra 	$L__BB3_2293;
	setp.gt.u32 	%p2792, %r3137, %r13822;
	@%p2792 bra 	$L__BB3_2294;
	setp.lt.u32 	%p2793, %r60, %r13821;
	@%p2793 bra 	$L__BB3_2293;
	setp.gt.u32 	%p2794, %r60, %r13821;
	setp.gt.u32 	%p2795, %r2179, %r13820;
	or.pred  	%p2796, %p2794, %p2795;
	@%p2796 bra 	$L__BB3_2294;
$L__BB3_2293:
	// begin inline asm
	sub.cc.u32 %r13820, %r13820, %r2179;
	subc.cc.u32 %r13821, %r13821, %r60;
	subc.cc.u32 %r13822, %r13822, %r3137;
	subc.cc.u32 %r13823, %r13823, %r3136;
	subc.cc.u32 %r13824, %r13824, %r3135;
	subc.cc.u32 %r13825, %r13825, %r3134;
	subc.cc.u32 %r13826, %r13826, %r3133;
	subc.u32 %r13827, %r13827, %r8847;
	
	// end inline asm
$L__BB3_2294:
	setp.gt.u32 	%p2797, %r13827, %r8847;
	@%p2797 bra 	$L__BB3_2307;
	bra.uni 	$L__BB3_2308;
$L__BB3_2295:
	setp.gt.u32 	%p2799, %r13826, %r3133;
	@%p2799 bra 	$L__BB3_2307;
	setp.lt.u32 	%p2800, %r13826, %r3133;
	@%p2800 bra 	$L__BB3_2309;
	setp.gt.u32 	%p2801, %r13825, %r3134;
	@%p2801 bra 	$L__BB3_2307;
	setp.lt.u32 	%p2802, %r13825, %r3134;
	@%p2802 bra 	$L__BB3_2309;
	setp.gt.u32 	%p2803, %r13824, %r3135;
	@%p2803 bra 	$L__BB3_2307;
	setp.lt.u32 	%p2804, %r13824, %r3135;
	@%p2804 bra 	$L__BB3_2309;
	setp.gt.u32 	%p2805, %r13823, %r3136;
	@%p2805 bra 	$L__BB3_2307;
	setp.lt.u32 	%p2806, %r13823, %r3136;
	@%p2806 bra 	$L__BB3_2309;
	setp.gt.u32 	%p2807, %r13822, %r3137;
	@%p2807 bra 	$L__BB3_2307;
	setp.lt.u32 	%p2808, %r13822, %r3137;
	@%p2808 bra 	$L__BB3_2309;
	setp.gt.u32 	%p2809, %r13821, %r60;
	@%p2809 bra 	$L__BB3_2307;
	setp.lt.u32 	%p2810, %r13821, %r60;
	setp.lt.u32 	%p2811, %r13820, %r2179;
	or.pred  	%p2812, %p2810, %p2811;
	@%p2812 bra 	$L__BB3_2309;
$L__BB3_2307:
	// begin inline asm
	sub.cc.u32 %r13820, %r13820, %r2179;
	subc.cc.u32 %r13821, %r13821, %r60;
	subc.cc.u32 %r13822, %r13822, %r3137;
	subc.cc.u32 %r13823, %r13823, %r3136;
	subc.cc.u32 %r13824, %r13824, %r3135;
	subc.cc.u32 %r13825, %r13825, %r3134;
	subc.cc.u32 %r13826, %r13826, %r3133;
	subc.u32 %r13827, %r13827, %r8847;
	
	// end inline asm
	bra.uni 	$L__BB3_2309;
$L__BB3_2308:
	setp.lt.u32 	%p2798, %r13827, %r8847;
	@%p2798 bra 	$L__BB3_2309;
	bra.uni 	$L__BB3_2295;
$L__BB3_2309:
	add.s32 	%r4300, %r4135, -1;
	mov.b32 	%r9478, 1;
	shl.b32 	%r9479, %r9478, %r4300;
	and.b32  	%r9480, %r9479, -979;
	setp.eq.s32 	%p2813, %r9480, 0;
	@%p2813 bra 	$L__BB3_2386;
	mul.wide.u32 	%rd18414, %r13812, %r13820;
	shr.u64 	%rd18415, %rd18414, 32;
	mul.wide.u32 	%rd18416, %r13813, %r13820;
	add.s64 	%rd18417, %rd18415, %rd18416;
	shr.u64 	%rd18418, %rd18417, 32;
	mul.wide.u32 	%rd18419, %r13814, %r13820;
	add.s64 	%rd18420, %rd18418, %rd18419;
	shr.u64 	%rd18421, %rd18420, 32;
	mul.wide.u32 	%rd18422, %r13815, %r13820;
	add.s64 	%rd18423, %rd18421, %rd18422;
	shr.u64 	%rd18424, %rd18423, 32;
	mul.wide.u32 	%rd18425, %r13816, %r13820;
	add.s64 	%rd18426, %rd18424, %rd18425;
	shr.u64 	%rd18427, %rd18426, 32;
	mul.wide.u32 	%rd18428, %r13817, %r13820;
	add.s64 	%rd18429, %rd18427, %rd18428;
	shr.u64 	%rd18430, %rd18429, 32;
	mul.wide.u32 	%rd18431, %r13818, %r13820;
	add.s64 	%rd18432, %rd18430, %rd18431;
	shr.u64 	%rd18433, %rd18432, 32;
	mul.wide.u32 	%rd18434, %r13819, %r13820;
	add.s64 	%rd18435, %rd18433, %rd18434;
	shr.u64 	%rd18436, %rd18435, 32;
	and.b64  	%rd18437, %rd18417, 4294967295;
	mul.wide.u32 	%rd18438, %r13812, %r13821;
	add.s64 	%rd18439, %rd18438, %rd18437;
	shr.u64 	%rd18440, %rd18439, 32;
	and.b64  	%rd18441, %rd18420, 4294967295;
	mul.wide.u32 	%rd18442, %r13813, %r13821;
	add.s64 	%rd18443, %rd18440, %rd18441;
	add.s64 	%rd18444, %rd18443, %rd18442;
	shr.u64 	%rd18445, %rd18444, 32;
	and.b64  	%rd18446, %rd18423, 4294967295;
	mul.wide.u32 	%rd18447, %r13814, %r13821;
	add.s64 	%rd18448, %rd18445, %rd18446;
	add.s64 	%rd18449, %rd18448, %rd18447;
	shr.u64 	%rd18450, %rd18449, 32;
	and.b64  	%rd18451, %rd18426, 4294967295;
	mul.wide.u32 	%rd18452, %r13815, %r13821;
	add.s64 	%rd18453, %rd18450, %rd18451;
	add.s64 	%rd18454, %rd18453, %rd18452;
	shr.u64 	%rd18455, %rd18454, 32;
	and.b64  	%rd18456, %rd18429, 4294967295;
	mul.wide.u32 	%rd18457, %r13816, %r13821;
	add.s64 	%rd18458, %rd18455, %rd18456;
	add.s64 	%rd18459, %rd18458, %rd18457;
	shr.u64 	%rd18460, %rd18459, 32;
	and.b64  	%rd18461, %rd18432, 4294967295;
	mul.wide.u32 	%rd18462, %r13817, %r13821;
	add.s64 	%rd18463, %rd18460, %rd18461;
	add.s64 	%rd18464, %rd18463, %rd18462;
	shr.u64 	%rd18465, %rd18464, 32;
	and.b64  	%rd18466, %rd18435, 4294967295;
	mul.wide.u32 	%rd18467, %r13818, %r13821;
	add.s64 	%rd18468, %rd18465, %rd18466;
	add.s64 	%rd18469, %rd18468, %rd18467;
	shr.u64 	%rd18470, %rd18469, 32;
	mul.wide.u32 	%rd18471, %r13819, %r13821;
	add.s64 	%rd18472, %rd18470, %rd18436;
	add.s64 	%rd18473, %rd18472, %rd18471;
	shr.u64 	%rd18474, %rd18473, 32;
	and.b64  	%rd18475, %rd18444, 4294967295;
	mul.wide.u32 	%rd18476, %r13812, %r13822;
	add.s64 	%rd18477, %rd18476, %rd18475;
	shr.u64 	%rd18478, %rd18477, 32;
	and.b64  	%rd18479, %rd18449, 4294967295;
	mul.wide.u32 	%rd18480, %r13813, %r13822;
	add.s64 	%rd18481, %rd18478, %rd18479;
	add.s64 	%rd18482, %rd18481, %rd18480;
	shr.u64 	%rd18483, %rd18482, 32;
	and.b64  	%rd18484, %rd18454, 4294967295;
	mul.wide.u32 	%rd18485, %r13814, %r13822;
	add.s64 	%rd18486, %rd18483, %rd18484;
	add.s64 	%rd18487, %rd18486, %rd18485;
	shr.u64 	%rd18488, %rd18487, 32;
	and.b64  	%rd18489, %rd18459, 4294967295;
	mul.wide.u32 	%rd18490, %r13815, %r13822;
	add.s64 	%rd18491, %rd18488, %rd18489;
	add.s64 	%rd18492, %rd18491, %rd18490;
	shr.u64 	%rd18493, %rd18492, 32;
	and.b64  	%rd18494, %rd18464, 4294967295;
	mul.wide.u32 	%rd18495, %r13816, %r13822;
	add.s64 	%rd18496, %rd18493, %rd18494;
	add.s64 	%rd18497, %rd18496, %rd18495;
	shr.u64 	%rd18498, %rd18497, 32;
	and.b64  	%rd18499, %rd18469, 4294967295;
	mul.wide.u32 	%rd18500, %r13817, %r13822;
	add.s64 	%rd18501, %rd18498, %rd18499;
	add.s64 	%rd18502, %rd18501, %rd18500;
	shr.u64 	%rd18503, %rd18502, 32;
	and.b64  	%rd18504, %rd18473, 4294967295;
	mul.wide.u32 	%rd18505, %r13818, %r13822;
	add.s64 	%rd18506, %rd18503, %rd18504;
	add.s64 	%rd18507, %rd18506, %rd18505;
	shr.u64 	%rd18508, %rd18507, 32;
	mul.wide.u32 	%rd18509, %r13819, %r13822;
	add.s64 	%rd18510, %rd18508, %rd18474;
	add.s64 	%rd18511, %rd18510, %rd18509;
	shr.u64 	%rd18512, %rd18511, 32;
	and.b64  	%rd18513, %rd18482, 4294967295;
	mul.wide.u32 	%rd18514, %r13812, %r13823;
	add.s64 	%rd18515, %rd18514, %rd18513;
	shr.u64 	%rd18516, %rd18515, 32;
	and.b64  	%rd18517, %rd18487, 4294967295;
	mul.wide.u32 	%rd18518, %r13813, %r13823;
	add.s64 	%rd18519, %rd18516, %rd18517;
	add.s64 	%rd18520, %rd18519, %rd18518;
	shr.u64 	%rd18521, %rd18520, 32;
	and.b64  	%rd18522, %rd18492, 4294967295;
	mul.wide.u32 	%rd18523, %r13814, %r13823;
	add.s64 	%rd18524, %rd18521, %rd18522;
	add.s64 	%rd18525, %rd18524, %rd18523;
	shr.u64 	%rd18526, %rd18525, 32;
	and.b64  	%rd18527, %rd18497, 4294967295;
	mul.wide.u32 	%rd18528, %r13815, %r13823;
	add.s64 	%rd18529, %rd18526, %rd18527;
	add.s64 	%rd18530, %rd18529, %rd18528;
	shr.u64 	%rd18531, %rd18530, 32;
	and.b64  	%rd18532, %rd18502, 4294967295;
	mul.wide.u32 	%rd18533, %r13816, %r13823;
	add.s64 	%rd18534, %rd18531, %rd18532;
	add.s64 	%rd18535, %rd18534, %rd18533;
	shr.u64 	%rd18536, %rd18535, 32;
	and.b64  	%rd18537, %rd18507, 4294967295;
	mul.wide.u32 	%rd18538, %r13817, %r13823;
	add.s64 	%rd18539, %rd18536, %rd18537;
	add.s64 	%rd18540, %rd18539, %rd18538;
	shr.u64 	%rd18541, %rd18540, 32;
	and.b64  	%rd18542, %rd18511, 4294967295;
	mul.wide.u32 	%rd18543, %r13818, %r13823;
	add.s64 	%rd18544, %rd18541, %rd18542;
	add.s64 	%rd18545, %rd18544, %rd18543;
	shr.u64 	%rd18546, %rd18545, 32;
	mul.wide.u32 	%rd18547, %r13819, %r13823;
	add.s64 	%rd18548, %rd18546, %rd18512;
	add.s64 	%rd18549, %rd18548, %rd18547;
	shr.u64 	%rd18550, %rd18549, 32;
	and.b64  	%rd18551, %rd18520, 4294967295;
	mul.wide.u32 	%rd18552, %r13812, %r13824;
	add.s64 	%rd18553, %rd18552, %rd18551;
	shr.u64 	%rd18554, %rd18553, 32;
	and.b64  	%rd18555, %rd18525, 4294967295;
	mul.wide.u32 	%rd18556, %r13813, %r13824;
	add.s64 	%rd18557, %rd18554, %rd18555;
	add.s64 	%rd18558, %rd18557, %rd18556;
	shr.u64 	%rd18559, %rd18558, 32;
	and.b64  	%rd18560, %rd18530, 4294967295;
	mul.wide.u32 	%rd18561, %r13814, %r13824;
	add.s64 	%rd18562, %rd18559, %rd18560;
	add.s64 	%rd18563, %rd18562, %rd18561;
	shr.u64 	%rd18564, %rd18563, 32;
	and.b64  	%rd18565, %rd18535, 4294967295;
	mul.wide.u32 	%rd18566, %r13815, %r13824;
	add.s64 	%rd18567, %rd18564, %rd18565;
	add.s64 	%rd18568, %rd18567, %rd18566;
	shr.u64 	%rd18569, %rd18568, 32;
	and.b64  	%rd18570, %rd18540, 4294967295;
	mul.wide.u32 	%rd18571, %r13816, %r13824;
	add.s64 	%rd18572, %rd18569, %rd18570;
	add.s64 	%rd18573, %rd18572, %rd18571;
	shr.u64 	%rd18574, %rd18573, 32;
	and.b64  	%rd18575, %rd18545, 4294967295;
	mul.wide.u32 	%rd18576, %r13817, %r13824;
	add.s64 	%rd18577, %rd18574, %rd18575;
	add.s64 	%rd18578, %rd18577, %rd18576;
	shr.u64 	%rd18579, %rd18578, 32;
	and.b64  	%rd18580, %rd18549, 4294967295;
	mul.wide.u32 	%rd18581, %r13818, %r13824;
	add.s64 	%rd18582, %rd18579, %rd18580;
	add.s64 	%rd18583, %rd18582, %rd18581;
	shr.u64 	%rd18584, %rd18583, 32;
	mul.wide.u32 	%rd18585, %r13819, %r13824;
	add.s64 	%rd18586, %rd18584, %rd18550;
	add.s64 	%rd18587, %rd18586, %rd18585;
	shr.u64 	%rd18588, %rd18587, 32;
	and.b64  	%rd18589, %rd18558, 4294967295;
	mul.wide.u32 	%rd18590, %r13812, %r13825;
	add.s64 	%rd18591, %rd18590, %rd18589;
	shr.u64 	%rd18592, %rd18591, 32;
	and.b64  	%rd18593, %rd18563, 4294967295;
	mul.wide.u32 	%rd18594, %r13813, %r13825;
	add.s64 	%rd18595, %rd18592, %rd18593;
	add.s64 	%rd18596, %rd18595, %rd18594;
	shr.u64 	%rd18597, %rd18596, 32;
	and.b64  	%rd18598, %rd18568, 4294967295;
	mul.wide.u32 	%rd18599, %r13814, %r13825;
	add.s64 	%rd18600, %rd18597, %rd18598;
	add.s64 	%rd18601, %rd18600, %rd18599;
	shr.u64 	%rd18602, %rd18601, 32;
	and.b64  	%rd18603, %rd18573, 4294967295;
	mul.wide.u32 	%rd18604, %r13815, %r13825;
	add.s64 	%rd18605, %rd18602, %rd18603;
	add.s64 	%rd18606, %rd18605, %rd18604;
	shr.u64 	%rd18607, %rd18606, 32;
	and.b64  	%rd18608, %rd18578, 4294967295;
	mul.wide.u32 	%rd18609, %r13816, %r13825;
	add.s64 	%rd18610, %rd18607, %rd18608;
	add.s64 	%rd18611, %rd18610, %rd18609;
	shr.u64 	%rd18612, %rd18611, 32;
	and.b64  	%rd18613, %rd18583, 4294967295;
	mul.wide.u32 	%rd18614, %r13817, %r13825;
	add.s64 	%rd18615, %rd18612, %rd18613;
	add.s64 	%rd18616, %rd18615, %rd18614;
	shr.u64 	%rd18617, %rd18616, 32;
	and.b64  	%rd18618, %rd18587, 4294967295;
	mul.wide.u32 	%rd18619, %r13818, %r13825;
	add.s64 	%rd18620, %rd18617, %rd18618;
	add.s64 	%rd18621, %rd18620, %rd18619;
	shr.u64 	%rd18622, %rd18621, 32;
	mul.wide.u32 	%rd18623, %r13819, %r13825;
	add.s64 	%rd18624, %rd18622, %rd18588;
	add.s64 	%rd18625, %rd18624, %rd18623;
	shr.u64 	%rd18626, %rd18625, 32;
	and.b64  	%rd18627, %rd18596, 4294967295;
	mul.wide.u32 	%rd18628, %r13812, %r13826;
	add.s64 	%rd18629, %rd18628, %rd18627;
	shr.u64 	%rd18630, %rd18629, 32;
	and.b64  	%rd18631, %rd18601, 4294967295;
	mul.wide.u32 	%rd18632, %r13813, %r13826;
	add.s64 	%rd18633, %rd18630, %rd18631;
	add.s64 	%rd18634, %rd18633, %rd18632;
	shr.u64 	%rd18635, %rd18634, 32;
	and.b64  	%rd18636, %rd18606, 4294967295;
	mul.wide.u32 	%rd18637, %r13814, %r13826;
	add.s64 	%rd18638, %rd18635, %rd18636;
	add.s64 	%rd18639, %rd18638, %rd18637;
	shr.u64 	%rd18640, %rd18639, 32;
	and.b64  	%rd18641, %rd18611, 4294967295;
	mul.wide.u32 	%rd18642, %r13815, %r13826;
	add.s64 	%rd18643, %rd18640, %rd18641;
	add.s64 	%rd18644, %rd18643, %rd18642;
	shr.u64 	%rd18645, %rd18644, 32;
	and.b64  	%rd18646, %rd18616, 4294967295;
	mul.wide.u32 	%rd18647, %r13816, %r13826;
	add.s64 	%rd18648, %rd18645, %rd18646;
	add.s64 	%rd18649, %rd18648, %rd18647;
	shr.u64 	%rd18650, %rd18649, 32;
	and.b64  	%rd18651, %rd18621, 4294967295;
	mul.wide.u32 	%rd18652, %r13817, %r13826;
	add.s64 	%rd18653, %rd18650, %rd18651;
	add.s64 	%rd18654, %rd18653, %rd18652;
	shr.u64 	%rd18655, %rd18654, 32;
	and.b64  	%rd18656, %rd18625, 4294967295;
	mul.wide.u32 	%rd18657, %r13818, %r13826;
	add.s64 	%rd18658, %rd18655, %rd18656;
	add.s64 	%rd18659, %rd18658, %rd18657;
	shr.u64 	%rd18660, %rd18659, 32;
	mul.wide.u32 	%rd18661, %r13819, %r13826;
	add.s64 	%rd18662, %rd18660, %rd18626;
	add.s64 	%rd18663, %rd18662, %rd18661;
	shr.u64 	%rd18664, %rd18663, 32;
	and.b64  	%rd18665, %rd18634, 4294967295;
	mul.wide.u32 	%rd18666, %r13812, %r13827;
	add.s64 	%rd18667, %rd18666, %rd18665;
	shr.u64 	%rd18668, %rd18667, 32;
	and.b64  	%rd18669, %rd18639, 4294967295;
	mul.wide.u32 	%rd18670, %r13813, %r13827;
	add.s64 	%rd18671, %rd18668, %rd18669;
	add.s64 	%rd18672, %rd18671, %rd18670;
	shr.u64 	%rd18673, %rd18672, 32;
	and.b64  	%rd18674, %rd18644, 4294967295;
	mul.wide.u32 	%rd18675, %r13814, %r13827;
	add.s64 	%rd18676, %rd18673, %rd18674;
	add.s64 	%rd18677, %rd18676, %rd18675;
	shr.u64 	%rd18678, %rd18677, 32;
	and.b64  	%rd18679, %rd18649, 4294967295;
	mul.wide.u32 	%rd18680, %r13815, %r13827;
	add.s64 	%rd18681, %rd18678, %rd18679;
	add.s64 	%rd18682, %rd18681, %rd18680;
	shr.u64 	%rd18683, %rd18682, 32;
	and.b64  	%rd18684, %rd18654, 4294967295;
	mul.wide.u32 	%rd18685, %r13816, %r13827;
	add.s64 	%rd18686, %rd18683, %rd18684;
	add.s64 	%rd18687, %rd18686, %rd18685;
	shr.u64 	%rd18688, %rd18687, 32;
	and.b64  	%rd18689, %rd18659, 4294967295;
	mul.wide.u32 	%rd18690, %r13817, %r13827;
	add.s64 	%rd18691, %rd18688, %rd18689;
	add.s64 	%rd18692, %rd18691, %rd18690;
	shr.u64 	%rd18693, %rd18692, 32;
	and.b64  	%rd18694, %rd18663, 4294967295;
	mul.wide.u32 	%rd18695, %r13818, %r13827;
	add.s64 	%rd18696, %rd18693, %rd18694;
	add.s64 	%rd18697, %rd18696, %rd18695;
	shr.u64 	%rd18698, %rd18697, 32;
	mul.wide.u32 	%rd18699, %r13819, %r13827;
	add.s64 	%rd18700, %rd18698, %rd18664;
	add.s64 	%rd18701, %rd18700, %rd18699;
	shr.u64 	%rd18702, %rd18701, 32;
	{ .reg .b32 tmp; mov.b64 {tmp, %r9481}, %rd18701; }
	and.b64  	%rd18703, %rd18672, 4294967295;
	mul.lo.s64 	%rd18704, %rd18703, 977;
	and.b64  	%rd18705, %rd18414, 4294967295;
	and.b64  	%rd18706, %rd18704, 4294967295;
	add.s64 	%rd31463, %rd18706, %rd18705;
	shr.u64 	%rd18707, %rd18704, 32;
	shr.u64 	%rd18708, %rd31463, 32;
	add.s64 	%rd18709, %rd18708, %rd18707;
	and.b64  	%rd18710, %rd18677, 4294967295;
	mul.lo.s64 	%rd18711, %rd18710, 977;
	and.b64  	%rd18712, %rd18439, 4294967295;
	and.b64  	%rd18713, %rd18711, 4294967295;
	add.s64 	%rd18714, %rd18709, %rd18712;
	add.s64 	%rd18715, %rd18714, %rd18713;
	add.s64 	%rd31464, %rd18715, %rd18703;
	shr.u64 	%rd18716, %rd18711, 32;
	shr.u64 	%rd18717, %rd31464, 32;
	add.s64 	%rd18718, %rd18717, %rd18716;
	and.b64  	%rd18719, %rd18682, 4294967295;
	mul.lo.s64 	%rd18720, %rd18719, 977;
	and.b64  	%rd18721, %rd18477, 4294967295;
	and.b64  	%rd18722, %rd18720, 4294967295;
	add.s64 	%rd18723, %rd18718, %rd18721;
	add.s64 	%rd18724, %rd18723, %rd18722;
	add.s64 	%rd31465, %rd18724, %rd18710;
	shr.u64 	%rd18725, %rd18720, 32;
	shr.u64 	%rd18726, %rd31465, 32;
	add.s64 	%rd18727, %rd18726, %rd18725;
	and.b64  	%rd18728, %rd18687, 4294967295;
	mul.lo.s64 	%rd18729, %rd18728, 977;
	and.b64  	%rd18730, %rd18515, 4294967295;
	and.b64  	%rd18731, %rd18729, 4294967295;
	add.s64 	%rd18732, %rd18727, %rd18730;
	add.s64 	%rd18733, %rd18732, %rd18731;
	add.s64 	%rd31466, %rd18733, %rd18719;
	shr.u64 	%rd18734, %rd18729, 32;
	shr.u64 	%rd18735, %rd31466, 32;
	add.s64 	%rd18736, %rd18735, %rd18734;
	and.b64  	%rd18737, %rd18692, 4294967295;
	mul.lo.s64 	%rd18738, %rd18737, 977;
	and.b64  	%rd18739, %rd18553, 4294967295;
	and.b64  	%rd18740, %rd18738, 4294967295;
	add.s64 	%rd18741, %rd18736, %rd18739;
	add.s64 	%rd18742, %rd18741, %rd18740;
	add.s64 	%rd31467, %rd18742, %rd18728;
	shr.u64 	%rd18743, %rd18738, 32;
	shr.u64 	%rd18744, %rd31467, 32;
	add.s64 	%rd18745, %rd18744, %rd18743;
	and.b64  	%rd18746, %rd18697, 4294967295;
	mul.lo.s64 	%rd18747, %rd18746, 977;
	and.b64  	%rd18748, %rd18591, 4294967295;
	and.b64  	%rd18749, %rd18747, 4294967295;
	add.s64 	%rd18750, %rd18745, %rd18748;
	add.s64 	%rd18751, %rd18750, %rd18749;
	add.s64 	%rd31468, %rd18751, %rd18737;
	shr.u64 	%rd18752, %rd18747, 32;
	shr.u64 	%rd18753, %rd31468, 32;
	add.s64 	%rd18754, %rd18753, %rd18752;
	and.b64  	%rd18755, %rd18701, 4294967295;
	mul.lo.s64 	%rd18756, %rd18755, 977;
	and.b64  	%rd18757, %rd18629, 4294967295;
	and.b64  	%rd18758, %rd18756, 4294967295;
	add.s64 	%rd18759, %rd18754, %rd18757;
	add.s64 	%rd18760, %rd18759, %rd18758;
	add.s64 	%rd31469, %rd18760, %rd18746;
	shr.u64 	%rd18761, %rd18756, 32;
	shr.u64 	%rd18762, %rd31469, 32;
	add.s64 	%rd18763, %rd18762, %rd18761;
	mul.lo.s64 	%rd18764, %rd18702, 977;
	and.b64  	%rd18765, %rd18667, 4294967295;
	and.b64  	%rd18766, %rd18764, 4294967295;
	add.s64 	%rd18767, %rd18763, %rd18765;
	add.s64 	%rd18768, %rd18767, %rd18766;
	add.s64 	%rd31470, %rd18768, %rd18755;
	shr.u64 	%rd18769, %rd18764, 32;
	shr.u64 	%rd18770, %rd31470, 32;
	cvt.u32.u64 	%r9482, %rd18770;
	cvt.u32.u64 	%r9483, %rd18769;
	add.s32 	%r9484, %r9482, %r9483;
	add.s32 	%r4301, %r9484, %r9481;
	setp.eq.s32 	%p2815, %r4301, 0;
	mov.pred 	%p4459, 0;
	@%p2815 bra 	$L__BB3_2318;
	cvt.u64.u32 	%rd18771, %r4301;
	mul.wide.u32 	%rd18772, %r4301, 977;
	shr.u64 	%rd18773, %rd18772, 32;
	and.b64  	%rd18774, %rd31463, 4294967295;
	and.b64  	%rd18775, %rd18772, 4294967295;
	add.s64 	%rd31463, %rd18775, %rd18774;
	shr.u64 	%rd18776, %rd31463, 32;
	and.b64  	%rd18777, %rd31464, 4294967295;
	add.s64 	%rd18778, %rd18773, %rd18777;
	add.s64 	%rd18779, %rd18778, %rd18771;
	add.s64 	%rd31464, %rd18779, %rd18776;
	setp.lt.u64 	%p2817, %rd31464, 4294967296;
	@%p2817 bra 	$L__BB3_2318;
	shr.u64 	%rd18780, %rd31464, 32;
	and.b64  	%rd18781, %rd31465, 4294967295;
	add.s64 	%rd31465, %rd18780, %rd18781;
	setp.lt.u64 	%p2819, %rd31465, 4294967296;
	@%p2819 bra 	$L__BB3_2318;
	shr.u64 	%rd18782, %rd31465, 32;
	and.b64  	%rd18783, %rd31466, 4294967295;
	add.s64 	%rd31466, %rd18782, %rd18783;
	setp.lt.u64 	%p2821, %rd31466, 4294967296;
	@%p2821 bra 	$L__BB3_2318;
	shr.u64 	%rd18785, %rd31466, 32;
	and.b64  	%rd18786, %rd31467, 4294967295;
	add.s64 	%rd31467, %rd18785, %rd18786;
	setp.lt.u64 	%p2823, %rd31467, 4294967296;
	mov.b64 	%rd31466, 4294967296;
	@%p2823 bra 	$L__BB3_2318;
	shr.u64 	%rd18788, %rd31467, 32;
	and.b64  	%rd18789, %rd31468, 4294967295;
	add.s64 	%rd31468, %rd18788, %rd18789;
	setp.lt.u64 	%p2825, %rd31468, 4294967296;
	mov.b64 	%rd31466, 4294967296;
	mov.u64 	%rd31467, %rd31466;
	@%p2825 bra 	$L__BB3_2318;
	shr.u64 	%rd18791, %rd31468, 32;
	and.b64  	%rd18792, %rd31469, 4294967295;
	add.s64 	%rd31469, %rd18791, %rd18792;
	setp.lt.u64 	%p2827, %rd31469, 4294967296;
	mov.b64 	%rd31466, 4294967296;
	mov.u64 	%rd31468, %rd31466;
	@%p2827 bra 	$L__BB3_2318;
	shr.u64 	%rd18794, %rd31469, 32;
	and.b64  	%rd18795, %rd31470, 4294967295;
	add.s64 	%rd18796, %rd18794, %rd18795;
	setp.gt.u64 	%p4459, %rd18796, 4294967295;
	min.u64 	%rd31470, %rd18796, 4294967296;
	mov.b64 	%rd31466, 4294967296;
	mov.u64 	%rd31467, %rd31466;
	mov.u64 	%rd31469, %rd31466;
$L__BB3_2318:
	cvt.u32.u64 	%r13891, %rd31470;
	cvt.u32.u64 	%r13890, %rd31469;
	cvt.u32.u64 	%r13889, %rd31468;
	cvt.u32.u64 	%r13888, %rd31467;
	cvt.u32.u64 	%r13887, %rd31466;
	cvt.u32.u64 	%r13886, %rd31465;
	cvt.u32.u64 	%r13885, %rd31464;
	cvt.u32.u64 	%r13884, %rd31463;
	setp.lt.u32 	%p2828, %r8847, %r13891;
	or.pred  	%p2829, %p4459, %p2828;
	@%p2829 bra 	$L__BB3_2332;
	setp.gt.u32 	%p2830, %r8847, %r13891;
	@%p2830 bra 	$L__BB3_2333;
	setp.lt.u32 	%p2831, %r3133, %r13890;
	@%p2831 bra 	$L__BB3_2332;
	setp.gt.u32 	%p2832, %r3133, %r13890;
	@%p2832 bra 	$L__BB3_2333;
	setp.lt.u32 	%p2833, %r3134, %r13889;
	@%p2833 bra 	$L__BB3_2332;
	setp.gt.u32 	%p2834, %r3134, %r13889;
	@%p2834 bra 	$L__BB3_2333;
	setp.lt.u32 	%p2835, %r3135, %r13888;
	@%p2835 bra 	$L__BB3_2332;
	setp.gt.u32 	%p2836, %r3135, %r13888;
	@%p2836 bra 	$L__BB3_2333;
	setp.lt.u32 	%p2837, %r3136, %r13887;
	@%p2837 bra 	$L__BB3_2332;
	setp.gt.u32 	%p2838, %r3136, %r13887;
	@%p2838 bra 	$L__BB3_2333;
	setp.lt.u32 	%p2839, %r3137, %r13886;
	@%p2839 bra 	$L__BB3_2332;
	setp.gt.u32 	%p2840, %r3137, %r13886;
	@%p2840 bra 	$L__BB3_2333;
	setp.lt.u32 	%p2841, %r60, %r13885;
	@%p2841 bra 	$L__BB3_2332;
	setp.gt.u32 	%p2842, %r60, %r13885;
	setp.gt.u32 	%p2843, %r2179, %r13884;
	or.pred  	%p2844, %p2842, %p2843;
	@%p2844 bra 	$L__BB3_2333;
$L__BB3_2332:
	// begin inline asm
	sub.cc.u32 %r13884, %r13884, %r2179;
	subc.cc.u32 %r13885, %r13885, %r60;
	subc.cc.u32 %r13886, %r13886, %r3137;
	subc.cc.u32 %r13887, %r13887, %r3136;
	subc.cc.u32 %r13888, %r13888, %r3135;
	subc.cc.u32 %r13889, %r13889, %r3134;
	subc.cc.u32 %r13890, %r13890, %r3133;
	subc.u32 %r13891, %r13891, %r8847;
	
	// end inline asm
$L__BB3_2333:
	setp.gt.u32 	%p2845, %r13891, %r8847;
	@%p2845 bra 	$L__BB3_2347;
	setp.lt.u32 	%p2846, %r13891, %r8847;
	@%p2846 bra 	$L__BB3_2348;
	setp.gt.u32 	%p2847, %r13890, %r3133;
	@%p2847 bra 	$L__BB3_2347;
	setp.lt.u32 	%p2848, %r13890, %r3133;
	@%p2848 bra 	$L__BB3_2348;
	setp.gt.u32 	%p2849, %r13889, %r3134;
	@%p2849 bra 	$L__BB3_2347;
	setp.lt.u32 	%p2850, %r13889, %r3134;
	@%p2850 bra 	$L__BB3_2348;
	setp.gt.u32 	%p2851, %r13888, %r3135;
	@%p2851 bra 	$L__BB3_2347;
	setp.lt.u32 	%p2852, %r13888, %r3135;
	@%p2852 bra 	$L__BB3_2348;
	setp.gt.u32 	%p2853, %r13887, %r3136;
	@%p2853 bra 	$L__BB3_2347;
	setp.lt.u32 	%p2854, %r13887, %r3136;
	@%p2854 bra 	$L__BB3_2348;
	setp.gt.u32 	%p2855, %r13886, %r3137;
	@%p2855 bra 	$L__BB3_2347;
	setp.lt.u32 	%p2856, %r13886, %r3137;
	@%p2856 bra 	$L__BB3_2348;
	setp.gt.u32 	%p2857, %r13885, %r60;
	@%p2857 bra 	$L__BB3_2347;
	setp.lt.u32 	%p2858, %r13885, %r60;
	setp.lt.u32 	%p2859, %r13884, %r2179;
	or.pred  	%p2860, %p2858, %p2859;
	@%p2860 bra 	$L__BB3_2348;
$L__BB3_2347:
	// begin inline asm
	sub.cc.u32 %r13884, %r13884, %r2179;
	subc.cc.u32 %r13885, %r13885, %r60;
	subc.cc.u32 %r13886, %r13886, %r3137;
	subc.cc.u32 %r13887, %r13887, %r3136;
	subc.cc.u32 %r13888, %r13888, %r3135;
	subc.cc.u32 %r13889, %r13889, %r3134;
	subc.cc.u32 %r13890, %r13890, %r3133;
	subc.u32 %r13891, %r13891, %r8847;
	
	// end inline asm
$L__BB3_2348:
	mul.wide.u32 	%rd18798, %r13812, %r13812;
	shr.u64 	%rd18799, %rd18798, 32;
	mul.wide.u32 	%rd18800, %r13813, %r13812;
	add.s64 	%rd18801, %rd18799, %rd18800;
	shr.u64 	%rd18802, %rd18801, 32;
	mul.wide.u32 	%rd18803, %r13814, %r13812;
	add.s64 	%rd18804, %rd18802, %rd18803;
	shr.u64 	%rd18805, %rd18804, 32;
	mul.wide.u32 	%rd18806, %r13815, %r13812;
	add.s64 	%rd18807, %rd18805, %rd18806;
	shr.u64 	%rd18808, %rd18807, 32;
	mul.wide.u32 	%rd18809, %r13816, %r13812;
	add.s64 	%rd18810, %rd18808, %rd18809;
	shr.u64 	%rd18811, %rd18810, 32;
	mul.wide.u32 	%rd18812, %r13817, %r13812;
	add.s64 	%rd18813, %rd18811, %rd18812;
	shr.u64 	%rd18814, %rd18813, 32;
	mul.wide.u32 	%rd18815, %r13818, %r13812;
	add.s64 	%rd18816, %rd18814, %rd18815;
	shr.u64 	%rd18817, %rd18816, 32;
	mul.wide.u32 	%rd18818, %r13819, %r13812;
	add.s64 	%rd18819, %rd18817, %rd18818;
	shr.u64 	%rd18820, %rd18819, 32;
	and.b64  	%rd18821, %rd18801, 4294967295;
	add.s64 	%rd18822, %rd18800, %rd18821;
	shr.u64 	%rd18823, %rd18822, 32;
	and.b64  	%rd18824, %rd18804, 4294967295;
	mul.wide.u32 	%rd18825, %r13813, %r13813;
	add.s64 	%rd18826, %rd18823, %rd18824;
	add.s64 	%rd18827, %rd18826, %rd18825;
	shr.u64 	%rd18828, %rd18827, 32;
	and.b64  	%rd18829, %rd18807, 4294967295;
	mul.wide.u32 	%rd18830, %r13814, %r13813;
	add.s64 	%rd18831, %rd18828, %rd18829;
	add.s64 	%rd18832, %rd18831, %rd18830;
	shr.u64 	%rd18833, %rd18832, 32;
	and.b64  	%rd18834, %rd18810, 4294967295;
	mul.wide.u32 	%rd18835, %r13815, %r13813;
	add.s64 	%rd18836, %rd18833, %rd18834;
	add.s64 	%rd18837, %rd18836, %rd18835;
	shr.u64 	%rd18838, %rd18837, 32;
	and.b64  	%rd18839, %rd18813, 4294967295;
	mul.wide.u32 	%rd18840, %r13816, %r13813;
	add.s64 	%rd18841, %rd18838, %rd18839;
	add.s64 	%rd18842, %rd18841, %rd18840;
	shr.u64 	%rd18843, %rd18842, 32;
	and.b64  	%rd18844, %rd18816, 4294967295;
	mul.wide.u32 	%rd18845, %r13817, %r13813;
	add.s64 	%rd18846, %rd18843, %rd18844;
	add.s64 	%rd18847, %rd18846, %rd18845;
	shr.u64 	%rd18848, %rd18847, 32;
	and.b64  	%rd18849, %rd18819, 4294967295;
	mul.wide.u32 	%rd18850, %r13818, %r13813;
	add.s64 	%rd18851, %rd18848, %rd18849;
	add.s64 	%rd18852, %rd18851, %rd18850;
	shr.u64 	%rd18853, %rd18852, 32;
	mul.wide.u32 	%rd18854, %r13819, %r13813;
	add.s64 	%rd18855, %rd18853, %rd18820;
	add.s64 	%rd18856, %rd18855, %rd18854;
	shr.u64 	%rd18857, %rd18856, 32;
	and.b64  	%rd18858, %rd18827, 4294967295;
	add.s64 	%rd18859, %rd18803, %rd18858;
	shr.u64 	%rd18860, %rd18859, 32;
	and.b64  	%rd18861, %rd18832, 4294967295;
	add.s64 	%rd18862, %rd18860, %rd18861;
	add.s64 	%rd18863, %rd18862, %rd18830;
	shr.u64 	%rd18864, %rd18863, 32;
	and.b64  	%rd18865, %rd18837, 4294967295;
	mul.wide.u32 	%rd18866, %r13814, %r13814;
	add.s64 	%rd18867, %rd18864, %rd18865;
	add.s64 	%rd18868, %rd18867, %rd18866;
	shr.u64 	%rd18869, %rd18868, 32;
	and.b64  	%rd18870, %rd18842, 4294967295;
	mul.wide.u32 	%rd18871, %r13815, %r13814;
	add.s64 	%rd18872, %rd18869, %rd18870;
	add.s64 	%rd18873, %rd18872, %rd18871;
	shr.u64 	%rd18874, %rd18873, 32;
	and.b64  	%rd18875, %rd18847, 4294967295;
	mul.wide.u32 	%rd18876, %r13816, %r13814;
	add.s64 	%rd18877, %rd18874, %rd18875;
	add.s64 	%rd18878, %rd18877, %rd18876;
	shr.u64 	%rd18879, %rd18878, 32;
	and.b64  	%rd18880, %rd18852, 4294967295;
	mul.wide.u32 	%rd18881, %r13817, %r13814;
	add.s64 	%rd18882, %rd18879, %rd18880;
	add.s64 	%rd18883, %rd18882, %rd18881;
	shr.u64 	%rd18884, %rd18883, 32;
	and.b64  	%rd18885, %rd18856, 4294967295;
	mul.wide.u32 	%rd18886, %r13818, %r13814;
	add.s64 	%rd18887, %rd18884, %rd18885;
	add.s64 	%rd18888, %rd18887, %rd18886;
	shr.u64 	%rd18889, %rd18888, 32;
	mul.wide.u32 	%rd18890, %r13819, %r13814;
	add.s64 	%rd18891, %rd18889, %rd18857;
	add.s64 	%rd18892, %rd18891, %rd18890;
	shr.u64 	%rd18893, %rd18892, 32;
	and.b64  	%rd18894, %rd18863, 4294967295;
	add.s64 	%rd18895, %rd18806, %rd18894;
	shr.u64 	%rd18896, %rd18895, 32;
	and.b64  	%rd18897, %rd18868, 4294967295;
	add.s64 	%rd18898, %rd18896, %rd18897;
	add.s64 	%rd18899, %rd18898, %rd18835;
	shr.u64 	%rd18900, %rd18899, 32;
	and.b64  	%rd18901, %rd18873, 4294967295;
	add.s64 	%rd18902, %rd18900, %rd18901;
	add.s64 	%rd18903, %rd18902, %rd18871;
	shr.u64 	%rd18904, %rd18903, 32;
	and.b64  	%rd18905, %rd18878, 4294967295;
	mul.wide.u32 	%rd18906, %r13815, %r13815;
	add.s64 	%rd18907, %rd18904, %rd18905;
	add.s64 	%rd18908, %rd18907, %rd18906;
	shr.u64 	%rd18909, %rd18908, 32;
	and.b64  	%rd18910, %rd18883, 4294967295;
	mul.wide.u32 	%rd18911, %r13816, %r13815;
	add.s64 	%rd18912, %rd18909, %rd18910;
	add.s64 	%rd18913, %rd18912, %rd18911;
	shr.u64 	%rd18914, %rd18913, 32;
	and.b64  	%rd18915, %rd18888, 4294967295;
	mul.wide.u32 	%rd18916, %r13817, %r13815;
	add.s64 	%rd18917, %rd18914, %rd18915;
	add.s64 	%rd18918, %rd18917, %rd18916;
	shr.u64 	%rd18919, %rd18918, 32;
	and.b64  	%rd18920, %rd18892, 4294967295;
	mul.wide.u32 	%rd18921, %r13818, %r13815;
	add.s64 	%rd18922, %rd18919, %rd18920;
	add.s64 	%rd18923, %rd18922, %rd18921;
	shr.u64 	%rd18924, %rd18923, 32;
	mul.wide.u32 	%rd18925, %r13819, %r13815;
	add.s64 	%rd18926, %rd18924, %rd18893;
	add.s64 	%rd18927, %rd18926, %rd18925;
	shr.u64 	%rd18928, %rd18927, 32;
	and.b64  	%rd18929, %rd18899, 4294967295;
	add.s64 	%rd18930, %rd18809, %rd18929;
	shr.u64 	%rd18931, %rd18930, 32;
	and.b64  	%rd18932, %rd18903, 4294967295;
	add.s64 	%rd18933, %rd18931, %rd18932;
	add.s64 	%rd18934, %rd18933, %rd18840;
	shr.u64 	%rd18935, %rd18934, 32;
	and.b64  	%rd18936, %rd18908, 4294967295;
	add.s64 	%rd18937, %rd18935, %rd18936;
	add.s64 	%rd18938, %rd18937, %rd18876;
	shr.u64 	%rd18939, %rd18938, 32;
	and.b64  	%rd18940, %rd18913, 4294967295;
	add.s64 	%rd18941, %rd18939, %rd18940;
	add.s64 	%rd18942, %rd18941, %rd18911;
	shr.u64 	%rd18943, %rd18942, 32;
	and.b64  	%rd18944, %rd18918, 4294967295;
	mul.wide.u32 	%rd18945, %r13816, %r13816;
	add.s64 	%rd18946, %rd18943, %rd18944;
	add.s64 	%rd18947, %rd18946, %rd18945;
	shr.u64 	%rd18948, %rd18947, 32;
	and.b64  	%rd18949, %rd18923, 4294967295;
	mul.wide.u32 	%rd18950, %r13817, %r13816;
	add.s64 	%rd18951, %rd18948, %rd18949;
	add.s64 	%rd18952, %rd18951, %rd18950;
	shr.u64 	%rd18953, %rd18952, 32;
	and.b64  	%rd18954, %rd18927, 4294967295;
	mul.wide.u32 	%rd18955, %r13818, %r13816;
	add.s64 	%rd18956, %rd18953, %rd18954;
	add.s64 	%rd18957, %rd18956, %rd18955;
	shr.u64 	%rd18958, %rd18957, 32;
	mul.wide.u32 	%rd18959, %r13819, %r13816;
	add.s64 	%rd18960, %rd18958, %rd18928;
	add.s64 	%rd18961, %rd18960, %rd18959;
	shr.u64 	%rd18962, %rd18961, 32;
	and.b64  	%rd18963, %rd18934, 4294967295;
	add.s64 	%rd18964, %rd18812, %rd18963;
	shr.u64 	%rd18965, %rd18964, 32;
	and.b64  	%rd18966, %rd18938, 4294967295;
	add.s64 	%rd18967, %rd18965, %rd18966;
	add.s64 	%rd18968, %rd18967, %rd18845;
	shr.u64 	%rd18969, %rd18968, 32;
	and.b64  	%rd18970, %rd18942, 4294967295;
	add.s64 	%rd18971, %rd18969, %rd18970;
	add.s64 	%rd18972, %rd18971, %rd18881;
	shr.u64 	%rd18973, %rd18972, 32;
	and.b64  	%rd18974, %rd18947, 4294967295;
	add.s64 	%rd18975, %rd18973, %rd18974;
	add.s64 	%rd18976, %rd18975, %rd18916;
	shr.u64 	%rd18977, %rd18976, 32;
	and.b64  	%rd18978, %rd18952, 4294967295;
	add.s64 	%rd18979, %rd18977, %rd18978;
	add.s64 	%rd18980, %rd18979, %rd18950;
	shr.u64 	%rd18981, %rd18980, 32;
	and.b64  	%rd18982, %rd18957, 4294967295;
	mul.wide.u32 	%rd18983, %r13817, %r13817;
	add.s64 	%rd18984, %rd18981, %rd18982;
	add.s64 	%rd18985, %rd18984, %rd18983;
	shr.u64 	%rd18986, %rd18985, 32;
	and.b64  	%rd18987, %rd18961, 4294967295;
	mul.wide.u32 	%rd18988, %r13818, %r13817;
	add.s64 	%rd18989, %rd18986, %rd18987;
	add.s64 	%rd18990, %rd18989, %rd18988;
	shr.u64 	%rd18991, %rd18990, 32;
	mul.wide.u32 	%rd18992, %r13819, %r13817;
	add.s64 	%rd18993, %rd18991, %rd18962;
	add.s64 	%rd18994, %rd18993, %rd18992;
	shr.u64 	%rd18995, %rd18994, 32;
	and.b64  	%rd18996, %rd18968, 4294967295;
	add.s64 	%rd18997, %rd18815, %rd18996;
	shr.u64 	%rd18998, %rd18997, 32;
	and.b64  	%rd18999, %rd18972, 4294967295;
	add.s64 	%rd19000, %rd18998, %rd18999;
	add.s64 	%rd19001, %rd19000, %rd18850;
	shr.u64 	%rd19002, %rd19001, 32;
	and.b64  	%rd19003, %rd18976, 4294967295;
	add.s64 	%rd19004, %rd19002, %rd19003;
	add.s64 	%rd19005, %rd19004, %rd18886;
	shr.u64 	%rd19006, %rd19005, 32;
	and.b64  	%rd19007, %rd18980, 4294967295;
	add.s64 	%rd19008, %rd19006, %rd19007;
	add.s64 	%rd19009, %rd19008, %rd18921;
	shr.u64 	%rd19010, %rd19009, 32;
	and.b64  	%rd19011, %rd18985, 4294967295;
	add.s64 	%rd19012, %rd19010, %rd19011;
	add.s64 	%rd19013, %rd19012, %rd18955;
	shr.u64 	%rd19014, %rd19013, 32;
	and.b64  	%rd19015, %rd18990, 4294967295;
	add.s64 	%rd19016, %rd19014, %rd19015;
	add.s64 	%rd19017, %rd19016, %rd18988;
	shr.u64 	%rd19018, %rd19017, 32;
	and.b64  	%rd19019, %rd18994, 4294967295;
	mul.wide.u32 	%rd19020, %r13818, %r13818;
	add.s64 	%rd19021, %rd19018, %rd19019;
	add.s64 	%rd19022, %rd19021, %rd19020;
	shr.u64 	%rd19023, %rd19022, 32;
	mul.wide.u32 	%rd19024, %r13819, %r13818;
	add.s64 	%rd19025, %rd19023, %rd18995;
	add.s64 	%rd19026, %rd19025, %rd19024;
	shr.u64 	%rd19027, %rd19026, 32;
	and.b64  	%rd19028, %rd19001, 4294967295;
	add.s64 	%rd19029, %rd18818, %rd19028;
	shr.u64 	%rd19030, %rd19029, 32;
	and.b64  	%rd19031, %rd19005, 4294967295;
	add.s64 	%rd19032, %rd19030, %rd19031;
	add.s64 	%rd19033, %rd19032, %rd18854;
	shr.u64 	%rd19034, %rd19033, 32;
	and.b64  	%rd19035, %rd19009, 4294967295;
	add.s64 	%rd19036, %rd19034, %rd19035;
	add.s64 	%rd19037, %rd19036, %rd18890;
	shr.u64 	%rd19038, %rd19037, 32;
	and.b64  	%rd19039, %rd19013, 4294967295;
	add.s64 	%rd19040, %rd19038, %rd19039;
	add.s64 	%rd19041, %rd19040, %rd18925;
	shr.u64 	%rd19042, %rd19041, 32;
	and.b64  	%rd19043, %rd19017, 4294967295;
	add.s64 	%rd19044, %rd19042, %rd19043;
	add.s64 	%rd19045, %rd19044, %rd18959;
	shr.u64 	%rd19046, %rd19045, 32;
	and.b64  	%rd19047, %rd19022, 4294967295;
	add.s64 	%rd19048, %rd19046, %rd19047;
	add.s64 	%rd19049, %rd19048, %rd18992;
	shr.u64 	%rd19050, %rd19049, 32;
	and.b64  	%rd19051, %rd19026, 4294967295;
	add.s64 	%rd19052, %rd19050, %rd19051;
	add.s64 	%rd19053, %rd19052, %rd19024;
	shr.u64 	%rd19054, %rd19053, 32;
	mul.wide.u32 	%rd19055, %r13819, %r13819;
	add.s64 	%rd19056, %rd19054, %rd19027;
	add.s64 	%rd19057, %rd19056, %rd19055;
	shr.u64 	%rd19058, %rd19057, 32;
	{ .reg .b32 tmp; mov.b64 {tmp, %r9533}, %rd19057; }
	and.b64  	%rd19059, %rd19033, 4294967295;
	mul.lo.s64 	%rd19060, %rd19059, 977;
	and.b64  	%rd19061, %rd18798, 4294967293;
	and.b64  	%rd19062, %rd19060, 4294967295;
	add.s64 	%rd31471, %rd19062, %rd19061;
	shr.u64 	%rd19063, %rd19060, 32;
	shr.u64 	%rd19064, %rd31471, 32;
	add.s64 	%rd19065, %rd19064, %rd19063;
	and.b64  	%rd19066, %rd19037, 4294967295;
	mul.lo.s64 	%rd19067, %rd19066, 977;
	and.b64  	%rd19068, %rd18822, 4294967295;
	and.b64  	%rd19069, %rd19067, 4294967295;
	add.s64 	%rd19070, %rd19065, %rd19068;
	add.s64 	%rd19071, %rd19070, %rd19069;
	add.s64 	%rd31472, %rd19071, %rd19059;
	shr.u64 	%rd19072, %rd19067, 32;
	shr.u64 	%rd19073, %rd31472, 32;
	add.s64 	%rd19074, %rd19073, %rd19072;
	and.b64  	%rd19075, %rd19041, 4294967295;
	mul.lo.s64 	%rd19076, %rd19075, 977;
	and.b64  	%rd19077, %rd18859, 4294967295;
	and.b64  	%rd19078, %rd19076, 4294967295;
	add.s64 	%rd19079, %rd19074, %rd19077;
	add.s64 	%rd19080, %rd19079, %rd19078;
	add.s64 	%rd31473, %rd19080, %rd19066;
	shr.u64 	%rd19081, %rd19076, 32;
	shr.u64 	%rd19082, %rd31473, 32;
	add.s64 	%rd19083, %rd19082, %rd19081;
	and.b64  	%rd19084, %rd19045, 4294967295;
	mul.lo.s64 	%rd19085, %rd19084, 977;
	and.b64  	%rd19086, %rd18895, 4294967295;
	and.b64  	%rd19087, %rd19085, 4294967295;
	add.s64 	%rd19088, %rd19083, %rd19086;
	add.s64 	%rd19089, %rd19088, %rd19087;
	add.s64 	%rd31474, %rd19089, %rd19075;
	shr.u64 	%rd19090, %rd19085, 32;
	shr.u64 	%rd19091, %rd31474, 32;
	add.s64 	%rd19092, %rd19091, %rd19090;
	and.b64  	%rd19093, %rd19049, 4294967295;
	mul.lo.s64 	%rd19094, %rd19093, 977;
	and.b64  	%rd19095, %rd18930, 4294967295;
	and.b64  	%rd19096, %rd19094, 4294967295;
	add.s64 	%rd19097, %rd19092, %rd19095;
	add.s64 	%rd19098, %rd19097, %rd19096;
	add.s64 	%rd31475, %rd19098, %rd19084;
	shr.u64 	%rd19099, %rd19094, 32;
	shr.u64 	%rd19100, %rd31475, 32;
	add.s64 	%rd19101, %rd19100, %rd19099;
	and.b64  	%rd19102, %rd19053, 4294967295;
	mul.lo.s64 	%rd19103, %rd19102, 977;
	and.b64  	%rd19104, %rd18964, 4294967295;
	and.b64  	%rd19105, %rd19103, 4294967295;
	add.s64 	%rd19106, %rd19101, %rd19104;
	add.s64 	%rd19107, %rd19106, %rd19105;
	add.s64 	%rd31476, %rd19107, %rd19093;
	shr.u64 	%rd19108, %rd19103, 32;
	shr.u64 	%rd19109, %rd31476, 32;
	add.s64 	%rd19110, %rd19109, %rd19108;
	and.b64  	%rd19111, %rd19057, 4294967295;
	mul.lo.s64 	%rd19112, %rd19111, 977;
	and.b64  	%rd19113, %rd18997, 4294967295;
	and.b64  	%rd19114, %rd19112, 4294967295;
	add.s64 	%rd19115, %rd19110, %rd19113;
	add.s64 	%rd19116, %rd19115, %rd19114;
	add.s64 	%rd31477, %rd19116, %rd19102;
	shr.u64 	%rd19117, %rd19112, 32;
	shr.u64 	%rd19118, %rd31477, 32;
	add.s64 	%rd19119, %rd19118, %rd19117;
	mul.lo.s64 	%rd19120, %rd19058, 977;
	and.b64  	%rd19121, %rd19029, 4294967295;
	and.b64  	%rd19122, %rd19120, 4294967295;
	add.s64 	%rd19123, %rd19119, %rd19121;
	add.s64 	%rd19124, %rd19123, %rd19122;
	add.s64 	%rd31478, %rd19124, %rd19111;
	shr.u64 	%rd19125, %rd19120, 32;
	shr.u64 	%rd19126, %rd31478, 32;
	cvt.u32.u64 	%r9534, %rd19126;
	cvt.u32.u64 	%r9535, %rd19125;
	add.s32 	%r9536, %r9534, %r9535;
	add.s32 	%r4342, %r9536, %r9533;
	setp.eq.s32 	%p2862, %r4342, 0;
	mov.pred 	%p4460, 0;
	@%p2862 bra 	$L__BB3_2356;
	cvt.u64.u32 	%rd19127, %r4342;
	mul.wide.u32 	%rd19128, %r4342, 977;
	shr.u64 	%rd19129, %rd19128, 32;
	and.b64  	%rd19130, %rd31471, 4294967295;
	and.b64  	%rd19131, %rd19128, 4294967295;
	add.s64 	%rd31471, %rd19131, %rd19130;
	shr.u64 	%rd19132, %rd31471, 32;
	and.b64  	%rd19133, %rd31472, 4294967295;
	add.s64 	%rd19134, %rd19129, %rd19133;
	add.s64 	%rd19135, %rd19134, %rd19127;
	add.s64 	%rd31472, %rd19135, %rd19132;
	setp.lt.u64 	%p2864, %rd31472, 4294967296;
	@%p2864 bra 	$L__BB3_2356;
	shr.u64 	%rd19136, %rd31472, 32;
	and.b64  	%rd19137, %rd31473, 4294967295;
	add.s64 	%rd31473, %rd19136, %rd19137;
	setp.lt.u64 	%p2866, %rd31473, 4294967296;
	@%p2866 bra 	$L__BB3_2356;
	shr.u64 	%rd19138, %rd31473, 32;
	and.b64  	%rd19139, %rd31474, 4294967295;
	add.s64 	%rd31474, %rd19138, %rd19139;
	setp.lt.u64 	%p2868, %rd31474, 4294967296;
	@%p2868 bra 	$L__BB3_2356;
	shr.u64 	%rd19141, %rd31474, 32;
	and.b64  	%rd19142, %rd31475, 4294967295;
	add.s64 	%rd31475, %rd19141, %rd19142;
	setp.lt.u64 	%p2870, %rd31475, 4294967296;
	mov.b64 	%rd31474, 4294967296;
	@%p2870 bra 	$L__BB3_2356;
	shr.u64 	%rd19144, %rd31475, 32;
	and.b64  	%rd19145, %rd31476, 4294967295;
	add.s64 	%rd31476, %rd19144, %rd19145;
	setp.lt.u64 	%p2872, %rd31476, 4294967296;
	mov.b64 	%rd31474, 4294967296;
	mov.u64 	%rd31475, %rd31474;
	@%p2872 bra 	$L__BB3_2356;
	shr.u64 	%rd19147, %rd31476, 32;
	and.b64  	%rd19148, %rd31477, 4294967295;
	add.s64 	%rd31477, %rd19147, %rd19148;
	setp.lt.u64 	%p2874, %rd31477, 4294967296;
	mov.b64 	%rd31474, 4294967296;
	mov.u64 	%rd31476, %rd31474;
	@%p2874 bra 	$L__BB3_2356;
	shr.u64 	%rd19150, %rd31477, 32;
	and.b64  	%rd19151, %rd31478, 4294967295;
	add.s64 	%rd19152, %rd19150, %rd19151;
	setp.gt.u64 	%p4460, %rd19152, 4294967295;
	min.u64 	%rd31478, %rd19152, 4294967296;
	mov.b64 	%rd31474, 4294967296;
	mov.u64 	%rd31475, %rd31474;
	mov.u64 	%rd31477, %rd31474;
$L__BB3_2356:
	cvt.u32.u64 	%r13883, %rd31478;
	cvt.u32.u64 	%r13882, %rd31477;
	cvt.u32.u64 	%r13881, %rd31476;
	cvt.u32.u64 	%r13880, %rd31475;
	cvt.u32.u64 	%r13879, %rd31474;
	cvt.u32.u64 	%r13878, %rd31473;
	cvt.u32.u64 	%r13877, %rd31472;
	cvt.u32.u64 	%r13876, %rd31471;
	setp.lt.u32 	%p2875, %r8847, %r13883;
	or.pred  	%p2876, %p4460, %p2875;
	@%p2876 bra 	$L__BB3_2370;
	setp.gt.u32 	%p2877, %r8847, %r13883;
	@%p2877 bra 	$L__BB3_2371;
	setp.lt.u32 	%p2878, %r3133, %r13882;
	@%p2878 bra 	$L__BB3_2370;
	setp.gt.u32 	%p2879, %r3133, %r13882;
	@%p2879 bra 	$L__BB3_2371;
	setp.lt.u32 	%p2880, %r3134, %r13881;
	@%p2880 bra 	$L__BB3_2370;
	setp.gt.u32 	%p2881, %r3134, %r13881;
	@%p2881 bra 	$L__BB3_2371;
	setp.lt.u32 	%p2882, %r3135, %r13880;
	@%p2882 bra 	$L__BB3_2370;
	setp.gt.u32 	%p2883, %r3135, %r13880;
	@%p2883 bra 	$L__BB3_2371;
	setp.lt.u32 	%p2884, %r3136, %r13879;
	@%p2884 bra 	$L__BB3_2370;
	setp.gt.u32 	%p2885, %r3136, %r13879;
	@%p2885 bra 	$L__BB3_2371;
	setp.lt.u32 	%p2886, %r3137, %r13878;
	@%p2886 bra 	$L__BB3_2370;
	setp.gt.u32 	%p2887, %r3137, %r13878;
	@%p2887 bra 	$L__BB3_2371;
	setp.lt.u32 	%p2888, %r60, %r13877;
	@%p2888 bra 	$L__BB3_2370;
	setp.gt.u32 	%p2889, %r60, %r13877;
	setp.gt.u32 	%p2890, %r2179, %r13876;
	or.pred  	%p2891, %p2889, %p2890;
	@%p2891 bra 	$L__BB3_2371;
$L__BB3_2370:
	// begin inline asm
	sub.cc.u32 %r13876, %r13876, %r2179;
	subc.cc.u32 %r13877, %r13877, %r60;
	subc.cc.u32 %r13878, %r13878, %r3137;
	subc.cc.u32 %r13879, %r13879, %r3136;
	subc.cc.u32 %r13880, %r13880, %r3135;
	subc.cc.u32 %r13881, %r13881, %r3134;
	subc.cc.u32 %r13882, %r13882, %r3133;
	subc.u32 %r13883, %r13883, %r8847;
	
	// end inline asm
$L__BB3_2371:
	setp.gt.u32 	%p2892, %r13883, %r8847;
	@%p2892 bra 	$L__BB3_2385;
	setp.lt.u32 	%p2893, %r13883, %r8847;
	@%p2893 bra 	$L__BB3_2462;
	setp.gt.u32 	%p2894, %r13882, %r3133;
	@%p2894 bra 	$L__BB3_2385;
	setp.lt.u32 	%p2895, %r13882, %r3133;
	@%p2895 bra 	$L__BB3_2462;
	setp.gt.u32 	%p2896, %r13881, %r3134;
	@%p2896 bra 	$L__BB3_2385;
	setp.lt.u32 	%p2897, %r13881, %r3134;
	@%p2897 bra 	$L__BB3_2462;
	setp.gt.u32 	%p2898, %r13880, %r3135;
	@%p2898 bra 	$L__BB3_2385;
	setp.lt.u32 	%p2899, %r13880, %r3135;
	@%p2899 bra 	$L__BB3_2462;
	setp.gt.u32 	%p2900, %r13879, %r3136;
	@%p2900 bra 	$L__BB3_2385;
	setp.lt.u32 	%p2901, %r13879, %r3136;
	@%p2901 bra 	$L__BB3_2462;
	setp.gt.u32 	%p2902, %r13878, %r3137;
	@%p2902 bra 	$L__BB3_2385;
	setp.lt.u32 	%p2903, %r13878, %r3137;
	@%p2903 bra 	$L__BB3_2462;
	setp.gt.u32 	%p2904, %r13877, %r60;
	@%p2904 bra 	$L__BB3_2385;
	setp.lt.u32 	%p2905, %r13877, %r60;
	setp.lt.u32 	%p2906, %r13876, %r2179;
	or.pred  	%p2907, %p2905, %p2906;
	@%p2907 bra 	$L__BB3_2462;
$L__BB3_2385:
	// begin inline asm
	sub.cc.u32 %r13876, %r13876, %r2179;
	subc.cc.u32 %r13877, %r13877, %r60;
	subc.cc.u32 %r13878, %r13878, %r3137;
	subc.cc.u32 %r13879, %r13879, %r3136;
	subc.cc.u32 %r13880, %r13880, %r3135;
	subc.cc.u32 %r13881, %r13881, %r3134;
	subc.cc.u32 %r13882, %r13882, %r3133;
	subc.u32 %r13883, %r13883, %r8847;
	
	// end inline asm
	bra.uni 	$L__BB3_2462;
$L__BB3_2386:
	mul.wide.u32 	%rd19154, %r13812, %r13820;
	shr.u64 	%rd19155, %rd19154, 32;
	mul.wide.u32 	%rd19156, %r13813, %r13820;
	add.s64 	%rd19157, %rd19155, %rd19156;
	shr.u64 	%rd19158, %rd19157, 32;
	mul.wide.u32 	%rd19159, %r13814, %r13820;
	add.s64 	%rd19160, %rd19158, %rd19159;
	shr.u64 	%rd19161, %rd19160, 32;
	mul.wide.u32 	%rd19162, %r13815, %r13820;
	add.s64 	%rd19163, %rd19161, %rd19162;
	shr.u64 	%rd19164, %rd19163, 32;
	mul.wide.u32 	%rd19165, %r13816, %r13820;
	add.s64 	%rd19166, %rd19164, %rd19165;
	shr.u64 	%rd19167, %rd19166, 32;
	mul.wide.u32 	%rd19168, %r13817, %r13820;
	add.s64 	%rd19169, %rd19167, %rd19168;
	shr.u64 	%rd19170, %rd19169, 32;
	mul.wide.u32 	%rd19171, %r13818, %r13820;
	add.s64 	%rd19172, %rd19170, %rd19171;
	shr.u64 	%rd19173, %rd19172, 32;
	mul.wide.u32 	%rd19174, %r13819, %r13820;
	add.s64 	%rd19175, %rd19173, %rd19174;
	shr.u64 	%rd19176, %rd19175, 32;
	and.b64  	%rd19177, %rd19157, 4294967295;
	mul.wide.u32 	%rd19178, %r13812, %r13821;
	add.s64 	%rd19179, %rd19178, %rd19177;
	shr.u64 	%rd19180, %rd19179, 32;
	and.b64  	%rd19181, %rd19160, 4294967295;
	mul.wide.u32 	%rd19182, %r13813, %r13821;
	add.s64 	%rd19183, %rd19180, %rd19181;
	add.s64 	%rd19184, %rd19183, %rd19182;
	shr.u64 	%rd19185, %rd19184, 32;
	and.b64  	%rd19186, %rd19163, 4294967295;
	mul.wide.u32 	%rd19187, %r13814, %r13821;
	add.s64 	%rd19188, %rd19185, %rd19186;
	add.s64 	%rd19189, %rd19188, %rd19187;
	shr.u64 	%rd19190, %rd19189, 32;
	and.b64  	%rd19191, %rd19166, 4294967295;
	mul.wide.u32 	%rd19192, %r13815, %r13821;
	add.s64 	%rd19193, %rd19190, %rd19191;
	add.s64 	%rd19194, %rd19193, %rd19192;
	shr.u64 	%rd19195, %rd19194, 32;
	and.b64  	%rd19196, %rd19169, 4294967295;
	mul.wide.u32 	%rd19197, %r13816, %r13821;
	add.s64 	%rd19198, %rd19195, %rd19196;
	add.s64 	%rd19199, %rd19198, %rd19197;
	shr.u64 	%rd19200, %rd19199, 32;
	and.b64  	%rd19201, %rd19172, 4294967295;
	mul.wide.u32 	%rd19202, %r13817, %r13821;
	add.s64 	%rd19203, %rd19200, %rd19201;
	add.s64 	%rd19204, %rd19203, %rd19202;
	shr.u64 	%rd19205, %rd19204, 32;
	and.b64  	%rd19206, %rd19175, 4294967295;
	mul.wide.u32 	%rd19207, %r13818, %r13821;
	add.s64 	%rd19208, %rd19205, %rd19206;
	add.s64 	%rd19209, %rd19208, %rd19207;
	shr.u64 	%rd19210, %rd19209, 32;
	mul.wide.u32 	%rd19211, %r13819, %r13821;
	add.s64 	%rd19212, %rd19210, %rd19176;
	add.s64 	%rd19213, %rd19212, %rd19211;
	shr.u64 	%rd19214, %rd19213, 32;
	and.b64  	%rd19215, %rd19184, 4294967295;
	mul.wide.u32 	%rd19216, %r13812, %r13822;
	add.s64 	%rd19217, %rd19216, %rd19215;
	shr.u64 	%rd19218, %rd19217, 32;
	and.b64  	%rd19219, %rd19189, 4294967295;
	mul.wide.u32 	%rd19220, %r13813, %r13822;
	add.s64 	%rd19221, %rd19218, %rd19219;
	add.s64 	%rd19222, %rd19221, %rd19220;
	shr.u64 	%rd19223, %rd19222, 32;
	and.b64  	%rd19224, %rd19194, 4294967295;
	mul.wide.u32 	%rd19225, %r13814, %r13822;
	add.s64 	%rd19226, %rd19223, %rd19224;
	add.s64 	%rd19227, %rd19226, %rd19225;
	shr.u64 	%rd19228, %rd19227, 32;
	and.b64  	%rd19229, %rd19199, 4294967295;
	mul.wide.u32 	%rd19230, %r13815, %r13822;
	add.s64 	%rd19231, %rd19228, %rd19229;
	add.s64 	%rd19232, %rd19231, %rd19230;
	shr.u64 	%rd19233, %rd19232, 32;
	and.b64  	%rd19234, %rd19204, 4294967295;
	mul.wide.u32 	%rd19235, %r13816, %r13822;
	add.s64 	%rd19236, %rd19233, %rd19234;
	add.s64 	%rd19237, %rd19236, %rd19235;
	shr.u64 	%rd19238, %rd19237, 32;
	and.b64  	%rd19239, %rd19209, 4294967295;
	mul.wide.u32 	%rd19240, %r13817, %r13822;
	add.s64 	%rd19241, %rd19238, %rd19239;
	add.s64 	%rd19242, %rd19241, %rd19240;
	shr.u64 	%rd19243, %rd19242, 32;
	and.b64  	%rd19244, %rd19213, 4294967295;
	mul.wide.u32 	%rd19245, %r13818, %r13822;
	add.s64 	%rd19246, %rd19243, %rd19244;
	add.s64 	%rd19247, %rd19246, %rd19245;
	shr.u64 	%rd19248, %rd19247, 32;
	mul.wide.u32 	%rd19249, %r13819, %r13822;
	add.s64 	%rd19250, %rd19248, %rd19214;
	add.s64 	%rd19251, %rd19250, %rd19249;
	shr.u64 	%rd19252, %rd19251, 32;
	and.b64  	%rd19253, %rd19222, 4294967295;
	mul.wide.u32 	%rd19254, %r13812, %r13823;
	add.s64 	%rd19255, %rd19254, %rd19253;
	shr.u64 	%rd19256, %rd19255, 32;
	and.b64  	%rd19257, %rd19227, 4294967295;
	mul.wide.u32 	%rd19258, %r13813, %r13823;
	add.s64 	%rd19259, %rd19256, %rd19257;
	add.s64 	%rd19260, %rd19259, %rd19258;
	shr.u64 	%rd19261, %rd19260, 32;
	and.b64  	%rd19262, %rd19232, 4294967295;
	mul.wide.u32 	%rd19263, %r13814, %r13823;
	add.s64 	%rd19264, %rd19261, %rd19262;
	add.s64 	%rd19265, %rd19264, %rd19263;
	shr.u64 	%rd19266, %rd19265, 32;
	and.b64  	%rd19267, %rd19237, 4294967295;
	mul.wide.u32 	%rd19268, %r13815, %r13823;
	add.s64 	%rd19269, %rd19266, %rd19267;
	add.s64 	%rd19270, %rd19269, %rd19268;
	shr.u64 	%rd19271, %rd19270, 32;
	and.b64  	%rd19272, %rd19242, 4294967295;
	mul.wide.u32 	%rd19273, %r13816, %r13823;
	add.s64 	%rd19274, %rd19271, %rd19272;
	add.s64 	%rd19275, %rd19274, %rd19273;
	shr.u64 	%rd19276, %rd19275, 32;
	and.b64  	%rd19277, %rd19247, 4294967295;
	mul.wide.u32 	%rd19278, %r13817, %r13823;
	add.s64 	%rd19279, %rd19276, %rd19277;
	add.s64 	%rd19280, %rd19279, %rd19278;
	shr.u64 	%rd19281, %rd19280, 32;
	and.b64  	%rd19282, %rd19251, 4294967295;
	mul.wide.u32 	%rd19283, %r13818, %r13823;
	add.s64 	%rd19284, %rd19281, %rd19282;
	add.s64 	%rd19285, %rd19284, %rd19283;
	shr.u64 	%rd19286, %rd19285, 32;
	mul.wide.u32 	%rd19287, %r13819, %r13823;
	add.s64 	%rd19288, %rd19286, %rd19252;
	add.s64 	%rd19289, %rd19288, %rd19287;
	shr.u64 	%rd19290, %rd19289, 32;
	and.b64  	%rd19291, %rd19260, 4294967295;
	mul.wide.u32 	%rd19292, %r13812, %r13824;
	add.s64 	%rd19293, %rd19292, %rd19291;
	shr.u64 	%rd19294, %rd19293, 32;
	and.b64  	%rd19295, %rd19265, 4294967295;
	mul.wide.u32 	%rd19296, %r13813, %r13824;
	add.s64 	%rd19297, %rd19294, %rd19295;
	add.s64 	%rd19298, %rd19297, %rd19296;
	shr.u64 	%rd19299, %rd19298, 32;
	and.b64  	%rd19300, %rd19270, 4294967295;
	mul.wide.u32 	%rd19301, %r13814, %r13824;
	add.s64 	%rd19302, %rd19299, %rd19300;
	add.s64 	%rd19303, %rd19302, %rd19301;
	shr.u64 	%rd19304, %rd19303, 32;
	and.b64  	%rd19305, %rd19275, 4294967295;
	mul.wide.u32 	%rd19306, %r13815, %r13824;
	add.s64 	%rd19307, %rd19304, %rd19305;
	add.s64 	%rd19308, %rd19307, %rd19306;
	shr.u64 	%rd19309, %rd19308, 32;
	and.b64  	%rd19310, %rd19280, 4294967295;
	mul.wide.u32 	%rd19311, %r13816, %r13824;
	add.s64 	%rd19312, %rd19309, %rd19310;
	add.s64 	%rd19313, %rd19312, %rd19311;
	shr.u64 	%rd19314, %rd19313, 32;
	and.b64  	%rd19315, %rd19285, 4294967295;
	mul.wide.u32 	%rd19316, %r13817, %r13824;
	add.s64 	%rd19317, %rd19314, %rd19315;
	add.s64 	%rd19318, %rd19317, %rd19316;
	shr.u64 	%rd19319, %rd19318, 32;
	and.b64  	%rd19320, %rd19289, 4294967295;
	mul.wide.u32 	%rd19321, %r13818, %r13824;
	add.s64 	%rd19322, %rd19319, %rd19320;
	add.s64 	%rd19323, %rd19322, %rd19321;
	shr.u64 	%rd19324, %rd19323, 32;
	mul.wide.u32 	%rd19325, %r13819, %r13824;
	add.s64 	%rd19326, %rd19324, %rd19290;
	add.s64 	%rd19327, %rd19326, %rd19325;
	shr.u64 	%rd19328, %rd19327, 32;
	and.b64  	%rd19329, %rd19298, 4294967295;
	mul.wide.u32 	%rd19330, %r13812, %r13825;
	add.s64 	%rd19331, %rd19330, %rd19329;
	shr.u64 	%rd19332, %rd19331, 32;
	and.b64  	%rd19333, %rd19303, 4294967295;
	mul.wide.u32 	%rd19334, %r13813, %r13825;
	add.s64 	%rd19335, %rd19332, %rd19333;
	add.s64 	%rd19336, %rd19335, %rd19334;
	shr.u64 	%rd19337, %rd19336, 32;
	and.b64  	%rd19338, %rd19308, 4294967295;
	mul.wide.u32 	%rd19339, %r13814, %r13825;
	add.s64 	%rd19340, %rd19337, %rd19338;
	add.s64 	%rd19341, %rd19340, %rd19339;
	shr.u64 	%rd19342, %rd19341, 32;
	and.b64  	%rd19343, %rd19313, 4294967295;
	mul.wide.u32 	%rd19344, %r13815, %r13825;
	add.s64 	%rd19345, %rd19342, %rd19343;
	add.s64 	%rd19346, %rd19345, %rd19344;
	shr.u64 	%rd19347, %rd19346, 32;
	and.b64  	%rd19348, %rd19318, 4294967295;
	mul.wide.u32 	%rd19349, %r13816, %r13825;
	add.s64 	%rd19350, %rd19347, %rd19348;
	add.s64 	%rd19351, %rd19350, %rd19349;
	shr.u64 	%rd19352, %rd19351, 32;
	and.b64  	%rd19353, %rd19323, 4294967295;
	mul.wide.u32 	%rd19354, %r13817, %r13825;
	add.s64 	%rd19355, %rd19352, %rd19353;
	add.s64 	%rd19356, %rd19355, %rd19354;
	shr.u64 	%rd19357, %rd19356, 32;
	and.b64  	%rd19358, %rd19327, 4294967295;
	mul.wide.u32 	%rd19359, %r13818, %r13825;
	add.s64 	%rd19360, %rd19357, %rd19358;
	add.s64 	%rd19361, %rd19360, %rd19359;
	shr.u64 	%rd19362, %rd19361, 32;
	mul.wide.u32 	%rd19363, %r13819, %r13825;
	add.s64 	%rd19364, %rd19362, %rd19328;
	add.s64 	%rd19365, %rd19364, %rd19363;
	shr.u64 	%rd19366, %rd19365, 32;
	and.b64  	%rd19367, %rd19336, 4294967295;
	mul.wide.u32 	%rd19368, %r13812, %r13826;
	add.s64 	%rd19369, %rd19368, %rd19367;
	shr.u64 	%rd19370, %rd19369, 32;
	and.b64  	%rd19371, %rd19341, 4294967295;
	mul.wide.u32 	%rd19372, %r13813, %r13826;
	add.s64 	%rd19373, %rd19370, %rd19371;
	add.s64 	%rd19374, %rd19373, %rd19372;
	shr.u64 	%rd19375, %rd19374, 32;
	and.b64  	%rd19376, %rd19346, 4294967295;
	mul.wide.u32 	%rd19377, %r13814, %r13826;
	add.s64 	%rd19378, %rd19375, %rd19376;
	add.s64 	%rd19379, %rd19378, %rd19377;
	shr.u64 	%rd19380, %rd19379, 32;
	and.b64  	%rd19381, %rd19351, 4294967295;
	mul.wide.u32 	%rd19382, %r13815, %r13826;
	add.s64 	%rd19383, %rd19380, %rd19381;
	add.s64 	%rd19384, %rd19383, %rd19382;
	shr.u64 	%rd19385, %rd19384, 32;
	and.b64  	%rd19386, %rd19356, 4294967295;
	mul.wide.u32 	%rd19387, %r13816, %r13826;
	add.s64 	%rd19388, %rd19385, %rd19386;
	add.s64 	%rd19389, %rd19388, %rd19387;
	shr.u64 	%rd19390, %rd19389, 32;
	and.b64  	%rd19391, %rd19361, 4294967295;
	mul.wide.u32 	%rd19392, %r13817, %r13826;
	add.s64 	%rd19393, %rd19390, %rd19391;
	add.s64 	%rd19394, %rd19393, %rd19392;
	shr.u64 	%rd19395, %rd19394, 32;
	and.b64  	%rd19396, %rd19365, 4294967295;
	mul.wide.u32 	%rd19397, %r13818, %r13826;
	add.s64 	%rd19398, %rd19395, %rd19396;
	add.s64 	%rd19399, %rd19398, %rd19397;
	shr.u64 	%rd19400, %rd19399, 32;
	mul.wide.u32 	%rd19401, %r13819, %r13826;
	add.s64 	%rd19402, %rd19400, %rd19366;
	add.s64 	%rd19403, %rd19402, %rd19401;
	shr.u64 	%rd19404, %rd19403, 32;
	and.b64  	%rd19405, %rd19374, 4294967295;
	mul.wide.u32 	%rd19406, %r13812, %r13827;
	add.s64 	%rd19407, %rd19406, %rd19405;
	shr.u64 	%rd19408, %rd19407, 32;
	and.b64  	%rd19409, %rd19379, 4294967295;
	mul.wide.u32 	%rd19410, %r13813, %r13827;
	add.s64 	%rd19411, %rd19408, %rd19409;
	add.s64 	%rd19412, %rd19411, %rd19410;
	shr.u64 	%rd19413, %rd19412, 32;
	and.b64  	%rd19414, %rd19384, 4294967295;
	mul.wide.u32 	%rd19415, %r13814, %r13827;
	add.s64 	%rd19416, %rd19413, %rd19414;
	add.s64 	%rd19417, %rd19416, %rd19415;
	shr.u64 	%rd19418, %rd19417, 32;
	and.b64  	%rd19419, %rd19389, 4294967295;
	mul.wide.u32 	%rd19420, %r13815, %r13827;
	add.s64 	%rd19421, %rd19418, %rd19419;
	add.s64 	%rd19422, %rd19421, %rd19420;
	shr.u64 	%rd19423, %rd19422, 32;
	and.b64  	%rd19424, %rd19394, 4294967295;
	mul.wide.u32 	%rd19425, %r13816, %r13827;
	add.s64 	%rd19426, %rd19423, %rd19424;
	add.s64 	%rd19427, %rd19426, %rd19425;
	shr.u64 	%rd19428, %rd19427, 32;
	and.b64  	%rd19429, %rd19399, 4294967295;
	mul.wide.u32 	%rd19430, %r13817, %r13827;
	add.s64 	%rd19431, %rd19428, %rd19429;
	add.s64 	%rd19432, %rd19431, %rd19430;
	shr.u64 	%rd19433, %rd19432, 32;
	and.b64  	%rd19434, %rd19403, 4294967295;
	mul.wide.u32 	%rd19435, %r13818, %r13827;
	add.s64 	%rd19436, %rd19433, %rd19434;
	add.s64 	%rd19437, %rd19436, %rd19435;
	shr.u64 	%rd19438, %rd19437, 32;
	mul.wide.u32 	%rd19439, %r13819, %r13827;
	add.s64 	%rd19440, %rd19438, %rd19404;
	add.s64 	%rd19441, %rd19440, %rd19439;
	shr.u64 	%rd19442, %rd19441, 32;
	{ .reg .b32 tmp; mov.b64 {tmp, %r9585}, %rd19441; }
	and.b64  	%rd19443, %rd19412, 4294967295;
	mul.lo.s64 	%rd19444, %rd19443, 977;
	and.b64  	%rd19445, %rd19154, 4294967295;
	and.b64  	%rd19446, %rd19444, 4294967295;
	add.s64 	%rd31479, %rd19446, %rd19445;
	shr.u64 	%rd19447, %rd19444, 32;
	shr.u64 	%rd19448, %rd31479, 32;
	add.s64 	%rd19449, %rd19448, %rd19447;
	and.b64  	%rd19450, %rd19417, 4294967295;
	mul.lo.s64 	%rd19451, %rd19450, 977;
	and.b64  	%rd19452, %rd19179, 4294967295;
	and.b64  	%rd19453, %rd19451, 4294967295;
	add.s64 	%rd19454, %rd19449, %rd19452;
	add.s64 	%rd19455, %rd19454, %rd19453;
	add.s64 	%rd31480, %rd19455, %rd19443;
	shr.u64 	%rd19456, %rd19451, 32;
	shr.u64 	%rd19457, %rd31480, 32;
	add.s64 	%rd19458, %rd19457, %rd19456;
	and.b64  	%rd19459, %rd19422, 4294967295;
	mul.lo.s64 	%rd19460, %rd19459, 977;
	and.b64  	%rd19461, %rd19217, 4294967295;
	and.b64  	%rd19462, %rd19460, 4294967295;
	add.s64 	%rd19463, %rd19458, %rd19461;
	add.s64 	%rd19464, %rd19463, %rd19462;
	add.s64 	%rd31481, %rd19464, %rd19450;
	shr.u64 	%rd19465, %rd19460, 32;
	shr.u64 	%rd19466, %rd31481, 32;
	add.s64 	%rd19467, %rd19466, %rd19465;
	and.b64  	%rd19468, %rd19427, 4294967295;
	mul.lo.s64 	%rd19469, %rd19468, 977;
	and.b64  	%rd19470, %rd19255, 4294967295;
	and.b64  	%rd19471, %rd19469, 4294967295;
	add.s64 	%rd19472, %rd19467, %rd19470;
	add.s64 	%rd19473, %rd19472, %rd19471;
	add.s64 	%rd31482, %rd19473, %rd19459;
	shr.u64 	%rd19474, %rd19469, 32;
	shr.u64 	%rd19475, %rd31482, 32;
	add.s64 	%rd19476, %rd19475, %rd19474;
	and.b64  	%rd19477, %rd19432, 4294967295;
	mul.lo.s64 	%rd19478, %rd19477, 977;
	and.b64  	%rd19479, %rd19293, 4294967295;
	and.b64  	%rd19480, %rd19478, 4294967295;
	add.s64 	%rd19481, %rd19476, %rd19479;
	add.s64 	%rd19482, %rd19481, %rd19480;
	add.s64 	%rd31483, %rd19482, %rd19468;
	shr.u64 	%rd19483, %rd19478, 32;
	shr.u64 	%rd19484, %rd31483, 32;
	add.s64 	%rd19485, %rd19484, %rd19483;
	and.b64  	%rd19486, %rd19437, 4294967295;
	mul.lo.s64 	%rd19487, %rd19486, 977;
	and.b64  	%rd19488, %rd19331, 4294967295;
	and.b64  	%rd19489, %rd19487, 4294967295;
	add.s64 	%rd19490, %rd19485, %rd19488;
	add.s64 	%rd19491, %rd19490, %rd19489;
	add.s64 	%rd31484, %rd19491, %rd19477;
	shr.u64 	%rd19492, %rd19487, 32;
	shr.u64 	%rd19493, %rd31484, 32;
	add.s64 	%rd19494, %rd19493, %rd19492;
	and.b64  	%rd19495, %rd19441, 4294967295;
	mul.lo.s64 	%rd19496, %rd19495, 977;
	and.b64  	%rd19497, %rd19369, 4294967295;
	and.b64  	%rd19498, %rd19496, 4294967295;
	add.s64 	%rd19499, %rd19494, %rd19497;
	add.s64 	%rd19500, %rd19499, %rd19498;
	add.s64 	%rd31485, %rd19500, %rd19486;
	shr.u64 	%rd19501, %rd19496, 32;
	shr.u64 	%rd19502, %rd31485, 32;
	add.s64 	%rd19503, %rd19502, %rd19501;
	mul.lo.s64 	%rd19504, %rd19442, 977;
	and.b64  	%rd19505, %rd19407, 4294967295;
	and.b64  	%rd19506, %rd19504, 4294967295;
	add.s64 	%rd19507, %rd19503, %rd19505;
	add.s64 	%rd19508, %rd19507, %rd19506;
	add.s64 	%rd31486, %rd19508, %rd19495;
	shr.u64 	%rd19509, %rd19504, 32;
	shr.u64 	%rd19510, %rd31486, 32;
	cvt.u32.u64 	%r9586, %rd19510;
	cvt.u32.u64 	%r9587, %rd19509;
	add.s32 	%r9588, %r9586, %r9587;
	add.s32 	%r4375, %r9588, %r9585;
	setp.eq.s32 	%p2909, %r4375, 0;
	mov.pred 	%p4461, 0;
	@%p2909 bra 	$L__BB3_2394;
	cvt.u64.u32 	%rd19511, %r4375;
	mul.wide.u32 	%rd19512, %r4375, 977;
	shr.u64 	%rd19513, %rd19512, 32;
	and.b64  	%rd19514, %rd31479, 4294967295;
	and.b64  	%rd19515, %rd19512, 4294967295;
	add.s64 	%rd31479, %rd19515, %rd19514;
	shr.u64 	%rd19516, %rd31479, 32;
	and.b64  	%rd19517, %rd31480, 4294967295;
	add.s64 	%rd19518, %rd19513, %rd19517;
	add.s64 	%rd19519, %rd19518, %rd19511;
	add.s64 	%rd31480, %rd19519, %rd19516;
	setp.lt.u64 	%p2911, %rd31480, 4294967296;
	@%p2911 bra 	$L__BB3_2394;
	shr.u64 	%rd19520, %rd31480, 32;
	and.b64  	%rd19521, %rd31481, 4294967295;
	add.s64 	%rd31481, %rd19520, %rd19521;
	setp.lt.u64 	%p2913, %rd31481, 4294967296;
	@%p2913 bra 	$L__BB3_2394;
	shr.u64 	%rd19522, %rd31481, 32;
	and.b64  	%rd19523, %rd31482, 4294967295;
	add.s64 	%rd31482, %rd19522, %rd19523;
	setp.lt.u64 	%p2915, %rd31482, 4294967296;
	@%p2915 bra 	$L__BB3_2394;
	shr.u64 	%rd19525, %rd31482, 32;
	and.b64  	%rd19526, %rd31483, 4294967295;
	add.s64 	%rd31483, %rd19525, %rd19526;
	setp.lt.u64 	%p2917, %rd31483, 4294967296;
	mov.b64 	%rd31482, 4294967296;
	@%p2917 bra 	$L__BB3_2394;
	shr.u64 	%rd19528, %rd31483, 32;
	and.b64  	%rd19529, %rd31484, 4294967295;
	add.s64 	%rd31484, %rd19528, %rd19529;
	setp.lt.u64 	%p2919, %rd31484, 4294967296;
	mov.b64 	%rd31482, 4294967296;
	mov.u64 	%rd31483, %rd31482;
	@%p2919 bra 	$L__BB3_2394;
	shr.u64 	%rd19531, %rd31484, 32;
	and.b64  	%rd19532, %rd31485, 4294967295;
	add.s64 	%rd31485, %rd19531, %rd19532;
	setp.lt.u64 	%p2921, %rd31485, 4294967296;
	mov.b64 	%rd31482, 4294967296;
	mov.u64 	%rd31484, %rd31482;
	@%p2921 bra 	$L__BB3_2394;
	shr.u64 	%rd19534, %rd31485, 32;
	and.b64  	%rd19535, %rd31486, 4294967295;
	add.s64 	%rd19536, %rd19534, %rd19535;
	setp.gt.u64 	%p4461, %rd19536, 4294967295;
	min.u64 	%rd31486, %rd19536, 4294967296;
	mov.b64 	%rd31482, 4294967296;
	mov.u64 	%rd31483, %rd31482;
	mov.u64 	%rd31485, %rd31482;
$L__BB3_2394:
	cvt.u32.u64 	%r13883, %rd31486;
	cvt.u32.u64 	%r13882, %rd31485;
	cvt.u32.u64 	%r13881, %rd31484;
	cvt.u32.u64 	%r13880, %rd31483;
	cvt.u32.u64 	%r13879, %rd31482;
	cvt.u32.u64 	%r13878, %rd31481;
	cvt.u32.u64 	%r13877, %rd31480;
	cvt.u32.u64 	%r13876, %rd31479;
	setp.lt.u32 	%p2922, %r8847, %r13883;
	or.pred  	%p2923, %p4461, %p2922;
	@%p2923 bra 	$L__BB3_2408;
	setp.gt.u32 	%p2924, %r8847, %r13883;
	@%p2924 bra 	$L__BB3_2409;
	setp.lt.u32 	%p2925, %r3133, %r13882;
	@%p2925 bra 	$L__BB3_2408;
	setp.gt.u32 	%p2926, %r3133, %r13882;
	@%p2926 bra 	$L__BB3_2409;
	setp.lt.u32 	%p2927, %r3134, %r13881;
	@%p2927 bra 	$L__BB3_2408;
	setp.gt.u32 	%p2928, %r3134, %r13881;
	@%p2928 bra 	$L__BB3_2409;
	setp.lt.u32 	%p2929, %r3135, %r13880;
	@%p2929 bra 	$L__BB3_2408;
	setp.gt.u32 	%p2930, %r3135, %r13880;
	@%p2930 bra 	$L__BB3_2409;
	setp.lt.u32 	%p2931, %r3136, %r13879;
	@%p2931 bra 	$L__BB3_2408;
	setp.gt.u32 	%p2932, %r3136, %r13879;
	@%p2932 bra 	$L__BB3_2409;
	setp.lt.u32 	%p2933, %r3137, %r13878;
	@%p2933 bra 	$L__BB3_2408;
	setp.gt.u32 	%p2934, %r3137, %r13878;
	@%p2934 bra 	$L__BB3_2409;
	setp.lt.u32 	%p2935, %r60, %r13877;
	@%p2935 bra 	$L__BB3_2408;
	setp.gt.u32 	%p2936, %r60, %r13877;
	setp.gt.u32 	%p2937, %r2179, %r13876;
	or.pred  	%p2938, %p2936, %p2937;
	@%p2938 bra 	$L__BB3_2409;
$L__BB3_2408:
	// begin inline asm
	sub.cc.u32 %r13876, %r13876, %r2179;
	subc.cc.u32 %r13877, %r13877, %r60;
	subc.cc.u32 %r13878, %r13878, %r3137;
	subc.cc.u32 %r13879, %r13879, %r3136;
	subc.cc.u32 %r13880, %r13880, %r3135;
	subc.cc.u32 %r13881, %r13881, %r3134;
	subc.cc.u32 %r13882, %r13882, %r3133;
	subc.u32 %r13883, %r13883, %r8847;
	
	// end inline asm
$L__BB3_2409:
	setp.gt.u32 	%p2939, %r13883, %r8847;
	@%p2939 bra 	$L__BB3_2423;
	setp.lt.u32 	%p2940, %r13883, %r8847;
	@%p2940 bra 	$L__BB3_2424;
	setp.gt.u32 	%p2941, %r13882, %r3133;
	@%p2941 bra 	$L__BB3_2423;
	setp.lt.u32 	%p2942, %r13882, %r3133;
	@%p2942 bra 	$L__BB3_2424;
	setp.gt.u32 	%p2943, %r13881, %r3134;
	@%p2943 bra 	$L__BB3_2423;
	setp.lt.u32 	%p2944, %r13881, %r3134;
	@%p2944 bra 	$L__BB3_2424;
	setp.gt.u32 	%p2945, %r13880, %r3135;
	@%p2945 bra 	$L__BB3_2423;
	setp.lt.u32 	%p2946, %r13880, %r3135;
	@%p2946 bra 	$L__BB3_2424;
	setp.gt.u32 	%p2947, %r13879, %r3136;
	@%p2947 bra 	$L__BB3_2423;
	setp.lt.u32 	%p2948, %r13879, %r3136;
	@%p2948 bra 	$L__BB3_2424;
	setp.gt.u32 	%p2949, %r13878, %r3137;
	@%p2949 bra 	$L__BB3_2423;
	setp.lt.u32 	%p2950, %r13878, %r3137;
	@%p2950 bra 	$L__BB3_2424;
	setp.gt.u32 	%p2951, %r13877, %r60;
	@%p2951 bra 	$L__BB3_2423;
	setp.lt.u32 	%p2952, %r13877, %r60;
	setp.lt.u32 	%p2953, %r13876, %r2179;
	or.pred  	%p2954, %p2952, %p2953;
	@%p2954 bra 	$L__BB3_2424;
$L__BB3_2423:
	// begin inline asm
	sub.cc.u32 %r13876, %r13876, %r2179;
	subc.cc.u32 %r13877, %r13877, %r60;
	subc.cc.u32 %r13878, %r13878, %r3137;
	subc.cc.u32 %r13879, %r13879, %r3136;
	subc.cc.u32 %r13880, %r13880, %r3135;
	subc.cc.u32 %r13881, %r13881, %r3134;
	subc.cc.u32 %r13882, %r13882, %r3133;
	subc.u32 %r13883, %r13883, %r8847;
	
	// end inline asm
$L__BB3_2424:
	mul.wide.u32 	%rd19538, %r13820, %r13820;
	shr.u64 	%rd19539, %rd19538, 32;
	mul.wide.u32 	%rd19540, %r13821, %r13820;
	add.s64 	%rd19541, %rd19539, %rd19540;
	shr.u64 	%rd19542, %rd19541, 32;
	mul.wide.u32 	%rd19543, %r13822, %r13820;
	add.s64 	%rd19544, %rd19542, %rd19543;
	shr.u64 	%rd19545, %rd19544, 32;
	mul.wide.u32 	%rd19546, %r13823, %r13820;
	add.s64 	%rd19547, %rd19545, %rd19546;
	shr.u64 	%rd19548, %rd19547, 32;
	mul.wide.u32 	%rd19549, %r13824, %r13820;
	add.s64 	%rd19550, %rd19548, %rd19549;
	shr.u64 	%rd19551, %rd19550, 32;
	mul.wide.u32 	%rd19552, %r13825, %r13820;
	add.s64 	%rd19553, %rd19551, %rd19552;
	shr.u64 	%rd19554, %rd19553, 32;
	mul.wide.u32 	%rd19555, %r13826, %r13820;
	add.s64 	%rd19556, %rd19554, %rd19555;
	shr.u64 	%rd19557, %rd19556, 32;
	mul.wide.u32 	%rd19558, %r13827, %r13820;
	add.s64 	%rd19559, %rd19557, %rd19558;
	shr.u64 	%rd19560, %rd19559, 32;
	and.b64  	%rd19561, %rd19541, 4294967295;
	add.s64 	%rd19562, %rd19540, %rd19561;
	shr.u64 	%rd19563, %rd19562, 32;
	and.b64  	%rd19564, %rd19544, 4294967295;
	mul.wide.u32 	%rd19565, %r13821, %r13821;
	add.s64 	%rd19566, %rd19563, %rd19564;
	add.s64 	%rd19567, %rd19566, %rd19565;
	shr.u64 	%rd19568, %rd19567, 32;
	and.b64  	%rd19569, %rd19547, 4294967295;
	mul.wide.u32 	%rd19570, %r13822, %r13821;
	add.s64 	%rd19571, %rd19568, %rd19569;
	add.s64 	%rd19572, %rd19571, %rd19570;
	shr.u64 	%rd19573, %rd19572, 32;
	and.b64  	%rd19574, %rd19550, 4294967295;
	mul.wide.u32 	%rd19575, %r13823, %r13821;
	add.s64 	%rd19576, %rd19573, %rd19574;
	add.s64 	%rd19577, %rd19576, %rd19575;
	shr.u64 	%rd19578, %rd19577, 32;
	and.b64  	%rd19579, %rd19553, 4294967295;
	mul.wide.u32 	%rd19580, %r13824, %r13821;
	add.s64 	%rd19581, %rd19578, %rd19579;
	add.s64 	%rd19582, %rd19581, %rd19580;
	shr.u64 	%rd19583, %rd19582, 32;
	and.b64  	%rd19584, %rd19556, 4294967295;
	mul.wide.u32 	%rd19585, %r13825, %r13821;
	add.s64 	%rd19586, %rd19583, %rd19584;
	add.s64 	%rd19587, %rd19586, %rd19585;
	shr.u64 	%rd19588, %rd19587, 32;
	and.b64  	%rd19589, %rd19559, 4294967295;
	mul.wide.u32 	%rd19590, %r13826, %r13821;
	add.s64 	%rd19591, %rd19588, %rd19589;
	add.s64 	%rd19592, %rd19591, %rd19590;
	shr.u64 	%rd19593, %rd19592, 32;
	mul.wide.u32 	%rd19594, %r13827, %r13821;
	add.s64 	%rd19595, %rd19593, %rd19560;
	add.s64 	%rd19596, %rd19595, %rd19594;
	shr.u64 	%rd19597, %rd19596, 32;
	and.b64  	%rd19598, %rd19567, 4294967295;
	add.s64 	%rd19599, %rd19543, %rd19598;
	shr.u64 	%rd19600, %rd19599, 32;
	and.b64  	%rd19601, %rd19572, 4294967295;
	add.s64 	%rd19602, %rd19600, %rd19601;
	add.s64 	%rd19603, %rd19602, %rd19570;
	shr.u64 	%rd19604, %rd19603, 32;
	and.b64  	%rd19605, %rd19577, 4294967295;
	mul.wide.u32 	%rd19606, %r13822, %r13822;
	add.s64 	%rd19607, %rd19604, %rd19605;
	add.s64 	%rd19608, %rd19607, %rd19606;
	shr.u64 	%rd19609, %rd19608, 32;
	and.b64  	%rd19610, %rd19582, 4294967295;
	mul.wide.u32 	%rd19611, %r13823, %r13822;
	add.s64 	%rd19612, %rd19609, %rd19610;
	add.s64 	%rd19613, %rd19612, %rd19611;
	shr.u64 	%rd19614, %rd19613, 32;
	and.b64  	%rd19615, %rd19587, 4294967295;
	mul.wide.u32 	%rd19616, %r13824, %r13822;
	add.s64 	%rd19617, %rd19614, %rd19615;
	add.s64 	%rd19618, %rd19617, %rd19616;
	shr.u64 	%rd19619, %rd19618, 32;
	and.b64  	%rd19620, %rd19592, 4294967295;
	mul.wide.u32 	%rd19621, %r13825, %r13822;
	add.s64 	%rd19622, %rd19619, %rd19620;
	add.s64 	%rd19623, %rd19622, %rd19621;
	shr.u64 	%rd19624, %rd19623, 32;
	and.b64  	%rd19625, %rd19596, 4294967295;
	mul.wide.u32 	%rd19626, %r13826, %r13822;
	add.s64 	%rd19627, %rd19624, %rd19625;
	add.s64 	%rd19628, %rd19627, %rd19626;
	shr.u64 	%rd19629, %rd19628, 32;
	mul.wide.u32 	%rd19630, %r13827, %r13822;
	add.s64 	%rd19631, %rd19629, %rd19597;
	add.s64 	%rd19632, %rd19631, %rd19630;
	shr.u64 	%rd19633, %rd19632, 32;
	and.b64  	%rd19634, %rd19603, 4294967295;
	add.s64 	%rd19635, %rd19546, %rd19634;
	shr.u64 	%rd19636, %rd19635, 32;
	and.b64  	%rd19637, %rd19608, 4294967295;
	add.s64 	%rd19638, %rd19636, %rd19637;
	add.s64 	%rd19639, %rd19638, %rd19575;
	shr.u64 	%rd19640, %rd19639, 32;
	and.b64  	%rd19641, %rd19613, 4294967295;
	add.s64 	%rd19642, %rd19640, %rd19641;
	add.s64 	%rd19643, %rd19642, %rd19611;
	shr.u64 	%rd19644, %rd19643, 32;
	and.b64  	%rd19645, %rd19618, 4294967295;
	mul.wide.u32 	%rd19646, %r13823, %r13823;
	add.s64 	%rd19647, %rd19644, %rd19645;
	add.s64 	%rd19648, %rd19647, %rd19646;
	shr.u64 	%rd19649, %rd19648, 32;
	and.b64  	%rd19650, %rd19623, 4294967295;
	mul.wide.u32 	%rd19651, %r13824, %r13823;
	add.s64 	%rd19652, %rd19649, %rd19650;
	add.s64 	%rd19653, %rd19652, %rd19651;
	shr.u64 	%rd19654, %rd19653, 32;
	and.b64  	%rd19655, %rd19628, 4294967295;
	mul.wide.u32 	%rd19656, %r13825, %r13823;
	add.s64 	%rd19657, %rd19654, %rd19655;
	add.s64 	%rd19658, %rd19657, %rd19656;
	shr.u64 	%rd19659, %rd19658, 32;
	and.b64  	%rd19660, %rd19632, 4294967295;
	mul.wide.u32 	%rd19661, %r13826, %r13823;
	add.s64 	%rd19662, %rd19659, %rd19660;
	add.s64 	%rd19663, %rd19662, %rd19661;
	shr.u64 	%rd19664, %rd19663, 32;
	mul.wide.u32 	%rd19665, %r13827, %r13823;
	add.s64 	%rd19666, %rd19664, %rd19633;
	add.s64 	%rd19667, %rd19666, %rd19665;
	shr.u64 	%rd19668, %rd19667, 32;
	and.b64  	%rd19669, %rd19639, 4294967295;
	add.s64 	%rd19670, %rd19549, %rd19669;
	shr.u64 	%rd19671, %rd19670, 32;
	and.b64  	%rd19672, %rd19643, 4294967295;
	add.s64 	%rd19673, %rd19671, %rd19672;
	add.s64 	%rd19674, %rd19673, %rd19580;
	shr.u64 	%rd19675, %rd19674, 32;
	and.b64  	%rd19676, %rd19648, 4294967295;
	add.s64 	%rd19677, %rd19675, %rd19676;
	add.s64 	%rd19678, %rd19677, %rd19616;
	shr.u64 	%rd19679, %rd19678, 32;
	and.b64  	%rd19680, %rd19653, 4294967295;
	add.s64 	%rd19681, %rd19679, %rd19680;
	add.s64 	%rd19682, %rd19681, %rd19651;
	shr.u64 	%rd19683, %rd19682, 32;
	and.b64  	%rd19684, %rd19658, 4294967295;
	mul.wide.u32 	%rd19685, %r13824, %r13824;
	add.s64 	%rd19686, %rd19683, %rd19684;
	add.s64 	%rd19687, %rd19686, %rd19685;
	shr.u64 	%rd19688, %rd19687, 32;
	and.b64  	%rd19689, %rd19663, 4294967295;
	mul.wide.u32 	%rd19690, %r13825, %r13824;
	add.s64 	%rd19691, %rd19688, %rd19689;
	add.s64 	%rd19692, %rd19691, %rd19690;
	shr.u64 	%rd19693, %rd19692, 32;
	and.b64  	%rd19694, %rd19667, 4294967295;
	mul.wide.u32 	%rd19695, %r13826, %r13824;
	add.s64 	%rd19696, %rd19693, %rd19694;
	add.s64 	%rd19697, %rd19696, %rd19695;
	shr.u64 	%rd19698, %rd19697, 32;
	mul.wide.u32 	%rd19699, %r13827, %r13824;
	add.s64 	%rd19700, %rd19698, %rd19668;
	add.s64 	%rd19701, %rd19700, %rd19699;
	shr.u64 	%rd19702, %rd19701, 32;
	and.b64  	%rd19703, %rd19674, 4294967295;
	add.s64 	%rd19704, %rd19552, %rd19703;
	shr.u64 	%rd19705, %rd19704, 32;
	and.b64  	%rd19706, %rd19678, 4294967295;
	add.s64 	%rd19707, %rd19705, %rd19706;
	add.s64 	%rd19708, %rd19707, %rd19585;
	shr.u64 	%rd19709, %rd19708, 32;
	and.b64  	%rd19710, %rd19682, 4294967295;
	add.s64 	%rd19711, %rd19709, %rd19710;
	add.s64 	%rd19712, %rd19711, %rd19621;
	shr.u64 	%rd19713, %rd19712, 32;
	and.b64  	%rd19714, %rd19687, 4294967295;
	add.s64 	%rd19715, %rd19713, %rd19714;
	add.s64 	%rd19716, %rd19715, %rd19656;
	shr.u64 	%rd19717, %rd19716, 32;
	and.b64  	%rd19718, %rd19692, 4294967295;
	add.s64 	%rd19719, %rd19717, %rd19718;
	add.s64 	%rd19720, %rd19719, %rd19690;
	shr.u64 	%rd19721, %rd19720, 32;
	and.b64  	%rd19722, %rd19697, 4294967295;
	mul.wide.u32 	%rd19723, %r13825, %r13825;
	add.s64 	%rd19724, %rd19721, %rd19722;
	add.s64 	%rd19725, %rd19724, %rd19723;
	shr.u64 	%rd19726, %rd19725, 32;
	and.b64  	%rd19727, %rd19701, 4294967295;
	mul.wide.u32 	%rd19728, %r13826, %r13825;
	add.s64 	%rd19729, %rd19726, %rd19727;
	add.s64 	%rd19730, %rd19729, %rd19728;
	shr.u64 	%rd19731, %rd19730, 32;
	mul.wide.u32 	%rd19732, %r13827, %r13825;
	add.s64 	%rd19733, %rd19731, %rd19702;
	add.s64 	%rd19734, %rd19733, %rd19732;
	shr.u64 	%rd19735, %rd19734, 32;
	and.b64  	%rd19736, %rd19708, 4294967295;
	add.s64 	%rd19737, %rd19555, %rd19736;
	shr.u64 	%rd19738, %rd19737, 32;
	and.b64  	%rd19739, %rd19712, 4294967295;
	add.s64 	%rd19740, %rd19738, %rd19739;
	add.s64 	%rd19741, %rd19740, %rd19590;
	shr.u64 	%rd19742, %rd19741, 32;
	and.b64  	%rd19743, %rd19716, 4294967295;
	add.s64 	%rd19744, %rd19742, %rd19743;
	add.s64 	%rd19745, %rd19744, %rd19626;
	shr.u64 	%rd19746, %rd19745, 32;
	and.b64  	%rd19747, %rd19720, 4294967295;
	add.s64 	%rd19748, %rd19746, %rd19747;
	add.s64 	%rd19749, %rd19748, %rd19661;
	shr.u64 	%rd19750, %rd19749, 32;
	and.b64  	%rd19751, %rd19725, 4294967295;
	add.s64 	%rd19752, %rd19750, %rd19751;
	add.s64 	%rd19753, %rd19752, %rd19695;
	shr.u64 	%rd19754, %rd19753, 32;
	and.b64  	%rd19755, %rd19730, 4294967295;
	add.s64 	%rd19756, %rd19754, %rd19755;
	add.s64 	%rd19757, %rd19756, %rd19728;
	shr.u64 	%rd19758, %rd19757, 32;
	and.b64  	%rd19759, %rd19734, 4294967295;
	mul.wide.u32 	%rd19760, %r13826, %r13826;
	add.s64 	%rd19761, %rd19758, %rd19759;
	add.s64 	%rd19762, %rd19761, %rd19760;
	shr.u64 	%rd19763, %rd19762, 32;
	mul.wide.u32 	%rd19764, %r13827, %r13826;
	add.s64 	%rd19765, %rd19763, %rd19735;
	add.s64 	%rd19766, %rd19765, %rd19764;
	shr.u64 	%rd19767, %rd19766, 32;
	and.b64  	%rd19768, %rd19741, 4294967295;
	add.s64 	%rd19769, %rd19558, %rd19768;
	shr.u64 	%rd19770, %rd19769, 32;
	and.b64  	%rd19771, %rd19745, 4294967295;
	add.s64 	%rd19772, %rd19770, %rd19771;
	add.s64 	%rd19773, %rd19772, %rd19594;
	shr.u64 	%rd19774, %rd19773, 32;
	and.b64  	%rd19775, %rd19749, 4294967295;
	add.s64 	%rd19776, %rd19774, %rd19775;
	add.s64 	%rd19777, %rd19776, %rd19630;
	shr.u64 	%rd19778, %rd19777, 32;
	and.b64  	%rd19779, %rd19753, 4294967295;
	add.s64 	%rd19780, %rd19778, %rd19779;
	add.s64 	%rd19781, %rd19780, %rd19665;
	shr.u64 	%rd19782, %rd19781, 32;
	and.b64  	%rd19783, %rd19757, 4294967295;
	add.s64 	%rd19784, %rd19782, %rd19783;
	add.s64 	%rd19785, %rd19784, %rd19699;
	shr.u64 	%rd19786, %rd19785, 32;
	and.b64  	%rd19787, %rd19762, 4294967295;
	add.s64 	%rd19788, %rd19786, %rd19787;
	add.s64 	%rd19789, %rd19788, %rd19732;
	shr.u64 	%rd19790, %rd19789, 32;
	and.b64  	%rd19791, %rd19766, 4294967295;
	add.s64 	%rd19792, %rd19790, %rd19791;
	add.s64 	%rd19793, %rd19792, %rd19764;
	shr.u64 	%rd19794, %rd19793, 32;
	mul.wide.u32 	%rd19795, %r13827, %r13827;
	add.s64 	%rd19796, %rd19794, %rd19767;
	add.s64 	%rd19797, %rd19796, %rd19795;
	shr.u64 	%rd19798, %rd19797, 32;
	{ .reg .b32 tmp; mov.b64 {tmp, %r9637}, %rd19797; }
	and.b64  	%rd19799, %rd19773, 4294967295;
	mul.lo.s64 	%rd19800, %rd19799, 977;
	and.b64  	%rd19801, %rd19538, 4294967293;
	and.b64  	%rd19802, %rd19800, 4294967295;
	add.s64 	%rd31487, %rd19802, %rd19801;
	shr.u64 	%rd19803, %rd19800, 32;
	shr.u64 	%rd19804, %rd31487, 32;
	add.s64 	%rd19805, %rd19804, %rd19803;
	and.b64  	%rd19806, %rd19777, 4294967295;
	mul.lo.s64 	%rd19807, %rd19806, 977;
	and.b64  	%rd19808, %rd19562, 4294967295;
	and.b64  	%rd19809, %rd19807, 4294967295;
	add.s64 	%rd19810, %rd19805, %rd19808;
	add.s64 	%rd19811, %rd19810, %rd19809;
	add.s64 	%rd31488, %rd19811, %rd19799;
	shr.u64 	%rd19812, %rd19807, 32;
	shr.u64 	%rd19813, %rd31488, 32;
	add.s64 	%rd19814, %rd19813, %rd19812;
	and.b64  	%rd19815, %rd19781, 4294967295;
	mul.lo.s64 	%rd19816, %rd19815, 977;
	and.b64  	%rd19817, %rd19599, 4294967295;
	and.b64  	%rd19818, %rd19816, 4294967295;
	add.s64 	%rd19819, %rd19814, %rd19817;
	add.s64 	%rd19820, %rd19819, %rd19818;
	add.s64 	%rd31489, %rd19820, %rd19806;
	shr.u64 	%rd19821, %rd19816, 32;
	shr.u64 	%rd19822, %rd31489, 32;
	add.s64 	%rd19823, %rd19822, %rd19821;
	and.b64  	%rd19824, %rd19785, 4294967295;
	mul.lo.s64 	%rd19825, %rd19824, 977;
	and.b64  	%rd19826, %rd19635, 4294967295;
	and.b64  	%rd19827, %rd19825, 4294967295;
	add.s64 	%rd19828, %rd19823, %rd19826;
	add.s64 	%rd19829, %rd19828, %rd19827;
	add.s64 	%rd31490, %rd19829, %rd19815;
	shr.u64 	%rd19830, %rd19825, 32;
	shr.u64 	%rd19831, %rd31490, 32;
	add.s64 	%rd19832, %rd19831, %rd19830;
	and.b64  	%rd19833, %rd19789, 4294967295;
	mul.lo.s64 	%rd19834, %rd19833, 977;
	and.b64  	%rd19835, %rd19670, 4294967295;
	and.b64  	%rd19836, %rd19834, 4294967295;
	add.s64 	%rd19837, %rd19832, %rd19835;
	add.s64 	%rd19838, %rd19837, %rd19836;
	add.s64 	%rd31491, %rd19838, %rd19824;
	shr.u64 	%rd19839, %rd19834, 32;
	shr.u64 	%rd19840, %rd31491, 32;
	add.s64 	%rd19841, %rd19840, %rd19839;
	and.b64  	%rd19842, %rd19793, 4294967295;
	mul.lo.s64 	%rd19843, %rd19842, 977;
	and.b64  	%rd19844, %rd19704, 4294967295;
	and.b64  	%rd19845, %rd19843, 4294967295;
	add.s64 	%rd19846, %rd19841, %rd19844;
	add.s64 	%rd19847, %rd19846, %rd19845;
	add.s64 	%rd31492, %rd19847, %rd19833;
	shr.u64 	%rd19848, %rd19843, 32;
	shr.u64 	%rd19849, %rd31492, 32;
	add.s64 	%rd19850, %rd19849, %rd19848;
	and.b64  	%rd19851, %rd19797, 4294967295;
	mul.lo.s64 	%rd19852, %rd19851, 977;
	and.b64  	%rd19853, %rd19737, 4294967295;
	and.b64  	%rd19854, %rd19852, 4294967295;
	add.s64 	%rd19855, %rd19850, %rd19853;
	add.s64 	%rd19856, %rd19855, %rd19854;
	add.s64 	%rd31493, %rd19856, %rd19842;
	shr.u64 	%rd19857, %rd19852, 32;
	shr.u64 	%rd19858, %rd31493, 32;
	add.s64 	%rd19859, %rd19858, %rd19857;
	mul.lo.s64 	%rd19860, %rd19798, 977;
	and.b64  	%rd19861, %rd19769, 4294967295;
	and.b64  	%rd19862, %rd19860, 4294967295;
	add.s64 	%rd19863, %rd19859, %rd19861;
	add.s64 	%rd19864, %rd19863, %rd19862;
	add.s64 	%rd31494, %rd19864, %rd19851;
	shr.u64 	%rd19865, %rd19860, 32;
	shr.u64 	%rd19866, %rd31494, 32;
	cvt.u32.u64 	%r9638, %rd19866;
	cvt.u32.u64 	%r9639, %rd19865;
	add.s32 	%r9640, %r9638, %r9639;
	add.s32 	%r4416, %r9640, %r9637;
	setp.eq.s32 	%p2956, %r4416, 0;
	mov.pred 	%p4462, 0;
	@%p2956 bra 	$L__BB3_2432;
	cvt.u64.u32 	%rd19867, %r4416;
	mul.wide.u32 	%rd19868, %r4416, 977;
	shr.u64 	%rd19869, %rd19868, 32;
	and.b64  	%rd19870, %rd31487, 4294967295;
	and.b64  	%rd19871, %rd19868, 4294967295;
	add.s64 	%rd31487, %rd19871, %rd19870;
	shr.u64 	%rd19872, %rd31487, 32;
	and.b64  	%rd19873, %rd31488, 4294967295;
	add.s64 	%rd19874, %rd19869, %rd19873;
	add.s64 	%rd19875, %rd19874, %rd19867;
	add.s64 	%rd31488, %rd19875, %rd19872;
	setp.lt.u64 	%p2958, %rd31488, 4294967296;
	@%p2958 bra 	$L__BB3_2432;
	shr.u64 	%rd19876, %rd31488, 32;
	and.b64  	%rd19877, %rd31489, 4294967295;
	add.s64 	%rd31489, %rd19876, %rd19877;
	setp.lt.u64 	%p2960, %rd31489, 4294967296;
	@%p2960 bra 	$L__BB3_2432;
	shr.u64 	%rd19878, %rd31489, 32;
	and.b64  	%rd19879, %rd31490, 4294967295;
	add.s64 	%rd31490, %rd19878, %rd19879;
	setp.lt.u64 	%p2962, %rd31490, 4294967296;
	@%p2962 bra 	$L__BB3_2432;
	shr.u64 	%rd19881, %rd31490, 32;
	and.b64  	%rd19882, %rd31491, 4294967295;
	add.s64 	%rd31491, %rd19881, %rd19882;
	setp.lt.u64 	%p2964, %rd31491, 4294967296;
	mov.b64 	%rd31490, 4294967296;
	@%p2964 bra 	$L__BB3_2432;
	shr.u64 	%rd19884, %rd31491, 32;
	and.b64  	%rd19885, %rd31492, 4294967295;
	add.s64 	%rd31492, %rd19884, %rd19885;
	setp.lt.u64 	%p2966, %rd31492, 4294967296;
	mov.b64 	%rd31490, 4294967296;
	mov.u64 	%rd31491, %rd31490;
	@%p2966 bra 	$L__BB3_2432;
	shr.u64 	%rd19887, %rd31492, 32;
	and.b64  	%rd19888, %rd31493, 4294967295;
	add.s64 	%rd31493, %rd19887, %rd19888;
	setp.lt.u64 	%p2968, %rd31493, 4294967296;
	mov.b64 	%rd31490, 4294967296;
	mov.u64 	%rd31492, %rd31490;
	@%p2968 bra 	$L__BB3_2432;
	shr.u64 	%rd19890, %rd31493, 32;
	and.b64  	%rd19891, %rd31494, 4294967295;
	add.s64 	%rd19892, %rd19890, %rd19891;
	setp.gt.u64 	%p4462, %rd19892, 4294967295;
	min.u64 	%rd31494, %rd19892, 4294967296;
	mov.b64 	%rd31490, 4294967296;
	mov.u64 	%rd31491, %rd31490;
	mov.u64 	%rd31493, %rd31490;
$L__BB3_2432:
	cvt.u32.u64 	%r13891, %rd31494;
	cvt.u32.u64 	%r13890, %rd31493;
	cvt.u32.u64 	%r13889, %rd31492;
	cvt.u32.u64 	%r13888, %rd31491;
	cvt.u32.u64 	%r13887, %rd31490;
	cvt.u32.u64 	%r13886, %rd31489;
	cvt.u32.u64 	%r13885, %rd31488;
	cvt.u32.u64 	%r13884, %rd31487;
	setp.lt.u32 	%p2969, %r8847, %r13891;
	or.pred  	%p2970, %p4462, %p2969;
	@%p2970 bra 	$L__BB3_2446;
	setp.gt.u32 	%p2971, %r8847, %r13891;
	@%p2971 bra 	$L__BB3_2447;
	setp.lt.u32 	%p2972, %r3133, %r13890;
	@%p2972 bra 	$L__BB3_2446;
	setp.gt.u32 	%p2973, %r3133, %r13890;
	@%p2973 bra 	$L__BB3_2447;
	setp.lt.u32 	%p2974, %r3134, %r13889;
	@%p2974 bra 	$L__BB3_2446;
	setp.gt.u32 	%p2975, %r3134, %r13889;
	@%p2975 bra 	$L__BB3_2447;
	setp.lt.u32 	%p2976, %r3135, %r13888;
	@%p2976 bra 	$L__BB3_2446;
	setp.gt.u32 	%p2977, %r3135, %r13888;
	@%p2977 bra 	$L__BB3_2447;
	setp.lt.u32 	%p2978, %r3136, %r13887;
	@%p2978 bra 	$L__BB3_2446;
	setp.gt.u32 	%p2979, %r3136, %r13887;
	@%p2979 bra 	$L__BB3_2447;
	setp.lt.u32 	%p2980, %r3137, %r13886;
	@%p2980 bra 	$L__BB3_2446;
	setp.gt.u32 	%p2981, %r3137, %r13886;
	@%p2981 bra 	$L__BB3_2447;
	setp.lt.u32 	%p2982, %r60, %r13885;
	@%p2982 bra 	$L__BB3_2446;
	setp.gt.u32 	%p2983, %r60, %r13885;
	setp.gt.u32 	%p2984, %r2179, %r13884;
	or.pred  	%p2985, %p2983, %p2984;
	@%p2985 bra 	$L__BB3_2447;
$L__BB3_2446:
	// begin inline asm
	sub.cc.u32 %r13884, %r13884, %r2179;
	subc.cc.u32 %r13885, %r13885, %r60;
	subc.cc.u32 %r13886, %r13886, %r3137;
	subc.cc.u32 %r13887, %r13887, %r3136;
	subc.cc.u32 %r13888, %r13888, %r3135;
	subc.cc.u32 %r13889, %r13889, %r3134;
	subc.cc.u32 %r13890, %r13890, %r3133;
	subc.u32 %r13891, %r13891, %r8847;
	
	// end inline asm
$L__BB3_2447:
	setp.gt.u32 	%p2986, %r13891, %r8847;
	@%p2986 bra 	$L__BB3_2461;
	setp.lt.u32 	%p2987, %r13891, %r8847;
	@%p2987 bra 	$L__BB3_2462;
	setp.gt.u32 	%p2988, %r13890, %r3133;
	@%p2988 bra 	$L__BB3_2461;
	setp.lt.u32 	%p2989, %r13890, %r3133;
	@%p2989 bra 	$L__BB3_2462;
	setp.gt.u32 	%p2990, %r13889, %r3134;
	@%p2990 bra 	$L__BB3_2461;
	setp.lt.u32 	%p2991, %r13889, %r3134;
	@%p2991 bra 	$L__BB3_2462;
	setp.gt.u32 	%p2992, %r13888, %r3135;
	@%p2992 bra 	$L__BB3_2461;
	setp.lt.u32 	%p2993, %r13888, %r3135;
	@%p2993 bra 	$L__BB3_2462;
	setp.gt.u32 	%p2994, %r13887, %r3136;
	@%p2994 bra 	$L__BB3_2461;
	setp.lt.u32 	%p2995, %r13887, %r3136;
	@%p2995 bra 	$L__BB3_2462;
	setp.gt.u32 	%p2996, %r13886, %r3137;
	@%p2996 bra 	$L__BB3_2461;
	setp.lt.u32 	%p2997, %r13886, %r3137;
	@%p2997 bra 	$L__BB3_2462;
	setp.gt.u32 	%p2998, %r13885, %r60;
	@%p2998 bra 	$L__BB3_2461;
	setp.lt.u32 	%p2999, %r13885, %r60;
	setp.lt.u32 	%p3000, %r13884, %r2179;
	or.pred  	%p3001, %p2999, %p3000;
	@%p3001 bra 	$L__BB3_2462;
$L__BB3_2461:
	// begin inline asm
	sub.cc.u32 %r13884, %r13884, %r2179;
	subc.cc.u32 %r13885, %r13885, %r60;
	subc.cc.u32 %r13886, %r13886, %r3137;
	subc.cc.u32 %r13887, %r13887, %r3136;
	subc.cc.u32 %r13888, %r13888, %r3135;
	subc.cc.u32 %r13889, %r13889, %r3134;
	subc.cc.u32 %r13890, %r13890, %r3133;
	subc.u32 %r13891, %r13891, %r8847;
	
	// end inline asm
$L__BB3_2462:
	add.s32 	%r4465, %r4300, -1;
	mov.b32 	%r9689, 1;
	shl.b32 	%r9690, %r9689, %r4465;
	and.b32  	%r9691, %r9690, -979;
	setp.eq.s32 	%p3002, %r9691, 0;
	@%p3002 bra 	$L__BB3_2539;
	mul.wide.u32 	%rd19894, %r13876, %r13884;
	shr.u64 	%rd19895, %rd19894, 32;
	mul.wide.u32 	%rd19896, %r13877, %r13884;
	add.s64 	%rd19897, %rd19895, %rd19896;
	shr.u64 	%rd19898, %rd19897, 32;
	mul.wide.u32 	%rd19899, %r13878, %r13884;
	add.s64 	%rd19900, %rd19898, %rd19899;
	shr.u64 	%rd19901, %rd19900, 32;
	mul.wide.u32 	%rd19902, %r13879, %r13884;
	add.s64 	%rd19903, %rd19901, %rd19902;
	shr.u64 	%rd19904, %rd19903, 32;
	mul.wide.u32 	%rd19905, %r13880, %r13884;
	add.s64 	%rd19906, %rd19904, %rd19905;
	shr.u64 	%rd19907, %rd19906, 32;
	mul.wide.u32 	%rd19908, %r13881, %r13884;
	add.s64 	%rd19909, %rd19907, %rd19908;
	shr.u64 	%rd19910, %rd19909, 32;
	mul.wide.u32 	%rd19911, %r13882, %r13884;
	add.s64 	%rd19912, %rd19910, %rd19911;
	shr.u64 	%rd19913, %rd19912, 32;
	mul.wide.u32 	%rd19914, %r13883, %r13884;
	add.s64 	%rd19915, %rd19913, %rd19914;
	shr.u64 	%rd19916, %rd19915, 32;
	and.b64  	%rd19917, %rd19897, 4294967295;
	mul.wide.u32 	%rd19918, %r13876, %r13885;
	add.s64 	%rd19919, %rd19918, %rd19917;
	shr.u64 	%rd19920, %rd19919, 32;
	and.b64  	%rd19921, %rd19900, 4294967295;
	mul.wide.u32 	%rd19922, %r13877, %r13885;
	add.s64 	%rd19923, %rd19920, %rd19921;
	add.s64 	%rd19924, %rd19923, %rd19922;
	shr.u64 	%rd19925, %rd19924, 32;
	and.b64  	%rd19926, %rd19903, 4294967295;
	mul.wide.u32 	%rd19927, %r13878, %r13885;
	add.s64 	%rd19928, %rd19925, %rd19926;
	add.s64 	%rd19929, %rd19928, %rd19927;
	shr.u64 	%rd19930, %rd19929, 32;
	and.b64  	%rd19931, %rd19906, 4294967295;
	mul.wide.u32 	%rd19932, %r13879, %r13885;
	add.s64 	%rd19933, %rd19930, %rd19931;
	add.s64 	%rd19934, %rd19933, %rd19932;
	shr.u64 	%rd19935, %rd19934, 32;
	and.b64  	%rd19936, %rd19909, 4294967295;
	mul.wide.u32 	%rd19937, %r13880, %r13885;
	add.s64 	%rd19938, %rd19935, %rd19936;
	add.s64 	%rd19939, %rd19938, %rd19937;
	shr.u64 	%rd19940, %rd19939, 32;
	and.b64  	%rd19941, %rd19912, 4294967295;
	mul.wide.u32 	%rd19942, %r13881, %r13885;
	add.s64 	%rd19943, %rd19940, %rd19941;
	add.s64 	%rd19944, %rd19943, %rd19942;
	shr.u64 	%rd19945, %rd19944, 32;
	and.b64  	%rd19946, %rd19915, 4294967295;
	mul.wide.u32 	%rd19947, %r13882, %r13885;
	add.s64 	%rd19948, %rd19945, %rd19946;
	add.s64 	%rd19949, %rd19948, %rd19947;
	shr.u64 	%rd19950, %rd19949, 32;
	mul.wide.u32 	%rd19951, %r13883, %r13885;
	add.s64 	%rd19952, %rd19950, %rd19916;
	add.s64 	%rd19953, %rd19952, %rd19951;
	shr.u64 	%rd19954, %rd19953, 32;
	and.b64  	%rd19955, %rd19924, 4294967295;
	mul.wide.u32 	%rd19956, %r13876, %r13886;
	add.s64 	%rd19957, %rd19956, %rd19955;
	shr.u64 	%rd19958, %rd19957, 32;
	and.b64  	%rd19959, %rd19929, 4294967295;
	mul.wide.u32 	%rd19960, %r13877, %r13886;
	add.s64 	%rd19961, %rd19958, %rd19959;
	add.s64 	%rd19962, %rd19961, %rd19960;
	shr.u64 	%rd19963, %rd19962, 32;
	and.b64  	%rd19964, %rd19934, 4294967295;
	mul.wide.u32 	%rd19965, %r13878, %r13886;
	add.s64 	%rd19966, %rd19963, %rd19964;
	add.s64 	%rd19967, %rd19966, %rd19965;
	shr.u64 	%rd19968, %rd19967, 32;
	and.b64  	%rd19969, %rd19939, 4294967295;
	mul.wide.u32 	%rd19970, %r13879, %r13886;
	add.s64 	%rd19971, %rd19968, %rd19969;
	add.s64 	%rd19972, %rd19971, %rd19970;
	shr.u64 	%rd19973, %rd19972, 32;
	and.b64  	%rd19974, %rd19944, 4294967295;
	mul.wide.u32 	%rd19975, %r13880, %r13886;
	add.s64 	%rd19976, %rd19973, %rd19974;
	add.s64 	%rd19977, %rd19976, %rd19975;
	shr.u64 	%rd19978, %rd19977, 32;
	and.b64  	%rd19979, %rd19949, 4294967295;
	mul.wide.u32 	%rd19980, %r13881, %r13886;
	add.s64 	%rd19981, %rd19978, %rd19979;
	add.s64 	%rd19982, %rd19981, %rd19980;
	shr.u64 	%rd19983, %rd19982, 32;
	and.b64  	%rd19984, %rd19953, 4294967295;
	mul.wide.u32 	%rd19985, %r13882, %r13886;
	add.s64 	%rd19986, %rd19983, %rd19984;
	add.s64 	%rd19987, %rd19986, %rd19985;
	shr.u64 	%rd19988, %rd19987, 32;
	mul.wide.u32 	%rd19989, %r13883, %r13886;
	add.s64 	%rd19990, %rd19988, %rd19954;
	add.s64 	%rd19991, %rd19990, %rd19989;
	shr.u64 	%rd19992, %rd19991, 32;
	and.b64  	%rd19993, %rd19962, 4294967295;
	mul.wide.u32 	%rd19994, %r13876, %r13887;
	add.s64 	%rd19995, %rd19994, %rd19993;
	shr.u64 	%rd19996, %rd19995, 32;
	and.b64  	%rd19997, %rd19967, 4294967295;
	mul.wide.u32 	%rd19998, %r13877, %r13887;
	add.s64 	%rd19999, %rd19996, %rd19997;
	add.s64 	%rd20000, %rd19999, %rd19998;
	shr.u64 	%rd20001, %rd20000, 32;
	and.b64  	%rd20002, %rd19972, 4294967295;
	mul.wide.u32 	%rd20003, %r13878, %r13887;
	add.s64 	%rd20004, %rd20001, %rd20002;
	add.s64 	%rd20005, %rd20004, %rd20003;
	shr.u64 	%rd20006, %rd20005, 32;
	and.b64  	%rd20007, %rd19977, 4294967295;
	mul.wide.u32 	%rd20008, %r13879, %r13887;
	add.s64 	%rd20009, %rd20006, %rd20007;
	add.s64 	%rd20010, %rd20009, %rd20008;
	shr.u64 	%rd20011, %rd20010, 32;
	and.b64  	%rd20012, %rd19982, 4294967295;
	mul.wide.u32 	%rd20013, %r13880, %r13887;
	add.s64 	%rd20014, %rd20011, %rd20012;
	add.s64 	%rd20015, %rd20014, %rd20013;
	shr.u64 	%rd20016, %rd20015, 32;
	and.b64  	%rd20017, %rd19987, 4294967295;
	mul.wide.u32 	%rd20018, %r13881, %r13887;
	add.s64 	%rd20019, %rd20016, %rd20017;
	add.s64 	%rd20020, %rd20019, %rd20018;
	shr.u64 	%rd20021, %rd20020, 32;
	and.b64  	%rd20022, %rd19991, 4294967295;
	mul.wide.u32 	%rd20023, %r13882, %r13887;
	add.s64 	%rd20024, %rd20021, %rd20022;
	add.s64 	%rd20025, %rd20024, %rd20023;
	shr.u64 	%rd20026, %rd20025, 32;
	mul.wide.u32 	%rd20027, %r13883, %r13887;
	add.s64 	%rd20028, %rd20026, %rd19992;
	add.s64 	%rd20029, %rd20028, %rd20027;
	shr.u64 	%rd20030, %rd20029, 32;
	and.b64  	%rd20031, %rd20000, 4294967295;
	mul.wide.u32 	%rd20032, %r13876, %r13888;
	add.s64 	%rd20033, %rd20032, %rd20031;
	shr.u64 	%rd20034, %rd20033, 32;
	and.b64  	%rd20035, %rd20005, 4294967295;
	mul.wide.u32 	%rd20036, %r13877, %r13888;
	add.s64 	%rd20037, %rd20034, %rd20035;
	add.s64 	%rd20038, %rd20037, %rd20036;
	shr.u64 	%rd20039, %rd20038, 32;
	and.b64  	%rd20040, %rd20010, 4294967295;
	mul.wide.u32 	%rd20041, %r13878, %r13888;
	add.s64 	%rd20042, %rd20039, %rd20040;
	add.s64 	%rd20043, %rd20042, %rd20041;
	shr.u64 	%rd20044, %rd20043, 32;
	and.b64  	%rd20045, %rd20015, 4294967295;
	mul.wide.u32 	%rd20046, %r13879, %r13888;
	add.s64 	%rd20047, %rd20044, %rd20045;
	add.s64 	%rd20048, %rd20047, %rd20046;
	shr.u64 	%rd20049, %rd20048, 32;
	and.b64  	%rd20050, %rd20020, 4294967295;
	mul.wide.u32 	%rd20051, %r13880, %r13888;
	add.s64 	%rd20052, %rd20049, %rd20050;
	add.s64 	%rd20053, %rd20052, %rd20051;
	shr.u64 	%rd20054, %rd20053, 32;
	and.b64  	%rd20055, %rd20025, 4294967295;
	mul.wide.u32 	%rd20056, %r13881, %r13888;
	add.s64 	%rd20057, %rd20054, %rd20055;
	add.s64 	%rd20058, %rd20057, %rd20056;
	shr.u64 	%rd20059, %rd20058, 32;
	and.b64  	%rd20060, %rd20029, 4294967295;
	mul.wide.u32 	%rd20061, %r13882, %r13888;
	add.s64 	%rd20062, %rd20059, %rd20060;
	add.s64 	%rd20063, %rd20062, %rd20061;
	shr.u64 	%rd20064, %rd20063, 32;
	mul.wide.u32 	%rd20065, %r13883, %r13888;
	add.s64 	%rd20066, %rd20064, %rd20030;
	add.s64 	%rd20067, %rd20066, %rd20065;
	shr.u64 	%rd20068, %rd20067, 32;
	and.b64  	%rd20069, %rd20038, 4294967295;
	mul.wide.u32 	%rd20070, %r13876, %r13889;
	add.s64 	%rd20071, %rd20070, %rd20069;
	shr.u64 	%rd20072, %rd20071, 32;
	and.b64  	%rd20073, %rd20043, 4294967295;
	mul.wide.u32 	%rd20074, %r13877, %r13889;
	add.s64 	%rd20075, %rd20072, %rd20073;
	add.s64 	%rd20076, %rd20075, %rd20074;
	shr.u64 	%rd20077, %rd20076, 32;
	and.b64  	%rd20078, %rd20048, 4294967295;
	mul.wide.u32 	%rd20079, %r13878, %r13889;
	add.s64 	%rd20080, %rd20077, %rd20078;
	add.s64 	%rd20081, %rd20080, %rd20079;
	shr.u64 	%rd20082, %rd20081, 32;
	and.b64  	%rd20083, %rd20053, 4294967295;
	mul.wide.u32 	%rd20084, %r13879, %r13889;
	add.s64 	%rd20085, %rd20082, %rd20083;
	add.s64 	%rd20086, %rd20085, %rd20084;
	shr.u64 	%rd20087, %rd20086, 32;
	and.b64  	%rd20088, %rd20058, 4294967295;
	mul.wide.u32 	%rd20089, %r13880, %r13889;
	add.s64 	%rd20090, %rd20087, %rd20088;
	add.s64 	%rd20091, %rd20090, %rd20089;
	shr.u64 	%rd20092, %rd20091, 32;
	and.b64  	%rd20093, %rd20063, 4294967295;
	mul.wide.u32 	%rd20094, %r13881, %r13889;
	add.s64 	%rd20095, %rd20092, %rd20093;
	add.s64 	%rd20096, %rd20095, %rd20094;
	shr.u64 	%rd20097, %rd20096, 32;
	and.b64  	%rd20098, %rd20067, 4294967295;
	mul.wide.u32 	%rd20099, %r13882, %r13889;
	add.s64 	%rd20100, %rd20097, %rd20098;
	add.s64 	%rd20101, %rd20100, %rd20099;
	shr.u64 	%rd20102, %rd20101, 32;
	mul.wide.u32 	%rd20103, %r13883, %r13889;
	add.s64 	%rd20104, %rd20102, %rd20068;
	add.s64 	%rd20105, %rd20104, %rd20103;
	shr.u64 	%rd20106, %rd20105, 32;
	and.b64  	%rd20107, %rd20076, 4294967295;
	mul.wide.u32 	%rd20108, %r13876, %r13890;
	add.s64 	%rd20109, %rd20108, %rd20107;
	shr.u64 	%rd20110, %rd20109, 32;
	and.b64  	%rd20111, %rd20081, 4294967295;
	mul.wide.u32 	%rd20112, %r13877, %r13890;
	add.s64 	%rd20113, %rd20110, %rd20111;
	add.s64 	%rd20114, %rd20113, %rd20112;
	shr.u64 	%rd20115, %rd20114, 32;
	and.b64  	%rd20116, %rd20086, 4294967295;
	mul.wide.u32 	%rd20117, %r13878, %r13890;
	add.s64 	%rd20118, %rd20115, %rd20116;
	add.s64 	%rd20119, %rd20118, %rd20117;
	shr.u64 	%rd20120, %rd20119, 32;
	and.b64  	%rd20121, %rd20091, 4294967295;
	mul.wide.u32 	%rd20122, %r13879, %r13890;
	add.s64 	%rd20123, %rd20120, %rd20121;
	add.s64 	%rd20124, %rd20123, %rd20122;
	shr.u64 	%rd20125, %rd20124, 32;
	and.b64  	%rd20126, %rd20096, 4294967295;
	mul.wide.u32 	%rd20127, %r13880, %r13890;
	add.s64 	%rd20128, %rd20125, %rd20126;
	add.s64 	%rd20129, %rd20128, %rd20127;
	shr.u64 	%rd20130, %rd20129, 32;
	and.b64  	%rd20131, %rd20101, 4294967295;
	mul.wide.u32 	%rd20132, %r13881, %r13890;
	add.s64 	%rd20133, %rd20130, %rd20131;
	add.s64 	%rd20134, %rd20133, %rd20132;
	shr.u64 	%rd20135, %rd20134, 32;
	and.b64  	%rd20136, %rd20105, 4294967295;
	mul.wide.u32 	%rd20137, %r13882, %r13890;
	add.s64 	%rd20138, %rd20135, %rd20136;
	add.s64 	%rd20139, %rd20138, %rd20137;
	shr.u64 	%rd20140, %rd20139, 32;
	mul.wide.u32 	%rd20141, %r13883, %r13890;
	add.s64 	%rd20142, %rd20140, %rd20106;
	add.s64 	%rd20143, %rd20142, %rd20141;
	shr.u64 	%rd20144, %rd20143, 32;
	and.b64  	%rd20145, %rd20114, 4294967295;
	mul.wide.u32 	%rd20146, %r13876, %r13891;
	add.s64 	%rd20147, %rd20146, %rd20145;
	shr.u64 	%rd20148, %rd20147, 32;
	and.b64  	%rd20149, %rd20119, 4294967295;
	mul.wide.u32 	%rd20150, %r13877, %r13891;
	add.s64 	%rd20151, %rd20148, %rd20149;
	add.s64 	%rd20152, %rd20151, %rd20150;
	shr.u64 	%rd20153, %rd20152, 32;
	and.b64  	%rd20154, %rd20124, 4294967295;
	mul.wide.u32 	%rd20155, %r13878, %r13891;
	add.s64 	%rd20156, %rd20153, %rd20154;
	add.s64 	%rd20157, %rd20156, %rd20155;
	shr.u64 	%rd20158, %rd20157, 32;
	and.b64  	%rd20159, %rd20129, 4294967295;
	mul.wide.u32 	%rd20160, %r13879, %r13891;
	add.s64 	%rd20161, %rd20158, %rd20159;
	add.s64 	%rd20162, %rd20161, %rd20160;
	shr.u64 	%rd20163, %rd20162, 32;
	and.b64  	%rd20164, %rd20134, 4294967295;
	mul.wide.u32 	%rd20165, %r13880, %r13891;
	add.s64 	%rd20166, %rd20163, %rd20164;
	add.s64 	%rd20167, %rd20166, %rd20165;
	shr.u64 	%rd20168, %rd20167, 32;
	and.b64  	%rd20169, %rd20139, 4294967295;
	mul.wide.u32 	%rd20170, %r13881, %r13891;
	add.s64 	%rd20171, %rd20168, %rd20169;
	add.s64 	%rd20172, %rd20171, %rd20170;
	shr.u64 	%rd20173, %rd20172, 32;
	and.b64  	%rd20174, %rd20143, 4294967295;
	mul.wide.u32 	%rd20175, %r13882, %r13891;
	add.s64 	%rd20176, %rd20173, %rd20174;
	add.s64 	%rd20177, %rd20176, %rd20175;
	shr.u64 	%rd20178, %rd20177, 32;
	mul.wide.u32 	%rd20179, %r13883, %r13891;
	add.s64 	%rd20180, %rd20178, %rd20144;
	add.s64 	%rd20181, %rd20180, %rd20179;
	shr.u64 	%rd20182, %rd20181, 32;
	{ .reg .b32 tmp; mov.b64 {tmp, %r9692}, %rd20181; }
	and.b64  	%rd20183, %rd20152, 4294967295;
	mul.lo.s64 	%rd20184, %rd20183, 977;
	and.b64  	%rd20185, %rd19894, 4294967295;
	and.b64  	%rd20186, %rd20184, 4294967295;
	add.s64 	%rd31495, %rd20186, %rd20185;
	shr.u64 	%rd20187, %rd20184, 32;
	shr.u64 	%rd20188, %rd31495, 32;
	add.s64 	%rd20189, %rd20188, %rd20187;
	and.b64  	%rd20190, %rd20157, 4294967295;
	mul.lo.s64 	%rd20191, %rd20190, 977;
	and.b64  	%rd20192, %rd19919, 4294967295;
	and.b64  	%rd20193, %rd20191, 4294967295;
	add.s64 	%rd20194, %rd20189, %rd20192;
	add.s64 	%rd20195, %rd20194, %rd20193;
	add.s64 	%rd31496, %rd20195, %rd20183;
	shr.u64 	%rd20196, %rd20191, 32;
	shr.u64 	%rd20197, %rd31496, 32;
	add.s64 	%rd20198, %rd20197, %rd20196;
	and.b64  	%rd20199, %rd20162, 4294967295;
	mul.lo.s64 	%rd20200, %rd20199, 977;
	and.b64  	%rd20201, %rd19957, 4294967295;
	and.b64  	%rd20202, %rd20200, 4294967295;
	add.s64 	%rd20203, %rd20198, %rd20201;
	add.s64 	%rd20204, %rd20203, %rd20202;
	add.s64 	%rd31497, %rd20204, %rd20190;
	shr.u64 	%rd20205, %rd20200, 32;
	shr.u64 	%rd20206, %rd31497, 32;
	add.s64 	%rd20207, %rd20206, %rd20205;
	and.b64  	%rd20208, %rd20167, 4294967295;
	mul.lo.s64 	%rd20209, %rd20208, 977;
	and.b64  	%rd20210, %rd19995, 4294967295;
	and.b64  	%rd20211, %rd20209, 4294967295;
	add.s64 	%rd20212, %rd20207, %rd20210;
	add.s64 	%rd20213, %rd20212, %rd20211;
	add.s64 	%rd31498, %rd20213, %rd20199;
	shr.u64 	%rd20214, %rd20209, 32;
	shr.u64 	%rd20215, %rd31498, 32;
	add.s64 	%rd20216, %rd20215, %rd20214;
	and.b64  	%rd20217, %rd20172, 4294967295;
	mul.lo.s64 	%rd20218, %rd20217, 977;
	and.b64  	%rd20219, %rd20033, 4294967295;
	and.b64  	%rd20220, %rd20218, 4294967295;
	add.s64 	%rd20221, %rd20216, %rd20219;
	add.s64 	%rd20222, %rd20221, %rd20220;
	add.s64 	%rd31499, %rd20222, %rd20208;
	shr.u64 	%rd20223, %rd20218, 32;
	shr.u64 	%rd20224, %rd31499, 32;
	add.s64 	%rd20225, %rd20224, %rd20223;
	and.b64  	%rd20226, %rd20177, 4294967295;
	mul.lo.s64 	%rd20227, %rd20226, 977;
	and.b64  	%rd20228, %rd20071, 4294967295;
	and.b64  	%rd20229, %rd20227, 4294967295;
	add.s64 	%rd20230, %rd20225, %rd20228;
	add.s64 	%rd20231, %rd20230, %rd20229;
	add.s64 	%rd31500, %rd20231, %rd20217;
	shr.u64 	%rd20232, %rd20227, 32;
	shr.u64 	%rd20233, %rd31500, 32;
	add.s64 	%rd20234, %rd20233, %rd20232;
	and.b64  	%rd20235, %rd20181, 4294967295;
	mul.lo.s64 	%rd20236, %rd20235, 977;
	and.b64  	%rd20237, %rd20109, 4294967295;
	and.b64  	%rd20238, %rd20236, 4294967295;
	add.s64 	%rd20239, %rd20234, %rd20237;
	add.s64 	%rd20240, %rd20239, %rd20238;
	add.s64 	%rd31501, %rd20240, %rd20226;
	shr.u64 	%rd20241, %rd20236, 32;
	shr.u64 	%rd20242, %rd31501, 32;
	add.s64 	%rd20243, %rd20242, %rd20241;
	mul.lo.s64 	%rd20244, %rd20182, 977;
	and.b64  	%rd20245, %rd20147, 4294967295;
	and.b64  	%rd20246, %rd20244, 4294967295;
	add.s64 	%rd20247, %rd20243, %rd20245;
	add.s64 	%rd20248, %rd20247, %rd20246;
	add.s64 	%rd31502, %rd20248, %rd20235;
	shr.u64 	%rd20249, %rd20244, 32;
	shr.u64 	%rd20250, %rd31502, 32;
	cvt.u32.u64 	%r9693, %rd20250;
	cvt.u32.u64 	%r9694, %rd20249;
	add.s32 	%r9695, %r9693, %r9694;
	add.s32 	%r4466, %r9695, %r9692;
	setp.eq.s32 	%p3004, %r4466, 0;
	mov.pred 	%p4463, 0;
	@%p3004 bra 	$L__BB3_2471;
	cvt.u64.u32 	%rd20251, %r4466;
	mul.wide.u32 	%rd20252, %r4466, 977;
	shr.u64 	%rd20253, %rd20252, 32;
	and.b64  	%rd20254, %rd31495, 4294967295;
	and.b64  	%rd20255, %rd20252, 4294967295;
	add.s64 	%rd31495, %rd20255, %rd20254;
	shr.u64 	%rd20256, %rd31495, 32;
	and.b64  	%rd20257, %rd31496, 4294967295;
	add.s64 	%rd20258, %rd20253, %rd20257;
	add.s64 	%rd20259, %rd20258, %rd20251;
	add.s64 	%rd31496, %rd20259, %rd20256;
	setp.lt.u64 	%p3006, %rd31496, 4294967296;
	@%p3006 bra 	$L__BB3_2471;
	shr.u64 	%rd20260, %rd31496, 32;
	and.b64  	%rd20261, %rd31497, 4294967295;
	add.s64 	%rd31497, %rd20260, %rd20261;
	setp.lt.u64 	%p3008, %rd31497, 4294967296;
	@%p3008 bra 	$L__BB3_2471;
	shr.u64 	%rd20262, %rd31497, 32;
	and.b64  	%rd20263, %rd31498, 4294967295;
	add.s64 	%rd31498, %rd20262, %rd20263;
	setp.lt.u64 	%p3010, %rd31498, 4294967296;
	@%p3010 bra 	$L__BB3_2471;
	shr.u64 	%rd20265, %rd31498, 32;
	and.b64  	%rd20266, %rd31499, 4294967295;
	add.s64 	%rd31499, %rd20265, %rd20266;
	setp.lt.u64 	%p3012, %rd31499, 4294967296;
	mov.b64 	%rd31498, 4294967296;
	@%p3012 bra 	$L__BB3_2471;
	shr.u64 	%rd20268, %rd31499, 32;
	and.b64  	%rd20269, %rd31500, 4294967295;
	add.s64 	%rd31500, %rd20268, %rd20269;
	setp.lt.u64 	%p3014, %rd31500, 4294967296;
	mov.b64 	%rd31498, 4294967296;
	mov.u64 	%rd31499, %rd31498;
	@%p3014 bra 	$L__BB3_2471;
	shr.u64 	%rd20271, %rd31500, 32;
	and.b64  	%rd20272, %rd31501, 4294967295;
	add.s64 	%rd31501, %rd20271, %rd20272;
	setp.lt.u64 	%p3016, %rd31501, 4294967296;
	mov.b64 	%rd31498, 4294967296;
	mov.u64 	%rd31500, %rd31498;
	@%p3016 bra 	$L__BB3_2471;
	shr.u64 	%rd20274, %rd31501, 32;
	and.b64  	%rd20275, %rd31502, 4294967295;
	add.s64 	%rd20276, %rd20274, %rd20275;
	setp.gt.u64 	%p4463, %rd20276, 4294967295;
	min.u64 	%rd31502, %rd20276, 4294967296;
	mov.b64 	%rd31498, 4294967296;
	mov.u64 	%rd31499, %rd31498;
	mov.u64 	%rd31501, %rd31498;
$L__BB3_2471:
	cvt.u32.u64 	%r13955, %rd31502;
	cvt.u32.u64 	%r13954, %rd31501;
	cvt.u32.u64 	%r13953, %rd31500;
	cvt.u32.u64 	%r13952, %rd31499;
	cvt.u32.u64 	%r13951, %rd31498;
	cvt.u32.u64 	%r13950, %rd31497;
	cvt.u32.u64 	%r13949, %rd31496;
	cvt.u32.u64 	%r13948, %rd31495;
	setp.lt.u32 	%p3017, %r8847, %r13955;
	or.pred  	%p3018, %p4463, %p3017;
	@%p3018 bra 	$L__BB3_2485;
	setp.gt.u32 	%p3019, %r8847, %r13955;
	@%p3019 bra 	$L__BB3_2486;
	setp.lt.u32 	%p3020, %r3133, %r13954;
	@%p3020 bra 	$L__BB3_2485;
	setp.gt.u32 	%p3021, %r3133, %r13954;
	@%p3021 bra 	$L__BB3_2486;
	setp.lt.u32 	%p3022, %r3134, %r13953;
	@%p3022 bra 	$L__BB3_2485;
	setp.gt.u32 	%p3023, %r3134, %r13953;
	@%p3023 bra 	$L__BB3_2486;
	setp.lt.u32 	%p3024, %r3135, %r13952;
	@%p3024 bra 	$L__BB3_2485;
	setp.gt.u32 	%p3025, %r3135, %r13952;
	@%p3025 bra 	$L__BB3_2486;
	setp.lt.u32 	%p3026, %r3136, %r13951;
	@%p3026 bra 	$L__BB3_2485;
	setp.gt.u32 	%p3027, %r3136, %r13951;
	@%p3027 bra 	$L__BB3_2486;
	setp.lt.u32 	%p3028, %r3137, %r13950;
	@%p3028 bra 	$L__BB3_2485;
	setp.gt.u32 	%p3029, %r3137, %r13950;
	@%p3029 bra 	$L__BB3_2486;
	setp.lt.u32 	%p3030, %r60, %r13949;
	@%p3030 bra 	$L__BB3_2485;
	setp.gt.u32 	%p3031, %r60, %r13949;
	setp.gt.u32 	%p3032, %r2179, %r13948;
	or.pred  	%p3033, %p3031, %p3032;
	@%p3033 bra 	$L__BB3_2486;
$L__BB3_2485:
	// begin inline asm
	sub.cc.u32 %r13948, %r13948, %r2179;
	subc.cc.u32 %r13949, %r13949, %r60;
	subc.cc.u32 %r13950, %r13950, %r3137;
	subc.cc.u32 %r13951, %r13951, %r3136;
	subc.cc.u32 %r13952, %r13952, %r3135;
	subc.cc.u32 %r13953, %r13953, %r3134;
	subc.cc.u32 %r13954, %r13954, %r3133;
	subc.u32 %r13955, %r13955, %r8847;
	
	// end inline asm
$L__BB3_2486:
	setp.gt.u32 	%p3034, %r13955, %r8847;
	@%p3034 bra 	$L__BB3_2500;
	setp.lt.u32 	%p3035, %r13955, %r8847;
	@%p3035 bra 	$L__BB3_2501;
	setp.gt.u32 	%p3036, %r13954, %r3133;
	@%p3036 bra 	$L__BB3_2500;
	setp.lt.u32 	%p3037, %r13954, %r3133;
	@%p3037 bra 	$L__BB3_2501;
	setp.gt.u32 	%p3038, %r13953, %r3134;
	@%p3038 bra 	$L__BB3_2500;
	setp.lt.u32 	%p3039, %r13953, %r3134;
	@%p3039 bra 	$L__BB3_2501;
	setp.gt.u32 	%p3040, %r13952, %r3135;
	@%p3040 bra 	$L__BB3_2500;
	setp.lt.u32 	%p3041, %r13952, %r3135;
	@%p3041 bra 	$L__BB3_2501;
	setp.gt.u32 	%p3042, %r13951, %r3136;
	@%p3042 bra 	$L__BB3_2500;
	setp.lt.u32 	%p3043, %r13951, %r3136;
	@%p3043 bra 	$L__BB3_2501;
	setp.gt.u32 	%p3044, %r13950, %r3137;
	@%p3044 bra 	$L__BB3_2500;
	setp.lt.u32 	%p3045, %r13950, %r3137;
	@%p3045 bra 	$L__BB3_2501;
	setp.gt.u32 	%p3046, %r13949, %r60;
	@%p3046 bra 	$L__BB3_2500;
	setp.lt.u32 	%p3047, %r13949, %r60;
	setp.lt.u32 	%p3048, %r13948, %r2179;
	or.pred  	%p3049, %p3047, %p3048;
	@%p3049 bra 	$L__BB3_2501;
$L__BB3_2500:
	// begin inline asm
	sub.cc.u32 %r13948, %r13948, %r2179;
	subc.cc.u32 %r13949, %r13949, %r60;
	subc.cc.u32 %r13950, %r13950, %r3137;
	subc.cc.u32 %r13951, %r13951, %r3136;
	subc.cc.u32 %r13952, %r13952, %r3135;
	subc.cc.u32 %r13953, %r13953, %r3134;
	subc.cc.u32 %r13954, %r13954, %r3133;
	subc.u32 %r13955, %r13955, %r8847;
	
	// end inline asm
$L__BB3_2501:
	mul.wide.u32 	%rd20278, %r13876, %r13876;
	shr.u64 	%rd20279, %rd20278, 32;
	mul.wide.u32 	%rd20280, %r13877, %r13876;
	add.s64 	%rd20281, %rd20279, %rd20280;
	shr.u64 	%rd20282, %rd20281, 32;
	mul.wide.u32 	%rd20283, %r13878, %r13876;
	add.s64 	%rd20284, %rd20282, %rd20283;
	shr.u64 	%rd20285, %rd20284, 32;
	mul.wide.u32 	%rd20286, %r13879, %r13876;
	add.s64 	%rd20287, %rd20285, %rd20286;
	shr.u64 	%rd20288, %rd20287, 32;
	mul.wide.u32 	%rd20289, %r13880, %r13876;
	add.s64 	%rd20290, %rd20288, %rd20289;
	shr.u64 	%rd20291, %rd20290, 32;
	mul.wide.u32 	%rd20292, %r13881, %r13876;
	add.s64 	%rd20293, %rd20291, %rd20292;
	shr.u64 	%rd20294, %rd20293, 32;
	mul.wide.u32 	%rd20295, %r13882, %r13876;
	add.s64 	%rd20296, %rd20294, %rd20295;
	shr.u64 	%rd20297, %rd20296, 32;
	mul.wide.u32 	%rd20298, %r13883, %r13876;
	add.s64 	%rd20299, %rd20297, %rd20298;
	shr.u64 	%rd20300, %rd20299, 32;
	and.b64  	%rd20301, %rd20281, 4294967295;
	add.s64 	%rd20302, %rd20280, %rd20301;
	shr.u64 	%rd20303, %rd20302, 32;
	and.b64  	%rd20304, %rd20284, 4294967295;
	mul.wide.u32 	%rd20305, %r13877, %r13877;
	add.s64 	%rd20306, %rd20303, %rd20304;
	add.s64 	%rd20307, %rd20306, %rd20305;
	shr.u64 	%rd20308, %rd20307, 32;
	and.b64  	%rd20309, %rd20287, 4294967295;
	mul.wide.u32 	%rd20310, %r13878, %r13877;
	add.s64 	%rd20311, %rd20308, %rd20309;
	add.s64 	%rd20312, %rd20311, %rd20310;
	shr.u64 	%rd20313, %rd20312, 32;
	and.b64  	%rd20314, %rd20290, 4294967295;
	mul.wide.u32 	%rd20315, %r13879, %r13877;
	add.s64 	%rd20316, %rd20313, %rd20314;
	add.s64 	%rd20317, %rd20316, %rd20315;
	shr.u64 	%rd20318, %rd20317, 32;
	and.b64  	%rd20319, %rd20293, 4294967295;
	mul.wide.u32 	%rd20320, %r13880, %r13877;
	add.s64 	%rd20321, %rd20318, %rd20319;
	add.s64 	%rd20322, %rd20321, %rd20320;
	shr.u64 	%rd20323, %rd20322, 32;
	and.b64  	%rd20324, %rd20296, 4294967295;
	mul.wide.u32 	%rd20325, %r13881, %r13877;
	add.s64 	%rd20326, %rd20323, %rd20324;
	add.s64 	%rd20327, %rd20326, %rd20325;
	shr.u64 	%rd20328, %rd20327, 32;
	and.b64  	%rd20329, %rd20299, 4294967295;
	mul.wide.u32 	%rd20330, %r13882, %r13877;
	add.s64 	%rd20331, %rd20328, %rd20329;
	add.s64 	%rd20332, %rd20331, %rd20330;
	shr.u64 	%rd20333, %rd20332, 32;
	mul.wide.u32 	%rd20334, %r13883, %r13877;
	add.s64 	%rd20335, %rd20333, %rd20300;
	add.s64 	%rd20336, %rd20335, %rd20334;
	shr.u64 	%rd20337, %rd20336, 32;
	and.b64  	%rd20338, %rd20307, 4294967295;
	add.s64 	%rd20339, %rd20283, %rd20338;
	shr.u64 	%rd20340, %rd20339, 32;
	and.b64  	%rd20341, %rd20312, 4294967295;
	add.s64 	%rd20342, %rd20340, %rd20341;
	add.s64 	%rd20343, %rd20342, %rd20310;
	shr.u64 	%rd20344, %rd20343, 32;
	and.b64  	%rd20345, %rd20317, 4294967295;
	mul.wide.u32 	%rd20346, %r13878, %r13878;
	add.s64 	%rd20347, %rd20344, %rd20345;
	add.s64 	%rd20348, %rd20347, %rd20346;
	shr.u64 	%rd20349, %rd20348, 32;
	and.b64  	%rd20350, %rd20322, 4294967295;
	mul.wide.u32 	%rd20351, %r13879, %r13878;
	add.s64 	%rd20352, %rd20349, %rd20350;
	add.s64 	%rd20353, %rd20352, %rd20351;
	shr.u64 	%rd20354, %rd20353, 32;
	and.b64  	%rd20355, %rd20327, 4294967295;
	mul.wide.u32 	%rd20356, %r13880, %r13878;
	add.s64 	%rd20357, %rd20354, %rd20355;
	add.s64 	%rd20358, %rd20357, %rd20356;
	shr.u64 	%rd20359, %rd20358, 32;
	and.b64  	%rd20360, %rd20332, 4294967295;
	mul.wide.u32 	%rd20361, %r13881, %r13878;
	add.s64 	%rd20362, %rd20359, %rd20360;
	add.s64 	%rd20363, %rd20362, %rd20361;
	shr.u64 	%rd20364, %rd20363, 32;
	and.b64  	%rd20365, %rd20336, 4294967295;
	mul.wide.u32 	%rd20366, %r13882, %r13878;
	add.s64 	%rd20367, %rd20364, %rd20365;
	add.s64 	%rd20368, %rd20367, %rd20366;
	shr.u64 	%rd20369, %rd20368, 32;
	mul.wide.u32 	%rd20370, %r13883, %r13878;
	add.s64 	%rd20371, %rd20369, %rd20337;
	add.s64 	%rd20372, %rd20371, %rd20370;
	shr.u64 	%rd20373, %rd20372, 32;
	and.b64  	%rd20374, %rd20343, 4294967295;
	add.s64 	%rd20375, %rd20286, %rd20374;
	shr.u64 	%rd20376, %rd20375, 32;
	and.b64  	%rd20377, %rd20348, 4294967295;
	add.s64 	%rd20378, %rd20376, %rd20377;
	add.s64 	%rd20379, %rd20378, %rd20315;
	shr.u64 	%rd20380, %rd20379, 32;
	and.b64  	%rd20381, %rd20353, 4294967295;
	add.s64 	%rd20382, %rd20380, %rd20381;
	add.s64 	%rd20383, %rd20382, %rd20351;
	shr.u64 	%rd20384, %rd20383, 32;
	and.b64  	%rd20385, %rd20358, 4294967295;
	mul.wide.u32 	%rd20386, %r13879, %r13879;
	add.s64 	%rd20387, %rd20384, %rd20385;
	add.s64 	%rd20388, %rd20387, %rd20386;
	shr.u64 	%rd20389, %rd20388, 32;
	and.b64  	%rd20390, %rd20363, 4294967295;
	mul.wide.u32 	%rd20391, %r13880, %r13879;
	add.s64 	%rd20392, %rd20389, %rd20390;
	add.s64 	%rd20393, %rd20392, %rd20391;
	shr.u64 	%rd20394, %rd20393, 32;
	and.b64  	%rd20395, %rd20368, 4294967295;
	mul.wide.u32 	%rd20396, %r13881, %r13879;
	add.s64 	%rd20397, %rd20394, %rd20395;
	add.s64 	%rd20398, %rd20397, %rd20396;
	shr.u64 	%rd20399, %rd20398, 32;
	and.b64  	%rd20400, %rd20372, 4294967295;
	mul.wide.u32 	%rd20401, %r13882, %r13879;
	add.s64 	%rd20402, %rd20399, %rd20400;
	add.s64 	%rd20403, %rd20402, %rd20401;
	shr.u64 	%rd20404, %rd20403, 32;
	mul.wide.u32 	%rd20405, %r13883, %r13879;
	add.s64 	%rd20406, %rd20404, %rd20373;
	add.s64 	%rd20407, %rd20406, %rd20405;
	shr.u64 	%rd20408, %rd20407, 32;
	and.b64  	%rd20409, %rd20379, 4294967295;
	add.s64 	%rd20410, %rd20289, %rd20409;
	shr.u64 	%rd20411, %rd20410, 32;
	and.b64  	%rd20412, %rd20383, 4294967295;
	add.s64 	%rd20413, %rd20411, %rd20412;
	add.s64 	%rd20414, %rd20413, %rd20320;
	shr.u64 	%rd20415, %rd20414, 32;
	and.b64  	%rd20416, %rd20388, 4294967295;
	add.s64 	%rd20417, %rd20415, %rd20416;
	add.s64 	%rd20418, %rd20417, %rd20356;
	shr.u64 	%rd20419, %rd20418, 32;
	and.b64  	%rd20420, %rd20393, 4294967295;
	add.s64 	%rd20421, %rd20419, %rd20420;
	add.s64 	%rd20422, %rd20421, %rd20391;
	shr.u64 	%rd20423, %rd20422, 32;
	and.b64  	%rd20424, %rd20398, 4294967295;
	mul.wide.u32 	%rd20425, %r13880, %r13880;
	add.s64 	%rd20426, %rd20423, %rd20424;
	add.s64 	%rd20427, %rd20426, %rd20425;
	shr.u64 	%rd20428, %rd20427, 32;
	and.b64  	%rd20429, %rd20403, 4294967295;
	mul.wide.u32 	%rd20430, %r13881, %r13880;
	add.s64 	%rd20431, %rd20428, %rd20429;
	add.s64 	%rd20432, %rd20431, %rd20430;
	shr.u64 	%rd20433, %rd20432, 32;
	and.b64  	%rd20434, %rd20407, 4294967295;
	mul.wide.u32 	%rd20435, %r13882, %r13880;
	add.s64 	%rd20436, %rd20433, %rd20434;
	add.s64 	%rd20437, %rd20436, %rd20435;
	shr.u64 	%rd20438, %rd20437, 32;
	mul.wide.u32 	%rd20439, %r13883, %r13880;
	add.s64 	%rd20440, %rd20438, %rd20408;
	add.s64 	%rd20441, %rd20440, %rd20439;
	shr.u64 	%rd20442, %rd20441, 32;
	and.b64  	%rd20443, %rd20414, 4294967295;
	add.s64 	%rd20444, %rd20292, %rd20443;
	shr.u64 	%rd20445, %rd20444, 32;
	and.b64  	%rd20446, %rd20418, 4294967295;
	add.s64 	%rd20447, %rd20445, %rd20446;
	add.s64 	%rd20448, %rd20447, %rd20325;
	shr.u64 	%rd20449, %rd20448, 32;
	and.b64  	%rd20450, %rd20422, 4294967295;
	add.s64 	%rd20451, %rd20449, %rd20450;
	add.s64 	%rd20452, %rd20451, %rd20361;
	shr.u64 	%rd20453, %rd20452, 32;
	and.b64  	%rd20454, %rd20427, 4294967295;
	add.s64 	%rd20455, %rd20453, %rd20454;
	add.s64 	%rd20456, %rd20455, %rd20396;
	shr.u64 	%rd20457, %rd20456, 32;
	and.b64  	%rd20458, %rd20432, 4294967295;
	add.s64 	%rd20459, %rd20457, %rd20458;
	add.s64 	%rd20460, %rd20459, %rd20430;
	shr.u64 	%rd20461, %rd20460, 32;
	and.b64  	%rd20462, %rd20437, 4294967295;
	mul.wide.u32 	%rd20463, %r13881, %r13881;
	add.s64 	%rd20464, %rd20461, %rd20462;
	add.s64 	%rd20465, %rd20464, %rd20463;
	shr.u64 	%rd20466, %rd20465, 32;
	and.b64  	%rd20467, %rd20441, 4294967295;
	mul.wide.u32 	%rd20468, %r13882, %r13881;
	add.s64 	%rd20469, %rd20466, %rd20467;
	add.s64 	%rd20470, %rd20469, %rd20468;
	shr.u64 	%rd20471, %rd20470, 32;
	mul.wide.u32 	%rd20472, %r13883, %r13881;
	add.s64 	%rd20473, %rd20471, %rd20442;
	add.s64 	%rd20474, %rd20473, %rd20472;
	shr.u64 	%rd20475, %rd20474, 32;
	and.b64  	%rd20476, %rd20448, 4294967295;
	add.s64 	%rd20477, %rd20295, %rd20476;
	shr.u64 	%rd20478, %rd20477, 32;
	and.b64  	%rd20479, %rd20452, 4294967295;
	add.s64 	%rd20480, %rd20478, %rd20479;
	add.s64 	%rd20481, %rd20480, %rd20330;
	shr.u64 	%rd20482, %rd20481, 32;
	and.b64  	%rd20483, %rd20456, 4294967295;
	add.s64 	%rd20484, %rd20482, %rd20483;
	add.s64 	%rd20485, %rd20484, %rd20366;
	shr.u64 	%rd20486, %rd20485, 32;
	and.b64  	%rd20487, %rd20460, 4294967295;
	add.s64 	%rd20488, %rd20486, %rd20487;
	add.s64 	%rd20489, %rd20488, %rd20401;
	shr.u64 	%rd20490, %rd20489, 32;
	and.b64  	%rd20491, %rd20465, 4294967295;
	add.s64 	%rd20492, %rd20490, %rd20491;
	add.s64 	%rd20493, %rd20492, %rd20435;
	shr.u64 	%rd20494, %rd20493, 32;
	and.b64  	%rd20495, %rd20470, 4294967295;
	add.s64 	%rd20496, %rd20494, %rd20495;
	add.s64 	%rd20497, %rd20496, %rd20468;
	shr.u64 	%rd20498, %rd20497, 32;
	and.b64  	%rd20499, %rd20474, 4294967295;
	mul.wide.u32 	%rd20500, %r13882, %r13882;
	add.s64 	%rd20501, %rd20498, %rd20499;
	add.s64 	%rd20502, %rd20501, %rd20500;
	shr.u64 	%rd20503, %rd20502, 32;
	mul.wide.u32 	%rd20504, %r13883, %r13882;
	add.s64 	%rd20505, %rd20503, %rd20475;
	add.s64 	%rd20506, %rd20505, %rd20504;
	shr.u64 	%rd20507, %rd20506, 32;
	and.b64  	%rd20508, %rd20481, 4294967295;
	add.s64 	%rd20509, %rd20298, %rd20508;
	shr.u64 	%rd20510, %rd20509, 32;
	and.b64  	%rd20511, %rd20485, 4294967295;
	add.s64 	%rd20512, %rd20510, %rd20511;
	add.s64 	%rd20513, %rd20512, %rd20334;
	shr.u64 	%rd20514, %rd20513, 32;
	and.b64  	%rd20515, %rd20489, 4294967295;
	add.s64 	%rd20516, %rd20514, %rd20515;
	add.s64 	%rd20517, %rd20516, %rd20370;
	shr.u64 	%rd20518, %rd20517, 32;
	and.b64  	%rd20519, %rd20493, 4294967295;
	add.s64 	%rd20520, %rd20518, %rd20519;
	add.s64 	%rd20521, %rd20520, %rd20405;
	shr.u64 	%rd20522, %rd20521, 32;
	and.b64  	%rd20523, %rd20497, 4294967295;
	add.s64 	%rd20524, %rd20522, %rd20523;
	add.s64 	%rd20525, %rd20524, %rd20439;
	shr.u64 	%rd20526, %rd20525, 32;
	and.b64  	%rd20527, %rd20502, 4294967295;
	add.s64 	%rd20528, %rd20526, %rd20527;
	add.s64 	%rd20529, %rd20528, %rd20472;
	shr.u64 	%rd20530, %rd20529, 32;
	and.b64  	%rd20531, %rd20506, 4294967295;
	add.s64 	%rd20532, %rd20530, %rd20531;
	add.s64 	%rd20533, %rd20532, %rd20504;
	shr.u64 	%rd20534, %rd20533, 32;
	mul.wide.u32 	%rd20535, %r13883, %r13883;
	add.s64 	%rd20536, %rd20534, %rd20507;
	add.s64 	%rd20537, %rd20536, %rd20535;
	shr.u64 	%rd20538, %rd20537, 32;
	{ .reg .b32 tmp; mov.b64 {tmp, %r9744}, %rd20537; }
	and.b64  	%rd20539, %rd20513, 4294967295;
	mul.lo.s64 	%rd20540, %rd20539, 977;
	and.b64  	%rd20541, %rd20278, 4294967293;
	and.b64  	%rd20542, %rd20540, 4294967295;
	add.s64 	%rd31503, %rd20542, %rd20541;
	shr.u64 	%rd20543, %rd20540, 32;
	shr.u64 	%rd20544, %rd31503, 32;
	add.s64 	%rd20545, %rd20544, %rd20543;
	and.b64  	%rd20546, %rd20517, 4294967295;
	mul.lo.s64 	%rd20547, %rd20546, 977;
	and.b64  	%rd20548, %rd20302, 4294967295;
	and.b64  	%rd20549, %rd20547, 4294967295;
	add.s64 	%rd20550, %rd20545, %rd20548;
	add.s64 	%rd20551, %rd20550, %rd20549;
	add.s64 	%rd31504, %rd20551, %rd20539;
	shr.u64 	%rd20552, %rd20547, 32;
	shr.u64 	%rd20553, %rd31504, 32;
	add.s64 	%rd20554, %rd20553, %rd20552;
	and.b64  	%rd20555, %rd20521, 4294967295;
	mul.lo.s64 	%rd20556, %rd20555, 977;
	and.b64  	%rd20557, %rd20339, 4294967295;
	and.b64  	%rd20558, %rd20556, 4294967295;
	add.s64 	%rd20559, %rd20554, %rd20557;
	add.s64 	%rd20560, %rd20559, %rd20558;
	add.s64 	%rd31505, %rd20560, %rd20546;
	shr.u64 	%rd20561, %rd20556, 32;
	shr.u64 	%rd20562, %rd31505, 32;
	add.s64 	%rd20563, %rd20562, %rd20561;
	and.b64  	%rd20564, %rd20525, 4294967295;
	mul.lo.s64 	%rd20565, %rd20564, 977;
	and.b64  	%rd20566, %rd20375, 4294967295;
	and.b64  	%rd20567, %rd20565, 4294967295;
	add.s64 	%rd20568, %rd20563, %rd20566;
	add.s64 	%rd20569, %rd20568, %rd20567;
	add.s64 	%rd31506, %rd20569, %rd20555;
	shr.u64 	%rd20570, %rd20565, 32;
	shr.u64 	%rd20571, %rd31506, 32;
	add.s64 	%rd20572, %rd20571, %rd20570;
	and.b64  	%rd20573, %rd20529, 4294967295;
	mul.lo.s64 	%rd20574, %rd20573, 977;
	and.b64  	%rd20575, %rd20410, 4294967295;
	and.b64  	%rd20576, %rd20574, 4294967295;
	add.s64 	%rd20577, %rd20572, %rd20575;
	add.s64 	%rd20578, %rd20577, %rd20576;
	add.s64 	%rd31507, %rd20578, %rd20564;
	shr.u64 	%rd20579, %rd20574, 32;
	shr.u64 	%rd20580, %rd31507, 32;
	add.s64 	%rd20581, %rd20580, %rd20579;
	and.b64  	%rd20582, %rd20533, 4294967295;
	mul.lo.s64 	%rd20583, %rd20582, 977;
	and.b64  	%rd20584, %rd20444, 4294967295;
	and.b64  	%rd20585, %rd20583, 4294967295;
	add.s64 	%rd20586, %rd20581, %rd20584;
	add.s64 	%rd20587, %rd20586, %rd20585;
	add.s64 	%rd31508, %rd20587, %rd20573;
	shr.u64 	%rd20588, %rd20583, 32;
	shr.u64 	%rd20589, %rd31508, 32;
	add.s64 	%rd20590, %rd20589, %rd20588;
	and.b64  	%rd20591, %rd20537, 4294967295;
	mul.lo.s64 	%rd20592, %rd20591, 977;
	and.b64  	%rd20593, %rd20477, 4294967295;
	and.b64  	%rd20594, %rd20592, 4294967295;
	add.s64 	%rd20595, %rd20590, %rd20593;
	add.s64 	%rd20596, %rd20595, %rd20594;
	add.s64 	%rd31509, %rd20596, %rd20582;
	shr.u64 	%rd20597, %rd20592, 32;
	shr.u64 	%rd20598, %rd31509, 32;
	add.s64 	%rd20599, %rd20598, %rd20597;
	mul.lo.s64 	%rd20600, %rd20538, 977;
	and.b64  	%rd20601, %rd20509, 4294967295;
	and.b64  	%rd20602, %rd20600, 4294967295;
	add.s64 	%rd20603, %rd20599, %rd20601;
	add.s64 	%rd20604, %rd20603, %rd20602;
	add.s64 	%rd31510, %rd20604, %rd20591;
	shr.u64 	%rd20605, %rd20600, 32;
	shr.u64 	%rd20606, %rd31510, 32;
	cvt.u32.u64 	%r9745, %rd20606;
	cvt.u32.u64 	%r9746, %rd20605;
	add.s32 	%r9747, %r9745, %r9746;
	add.s32 	%r4507, %r9747, %r9744;
	setp.eq.s32 	%p3051, %r4507, 0;
	mov.pred 	%p4464, 0;
	@%p3051 bra 	$L__BB3_2509;
	cvt.u64.u32 	%rd20607, %r4507;
	mul.wide.u32 	%rd20608, %r4507, 977;
	shr.u64 	%rd20609, %rd20608, 32;
	and.b64  	%rd20610, %rd31503, 4294967295;
	and.b64  	%rd20611, %rd20608, 4294967295;
	add.s64 	%rd31503, %rd20611, %rd20610;
	shr.u64 	%rd20612, %rd31503, 32;
	and.b64  	%rd20613, %rd31504, 4294967295;
	add.s64 	%rd20614, %rd20609, %rd20613;
	add.s64 	%rd20615, %rd20614, %rd20607;
	add.s64 	%rd31504, %rd20615, %rd20612;
	setp.lt.u64 	%p3053, %rd31504, 4294967296;
	@%p3053 bra 	$L__BB3_2509;
	shr.u64 	%rd20616, %rd31504, 32;
	and.b64  	%rd20617, %rd31505, 4294967295;
	add.s64 	%rd31505, %rd20616, %rd20617;
	setp.lt.u64 	%p3055, %rd31505, 4294967296;
	@%p3055 bra 	$L__BB3_2509;
	shr.u64 	%rd20618, %rd31505, 32;
	and.b64  	%rd20619, %rd31506, 4294967295;
	add.s64 	%rd31506, %rd20618, %rd20619;
	setp.lt.u64 	%p3057, %rd31506, 4294967296;
	@%p3057 bra 	$L__BB3_2509;
	shr.u64 	%rd20621, %rd31506, 32;
	and.b64  	%rd20622, %rd31507, 4294967295;
	add.s64 	%rd31507, %rd20621, %rd20622;
	setp.lt.u64 	%p3059, %rd31507, 4294967296;
	mov.b64 	%rd31506, 4294967296;
	@%p3059 bra 	$L__BB3_2509;
	shr.u64 	%rd20624, %rd31507, 32;
	and.b64  	%rd20625, %rd31508, 4294967295;
	add.s64 	%rd31508, %rd20624, %rd20625;
	setp.lt.u64 	%p3061, %rd31508, 4294967296;
	mov.b64 	%rd31506, 4294967296;
	mov.u64 	%rd31507, %rd31506;
	@%p3061 bra 	$L__BB3_2509;
	shr.u64 	%rd20627, %rd31508, 32;
	and.b64  	%rd20628, %rd31509, 4294967295;
	add.s64 	%rd31509, %rd20627, %rd20628;
	setp.lt.u64 	%p3063, %rd31509, 4294967296;
	mov.b64 	%rd31506, 4294967296;
	mov.u64 	%rd31508, %rd31506;
	@%p3063 bra 	$L__BB3_2509;
	shr.u64 	%rd20630, %rd31509, 32;
	and.b64  	%rd20631, %rd31510, 4294967295;
	add.s64 	%rd20632, %rd20630, %rd20631;
	setp.gt.u64 	%p4464, %rd20632, 4294967295;
	min.u64 	%rd31510, %rd20632, 4294967296;
	mov.b64 	%rd31506, 4294967296;
	mov.u64 	%rd31507, %rd31506;
	mov.u64 	%rd31509, %rd31506;
$L__BB3_2509:
	cvt.u32.u64 	%r13947, %rd31510;
	cvt.u32.u64 	%r13946, %rd31509;
	cvt.u32.u64 	%r13945, %rd31508;
	cvt.u32.u64 	%r13944, %rd31507;
	cvt.u32.u64 	%r13943, %rd31506;
	cvt.u32.u64 	%r13942, %rd31505;
	cvt.u32.u64 	%r13941, %rd31504;
	cvt.u32.u64 	%r13940, %rd31503;
	setp.lt.u32 	%p3064, %r8847, %r13947;
	or.pred  	%p3065, %p4464, %p3064;
	@%p3065 bra 	$L__BB3_2523;
	setp.gt.u32 	%p3066, %r8847, %r13947;
	@%p3066 bra 	$L__BB3_2524;
	setp.lt.u32 	%p3067, %r3133, %r13946;
	@%p3067 bra 	$L__BB3_2523;
	setp.gt.u32 	%p3068, %r3133, %r13946;
	@%p3068 bra 	$L__BB3_2524;
	setp.lt.u32 	%p3069, %r3134, %r13945;
	@%p3069 bra 	$L__BB3_2523;
	setp.gt.u32 	%p3070, %r3134, %r13945;
	@%p3070 bra 	$L__BB3_2524;
	setp.lt.u32 	%p3071, %r3135, %r13944;
	@%p3071 bra 	$L__BB3_2523;
	setp.gt.u32 	%p3072, %r3135, %r13944;
	@%p3072 bra 	$L__BB3_2524;
	setp.lt.u32 	%p3073, %r3136, %r13943;
	@%p3073 bra 	$L__BB3_2523;
	setp.gt.u32 	%p3074, %r3136, %r13943;
	@%p3074 bra 	$L__BB3_2524;
	setp.lt.u32 	%p3075, %r3137, %r13942;
	@%p3075 bra 	$L__BB3_2523;
	setp.gt.u32 	%p3076, %r3137, %r13942;
	@%p3076 bra 	$L__BB3_2524;
	setp.lt.u32 	%p3077, %r60, %r13941;
	@%p3077 bra 	$L__BB3_2523;
	setp.gt.u32 	%p3078, %r60, %r13941;
	setp.gt.u32 	%p3079, %r2179, %r13940;
	or.pred  	%p3080, %p3078, %p3079;
	@%p3080 bra 	$L__BB3_2524;
$L__BB3_2523:
	// begin inline asm
	sub.cc.u32 %r13940, %r13940, %r2179;
	subc.cc.u32 %r13941, %r13941, %r60;
	subc.cc.u32 %r13942, %r13942, %r3137;
	subc.cc.u32 %r13943, %r13943, %r3136;
	subc.cc.u32 %r13944, %r13944, %r3135;
	subc.cc.u32 %r13945, %r13945, %r3134;
	subc.cc.u32 %r13946, %r13946, %r3133;
	subc.u32 %r13947, %r13947, %r8847;
	
	// end inline asm
$L__BB3_2524:
	setp.gt.u32 	%p3081, %r13947, %r8847;
	@%p3081 bra 	$L__BB3_2538;
	setp.lt.u32 	%p3082, %r13947, %r8847;
	@%p3082 bra 	$L__BB3_2615;
	setp.gt.u32 	%p3083, %r13946, %r3133;
	@%p3083 bra 	$L__BB3_2538;
	setp.lt.u32 	%p3084, %r13946, %r3133;
	@%p3084 bra 	$L__BB3_2615;
	setp.gt.u32 	%p3085, %r13945, %r3134;
	@%p3085 bra 	$L__BB3_2538;
	setp.lt.u32 	%p3086, %r13945, %r3134;
	@%p3086 bra 	$L__BB3_2615;
	setp.gt.u32 	%p3087, %r13944, %r3135;
	@%p3087 bra 	$L__BB3_2538;
	setp.lt.u32 	%p3088, %r13944, %r3135;
	@%p3088 bra 	$L__BB3_2615;
	setp.gt.u32 	%p3089, %r13943, %r3136;
	@%p3089 bra 	$L__BB3_2538;
	setp.lt.u32 	%p3090, %r13943, %r3136;
	@%p3090 bra 	$L__BB3_2615;
	setp.gt.u32 	%p3091, %r13942, %r3137;
	@%p3091 bra 	$L__BB3_2538;
	setp.lt.u32 	%p3092, %r13942, %r3137;
	@%p3092 bra 	$L__BB3_2615;
	setp.gt.u32 	%p3093, %r13941, %r60;
	@%p3093 bra 	$L__BB3_2538;
	setp.lt.u32 	%p3094, %r13941, %r60;
	setp.lt.u32 	%p3095, %r13940, %r2179;
	or.pred  	%p3096, %p3094, %p3095;
	@%p3096 bra 	$L__BB3_2615;
$L__BB3_2538:
	// begin inline asm
	sub.cc.u32 %r13940, %r13940, %r2179;
	subc.cc.u32 %r13941, %r13941, %r60;
	subc.cc.u32 %r13942, %r13942, %r3137;
	subc.cc.u32 %r13943, %r13943, %r3136;
	subc.cc.u32 %r13944, %r13944, %r3135;
	subc.cc.u32 %r13945, %r13945, %r3134;
	subc.cc.u32 %r13946, %r13946, %r3133;
	subc.u32 %r13947, %r13947, %r8847;
	
	// end inline asm
	bra.uni 	$L__BB3_2615;
$L__BB3_2539:
	mul.wide.u32 	%rd20634, %r13876, %r13884;
	shr.u64 	%rd20635, %rd20634, 32;
	mul.wide.u32 	%rd20636, %r13877, %r13884;
	add.s64 	%rd20637, %rd20635, %rd20636;
	shr.u64 	%rd20638, %rd20637, 32;
	mul.wide.u32 	%rd20639, %r13878, %r13884;
	add.s64 	%rd20640, %rd20638, %rd20639;
	shr.u64 	%rd20641, %rd20640, 32;
	mul.wide.u32 	%rd20642, %r13879, %r13884;
	add.s64 	%rd20643, %rd20641, %rd20642;
	shr.u64 	%rd20644, %rd20643, 32;
	mul.wide.u32 	%rd20645, %r13880, %r13884;
	add.s64 	%rd20646, %rd20644, %rd20645;
	shr.u64 	%rd20647, %rd20646, 32;
	mul.wide.u32 	%rd20648, %r13881, %r13884;
	add.s64 	%rd20649, %rd20647, %rd20648;
	shr.u64 	%rd20650, %rd20649, 32;
	mul.wide.u32 	%rd20651, %r13882, %r13884;
	add.s64 	%rd20652, %rd20650, %rd20651;
	shr.u64 	%rd20653, %rd20652, 32;
	mul.wide.u32 	%rd20654, %r13883, %r13884;
	add.s64 	%rd20655, %rd20653, %rd20654;
	shr.u64 	%rd20656, %rd20655, 32;
	and.b64  	%rd20657, %rd20637, 4294967295;
	mul.wide.u32 	%rd20658, %r13876, %r13885;
	add.s64 	%rd20659, %rd20658, %rd20657;
	shr.u64 	%rd20660, %rd20659, 32;
	and.b64  	%rd20661, %rd20640, 4294967295;
	mul.wide.u32 	%rd20662, %r13877, %r13885;
	add.s64 	%rd20663, %rd20660, %rd20661;
	add.s64 	%rd20664, %rd20663, %rd20662;
	shr.u64 	%rd20665, %rd20664, 32;
	and.b64  	%rd20666, %rd20643, 4294967295;
	mul.wide.u32 	%rd20667, %r13878, %r13885;
	add.s64 	%rd20668, %rd20665, %rd20666;
	add.s64 	%rd20669, %rd20668, %rd20667;
	shr.u64 	%rd20670, %rd20669, 32;
	and.b64  	%rd20671, %rd20646, 4294967295;
	mul.wide.u32 	%rd20672, %r13879, %r13885;
	add.s64 	%rd20673, %rd20670, %rd20671;
	add.s64 	%rd20674, %rd20673, %rd20672;
	shr.u64 	%rd20675, %rd20674, 32;
	and.b64  	%rd20676, %rd20649, 4294967295;
	mul.wide.u32 	%rd20677, %r13880, %r13885;
	add.s64 	%rd20678, %rd20675, %rd20676;
	add.s64 	%rd20679, %rd20678, %rd20677;
	shr.u64 	%rd20680, %rd20679, 32;
	and.b64  	%rd20681, %rd20652, 4294967295;
	mul.wide.u32 	%rd20682, %r13881, %r13885;
	add.s64 	%rd20683, %rd20680, %rd20681;
	add.s64 	%rd20684, %rd20683, %rd20682;
	shr.u64 	%rd20685, %rd20684, 32;
	and.b64  	%rd20686, %rd20655, 4294967295;
	mul.wide.u32 	%rd20687, %r13882, %r13885;
	add.s64 	%rd20688, %rd20685, %rd20686;
	add.s64 	%rd20689, %rd20688, %rd20687;
	shr.u64 	%rd20690, %rd20689, 32;
	mul.wide.u32 	%rd20691, %r13883, %r13885;
	add.s64 	%rd20692, %rd20690, %rd20656;
	add.s64 	%rd20693, %rd20692, %rd20691;
	shr.u64 	%rd20694, %rd20693, 32;
	and.b64  	%rd20695, %rd20664, 4294967295;
	mul.wide.u32 	%rd20696, %r13876, %r13886;
	add.s64 	%rd20697, %rd20696, %rd20695;
	shr.u64 	%rd20698, %rd20697, 32;
	and.b64  	%rd20699, %rd20669, 4294967295;
	mul.wide.u32 	%rd20700, %r13877, %r13886;
	add.s64 	%rd20701, %rd20698, %rd20699;
	add.s64 	%rd20702, %rd20701, %rd20700;
	shr.u64 	%rd20703, %rd20702, 32;
	and.b64  	%rd20704, %rd20674, 4294967295;
	mul.wide.u32 	%rd20705, %r13878, %r13886;
	add.s64 	%rd20706, %rd20703, %rd20704;
	add.s64 	%rd20707, %rd20706, %rd20705;
	shr.u64 	%rd20708, %rd20707, 32;
	and.b64  	%rd20709, %rd20679, 4294967295;
	mul.wide.u32 	%rd20710, %r13879, %r13886;
	add.s64 	%rd20711, %rd20708, %rd20709;
	add.s64 	%rd20712, %rd20711, %rd20710;
	shr.u64 	%rd20713, %rd20712, 32;
	and.b64  	%rd20714, %rd20684, 4294967295;
	mul.wide.u32 	%rd20715, %r13880, %r13886;
	add.s64 	%rd20716, %rd20713, %rd20714;
	add.s64 	%rd20717, %rd20716, %rd20715;
	shr.u64 	%rd20718, %rd20717, 32;
	and.b64  	%rd20719, %rd20689, 4294967295;
	mul.wide.u32 	%rd20720, %r13881, %r13886;
	add.s64 	%rd20721, %rd20718, %rd20719;
	add.s64 	%rd20722, %rd20721, %rd20720;
	shr.u64 	%rd20723, %rd20722, 32;
	and.b64  	%rd20724, %rd20693, 4294967295;
	mul.wide.u32 	%rd20725, %r13882, %r13886;
	add.s64 	%rd20726, %rd20723, %rd20724;
	add.s64 	%rd20727, %rd20726, %rd20725;
	shr.u64 	%rd20728, %rd20727, 32;
	mul.wide.u32 	%rd20729, %r13883, %r13886;
	add.s64 	%rd20730, %rd20728, %rd20694;
	add.s64 	%rd20731, %rd20730, %rd20729;
	shr.u64 	%rd20732, %rd20731, 32;
	and.b64  	%rd20733, %rd20702, 4294967295;
	mul.wide.u32 	%rd20734, %r13876, %r13887;
	add.s64 	%rd20735, %rd20734, %rd20733;
	shr.u64 	%rd20736, %rd20735, 32;
	and.b64  	%rd20737, %rd20707, 4294967295;
	mul.wide.u32 	%rd20738, %r13877, %r13887;
	add.s64 	%rd20739, %rd20736, %rd20737;
	add.s64 	%rd20740, %rd20739, %rd20738;
	shr.u64 	%rd20741, %rd20740, 32;
	and.b64  	%rd20742, %rd20712, 4294967295;
	mul.wide.u32 	%rd20743, %r13878, %r13887;
	add.s64 	%rd20744, %rd20741, %rd20742;
	add.s64 	%rd20745, %rd20744, %rd20743;
	shr.u64 	%rd20746, %rd20745, 32;
	and.b64  	%rd20747, %rd20717, 4294967295;
	mul.wide.u32 	%rd20748, %r13879, %r13887;
	add.s64 	%rd20749, %rd20746, %rd20747;
	add.s64 	%rd20750, %rd20749, %rd20748;
	shr.u64 	%rd20751, %rd20750, 32;
	and.b64  	%rd20752, %rd20722, 4294967295;
	mul.wide.u32 	%rd20753, %r13880, %r13887;
	add.s64 	%rd20754, %rd20751, %rd20752;
	add.s64 	%rd20755, %rd20754, %rd20753;
	shr.u64 	%rd20756, %rd20755, 32;
	and.b64  	%rd20757, %rd20727, 4294967295;
	mul.wide.u32 	%rd20758, %r13881, %r13887;
	add.s64 	%rd20759, %rd20756, %rd20757;
	add.s64 	%rd20760, %rd20759, %rd20758;
	shr.u64 	%rd20761, %rd20760, 32;
	and.b64  	%rd20762, %rd20731, 4294967295;
	mul.wide.u32 	%rd20763, %r13882, %r13887;
	add.s64 	%rd20764, %rd20761, %rd20762;
	add.s64 	%rd20765, %rd20764, %rd20763;
	shr.u64 	%rd20766, %rd20765, 32;
	mul.wide.u32 	%rd20767, %r13883, %r13887;
	add.s64 	%rd20768, %rd20766, %rd20732;
	add.s64 	%rd20769, %rd20768, %rd20767;
	shr.u64 	%rd20770, %rd20769, 32;
	and.b64  	%rd20771, %rd20740, 4294967295;
	mul.wide.u32 	%rd20772, %r13876, %r13888;
	add.s64 	%rd20773, %rd20772, %rd20771;
	shr.u64 	%rd20774, %rd20773, 32;
	and.b64  	%rd20775, %rd20745, 4294967295;
	mul.wide.u32 	%rd20776, %r13877, %r13888;
	add.s64 	%rd20777, %rd20774, %rd20775;
	add.s64 	%rd20778, %rd20777, %rd20776;
	shr.u64 	%rd20779, %rd20778, 32;
	and.b64  	%rd20780, %rd20750, 4294967295;
	mul.wide.u32 	%rd20781, %r13878, %r13888;
	add.s64 	%rd20782, %rd20779, %rd20780;
	add.s64 	%rd20783, %rd20782, %rd20781;
	shr.u64 	%rd20784, %rd20783, 32;
	and.b64  	%rd20785, %rd20755, 4294967295;
	mul.wide.u32 	%rd20786, %r13879, %r13888;
	add.s64 	%rd20787, %rd20784, %rd20785;
	add.s64 	%rd20788, %rd20787, %rd20786;
	shr.u64 	%rd20789, %rd20788, 32;
	and.b64  	%rd20790, %rd20760, 4294967295;
	mul.wide.u32 	%rd20791, %r13880, %r13888;
	add.s64 	%rd20792, %rd20789, %rd20790;
	add.s64 	%rd20793, %rd20792, %rd20791;
	shr.u64 	%rd20794, %rd20793, 32;
	and.b64  	%rd20795, %rd20765, 4294967295;
	mul.wide.u32 	%rd20796, %r13881, %r13888;
	add.s64 	%rd20797, %rd20794, %rd20795;
	add.s64 	%rd20798, %rd20797, %rd20796;
	shr.u64 	%rd20799, %rd20798, 32;
	and.b64  	%rd20800, %rd20769, 4294967295;
	mul.wide.u32 	%rd20801, %r13882, %r13888;
	add.s64 	%rd20802, %rd20799, %rd20800;
	add.s64 	%rd20803, %rd20802, %rd20801;
	shr.u64 	%rd20804, %rd20803, 32;
	mul.wide.u32 	%rd20805, %r13883, %r13888;
	add.s64 	%rd20806, %rd20804, %rd20770;
	add.s64 	%rd20807, %rd20806, %rd20805;
	shr.u64 	%rd20808, %rd20807, 32;
	and.b64  	%rd20809, %rd20778, 4294967295;
	mul.wide.u32 	%rd20810, %r13876, %r13889;
	add.s64 	%rd20811, %rd20810, %rd20809;
	shr.u64 	%rd20812, %rd20811, 32;
	and.b64  	%rd20813, %rd20783, 4294967295;
	mul.wide.u32 	%rd20814, %r13877, %r13889;
	add.s64 	%rd20815, %rd20812, %rd20813;
	add.s64 	%rd20816, %rd20815, %rd20814;
	shr.u64 	%rd20817, %rd20816, 32;
	and.b64  	%rd20818, %rd20788, 4294967295;
	mul.wide.u32 	%rd20819, %r13878, %r13889;
	add.s64 	%rd20820, %rd20817, %rd20818;
	add.s64 	%rd20821, %rd20820, %rd20819;
	shr.u64 	%rd20822, %rd20821, 32;
	and.b64  	%rd20823, %rd20793, 4294967295;
	mul.wide.u32 	%rd20824, %r13879, %r13889;
	add.s64 	%rd20825, %rd20822, %rd20823;
	add.s64 	%rd20826, %rd20825, %rd20824;
	shr.u64 	%rd20827, %rd20826, 32;
	and.b64  	%rd20828, %rd20798, 4294967295;
	mul.wide.u32 	%rd20829, %r13880, %r13889;
	add.s64 	%rd20830, %rd20827, %rd20828;
	add.s64 	%rd20831, %rd20830, %rd20829;
	shr.u64 	%rd20832, %rd20831, 32;
	and.b64  	%rd20833, %rd20803, 4294967295;
	mul.wide.u32 	%rd20834, %r13881, %r13889;
	add.s64 	%rd20835, %rd20832, %rd20833;
	add.s64 	%rd20836, %rd20835, %rd20834;
	shr.u64 	%rd20837, %rd20836, 32;
	and.b64  	%rd20838, %rd20807, 4294967295;
	mul.wide.u32 	%rd20839, %r13882, %r13889;
	add.s64 	%rd20840, %rd20837, %rd20838;
	add.s64 	%rd20841, %rd20840, %rd20839;
	shr.u64 	%rd20842, %rd20841, 32;
	mul.wide.u32 	%rd20843, %r13883, %r13889;
	add.s64 	%rd20844, %rd20842, %rd20808;
	add.s64 	%rd20845, %rd20844, %rd20843;
	shr.u64 	%rd20846, %rd20845, 32;
	and.b64  	%rd20847, %rd20816, 4294967295;
	mul.wide.u32 	%rd20848, %r13876, %r13890;
	add.s64 	%rd20849, %rd20848, %rd20847;
	shr.u64 	%rd20850, %rd20849, 32;
	and.b64  	%rd20851, %rd20821, 4294967295;
	mul.wide.u32 	%rd20852, %r13877, %r13890;
	add.s64 	%rd20853, %rd20850, %rd20851;
	add.s64 	%rd20854, %rd20853, %rd20852;
	shr.u64 	%rd20855, %rd20854, 32;
	and.b64  	%rd20856, %rd20826, 4294967295;
	mul.wide.u32 	%rd20857, %r13878, %r13890;
	add.s64 	%rd20858, %rd20855, %rd20856;
	add.s64 	%rd20859, %rd20858, %rd20857;
	shr.u64 	%rd20860, %rd20859, 32;
	and.b64  	%rd20861, %rd20831, 4294967295;
	mul.wide.u32 	%rd20862, %r13879, %r13890;
	add.s64 	%rd20863, %rd20860, %rd20861;
	add.s64 	%rd20864, %rd20863, %rd20862;
	shr.u64 	%rd20865, %rd20864, 32;
	and.b64  	%rd20866, %rd20836, 4294967295;
	mul.wide.u32 	%rd20867, %r13880, %r13890;
	add.s64 	%rd20868, %rd20865, %rd20866;
	add.s64 	%rd20869, %rd20868, %rd20867;
	shr.u64 	%rd20870, %rd20869, 32;
	and.b64  	%rd20871, %rd20841, 4294967295;
	mul.wide.u32 	%rd20872, %r13881, %r13890;
	add.s64 	%rd20873, %rd20870, %rd20871;
	add.s64 	%rd20874, %rd20873, %rd20872;
	shr.u64 	%rd20875, %rd20874, 32;
	and.b64  	%rd20876, %rd20845, 4294967295;
	mul.wide.u32 	%rd20877, %r13882, %r13890;
	add.s64 	%rd20878, %rd20875, %rd20876;
	add.s64 	%rd20879, %rd20878, %rd20877;
	shr.u64 	%rd20880, %rd20879, 32;
	mul.wide.u32 	%rd20881, %r13883, %r13890;
	add.s64 	%rd20882, %rd20880, %rd20846;
	add.s64 	%rd20883, %rd20882, %rd20881;
	shr.u64 	%rd20884, %rd20883, 32;
	and.b64  	%rd20885, %rd20854, 4294967295;
	mul.wide.u32 	%rd20886, %r13876, %r13891;
	add.s64 	%rd20887, %rd20886, %rd20885;
	shr.u64 	%rd20888, %rd20887, 32;
	and.b64  	%rd20889, %rd20859, 4294967295;
	mul.wide.u32 	%rd20890, %r13877, %r13891;
	add.s64 	%rd20891, %rd20888, %rd20889;
	add.s64 	%rd20892, %rd20891, %rd20890;
	shr.u64 	%rd20893, %rd20892, 32;
	and.b64  	%rd20894, %rd20864, 4294967295;
	mul.wide.u32 	%rd20895, %r13878, %r13891;
	add.s64 	%rd20896, %rd20893, %rd20894;
	add.s64 	%rd20897, %rd20896, %rd20895;
	shr.u64 	%rd20898, %rd20897, 32;
	and.b64  	%rd20899, %rd20869, 4294967295;
	mul.wide.u32 	%rd20900, %r13879, %r13891;
	add.s64 	%rd20901, %rd20898, %rd20899;
	add.s64 	%rd20902, %rd20901, %rd20900;
	shr.u64 	%rd20903, %rd20902, 32;
	and.b64  	%rd20904, %rd20874, 4294967295;
	mul.wide.u32 	%rd20905, %r13880, %r13891;
	add.s64 	%rd20906, %rd20903, %rd20904;
	add.s64 	%rd20907, %rd20906, %rd20905;
	shr.u64 	%rd20908, %rd20907, 32;
	and.b64  	%rd20909, %rd20879, 4294967295;
	mul.wide.u32 	%rd20910, %r13881, %r13891;
	add.s64 	%rd20911, %rd20908, %rd20909;
	add.s64 	%rd20912, %rd20911, %rd20910;
	shr.u64 	%rd20913, %rd20912, 32;
	and.b64  	%rd20914, %rd20883, 4294967295;
	mul.wide.u32 	%rd20915, %r13882, %r13891;
	add.s64 	%rd20916, %rd20913, %rd20914;
	add.s64 	%rd20917, %rd20916, %rd20915;
	shr.u64 	%rd20918, %rd20917, 32;
	mul.wide.u32 	%rd20919, %r13883, %r13891;
	add.s64 	%rd20920, %rd20918, %rd20884;
	add.s64 	%rd20921, %rd20920, %rd20919;
	shr.u64 	%rd20922, %rd20921, 32;
	{ .reg .b32 tmp; mov.b64 {tmp, %r9796}, %rd20921; }
	and.b64  	%rd20923, %rd20892, 4294967295;
	mul.lo.s64 	%rd20924, %rd20923, 977;
	and.b64  	%rd20925, %rd20634, 4294967295;
	and.b64  	%rd20926, %rd20924, 4294967295;
	add.s64 	%rd31511, %rd20926, %rd20925;
	shr.u64 	%rd20927, %rd20924, 32;
	shr.u64 	%rd20928, %rd31511, 32;
	add.s64 	%rd20929, %rd20928, %rd20927;
	and.b64  	%rd20930, %rd20897, 4294967295;
	mul.lo.s64 	%rd20931, %rd20930, 977;
	and.b64  	%rd20932, %rd20659, 4294967295;
	and.b64  	%rd20933, %rd20931, 4294967295;
	add.s64 	%rd20934, %rd20929, %rd20932;
	add.s64 	%rd20935, %rd20934, %rd20933;
	add.s64 	%rd31512, %rd20935, %rd20923;
	shr.u64 	%rd20936, %rd20931, 32;
	shr.u64 	%rd20937, %rd31512, 32;
	add.s64 	%rd20938, %rd20937, %rd20936;
	and.b64  	%rd20939, %rd20902, 4294967295;
	mul.lo.s64 	%rd20940, %rd20939, 977;
	and.b64  	%rd20941, %rd20697, 4294967295;
	and.b64  	%rd20942, %rd20940, 4294967295;
	add.s64 	%rd20943, %rd20938, %rd20941;
	add.s64 	%rd20944, %rd20943, %rd20942;
	add.s64 	%rd31513, %rd20944, %rd20930;
	shr.u64 	%rd20945, %rd20940, 32;
	shr.u64 	%rd20946, %rd31513, 32;
	add.s64 	%rd20947, %rd20946, %rd20945;
	and.b64  	%rd20948, %rd20907, 4294967295;
	mul.lo.s64 	%rd20949, %rd20948, 977;
	and.b64  	%rd20950, %rd20735, 4294967295;
	and.b64  	%rd20951, %rd20949, 4294967295;
	add.s64 	%rd20952, %rd20947, %rd20950;
	add.s64 	%rd20953, %rd20952, %rd20951;
	add.s64 	%rd31514, %rd20953, %rd20939;
	shr.u64 	%rd20954, %rd20949, 32;
	shr.u64 	%rd20955, %rd31514, 32;
	add.s64 	%rd20956, %rd20955, %rd20954;
	and.b64  	%rd20957, %rd20912, 4294967295;
	mul.lo.s64 	%rd20958, %rd20957, 977;
	and.b64  	%rd20959, %rd20773, 4294967295;
	and.b64  	%rd20960, %rd20958, 4294967295;
	add.s64 	%rd20961, %rd20956, %rd20959;
	add.s64 	%rd20962, %rd20961, %rd20960;
	add.s64 	%rd31515, %rd20962, %rd20948;
	shr.u64 	%rd20963, %rd20958, 32;
	shr.u64 	%rd20964, %rd31515, 32;
	add.s64 	%rd20965, %rd20964, %rd20963;
	and.b64  	%rd20966, %rd20917, 4294967295;
	mul.lo.s64 	%rd20967, %rd20966, 977;
	and.b64  	%rd20968, %rd20811, 4294967295;
	and.b64  	%rd20969, %rd20967, 4294967295;
	add.s64 	%rd20970, %rd20965, %rd20968;
	add.s64 	%rd20971, %rd20970, %rd20969;
	add.s64 	%rd31516, %rd20971, %rd20957;
	shr.u64 	%rd20972, %rd20967, 32;
	shr.u64 	%rd20973, %rd31516, 32;
	add.s64 	%rd20974, %rd20973, %rd20972;
	and.b64  	%rd20975, %rd20921, 4294967295;
	mul.lo.s64 	%rd20976, %rd20975, 977;
	and.b64  	%rd20977, %rd20849, 4294967295;
	and.b64  	%rd20978, %rd20976, 4294967295;
	add.s64 	%rd20979, %rd20974, %rd20977;
	add.s64 	%rd20980, %rd20979, %rd20978;
	add.s64 	%rd31517, %rd20980, %rd20966;
	shr.u64 	%rd20981, %rd20976, 32;
	shr.u64 	%rd20982, %rd31517, 32;
	add.s64 	%rd20983, %rd20982, %rd20981;
	mul.lo.s64 	%rd20984, %rd20922, 977;
	and.b64  	%rd20985, %rd20887, 4294967295;
	and.b64  	%rd20986, %rd20984, 4294967295;
	add.s64 	%rd20987, %rd20983, %rd20985;
	add.s64 	%rd20988, %rd20987, %rd20986;
	add.s64 	%rd31518, %rd20988, %rd20975;
	shr.u64 	%rd20989, %rd20984, 32;
	shr.u64 	%rd20990, %rd31518, 32;
	cvt.u32.u64 	%r9797, %rd20990;
	cvt.u32.u64 	%r9798, %rd20989;
	add.s32 	%r9799, %r9797, %r9798;
	add.s32 	%r4540, %r9799, %r9796;
	setp.eq.s32 	%p3098, %r4540, 0;
	mov.pred 	%p4465, 0;
	@%p3098 bra 	$L__BB3_2547;
	cvt.u64.u32 	%rd20991, %r4540;
	mul.wide.u32 	%rd20992, %r4540, 977;
	shr.u64 	%rd20993, %rd20992, 32;
	and.b64  	%rd20994, %rd31511, 4294967295;
	and.b64  	%rd20995, %rd20992, 4294967295;
	add.s64 	%rd31511, %rd20995, %rd20994;
	shr.u64 	%rd20996, %rd31511, 32;
	and.b64  	%rd20997, %rd31512, 4294967295;
	add.s64 	%rd20998, %rd20993, %rd20997;
	add.s64 	%rd20999, %rd20998, %rd20991;
	add.s64 	%rd31512, %rd20999, %rd20996;
	setp.lt.u64 	%p3100, %rd31512, 4294967296;
	@%p3100 bra 	$L__BB3_2547;
	shr.u64 	%rd21000, %rd31512, 32;
	and.b64  	%rd21001, %rd31513, 4294967295;
	add.s64 	%rd31513, %rd21000, %rd21001;
	setp.lt.u64 	%p3102, %rd31513, 4294967296;
	@%p3102 bra 	$L__BB3_2547;
	shr.u64 	%rd21002, %rd31513, 32;
	and.b64  	%rd21003, %rd31514, 4294967295;
	add.s64 	%rd31514, %rd21002, %rd21003;
	setp.lt.u64 	%p3104, %rd31514, 4294967296;
	@%p3104 bra 	$L__BB3_2547;
	shr.u64 	%rd21005, %rd31514, 32;
	and.b64  	%rd21006, %rd31515, 4294967295;
	add.s64 	%rd31515, %rd21005, %rd21006;
	setp.lt.u64 	%p3106, %rd31515, 4294967296;
	mov.b64 	%rd31514, 4294967296;
	@%p3106 bra 	$L__BB3_2547;
	shr.u64 	%rd21008, %rd31515, 32;
	and.b64  	%rd21009, %rd31516, 4294967295;
	add.s64 	%rd31516, %rd21008, %rd21009;
	setp.lt.u64 	%p3108, %rd31516, 4294967296;
	mov.b64 	%rd31514, 4294967296;
	mov.u64 	%rd31515, %rd31514;
	@%p3108 bra 	$L__BB3_2547;
	shr.u64 	%rd21011, %rd31516, 32;
	and.b64  	%rd21012, %rd31517, 4294967295;
	add.s64 	%rd31517, %rd21011, %rd21012;
	setp.lt.u64 	%p3110, %rd31517, 4294967296;
	mov.b64 	%rd31514, 4294967296;
	mov.u64 	%rd31516, %rd31514;
	@%p3110 bra 	$L__BB3_2547;
	shr.u64 	%rd21014, %rd31517, 32;
	and.b64  	%rd21015, %rd31518, 4294967295;
	add.s64 	%rd21016, %rd21014, %rd21015;
	setp.gt.u64 	%p4465, %rd21016, 4294967295;
	min.u64 	%rd31518, %rd21016, 4294967296;
	mov.b64 	%rd31514, 4294967296;
	mov.u64 	%rd31515, %rd31514;
	mov.u64 	%rd31517, %rd31514;
$L__BB3_2547:
	cvt.u32.u64 	%r13947, %rd31518;
	cvt.u32.u64 	%r13946, %rd31517;
	cvt.u32.u64 	%r13945, %rd31516;
	cvt.u32.u64 	%r13944, %rd31515;
	cvt.u32.u64 	%r13943, %rd31514;
	cvt.u32.u64 	%r13942, %rd31513;
	cvt.u32.u64 	%r13941, %rd31512;
	cvt.u32.u64 	%r13940, %rd31511;
	setp.lt.u32 	%p3111, %r8847, %r13947;
	or.pred  	%p3112, %p4465, %p3111;
	@%p3112 bra 	$L__BB3_2561;
	setp.gt.u32 	%p3113, %r8847, %r13947;
	@%p3113 bra 	$L__BB3_2562;
	setp.lt.u32 	%p3114, %r3133, %r13946;
	@%p3114 bra 	$L__BB3_2561;
	setp.gt.u32 	%p3115, %r3133, %r13946;
	@%p3115 bra 	$L__BB3_2562;
	setp.lt.u32 	%p3116, %r3134, %r13945;
	@%p3116 bra 	$L__BB3_2561;
	setp.gt.u32 	%p3117, %r3134, %r13945;
	@%p3117 bra 	$L__BB3_2562;
	setp.lt.u32 	%p3118, %r3135, %r13944;
	@%p3118 bra 	$L__BB3_2561;
	setp.gt.u32 	%p3119, %r3135, %r13944;
	@%p3119 bra 	$L__BB3_2562;
	setp.lt.u32 	%p3120, %r3136, %r13943;
	@%p3120 bra 	$L__BB3_2561;
	setp.gt.u32 	%p3121, %r3136, %r13943;
	@%p3121 bra 	$L__BB3_2562;
	setp.lt.u32 	%p3122, %r3137, %r13942;
	@%p3122 bra 	$L__BB3_2561;
	setp.gt.u32 	%p3123, %r3137, %r13942;
	@%p3123 bra 	$L__BB3_2562;
	setp.lt.u32 	%p3124, %r60, %r13941;
	@%p3124 bra 	$L__BB3_2561;
	setp.gt.u32 	%p3125, %r60, %r13941;
	setp.gt.u32 	%p3126, %r2179, %r13940;
	or.pred  	%p3127, %p3125, %p3126;
	@%p3127 bra 	$L__BB3_2562;
$L__BB3_2561:
	// begin inline asm
	sub.cc.u32 %r13940, %r13940, %r2179;
	subc.cc.u32 %r13941, %r13941, %r60;
	subc.cc.u32 %r13942, %r13942, %r3137;
	subc.cc.u32 %r13943, %r13943, %r3136;
	subc.cc.u32 %r13944, %r13944, %r3135;
	subc.cc.u32 %r13945, %r13945, %r3134;
	subc.cc.u32 %r13946, %r13946, %r3133;
	subc.u32 %r13947, %r13947, %r8847;
	
	// end inline asm
$L__BB3_2562:
	setp.gt.u32 	%p3128, %r13947, %r8847;
	@%p3128 bra 	$L__BB3_2576;
	setp.lt.u32 	%p3129, %r13947, %r8847;
	@%p3129 bra 	$L__BB3_2577;
	setp.gt.u32 	%p3130, %r13946, %r3133;
	@%p3130 bra 	$L__BB3_2576;
	setp.lt.u32 	%p3131, %r13946, %r3133;
	@%p3131 bra 	$L__BB3_2577;
	setp.gt.u32 	%p3132, %r13945, %r3134;
	@%p3132 bra 	$L__BB3_2576;
	setp.lt.u32 	%p3133, %r13945, %r3134;
	@%p3133 bra 	$L__BB3_2577;
	setp.gt.u32 	%p3134, %r13944, %r3135;
	@%p3134 bra 	$L__BB3_2576;
	setp.lt.u32 	%p3135, %r13944, %r3135;
	@%p3135 bra 	$L__BB3_2577;
	setp.gt.u32 	%p3136, %r13943, %r3136;
	@%p3136 bra 	$L__BB3_2576;
	setp.lt.u32 	%p3137, %r13943, %r3136;
	@%p3137 bra 	$L__BB3_2577;
	setp.gt.u32 	%p3138, %r13942, %r3137;
	@%p3138 bra 	$L__BB3_2576;
	setp.lt.u32 	%p3139, %r13942, %r3137;
	@%p3139 bra 	$L__BB3_2577;
	setp.gt.u32 	%p3140, %r13941, %r60;
	@%p3140 bra 	$L__BB3_2576;
	setp.lt.u32 	%p3141, %r13941, %r60;
	setp.lt.u32 	%p3142, %r13940, %r2179;
	or.pred  	%p3143, %p3141, %p3142;
	@%p3143 bra 	$L__BB3_2577;
$L__BB3_2576:
	// begin inline asm
	sub.cc.u32 %r13940, %r13940, %r2179;
	subc.cc.u32 %r13941, %r13941, %r60;
	subc.cc.u32 %r13942, %r13942, %r3137;
	subc.cc.u32 %r13943, %r13943, %r3136;
	subc.cc.u32 %r13944, %r13944, %r3135;
	subc.cc.u32 %r13945, %r13945, %r3134;
	subc.cc.u32 %r13946, %r13946, %r3133;
	subc.u32 %r13947, %r13947, %r8847;
	
	// end inline asm
$L__BB3_2577:
	mul.wide.u32 	%rd21018, %r13884, %r13884;
	shr.u64 	%rd21019, %rd21018, 32;
	mul.wide.u32 	%rd21020, %r13885, %r13884;
	add.s64 	%rd21021, %rd21019, %rd21020;
	shr.u64 	%rd21022, %rd21021, 32;
	mul.wide.u32 	%rd21023, %r13886, %r13884;
	add.s64 	%rd21024, %rd21022, %rd21023;
	shr.u64 	%rd21025, %rd21024, 32;
	mul.wide.u32 	%rd21026, %r13887, %r13884;
	add.s64 	%rd21027, %rd21025, %rd21026;
	shr.u64 	%rd21028, %rd21027, 32;
	mul.wide.u32 	%rd21029, %r13888, %r13884;
	add.s64 	%rd21030, %rd21028, %rd21029;
	shr.u64 	%rd21031, %rd21030, 32;
	mul.wide.u32 	%rd21032, %r13889, %r13884;
	add.s64 	%rd21033, %rd21031, %rd21032;
	shr.u64 	%rd21034, %rd21033, 32;
	mul.wide.u32 	%rd21035, %r13890, %r13884;
	add.s64 	%rd21036, %rd21034, %rd21035;
	shr.u64 	%rd21037, %rd21036, 32;
	mul.wide.u32 	%rd21038, %r13891, %r13884;
	add.s64 	%rd21039, %rd21037, %rd21038;
	shr.u64 	%rd21040, %rd21039, 32;
	and.b64  	%rd21041, %rd21021, 4294967295;
	add.s64 	%rd21042, %rd21020, %rd21041;
	shr.u64 	%rd21043, %rd21042, 32;
	and.b64  	%rd21044, %rd21024, 4294967295;
	mul.wide.u32 	%rd21045, %r13885, %r13885;
	add.s64 	%rd21046, %rd21043, %rd21044;
	add.s64 	%rd21047, %rd21046, %rd21045;
	shr.u64 	%rd21048, %rd21047, 32;
	and.b64  	%rd21049, %rd21027, 4294967295;
	mul.wide.u32 	%rd21050, %r13886, %r13885;
	add.s64 	%rd21051, %rd21048, %rd21049;
	add.s64 	%rd21052, %rd21051, %rd21050;
	shr.u64 	%rd21053, %rd21052, 32;
	and.b64  	%rd21054, %rd21030, 4294967295;
	mul.wide.u32 	%rd21055, %r13887, %r13885;
	add.s64 	%rd21056, %rd21053, %rd21054;
	add.s64 	%rd21057, %rd21056, %rd21055;
	shr.u64 	%rd21058, %rd21057, 32;
	and.b64  	%rd21059, %rd21033, 4294967295;
	mul.wide.u32 	%rd21060, %r13888, %r13885;
	add.s64 	%rd21061, %rd21058, %rd21059;
	add.s64 	%rd21062, %rd21061, %rd21060;
	shr.u64 	%rd21063, %rd21062, 32;
	and.b64  	%rd21064, %rd21036, 4294967295;
	mul.wide.u32 	%rd21065, %r13889, %r13885;
	add.s64 	%rd21066, %rd21063, %rd21064;
	add.s64 	%rd21067, %rd21066, %rd21065;
	shr.u64 	%rd21068, %rd21067, 32;
	and.b64  	%rd21069, %rd21039, 4294967295;
	mul.wide.u32 	%rd21070, %r13890, %r13885;
	add.s64 	%rd21071, %rd21068, %rd21069;
	add.s64 	%rd21072, %rd21071, %rd21070;
	shr.u64 	%rd21073, %rd21072, 32;
	mul.wide.u32 	%rd21074, %r13891, %r13885;
	add.s64 	%rd21075, %rd21073, %rd21040;
	add.s64 	%rd21076, %rd21075, %rd21074;
	shr.u64 	%rd21077, %rd21076, 32;
	and.b64  	%rd21078, %rd21047, 4294967295;
	add.s64 	%rd21079, %rd21023, %rd21078;
	shr.u64 	%rd21080, %rd21079, 32;
	and.b64  	%rd21081, %rd21052, 4294967295;
	add.s64 	%rd21082, %rd21080, %rd21081;
	add.s64 	%rd21083, %rd21082, %rd21050;
	shr.u64 	%rd21084, %rd21083, 32;
	and.b64  	%rd21085, %rd21057, 4294967295;
	mul.wide.u32 	%rd21086, %r13886, %r13886;
	add.s64 	%rd21087, %rd21084, %rd21085;
	add.s64 	%rd21088, %rd21087, %rd21086;
	shr.u64 	%rd21089, %rd21088, 32;
	and.b64  	%rd21090, %rd21062, 4294967295;
	mul.wide.u32 	%rd21091, %r13887, %r13886;
	add.s64 	%rd21092, %rd21089, %rd21090;
	add.s64 	%rd21093, %rd21092, %rd21091;
	shr.u64 	%rd21094, %rd21093, 32;
	and.b64  	%rd21095, %rd21067, 4294967295;
	mul.wide.u32 	%rd21096, %r13888, %r13886;
	add.s64 	%rd21097, %rd21094, %rd21095;
	add.s64 	%rd21098, %rd21097, %rd21096;
	shr.u64 	%rd21099, %rd21098, 32;
	and.b64  	%rd21100, %rd21072, 4294967295;
	mul.wide.u32 	%rd21101, %r13889, %r13886;
	add.s64 	%rd21102, %rd21099, %rd21100;
	add.s64 	%rd21103, %rd21102, %rd21101;
	shr.u64 	%rd21104, %rd21103, 32;
	and.b64  	%rd21105, %rd21076, 4294967295;
	mul.wide.u32 	%rd21106, %r13890, %r13886;
	add.s64 	%rd21107, %rd21104, %rd21105;
	add.s64 	%rd21108, %rd21107, %rd21106;
	shr.u64 	%rd21109, %rd21108, 32;
	mul.wide.u32 	%rd21110, %r13891, %r13886;
	add.s64 	%rd21111, %rd21109, %rd21077;
	add.s64 	%rd21112, %rd21111, %rd21110;
	shr.u64 	%rd21113, %rd21112, 32;
	and.b64  	%rd21114, %rd21083, 4294967295;
	add.s64 	%rd21115, %rd21026, %rd21114;
	shr.u64 	%rd21116, %rd21115, 32;
	and.b64  	%rd21117, %rd21088, 4294967295;
	add.s64 	%rd21118, %rd21116, %rd21117;
	add.s64 	%rd21119, %rd21118, %rd21055;
	shr.u64 	%rd21120, %rd21119, 32;
	and.b64  	%rd21121, %rd21093, 4294967295;
	add.s64 	%rd21122, %rd21120, %rd21121;
	add.s64 	%rd21123, %rd21122, %rd21091;
	shr.u64 	%rd21124, %rd21123, 32;
	and.b64  	%rd21125, %rd21098, 4294967295;
	mul.wide.u32 	%rd21126, %r13887, %r13887;
	add.s64 	%rd21127, %rd21124, %rd21125;
	add.s64 	%rd21128, %rd21127, %rd21126;
	shr.u64 	%rd21129, %rd21128, 32;
	and.b64  	%rd21130, %rd21103, 4294967295;
	mul.wide.u32 	%rd21131, %r13888, %r13887;
	add.s64 	%rd21132, %rd21129, %rd21130;
	add.s64 	%rd21133, %rd21132, %rd21131;
	shr.u64 	%rd21134, %rd21133, 32;
	and.b64  	%rd21135, %rd21108, 4294967295;
	mul.wide.u32 	%rd21136, %r13889, %r13887;
	add.s64 	%rd21137, %rd21134, %rd21135;
	add.s64 	%rd21138, %rd21137, %rd21136;
	shr.u64 	%rd21139, %rd21138, 32;
	and.b64  	%rd21140, %rd21112, 4294967295;
	mul.wide.u32 	%rd21141, %r13890, %r13887;
	add.s64 	%rd21142, %rd21139, %rd21140;
	add.s64 	%rd21143, %rd21142, %rd21141;
	shr.u64 	%rd21144, %rd21143, 32;
	mul.wide.u32 	%rd21145, %r13891, %r13887;
	add.s64 	%rd21146, %rd21144, %rd21113;
	add.s64 	%rd21147, %rd21146, %rd21145;
	shr.u64 	%rd21148, %rd21147, 32;
	and.b64  	%rd21149, %rd21119, 4294967295;
	add.s64 	%rd21150, %rd21029, %rd21149;
	shr.u64 	%rd21151, %rd21150, 32;
	and.b64  	%rd21152, %rd21123, 4294967295;
	add.s64 	%rd21153, %rd21151, %rd21152;
	add.s64 	%rd21154, %rd21153, %rd21060;
	shr.u64 	%rd21155, %rd21154, 32;
	and.b64  	%rd21156, %rd21128, 4294967295;
	add.s64 	%rd21157, %rd21155, %rd21156;
	add.s64 	%rd21158, %rd21157, %rd21096;
	shr.u64 	%rd21159, %rd21158, 32;
	and.b64  	%rd21160, %rd21133, 4294967295;
	add.s64 	%rd21161, %rd21159, %rd21160;
	add.s64 	%rd21162, %rd21161, %rd21131;
	shr.u64 	%rd21163, %rd21162, 32;
	and.b64  	%rd21164, %rd21138, 4294967295;
	mul.wide.u32 	%rd21165, %r13888, %r13888;
	add.s64 	%rd21166, %rd21163, %rd21164;
	add.s64 	%rd21167, %rd21166, %rd21165;
	shr.u64 	%rd21168, %rd21167, 32;
	and.b64  	%rd21169, %rd21143, 4294967295;
	mul.wide.u32 	%rd21170, %r13889, %r13888;
	add.s64 	%rd21171, %rd21168, %rd21169;
	add.s64 	%rd21172, %rd21171, %rd21170;
	shr.u64 	%rd21173, %rd21172, 32;
	and.b64  	%rd21174, %rd21147, 4294967295;
	mul.wide.u32 	%rd21175, %r13890, %r13888;
	add.s64 	%rd21176, %rd21173, %rd21174;
	add.s64 	%rd21177, %rd21176, %rd21175;
	shr.u64 	%rd21178, %rd21177, 32;
	mul.wide.u32 	%rd21179, %r13891, %r13888;
	add.s64 	%rd21180, %rd21178, %rd21148;
	add.s64 	%rd21181, %rd21180, %rd21179;
	shr.u64 	%rd21182, %rd21181, 32;
	and.b64  	%rd21183, %rd21154, 4294967295;
	add.s64 	%rd21184, %rd21032, %rd21183;
	shr.u64 	%rd21185, %rd21184, 32;
	and.b64  	%rd21186, %rd21158, 4294967295;
	add.s64 	%rd21187, %rd21185, %rd21186;
	add.s64 	%rd21188, %rd21187, %rd21065;
	shr.u64 	%rd21189, %rd21188, 32;
	and.b64  	%rd21190, %rd21162, 4294967295;
	add.s64 	%rd21191, %rd21189, %rd21190;
	add.s64 	%rd21192, %rd21191, %rd21101;
	shr.u64 	%rd21193, %rd21192, 32;
	and.b64  	%rd21194, %rd21167, 4294967295;
	add.s64 	%rd21195, %rd21193, %rd21194;
	add.s64 	%rd21196, %rd21195, %rd21136;
	shr.u64 	%rd21197, %rd21196, 32;
	and.b64  	%rd21198, %rd21172, 4294967295;
	add.s64 	%rd21199, %rd21197, %rd21198;
	add.s64 	%rd21200, %rd21199, %rd21170;
	shr.u64 	%rd21201, %rd21200, 32;
	and.b64  	%rd21202, %rd21177, 4294967295;
	mul.wide.u32 	%rd21203, %r13889, %r13889;
	add.s64 	%rd21204, %rd21201, %rd21202;
	add.s64 	%rd21205, %rd21204, %rd21203;
	shr.u64 	%rd21206, %rd21205, 32;
	and.b64  	%rd21207, %rd21181, 4294967295;
	mul.wide.u32 	%rd21208, %r13890, %r13889;
	add.s64 	%rd21209, %rd21206, %rd21207;
	add.s64 	%rd21210, %rd21209, %rd21208;
	shr.u64 	%rd21211, %rd21210, 32;
	mul.wide.u32 	%rd21212, %r13891, %r13889;
	add.s64 	%rd21213, %rd21211, %rd21182;
	add.s64 	%rd21214, %rd21213, %rd21212;
	shr.u64 	%rd21215, %rd21214, 32;
	and.b64  	%rd21216, %rd21188, 4294967295;
	add.s64 	%rd21217, %rd21035, %rd21216;
	shr.u64 	%rd21218, %rd21217, 32;
	and.b64  	%rd21219, %rd21192, 4294967295;
	add.s64 	%rd21220, %rd21218, %rd21219;
	add.s64 	%rd21221, %rd21220, %rd21070;
	shr.u64 	%rd21222, %rd21221, 32;
	and.b64  	%rd21223, %rd21196, 4294967295;
	add.s64 	%rd21224, %rd21222, %rd21223;
	add.s64 	%rd21225, %rd21224, %rd21106;
	shr.u64 	%rd21226, %rd21225, 32;
	and.b64  	%rd21227, %rd21200, 4294967295;
	add.s64 	%rd21228, %rd21226, %rd21227;
	add.s64 	%rd21229, %rd21228, %rd21141;
	shr.u64 	%rd21230, %rd21229, 32;
	and.b64  	%rd21231, %rd21205, 4294967295;
	add.s64 	%rd21232, %rd21230, %rd21231;
	add.s64 	%rd21233, %rd21232, %rd21175;
	shr.u64 	%rd21234, %rd21233, 32;
	and.b64  	%rd21235, %rd21210, 4294967295;
	add.s64 	%rd21236, %rd21234, %rd21235;
	add.s64 	%rd21237, %rd21236, %rd21208;
	shr.u64 	%rd21238, %rd21237, 32;
	and.b64  	%rd21239, %rd21214, 4294967295;
	mul.wide.u32 	%rd21240, %r13890, %r13890;
	add.s64 	%rd21241, %rd21238, %rd21239;
	add.s64 	%rd21242, %rd21241, %rd21240;
	shr.u64 	%rd21243, %rd21242, 32;
	mul.wide.u32 	%rd21244, %r13891, %r13890;
	add.s64 	%rd21245, %rd21243, %rd21215;
	add.s64 	%rd21246, %rd21245, %rd21244;
	shr.u64 	%rd21247, %rd21246, 32;
	and.b64  	%rd21248, %rd21221, 4294967295;
	add.s64 	%rd21249, %rd21038, %rd21248;
	shr.u64 	%rd21250, %rd21249, 32;
	and.b64  	%rd21251, %rd21225, 4294967295;
	add.s64 	%rd21252, %rd21250, %rd21251;
	add.s64 	%rd21253, %rd21252, %rd21074;
	shr.u64 	%rd21254, %rd21253, 32;
	and.b64  	%rd21255, %rd21229, 4294967295;
	add.s64 	%rd21256, %rd21254, %rd21255;
	add.s64 	%rd21257, %rd21256, %rd21110;
	shr.u64 	%rd21258, %rd21257, 32;
	and.b64  	%rd21259, %rd21233, 4294967295;
	add.s64 	%rd21260, %rd21258, %rd21259;
	add.s64 	%rd21261, %rd21260, %rd21145;
	shr.u64 	%rd21262, %rd21261, 32;
	and.b64  	%rd21263, %rd21237, 4294967295;
	add.s64 	%rd21264, %rd21262, %rd21263;
	add.s64 	%rd21265, %rd21264, %rd21179;
	shr.u64 	%rd21266, %rd21265, 32;
	and.b64  	%rd21267, %rd21242, 4294967295;
	add.s64 	%rd21268, %rd21266, %rd21267;
	add.s64 	%rd21269, %rd21268, %rd21212;
	shr.u64 	%rd21270, %rd21269, 32;
	and.b64  	%rd21271, %rd21246, 4294967295;
	add.s64 	%rd21272, %rd21270, %rd21271;
	add.s64 	%rd21273, %rd21272, %rd21244;
	shr.u64 	%rd21274, %rd21273, 32;
	mul.wide.u32 	%rd21275, %r13891, %r13891;
	add.s64 	%rd21276, %rd21274, %rd21247;
	add.s64 	%rd21277, %rd21276, %rd21275;
	shr.u64 	%rd21278, %rd21277, 32;
	{ .reg .b32 tmp; mov.b64 {tmp, %r9848}, %rd21277; }
	and.b64  	%rd21279, %rd21253, 4294967295;
	mul.lo.s64 	%rd21280, %rd21279, 977;
	and.b64  	%rd21281, %rd21018, 4294967293;
	and.b64  	%rd21282, %rd21280, 4294967295;
	add.s64 	%rd31519, %rd21282, %rd21281;
	shr.u64 	%rd21283, %rd21280, 32;
	shr.u64 	%rd21284, %rd31519, 32;
	add.s64 	%rd21285, %rd21284, %rd21283;
	and.b64  	%rd21286, %rd21257, 4294967295;
	mul.lo.s64 	%rd21287, %rd21286, 977;
	and.b64  	%rd21288, %rd21042, 4294967295;
	and.b64  	%rd21289, %rd21287, 4294967295;
	add.s64 	%rd21290, %rd21285, %rd21288;
	add.s64 	%rd21291, %rd21290, %rd21289;
	add.s64 	%rd31520, %rd21291, %rd21279;
	shr.u64 	%rd21292, %rd21287, 32;
	shr.u64 	%rd21293, %rd31520, 32;
	add.s64 	%rd21294, %rd21293, %rd21292;
	and.b64  	%rd21295, %rd21261, 4294967295;
	mul.lo.s64 	%rd21296, %rd21295, 977;
	and.b64  	%rd21297, %rd21079, 4294967295;
	and.b64  	%rd21298, %rd21296, 4294967295;
	add.s64 	%rd21299, %rd21294, %rd21297;
	add.s64 	%rd21300, %rd21299, %rd21298;
	add.s64 	%rd31521, %rd21300, %rd21286;
	shr.u64 	%rd21301, %rd21296, 32;
	shr.u64 	%rd21302, %rd31521, 32;
	add.s64 	%rd21303, %rd21302, %rd21301;
	and.b64  	%rd21304, %rd21265, 4294967295;
	mul.lo.s64 	%rd21305, %rd21304, 977;
	and.b64  	%rd21306, %rd21115, 4294967295;
	and.b64  	%rd21307, %rd21305, 4294967295;
	add.s64 	%rd21308, %rd21303, %rd21306;
	add.s64 	%rd21309, %rd21308, %rd21307;
	add.s64 	%rd31522, %rd21309, %rd21295;
	shr.u64 	%rd21310, %rd21305, 32;
	shr.u64 	%rd21311, %rd31522, 32;
	add.s64 	%rd21312, %rd21311, %rd21310;
	and.b64  	%rd21313, %rd21269, 4294967295;
	mul.lo.s64 	%rd21314, %rd21313, 977;
	and.b64  	%rd21315, %rd21150, 4294967295;
	and.b64  	%rd21316, %rd21314, 4294967295;
	add.s64 	%rd21317, %rd21312, %rd21315;
	add.s64 	%rd21318, %rd21317, %rd21316;
	add.s64 	%rd31523, %rd21318, %rd21304;
	shr.u64 	%rd21319, %rd21314, 32;
	shr.u64 	%rd21320, %rd31523, 32;
	add.s64 	%rd21321, %rd21320, %rd21319;
	and.b64  	%rd21322, %rd21273, 4294967295;
	mul.lo.s64 	%rd21323, %rd21322, 977;
	and.b64  	%rd21324, %rd21184, 4294967295;
	and.b64  	%rd21325, %rd21323, 4294967295;
	add.s64 	%rd21326, %rd21321, %rd21324;
	add.s64 	%rd21327, %rd21326, %rd21325;
	add.s64 	%rd31524, %rd21327, %rd21313;
	shr.u64 	%rd21328, %rd21323, 32;
	shr.u64 	%rd21329, %rd31524, 32;
	add.s64 	%rd21330, %rd21329, %rd21328;
	and.b64  	%rd21331, %rd21277, 4294967295;
	mul.lo.s64 	%rd21332, %rd21331, 977;
	and.b64  	%rd21333, %rd21217, 4294967295;
	and.b64  	%rd21334, %rd21332, 4294967295;
	add.s64 	%rd21335, %rd21330, %rd21333;
	add.s64 	%rd21336, %rd21335, %rd21334;
	add.s64 	%rd31525, %rd21336, %rd21322;
	shr.u64 	%rd21337, %rd21332, 32;
	shr.u64 	%rd21338, %rd31525, 32;
	add.s64 	%rd21339, %rd21338, %rd21337;
	mul.lo.s64 	%rd21340, %rd21278, 977;
	and.b64  	%rd21341, %rd21249, 4294967295;
	and.b64  	%rd21342, %rd21340, 4294967295;
	add.s64 	%rd21343, %rd21339, %rd21341;
	add.s64 	%rd21344, %rd21343, %rd21342;
	add.s64 	%rd31526, %rd21344, %rd21331;
	shr.u64 	%rd21345, %rd21340, 32;
	shr.u64 	%rd21346, %rd31526, 32;
	cvt.u32.u64 	%r9849, %rd21346;
	cvt.u32.u64 	%r9850, %rd21345;
	add.s32 	%r9851, %r9849, %r9850;
	add.s32 	%r4581, %r9851, %r9848;
	setp.eq.s32 	%p3145, %r4581, 0;
	mov.pred 	%p4466, 0;
	@%p3145 bra 	$L__BB3_2585;
	cvt.u64.u32 	%rd21347, %r4581;
	mul.wide.u32 	%rd21348, %r4581, 977;
	shr.u64 	%rd21349, %rd21348, 32;
	and.b64  	%rd21350, %rd31519, 4294967295;
	and.b64  	%rd21351, %rd21348, 4294967295;
	add.s64 	%rd31519, %rd21351, %rd21350;
	shr.u64 	%rd21352, %rd31519, 32;
	and.b64  	%rd21353, %rd31520, 4294967295;
	add.s64 	%rd21354, %rd21349, %rd21353;
	add.s64 	%rd21355, %rd21354, %rd21347;
	add.s64 	%rd31520, %rd21355, %rd21352;
	setp.lt.u64 	%p3147, %rd31520, 4294967296;
	@%p3147 bra 	$L__BB3_2585;
	shr.u64 	%rd21356, %rd31520, 32;
	and.b64  	%rd21357, %rd31521, 4294967295;
	add.s64 	%rd31521, %rd21356, %rd21357;
	setp.lt.u64 	%p3149, %rd31521, 4294967296;
	@%p3149 bra 	$L__BB3_2585;
	shr.u64 	%rd21358, %rd31521, 32;
	and.b64  	%rd21359, %rd31522, 4294967295;
	add.s64 	%rd31522, %rd21358, %rd21359;
	setp.lt.u64 	%p3151, %rd31522, 4294967296;
	@%p3151 bra 	$L__BB3_2585;
	shr.u64 	%rd21361, %rd31522, 32;
	and.b64  	%rd21362, %rd31523, 4294967295;
	add.s64 	%rd31523, %rd21361, %rd21362;
	setp.lt.u64 	%p3153, %rd31523, 4294967296;
	mov.b64 	%rd31522, 4294967296;
	@%p3153 bra 	$L__BB3_2585;
	shr.u64 	%rd21364, %rd31523, 32;
	and.b64  	%rd21365, %rd31524, 4294967295;
	add.s64 	%rd31524, %rd21364, %rd21365;
	setp.lt.u64 	%p3155, %rd31524, 4294967296;
	mov.b64 	%rd31522, 4294967296;
	mov.u64 	%rd31523, %rd31522;
	@%p3155 bra 	$L__BB3_2585;
	shr.u64 	%rd21367, %rd31524, 32;
	and.b64  	%rd21368, %rd31525, 4294967295;
	add.s64 	%rd31525, %rd21367, %rd21368;
	setp.lt.u64 	%p3157, %rd31525, 4294967296;
	mov.b64 	%rd31522, 4294967296;
	mov.u64 	%rd31524, %rd31522;
	@%p3157 bra 	$L__BB3_2585;
	shr.u64 	%rd21370, %rd31525, 32;
	and.b64  	%rd21371, %rd31526, 4294967295;
	add.s64 	%rd21372, %rd21370, %rd21371;
	setp.gt.u64 	%p4466, %rd21372, 4294967295;
	min.u64 	%rd31526, %rd21372, 4294967296;
	mov.b64 	%rd31522, 4294967296;
	mov.u64 	%rd31523, %rd31522;
	mov.u64 	%rd31525, %rd31522;
$L__BB3_2585:
	cvt.u32.u64 	%r13955, %rd31526;
	cvt.u32.u64 	%r13954, %rd31525;
	cvt.u32.u64 	%r13953, %rd31524;
	cvt.u32.u64 	%r13952, %rd31523;
	cvt.u32.u64 	%r13951, %rd31522;
	cvt.u32.u64 	%r13950, %rd31521;
	cvt.u32.u64 	%r13949, %rd31520;
	cvt.u32.u64 	%r13948, %rd31519;
	setp.lt.u32 	%p3158, %r8847, %r13955;
	or.pred  	%p3159, %p4466, %p3158;
	@%p3159 bra 	$L__BB3_2599;
	setp.gt.u32 	%p3160, %r8847, %r13955;
	@%p3160 bra 	$L__BB3_2600;
	setp.lt.u32 	%p3161, %r3133, %r13954;
	@%p3161 bra 	$L__BB3_2599;
	setp.gt.u32 	%p3162, %r3133, %r13954;
	@%p3162 bra 	$L__BB3_2600;
	setp.lt.u32 	%p3163, %r3134, %r13953;
	@%p3163 bra 	$L__BB3_2599;
	setp.gt.u32 	%p3164, %r3134, %r13953;
	@%p3164 bra 	$L__BB3_2600;
	setp.lt.u32 	%p3165, %r3135, %r13952;
	@%p3165 bra 	$L__BB3_2599;
	setp.gt.u32 	%p3166, %r3135, %r13952;
	@%p3166 bra 	$L__BB3_2600;
	setp.lt.u32 	%p3167, %r3136, %r13951;
	@%p3167 bra 	$L__BB3_2599;
	setp.gt.u32 	%p3168, %r3136, %r13951;
	@%p3168 bra 	$L__BB3_2600;
	setp.lt.u32 	%p3169, %r3137, %r13950;
	@%p3169 bra 	$L__BB3_2599;
	setp.gt.u32 	%p3170, %r3137, %r13950;
	@%p3170 bra 	$L__BB3_2600;
	setp.lt.u32 	%p3171, %r60, %r13949;
	@%p3171 bra 	$L__BB3_2599;
	setp.gt.u32 	%p3172, %r60, %r13949;
	setp.gt.u32 	%p3173, %r2179, %r13948;
	or.pred  	%p3174, %p3172, %p3173;
	@%p3174 bra 	$L__BB3_2600;
$L__BB3_2599:
	// begin inline asm
	sub.cc.u32 %r13948, %r13948, %r2179;
	subc.cc.u32 %r13949, %r13949, %r60;
	subc.cc.u32 %r13950, %r13950, %r3137;
	subc.cc.u32 %r13951, %r13951, %r3136;
	subc.cc.u32 %r13952, %r13952, %r3135;
	subc.cc.u32 %r13953, %r13953, %r3134;
	subc.cc.u32 %r13954, %r13954, %r3133;
	subc.u32 %r13955, %r13955, %r8847;
	
	// end inline asm
$L__BB3_2600:
	setp.gt.u32 	%p3175, %r13955, %r8847;
	@%p3175 bra 	$L__BB3_2614;
	setp.lt.u32 	%p3176, %r13955, %r8847;
	@%p3176 bra 	$L__BB3_2615;
	setp.gt.u32 	%p3177, %r13954, %r3133;
	@%p3177 bra 	$L__BB3_2614;
	setp.lt.u32 	%p3178, %r13954, %r3133;
	@%p3178 bra 	$L__BB3_2615;
	setp.gt.u32 	%p3179, %r13953, %r3134;
	@%p3179 bra 	$L__BB3_2614;
	setp.lt.u32 	%p3180, %r13953, %r3134;
	@%p3180 bra 	$L__BB3_2615;
	setp.gt.u32 	%p3181, %r13952, %r3135;
	@%p3181 bra 	$L__BB3_2614;
	setp.lt.u32 	%p3182, %r13952, %r3135;
	@%p3182 bra 	$L__BB3_2615;
	setp.gt.u32 	%p3183, %r13951, %r3136;
	@%p3183 bra 	$L__BB3_2614;
	setp.lt.u32 	%p3184, %r13951, %r3136;
	@%p3184 bra 	$L__BB3_2615;
	setp.gt.u32 	%p3185, %r13950, %r3137;
	@%p3185 bra 	$L__BB3_2614;
	setp.lt.u32 	%p3186, %r13950, %r3137;
	@%p3186 bra 	$L__BB3_2615;
	setp.gt.u32 	%p3187, %r13949, %r60;
	@%p3187 bra 	$L__BB3_2614;
	setp.lt.u32 	%p3188, %r13949, %r60;
	setp.lt.u32 	%p3189, %r13948, %r2179;
	or.pred  	%p3190, %p3188, %p3189;
	@%p3190 bra 	$L__BB3_2615;
$L__BB3_2614:
	// begin inline asm
	sub.cc.u32 %r13948, %r13948, %r2179;
	subc.cc.u32 %r13949, %r13949, %r60;
	subc.cc.u32 %r13950, %r13950, %r3137;
	subc.cc.u32 %r13951, %r13951, %r3136;
	subc.cc.u32 %r13952, %r13952, %r3135;
	subc.cc.u32 %r13953, %r13953, %r3134;
	subc.cc.u32 %r13954, %r13954, %r3133;
	subc.u32 %r13955, %r13955, %r8847;
	
	// end inline asm
$L__BB3_2615:
	add.s32 	%r4630, %r4465, -1;
	mov.b32 	%r9900, 1;
	shl.b32 	%r9901, %r9900, %r4630;
	and.b32  	%r9902, %r9901, -979;
	setp.eq.s32 	%p3191, %r9902, 0;
	@%p3191 bra 	$L__BB3_2692;
	mul.wide.u32 	%rd21374, %r13940, %r13948;
	shr.u64 	%rd21375, %rd21374, 32;
	mul.wide.u32 	%rd21376, %r13941, %r13948;
	add.s64 	%rd21377, %rd21375, %rd21376;
	shr.u64 	%rd21378, %rd21377, 32;
	mul.wide.u32 	%rd21379, %r13942, %r13948;
	add.s64 	%rd21380, %rd21378, %rd21379;
	shr.u64 	%rd21381, %rd21380, 32;
	mul.wide.u32 	%rd21382, %r13943, %r13948;
	add.s64 	%rd21383, %rd21381, %rd21382;
	shr.u64 	%rd21384, %rd21383, 32;
	mul.wide.u32 	%rd21385, %r13944, %r13948;
	add.s64 	%rd21386, %rd21384, %rd21385;
	shr.u64 	%rd21387, %rd21386, 32;
	mul.wide.u32 	%rd21388, %r13945, %r13948;
	add.s64 	%rd21389, %rd21387, %rd21388;
	shr.u64 	%rd21390, %rd21389, 32;
	mul.wide.u32 	%rd21391, %r13946, %r13948;
	add.s64 	%rd21392, %rd21390, %rd21391;
	shr.u64 	%rd21393, %rd21392, 32;
	mul.wide.u32 	%rd21394, %r13947, %r13948;
	add.s64 	%rd21395, %rd21393, %rd21394;
	shr.u64 	%rd21396, %rd21395, 32;
	and.b64  	%rd21397, %rd21377, 4294967295;
	mul.wide.u32 	%rd21398, %r13940, %r13949;
	add.s64 	%rd21399, %rd21398, %rd21397;
	shr.u64 	%rd21400, %rd21399, 32;
	and.b64  	%rd21401, %rd21380, 4294967295;
	mul.wide.u32 	%rd21402, %r13941, %r13949;
	add.s64 	%rd21403, %rd21400, %rd21401;
	add.s64 	%rd21404, %rd21403, %rd21402;
	shr.u64 	%rd21405, %rd21404, 32;
	and.b64  	%rd21406, %rd21383, 4294967295;
	mul.wide.u32 	%rd21407, %r13942, %r13949;
	add.s64 	%rd21408, %rd21405, %rd21406;
	add.s64 	%rd21409, %rd21408, %rd21407;
	shr.u64 	%rd21410, %rd21409, 32;
	and.b64  	%rd21411, %rd21386, 4294967295;
	mul.wide.u32 	%rd21412, %r13943, %r13949;
	add.s64 	%rd21413, %rd21410, %rd21411;
	add.s64 	%rd21414, %rd21413, %rd21412;
	shr.u64 	%rd21415, %rd21414, 32;
	and.b64  	%rd21416, %rd21389, 4294967295;
	mul.wide.u32 	%rd21417, %r13944, %r13949;
	add.s64 	%rd21418, %rd21415, %rd21416;
	add.s64 	%rd21419, %rd21418, %rd21417;
	shr.u64 	%rd21420, %rd21419, 32;
	and.b64  	%rd21421, %rd21392, 4294967295;
	mul.wide.u32 	%rd21422, %r13945, %r13949;
	add.s64 	%rd21423, %rd21420, %rd21421;
	add.s64 	%rd21424, %rd21423, %rd21422;
	shr.u64 	%rd21425, %rd21424, 32;
	and.b64  	%rd21426, %rd21395, 4294967295;
	mul.wide.u32 	%rd21427, %r13946, %r13949;
	add.s64 	%rd21428, %rd21425, %rd21426;
	add.s64 	%rd21429, %rd21428, %rd21427;
	shr.u64 	%rd21430, %rd21429, 32;
	mul.wide.u32 	%rd21431, %r13947, %r13949;
	add.s64 	%rd21432, %rd21430, %rd21396;
	add.s64 	%rd21433, %rd21432, %rd21431;
	shr.u64 	%rd21434, %rd21433, 32;
	and.b64  	%rd21435, %rd21404, 4294967295;
	mul.wide.u32 	%rd21436, %r13940, %r13950;
	add.s64 	%rd21437, %rd21436, %rd21435;
	shr.u64 	%rd21438, %rd21437, 32;
	and.b64  	%rd21439, %rd21409, 4294967295;
	mul.wide.u32 	%rd21440, %r13941, %r13950;
	add.s64 	%rd21441, %rd21438, %rd21439;
	add.s64 	%rd21442, %rd21441, %rd21440;
	shr.u64 	%rd21443, %rd21442, 32;
	and.b64  	%rd21444, %rd21414, 4294967295;
	mul.wide.u32 	%rd21445, %r13942, %r13950;
	add.s64 	%rd21446, %rd21443, %rd21444;
	add.s64 	%rd21447, %rd21446, %rd21445;
	shr.u64 	%rd21448, %rd21447, 32;
	and.b64  	%rd21449, %rd21419, 4294967295;
	mul.wide.u32 	%rd21450, %r13943, %r13950;
	add.s64 	%rd21451, %rd21448, %rd21449;
	add.s64 	%rd21452, %rd21451, %rd21450;
	shr.u64 	%rd21453, %rd21452, 32;
	and.b64  	%rd21454, %rd21424, 4294967295;
	mul.wide.u32 	%rd21455, %r13944, %r13950;
	add.s64 	%rd21456, %rd21453, %rd21454;
	add.s64 	%rd21457, %rd21456, %rd21455;
	shr.u64 	%rd21458, %rd21457, 32;
	and.b64  	%rd21459, %rd21429, 4294967295;
	mul.wide.u32 	%rd21460, %r13945, %r13950;
	add.s64 	%rd21461, %rd21458, %rd21459;
	add.s64 	%rd21462, %rd21461, %rd21460;
	shr.u64 	%rd21463, %rd21462, 32;
	and.b64  	%rd21464, %rd21433, 4294967295;
	mul.wide.u32 	%rd21465, %r13946, %r13950;
	add.s64 	%rd21466, %rd21463, %rd21464;
	add.s64 	%rd21467, %rd21466, %rd21465;
	shr.u64 	%rd21468, %rd21467, 32;
	mul.wide.u32 	%rd21469, %r13947, %r13950;
	add.s64 	%rd21470, %rd21468, %rd21434;
	add.s64 	%rd21471, %rd21470, %rd21469;
	shr.u64 	%rd21472, %rd21471, 32;
	and.b64  	%rd21473, %rd21442, 4294967295;
	mul.wide.u32 	%rd21474, %r13940, %r13951;
	add.s64 	%rd21475, %rd21474, %rd21473;
	shr.u64 	%rd21476, %rd21475, 32;
	and.b64  	%rd21477, %rd21447, 4294967295;
	mul.wide.u32 	%rd21478, %r13941, %r13951;
	add.s64 	%rd21479, %rd21476, %rd21477;
	add.s64 	%rd21480, %rd21479, %rd21478;
	shr.u64 	%rd21481, %rd21480, 32;
	and.b64  	%rd21482, %rd21452, 4294967295;
	mul.wide.u32 	%rd21483, %r13942, %r13951;
	add.s64 	%rd21484, %rd21481, %rd21482;
	add.s64 	%rd21485, %rd21484, %rd21483;
	shr.u64 	%rd21486, %rd21485, 32;
	and.b64  	%rd21487, %rd21457, 4294967295;
	mul.wide.u32 	%rd21488, %r13943, %r13951;
	add.s64 	%rd21489, %rd21486, %rd21487;
	add.s64 	%rd21490, %rd21489, %rd21488;
	shr.u64 	%rd21491, %rd21490, 32;
	and.b64  	%rd21492, %rd21462, 4294967295;
	mul.wide.u32 	%rd21493, %r13944, %r13951;
	add.s64 	%rd21494, %rd21491, %rd21492;
	add.s64 	%rd21495, %rd21494, %rd21493;
	shr.u64 	%rd21496, %rd21495, 32;
	and.b64  	%rd21497, %rd21467, 4294967295;
	mul.wide.u32 	%rd21498, %r13945, %r13951;
	add.s64 	%rd21499, %rd21496, %rd21497;
	add.s64 	%rd21500, %rd21499, %rd21498;
	shr.u64 	%rd21501, %rd21500, 32;
	and.b64  	%rd21502, %rd21471, 4294967295;
	mul.wide.u32 	%rd21503, %r13946, %r13951;
	add.s64 	%rd21504, %rd21501, %rd21502;
	add.s64 	%rd21505, %rd21504, %rd21503;
	shr.u64 	%rd21506, %rd21505, 32;
	mul.wide.u32 	%rd21507, %r13947, %r13951;
	add.s64 	%rd21508, %rd21506, %rd21472;
	add.s64 	%rd21509, %rd21508, %rd21507;
	shr.u64 	%rd21510, %rd21509, 32;
	and.b64  	%rd21511, %rd21480, 4294967295;
	mul.wide.u32 	%rd21512, %r13940, %r13952;
	add.s64 	%rd21513, %rd21512, %rd21511;
	shr.u64 	%rd21514, %rd21513, 32;
	and.b64  	%rd21515, %rd21485, 4294967295;
	mul.wide.u32 	%rd21516, %r13941, %r13952;
	add.s64 	%rd21517, %rd21514, %rd21515;
	add.s64 	%rd21518, %rd21517, %rd21516;
	shr.u64 	%rd21519, %rd21518, 32;
	and.b64  	%rd21520, %rd21490, 4294967295;
	mul.wide.u32 	%rd21521, %r13942, %r13952;
	add.s64 	%rd21522, %rd21519, %rd21520;
	add.s64 	%rd21523, %rd21522, %rd21521;
	shr.u64 	%rd21524, %rd21523, 32;
	and.b64  	%rd21525, %rd21495, 4294967295;
	mul.wide.u32 	%rd21526, %r13943, %r13952;
	add.s64 	%rd21527, %rd21524, %rd21525;
	add.s64 	%rd21528, %rd21527, %rd21526;
	shr.u64 	%rd21529, %rd21528, 32;
	and.b64  	%rd21530, %rd21500, 4294967295;
	mul.wide.u32 	%rd21531, %r13944, %r13952;
	add.s64 	%rd21532, %rd21529, %rd21530;
	add.s64 	%rd21533, %rd21532, %rd21531;
	shr.u64 	%rd21534, %rd21533, 32;
	and.b64  	%rd21535, %rd21505, 4294967295;
	mul.wide.u32 	%rd21536, %r13945, %r13952;
	add.s64 	%rd21537, %rd21534, %rd21535;
	add.s64 	%rd21538, %rd21537, %rd21536;
	shr.u64 	%rd21539, %rd21538, 32;
	and.b64  	%rd21540, %rd21509, 4294967295;
	mul.wide.u32 	%rd21541, %r13946, %r13952;
	add.s64 	%rd21542, %rd21539, %rd21540;
	add.s64 	%rd21543, %rd21542, %rd21541;
	shr.u64 	%rd21544, %rd21543, 32;
	mul.wide.u32 	%rd21545, %r13947, %r13952;
	add.s64 	%rd21546, %rd21544, %rd21510;
	add.s64 	%rd21547, %rd21546, %rd21545;
	shr.u64 	%rd21548, %rd21547, 32;
	and.b64  	%rd21549, %rd21518, 4294967295;
	mul.wide.u32 	%rd21550, %r13940, %r13953;
	add.s64 	%rd21551, %rd21550, %rd21549;
	shr.u64 	%rd21552, %rd21551, 32;
	and.b64  	%rd21553, %rd21523, 4294967295;
	mul.wide.u32 	%rd21554, %r13941, %r13953;
	add.s64 	%rd21555, %rd21552, %rd21553;
	add.s64 	%rd21556, %rd21555, %rd21554;
	shr.u64 	%rd21557, %rd21556, 32;
	and.b64  	%rd21558, %rd21528, 4294967295;
	mul.wide.u32 	%rd21559, %r13942, %r13953;
	add.s64 	%rd21560, %rd21557, %rd21558;
	add.s64 	%rd21561, %rd21560, %rd21559;
	shr.u64 	%rd21562, %rd21561, 32;
	and.b64  	%rd21563, %rd21533, 4294967295;
	mul.wide.u32 	%rd21564, %r13943, %r13953;
	add.s64 	%rd21565, %rd21562, %rd21563;
	add.s64 	%rd21566, %rd21565, %rd21564;
	shr.u64 	%rd21567, %rd21566, 32;
	and.b64  	%rd21568, %rd21538, 4294967295;
	mul.wide.u32 	%rd21569, %r13944, %r13953;
	add.s64 	%rd21570, %rd21567, %rd21568;
	add.s64 	%rd21571, %rd21570, %rd21569;
	shr.u64 	%rd21572, %rd21571, 32;
	and.b64  	%rd21573, %rd21543, 4294967295;
	mul.wide.u32 	%rd21574, %r13945, %r13953;
	add.s64 	%rd21575, %rd21572, %rd21573;
	add.s64 	%rd21576, %rd21575, %rd21574;
	shr.u64 	%rd21577, %rd21576, 32;
	and.b64  	%rd21578, %rd21547, 4294967295;
	mul.wide.u32 	%rd21579, %r13946, %r13953;
	add.s64 	%rd21580, %rd21577, %rd21578;
	add.s64 	%rd21581, %rd21580, %rd21579;
	shr.u64 	%rd21582, %rd21581, 32;
	mul.wide.u32 	%rd21583, %r13947, %r13953;
	add.s64 	%rd21584, %rd21582, %rd21548;
	add.s64 	%rd21585, %rd21584, %rd21583;
	shr.u64 	%rd21586, %rd21585, 32;
	and.b64  	%rd21587, %rd21556, 4294967295;
	mul.wide.u32 	%rd21588, %r13940, %r13954;
	add.s64 	%rd21589, %rd21588, %rd21587;
	shr.u64 	%rd21590, %rd21589, 32;
	and.b64  	%rd21591, %rd21561, 4294967295;
	mul.wide.u32 	%rd21592, %r13941, %r13954;
	add.s64 	%rd21593, %rd21590, %rd21591;
	add.s64 	%rd21594, %rd21593, %rd21592;
	shr.u64 	%rd21595, %rd21594, 32;
	and.b64  	%rd21596, %rd21566, 4294967295;
	mul.wide.u32 	%rd21597, %r13942, %r13954;
	add.s64 	%rd21598, %rd21595, %rd21596;
	add.s64 	%rd21599, %rd21598, %rd21597;
	shr.u64 	%rd21600, %rd21599, 32;
	and.b64  	%rd21601, %rd21571, 4294967295;
	mul.wide.u32 	%rd21602, %r13943, %r13954;
	add.s64 	%rd21603, %rd21600, %rd21601;
	add.s64 	%rd21604, %rd21603, %rd21602;
	shr.u64 	%rd21605, %rd21604, 32;
	and.b64  	%rd21606, %rd21576, 4294967295;
	mul.wide.u32 	%rd21607, %r13944, %r13954;
	add.s64 	%rd21608, %rd21605, %rd21606;
	add.s64 	%rd21609, %rd21608, %rd21607;
	shr.u64 	%rd21610, %rd21609, 32;
	and.b64  	%rd21611, %rd21581, 4294967295;
	mul.wide.u32 	%rd21612, %r13945, %r13954;
	add.s64 	%rd21613, %rd21610, %rd21611;
	add.s64 	%rd21614, %rd21613, %rd21612;
	shr.u64 	%rd21615, %rd21614, 32;
	and.b64  	%rd21616, %rd21585, 4294967295;
	mul.wide.u32 	%rd21617, %r13946, %r13954;
	add.s64 	%rd21618, %rd21615, %rd21616;
	add.s64 	%rd21619, %rd21618, %rd21617;
	shr.u64 	%rd21620, %rd21619, 32;
	mul.wide.u32 	%rd21621, %r13947, %r13954;
	add.s64 	%rd21622, %rd21620, %rd21586;
	add.s64 	%rd21623, %rd21622, %rd21621;
	shr.u64 	%rd21624, %rd21623, 32;
	and.b64  	%rd21625, %rd21594, 4294967295;
	mul.wide.u32 	%rd21626, %r13940, %r13955;
	add.s64 	%rd21627, %rd21626, %rd21625;
	shr.u64 	%rd21628, %rd21627, 32;
	and.b64  	%rd21629, %rd21599, 4294967295;
	mul.wide.u32 	%rd21630, %r13941, %r13955;
	add.s64 	%rd21631, %rd21628, %rd21629;
	add.s64 	%rd21632, %rd21631, %rd21630;
	shr.u64 	%rd21633, %rd21632, 32;
	and.b64  	%rd21634, %rd21604, 4294967295;
	mul.wide.u32 	%rd21635, %r13942, %r13955;
	add.s64 	%rd21636, %rd21633, %rd21634;
	add.s64 	%rd21637, %rd21636, %rd21635;
	shr.u64 	%rd21638, %rd21637, 32;
	and.b64  	%rd21639, %rd21609, 4294967295;
	mul.wide.u32 	%rd21640, %r13943, %r13955;
	add.s64 	%rd21641, %rd21638, %rd21639;
	add.s64 	%rd21642, %rd21641, %rd21640;
	shr.u64 	%rd21643, %rd21642, 32;
	and.b64  	%rd21644, %rd21614, 4294967295;
	mul.wide.u32 	%rd21645, %r13944, %r13955;
	add.s64 	%rd21646, %rd21643, %rd21644;
	add.s64 	%rd21647, %rd21646, %rd21645;
	shr.u64 	%rd21648, %rd21647, 32;
	and.b64  	%rd21649, %rd21619, 4294967295;
	mul.wide.u32 	%rd21650, %r13945, %r13955;
	add.s64 	%rd21651, %rd21648, %rd21649;
	add.s64 	%rd21652, %rd21651, %rd21650;
	shr.u64 	%rd21653, %rd21652, 32;
	and.b64  	%rd21654, %rd21623, 4294967295;
	mul.wide.u32 	%rd21655, %r13946, %r13955;
	add.s64 	%rd21656, %rd21653, %rd21654;
	add.s64 	%rd21657, %rd21656, %rd21655;
	shr.u64 	%rd21658, %rd21657, 32;
	mul.wide.u32 	%rd21659, %r13947, %r13955;
	add.s64 	%rd21660, %rd21658, %rd21624;
	add.s64 	%rd21661, %rd21660, %rd21659;
	shr.u64 	%rd21662, %rd21661, 32;
	{ .reg .b32 tmp; mov.b64 {tmp, %r9903}, %rd21661; }
	and.b64  	%rd21663, %rd21632, 4294967295;
	mul.lo.s64 	%rd21664, %rd21663, 977;
	and.b64  	%rd21665, %rd21374, 4294967295;
	and.b64  	%rd21666, %rd21664, 4294967295;
	add.s64 	%rd31527, %rd21666, %rd21665;
	shr.u64 	%rd21667, %rd21664, 32;
	shr.u64 	%rd21668, %rd31527, 32;
	add.s64 	%rd21669, %rd21668, %rd21667;
	and.b64  	%rd21670, %rd21637, 4294967295;
	mul.lo.s64 	%rd21671, %rd21670, 977;
	and.b64  	%rd21672, %rd21399, 4294967295;
	and.b64  	%rd21673, %rd21671, 4294967295;
	add.s64 	%rd21674, %rd21669, %rd21672;
	add.s64 	%rd21675, %rd21674, %rd21673;
	add.s64 	%rd31528, %rd21675, %rd21663;
	shr.u64 	%rd21676, %rd21671, 32;
	shr.u64 	%rd21677, %rd31528, 32;
	add.s64 	%rd21678, %rd21677, %rd21676;
	and.b64  	%rd21679, %rd21642, 4294967295;
	mul.lo.s64 	%rd21680, %rd21679, 977;
	and.b64  	%rd21681, %rd21437, 4294967295;
	and.b64  	%rd21682, %rd21680, 4294967295;
	add.s64 	%rd21683, %rd21678, %rd21681;
	add.s64 	%rd21684, %rd21683, %rd21682;
	add.s64 	%rd31529, %rd21684, %rd21670;
	shr.u64 	%rd21685, %rd21680, 32;
	shr.u64 	%rd21686, %rd31529, 32;
	add.s64 	%rd21687, %rd21686, %rd21685;
	and.b64  	%rd21688, %rd21647, 4294967295;
	mul.lo.s64 	%rd21689, %rd21688, 977;
	and.b64  	%rd21690, %rd21475, 4294967295;
	and.b64  	%rd21691, %rd21689, 4294967295;
	add.s64 	%rd21692, %rd21687, %rd21690;
	add.s64 	%rd21693, %rd21692, %rd21691;
	add.s64 	%rd31530, %rd21693, %rd21679;
	shr.u64 	%rd21694, %rd21689, 32;
	shr.u64 	%rd21695, %rd31530, 32;
	add.s64 	%rd21696, %rd21695, %rd21694;
	and.b64  	%rd21697, %rd21652, 4294967295;
	mul.lo.s64 	%rd21698, %rd21697, 977;
	and.b64  	%rd21699, %rd21513, 4294967295;
	and.b64  	%rd21700, %rd21698, 4294967295;
	add.s64 	%rd21701, %rd21696, %rd21699;
	add.s64 	%rd21702, %rd21701, %rd21700;
	add.s64 	%rd31531, %rd21702, %rd21688;
	shr.u64 	%rd21703, %rd21698, 32;
	shr.u64 	%rd21704, %rd31531, 32;
	add.s64 	%rd21705, %rd21704, %rd21703;
	and.b64  	%rd21706, %rd21657, 4294967295;
	mul.lo.s64 	%rd21707, %rd21706, 977;
	and.b64  	%rd21708, %rd21551, 4294967295;
	and.b64  	%rd21709, %rd21707, 4294967295;
	add.s64 	%rd21710, %rd21705, %rd21708;
	add.s64 	%rd21711, %rd21710, %rd21709;
	add.s64 	%rd31532, %rd21711, %rd21697;
	shr.u64 	%rd21712, %rd21707, 32;
	shr.u64 	%rd21713, %rd31532, 32;
	add.s64 	%rd21714, %rd21713, %rd21712;
	and.b64  	%rd21715, %rd21661, 4294967295;
	mul.lo.s64 	%rd21716, %rd21715, 977;
	and.b64  	%rd21717, %rd21589, 4294967295;
	and.b64  	%rd21718, %rd21716, 4294967295;
	add.s64 	%rd21719, %rd21714, %rd21717;
	add.s64 	%rd21720, %rd21719, %rd21718;
	add.s64 	%rd31533, %rd21720, %rd21706;
	shr.u64 	%rd21721, %rd21716, 32;
	shr.u64 	%rd21722, %rd31533, 32;
	add.s64 	%rd21723, %rd21722, %rd21721;
	mul.lo.s64 	%rd21724, %rd21662, 977;
	and.b64  	%rd21725, %rd21627, 4294967295;
	and.b64  	%rd21726, %rd21724, 4294967295;
	add.s64 	%rd21727, %rd21723, %rd21725;
	add.s64 	%rd21728, %rd21727, %rd21726;
	add.s64 	%rd31534, %rd21728, %rd21715;
	shr.u64 	%rd21729, %rd21724, 32;
	shr.u64 	%rd21730, %rd31534, 32;
	cvt.u32.u64 	%r9904, %rd21730;
	cvt.u32.u64 	%r9905, %rd21729;
	add.s32 	%r9906, %r9904, %r9905;
	add.s32 	%r4631, %r9906, %r9903;
	setp.eq.s32 	%p3193, %r4631, 0;
	mov.pred 	%p4467, 0;
	@%p3193 bra 	$L__BB3_2624;
	cvt.u64.u32 	%rd21731, %r4631;
	mul.wide.u32 	%rd21732, %r4631, 977;
	shr.u64 	%rd21733, %rd21732, 32;
	and.b64  	%rd21734, %rd31527, 4294967295;
	and.b64  	%rd21735, %rd21732, 4294967295;
	add.s64 	%rd31527, %rd21735, %rd21734;
	shr.u64 	%rd21736, %rd31527, 32;
	and.b64  	%rd21737, %rd31528, 4294967295;
	add.s64 	%rd21738, %rd21733, %rd21737;
	add.s64 	%rd21739, %rd21738, %rd21731;
	add.s64 	%rd31528, %rd21739, %rd21736;
	setp.lt.u64 	%p3195, %rd31528, 4294967296;
	@%p3195 bra 	$L__BB3_2624;
	shr.u64 	%rd21740, %rd31528, 32;
	and.b64  	%rd21741, %rd31529, 4294967295;
	add.s64 	%rd31529, %rd21740, %rd21741;
	setp.lt.u64 	%p3197, %rd31529, 4294967296;
	@%p3197 bra 	$L__BB3_2624;
	shr.u64 	%rd21742, %rd31529, 32;
	and.b64  	%rd21743, %rd31530, 4294967295;
	add.s64 	%rd31530, %rd21742, %rd21743;
	setp.lt.u64 	%p3199, %rd31530, 4294967296;
	@%p3199 bra 	$L__BB3_2624;
	shr.u64 	%rd21745, %rd31530, 32;
	and.b64  	%rd21746, %rd31531, 4294967295;
	add.s64 	%rd31531, %rd21745, %rd21746;
	setp.lt.u64 	%p3201, %rd31531, 4294967296;
	mov.b64 	%rd31530, 4294967296;
	@%p3201 bra 	$L__BB3_2624;
	shr.u64 	%rd21748, %rd31531, 32;
	and.b64  	%rd21749, %rd31532, 4294967295;
	add.s64 	%rd31532, %rd21748, %rd21749;
	setp.lt.u64 	%p3203, %rd31532, 4294967296;
	mov.b64 	%rd31530, 4294967296;
	mov.u64 	%rd31531, %rd31530;
	@%p3203 bra 	$L__BB3_2624;
	shr.u64 	%rd21751, %rd31532, 32;
	and.b64  	%rd21752, %rd31533, 4294967295;
	add.s64 	%rd31533, %rd21751, %rd21752;
	setp.lt.u64 	%p3205, %rd31533, 4294967296;
	mov.b64 	%rd31530, 4294967296;
	mov.u64 	%rd31532, %rd31530;
	@%p3205 bra 	$L__BB3_2624;
	shr.u64 	%rd21754, %rd31533, 32;
	and.b64  	%rd21755, %rd31534, 4294967295;
	add.s64 	%rd21756, %rd21754, %rd21755;
	setp.gt.u64 	%p4467, %rd21756, 4294967295;
	min.u64 	%rd31534, %rd21756, 4294967296;
	mov.b64 	%rd31530, 4294967296;
	mov.u64 	%rd31531, %rd31530;
	mov.u64 	%rd31533, %rd31530;
$L__BB3_2624:
	cvt.u32.u64 	%r14019, %rd31534;
	cvt.u32.u64 	%r14018, %rd31533;
	cvt.u32.u64 	%r14017, %rd31532;
	cvt.u32.u64 	%r14016, %rd31531;
	cvt.u32.u64 	%r14015, %rd31530;
	cvt.u32.u64 	%r14014, %rd31529;
	cvt.u32.u64 	%r14013, %rd31528;
	cvt.u32.u64 	%r14012, %rd31527;
	setp.lt.u32 	%p3206, %r8847, %r14019;
	or.pred  	%p3207, %p4467, %p3206;
	@%p3207 bra 	$L__BB3_2638;
	setp.gt.u32 	%p3208, %r8847, %r14019;
	@%p3208 bra 	$L__BB3_2639;
	setp.lt.u32 	%p3209, %r3133, %r14018;
	@%p3209 bra 	$L__BB3_2638;
	setp.gt.u32 	%p3210, %r3133, %r14018;
	@%p3210 bra 	$L__BB3_2639;
	setp.lt.u32 	%p3211, %r3134, %r14017;
	@%p3211 bra 	$L__BB3_2638;
	setp.gt.u32 	%p3212, %r3134, %r14017;
	@%p3212 bra 	$L__BB3_2639;
	setp.lt.u32 	%p3213, %r3135, %r14016;
	@%p3213 bra 	$L__BB3_2638;
	setp.gt.u32 	%p3214, %r3135, %r14016;
	@%p3214 bra 	$L__BB3_2639;
	setp.lt.u32 	%p3215, %r3136, %r14015;
	@%p3215 bra 	$L__BB3_2638;
	setp.gt.u32 	%p3216, %r3136, %r14015;
	@%p3216 bra 	$L__BB3_2639;
	setp.lt.u32 	%p3217, %r3137, %r14014;
	@%p3217 bra 	$L__BB3_2638;
	setp.gt.u32 	%p3218, %r3137, %r14014;
	@%p3218 bra 	$L__BB3_2639;
	setp.lt.u32 	%p3219, %r60, %r14013;
	@%p3219 bra 	$L__BB3_2638;
	setp.gt.u32 	%p3220, %r60, %r14013;
	setp.gt.u32 	%p3221, %r2179, %r14012;
	or.pred  	%p3222, %p3220, %p3221;
	@%p3222 bra 	$L__BB3_2639;
$L__BB3_2638:
	// begin inline asm
	sub.cc.u32 %r14012, %r14012, %r2179;
	subc.cc.u32 %r14013, %r14013, %r60;
	subc.cc.u32 %r14014, %r14014, %r3137;
	subc.cc.u32 %r14015, %r14015, %r3136;
	subc.cc.u32 %r14016, %r14016, %r3135;
	subc.cc.u32 %r14017, %r14017, %r3134;
	subc.cc.u32 %r14018, %r14018, %r3133;
	subc.u32 %r14019, %r14019, %r8847;
	
	// end inline asm
$L__BB3_2639:
	setp.gt.u32 	%p3223, %r14019, %r8847;
	@%p3223 bra 	$L__BB3_2653;
	setp.lt.u32 	%p3224, %r14019, %r8847;
	@%p3224 bra 	$L__BB3_2654;
	setp.gt.u32 	%p3225, %r14018, %r3133;
	@%p3225 bra 	$L__BB3_2653;
	setp.lt.u32 	%p3226, %r14018, %r3133;
	@%p3226 bra 	$L__BB3_2654;
	setp.gt.u32 	%p3227, %r14017, %r3134;
	@%p3227 bra 	$L__BB3_2653;
	setp.lt.u32 	%p3228, %r14017, %r3134;
	@%p3228 bra 	$L__BB3_2654;
	setp.gt.u32 	%p3229, %r14016, %r3135;
	@%p3229 bra 	$L__BB3_2653;
	setp.lt.u32 	%p3230, %r14016, %r3135;
	@%p3230 bra 	$L__BB3_2654;
	setp.gt.u32 	%p3231, %r14015, %r3136;
	@%p3231 bra 	$L__BB3_2653;
	setp.lt.u32 	%p3232, %r14015, %r3136;
	@%p3232 bra 	$L__BB3_2654;
	setp.gt.u32 	%p3233, %r14014, %r3137;
	@%p3233 bra 	$L__BB3_2653;
	setp.lt.u32 	%p3234, %r14014, %r3137;
	@%p3234 bra 	$L__BB3_2654;
	setp.gt.u32 	%p3235, %r14013, %r60;
	@%p3235 bra 	$L__BB3_2653;
	setp.lt.u32 	%p3236, %r14013, %r60;
	setp.lt.u32 	%p3237, %r14012, %r2179;
	or.pred  	%p3238, %p3236, %p3237;
	@%p3238 bra 	$L__BB3_2654;
$L__BB3_2653:
	// begin inline asm
	sub.cc.u32 %r14012, %r14012, %r2179;
	subc.cc.u32 %r14013, %r14013, %r60;
	subc.cc.u32 %r14014, %r14014, %r3137;
	subc.cc.u32 %r14015, %r14015, %r3136;
	subc.cc.u32 %r14016, %r14016, %r3135;
	subc.cc.u32 %r14017, %r14017, %r3134;
	subc.cc.u32 %r14018, %r14018, %r3133;
	subc.u32 %r14019, %r14019, %r8847;
	
	// end inline asm
$L__BB3_2654:
	mul.wide.u32 	%rd21758, %r13940, %r13940;
	shr.u64 	%rd21759, %rd21758, 32;
	mul.wide.u32 	%rd21760, %r13941, %r13940;
	add.s64 	%rd21761, %rd21759, %rd21760;
	shr.u64 	%rd21762, %rd21761, 32;
	mul.wide.u32 	%rd21763, %r13942, %r13940;
	add.s64 	%rd21764, %rd21762, %rd21763;
	shr.u64 	%rd21765, %rd21764, 32;
	mul.wide.u32 	%rd21766, %r13943, %r13940;
	add.s64 	%rd21767, %rd21765, %rd21766;
	shr.u64 	%rd21768, %rd21767, 32;
	mul.wide.u32 	%rd21769, %r13944, %r13940;
	add.s64 	%rd21770, %rd21768, %rd21769;
	shr.u64 	%rd21771, %rd21770, 32;
	mul.wide.u32 	%rd21772, %r13945, %r13940;
	add.s64 	%rd21773, %rd21771, %rd21772;
	shr.u64 	%rd21774, %rd21773, 32;
	mul.wide.u32 	%rd21775, %r13946, %r13940;
	add.s64 	%rd21776, %rd21774, %rd21775;
	shr.u64 	%rd21777, %rd21776, 32;
	mul.wide.u32 	%rd21778, %r13947, %r13940;
	add.s64 	%rd21779, %rd21777, %rd21778;
	shr.u64 	%rd21780, %rd21779, 32;
	and.b64  	%rd21781, %rd21761, 4294967295;
	add.s64 	%rd21782, %rd21760, %rd21781;
	shr.u64 	%rd21783, %rd21782, 32;
	and.b64  	%rd21784, %rd21764, 4294967295;
	mul.wide.u32 	%rd21785, %r13941, %r13941;
	add.s64 	%rd21786, %rd21783, %rd21784;
	add.s64 	%rd21787, %rd21786, %rd21785;
	shr.u64 	%rd21788, %rd21787, 32;
	and.b64  	%rd21789, %rd21767, 4294967295;
	mul.wide.u32 	%rd21790, %r13942, %r13941;
	add.s64 	%rd21791, %rd21788, %rd21789;
	add.s64 	%rd21792, %rd21791, %rd21790;
	shr.u64 	%rd21793, %rd21792, 32;
	and.b64  	%rd21794, %rd21770, 4294967295;
	mul.wide.u32 	%rd21795, %r13943, %r13941;
	add.s64 	%rd21796, %rd21793, %rd21794;
	add.s64 	%rd21797, %rd21796, %rd21795;
	shr.u64 	%rd21798, %rd21797, 32;
	and.b64  	%rd21799, %rd21773, 4294967295;
	mul.wide.u32 	%rd21800, %r13944, %r13941;
	add.s64 	%rd21801, %rd21798, %rd21799;
	add.s64 	%rd21802, %rd21801, %rd21800;
	shr.u64 	%rd21803, %rd21802, 32;
	and.b64  	%rd21804, %rd21776, 4294967295;
	mul.wide.u32 	%rd21805, %r13945, %r13941;
	add.s64 	%rd21806, %rd21803, %rd21804;
	add.s64 	%rd21807, %rd21806, %rd21805;
	shr.u64 	%rd21808, %rd21807, 32;
	and.b64  	%rd21809, %rd21779, 4294967295;
	mul.wide.u32 	%rd21810, %r13946, %r13941;
	add.s64 	%rd21811, %rd21808, %rd21809;
	add.s64 	%rd21812, %rd21811, %rd21810;
	shr.u64 	%rd21813, %rd21812, 32;
	mul.wide.u32 	%rd21814, %r13947, %r13941;
	add.s64 	%rd21815, %rd21813, %rd21780;
	add.s64 	%rd21816, %rd21815, %rd21814;
	shr.u64 	%rd21817, %rd21816, 32;
	and.b64  	%rd21818, %rd21787, 4294967295;
	add.s64 	%rd21819, %rd21763, %rd21818;
	shr.u64 	%rd21820, %rd21819, 32;
	and.b64  	%rd21821, %rd21792, 4294967295;
	add.s64 	%rd21822, %rd21820, %rd21821;
	add.s64 	%rd21823, %rd21822, %rd21790;
	shr.u64 	%rd21824, %rd21823, 32;
	and.b64  	%rd21825, %rd21797, 4294967295;
	mul.wide.u32 	%rd21826, %r13942, %r13942;
	add.s64 	%rd21827, %rd21824, %rd21825;
	add.s64 	%rd21828, %rd21827, %rd21826;
	shr.u64 	%rd21829, %rd21828, 32;
	and.b64  	%rd21830, %rd21802, 4294967295;
	mul.wide.u32 	%rd21831, %r13943, %r13942;
	add.s64 	%rd21832, %rd21829, %rd21830;
	add.s64 	%rd21833, %rd21832, %rd21831;
	shr.u64 	%rd21834, %rd21833, 32;
	and.b64  	%rd21835, %rd21807, 4294967295;
	mul.wide.u32 	%rd21836, %r13944, %r13942;
	add.s64 	%rd21837, %rd21834, %rd21835;
	add.s64 	%rd21838, %rd21837, %rd21836;
	shr.u64 	%rd21839, %rd21838, 32;
	and.b64  	%rd21840, %rd21812, 4294967295;
	mul.wide.u32 	%rd21841, %r13945, %r13942;
	add.s64 	%rd21842, %rd21839, %rd21840;
	add.s64 	%rd21843, %rd21842, %rd21841;
	shr.u64 	%rd21844, %rd21843, 32;
	and.b64  	%rd21845, %rd21816, 4294967295;
	mul.wide.u32 	%rd21846, %r13946, %r13942;
	add.s64 	%rd21847, %rd21844, %rd21845;
	add.s64 	%rd21848, %rd21847, %rd21846;
	shr.u64 	%rd21849, %rd21848, 32;
	mul.wide.u32 	%rd21850, %r13947, %r13942;
	add.s64 	%rd21851, %rd21849, %rd21817;
	add.s64 	%rd21852, %rd21851, %rd21850;
	shr.u64 	%rd21853, %rd21852, 32;
	and.b64  	%rd21854, %rd21823, 4294967295;
	add.s64 	%rd21855, %rd21766, %rd21854;
	shr.u64 	%rd21856, %rd21855, 32;
	and.b64  	%rd21857, %rd21828, 4294967295;
	add.s64 	%rd21858, %rd21856, %rd21857;
	add.s64 	%rd21859, %rd21858, %rd21795;
	shr.u64 	%rd21860, %rd21859, 32;
	and.b64  	%rd21861, %rd21833, 4294967295;
	add.s64 	%rd21862, %rd21860, %rd21861;
	add.s64 	%rd21863, %rd21862, %rd21831;
	shr.u64 	%rd21864, %rd21863, 32;
	and.b64  	%rd21865, %rd21838, 4294967295;
	mul.wide.u32 	%rd21866, %r13943, %r13943;
	add.s64 	%rd21867, %rd21864, %rd21865;
	add.s64 	%rd21868, %rd21867, %rd21866;
	shr.u64 	%rd21869, %rd21868, 32;
	and.b64  	%rd21870, %rd21843, 4294967295;
	mul.wide.u32 	%rd21871, %r13944, %r13943;
	add.s64 	%rd21872, %rd21869, %rd21870;
	add.s64 	%rd21873, %rd21872, %rd21871;
	shr.u64 	%rd21874, %rd21873, 32;
	and.b64  	%rd21875, %rd21848, 4294967295;
	mul.wide.u32 	%rd21876, %r13945, %r13943;
	add.s64 	%rd21877, %rd21874, %rd21875;
	add.s64 	%rd21878, %rd21877, %rd21876;
	shr.u64 	%rd21879, %rd21878, 32;
	and.b64  	%rd21880, %rd21852, 4294967295;
	mul.wide.u32 	%rd21881, %r13946, %r13943;
	add.s64 	%rd21882, %rd21879, %rd21880;
	add.s64 	%rd21883, %rd21882, %rd21881;
	shr.u64 	%rd21884, %rd21883, 32;
	mul.wide.u32 	%rd21885, %r13947, %r13943;
	add.s64 	%rd21886, %rd21884, %rd21853;
	add.s64 	%rd21887, %rd21886, %rd21885;
	shr.u64 	%rd21888, %rd21887, 32;
	and.b64  	%rd21889, %rd21859, 4294967295;
	add.s64 	%rd21890, %rd21769, %rd21889;
	shr.u64 	%rd21891, %rd21890, 32;
	and.b64  	%rd21892, %rd21863, 4294967295;
	add.s64 	%rd21893, %rd21891, %rd21892;
	add.s64 	%rd21894, %rd21893, %rd21800;
	shr.u64 	%rd21895, %rd21894, 32;
	and.b64  	%rd21896, %rd21868, 4294967295;
	add.s64 	%rd21897, %rd21895, %rd21896;
	add.s64 	%rd21898, %rd21897, %rd21836;
	shr.u64 	%rd21899, %rd21898, 32;
	and.b64  	%rd21900, %rd21873, 4294967295;
	add.s64 	%rd21901, %rd21899, %rd21900;
	add.s64 	%rd21902, %rd21901, %rd21871;
	shr.u64 	%rd21903, %rd21902, 32;
	and.b64  	%rd21904, %rd21878, 4294967295;
	mul.wide.u32 	%rd21905, %r13944, %r13944;
	add.s64 	%rd21906, %rd21903, %rd21904;
	add.s64 	%rd21907, %rd21906, %rd21905;
	shr.u64 	%rd21908, %rd21907, 32;
	and.b64  	%rd21909, %rd21883, 4294967295;
	mul.wide.u32 	%rd21910, %r13945, %r13944;
	add.s64 	%rd21911, %rd21908, %rd21909;
	add.s64 	%rd21912, %rd21911, %rd21910;
	shr.u64 	%rd21913, %rd21912, 32;
	and.b64  	%rd21914, %rd21887, 4294967295;
	mul.wide.u32 	%rd21915, %r13946, %r13944;
	add.s64 	%rd21916, %rd21913, %rd21914;
	add.s64 	%rd21917, %rd21916, %rd21915;
	shr.u64 	%rd21918, %rd21917, 32;
	mul.wide.u32 	%rd21919, %r13947, %r13944;
	add.s64 	%rd21920, %rd21918, %rd21888;
	add.s64 	%rd21921, %rd21920, %rd21919;
	shr.u64 	%rd21922, %rd21921, 32;
	and.b64  	%rd21923, %rd21894, 4294967295;
	add.s64 	%rd21924, %rd21772, %rd21923;
	shr.u64 	%rd21925, %rd21924, 32;
	and.b64  	%rd21926, %rd21898, 4294967295;
	add.s64 	%rd21927, %rd21925, %rd21926;
	add.s64 	%rd21928, %rd21927, %rd21805;
	shr.u64 	%rd21929, %rd21928, 32;
	and.b64  	%rd21930, %rd21902, 4294967295;
	add.s64 	%rd21931, %rd21929, %rd21930;
	add.s64 	%rd21932, %rd21931, %rd21841;
	shr.u64 	%rd21933, %rd21932, 32;
	and.b64  	%rd21934, %rd21907, 4294967295;
	add.s64 	%rd21935, %rd21933, %rd21934;
	add.s64 	%rd21936, %rd21935, %rd21876;
	shr.u64 	%rd21937, %rd21936, 32;
	and.b64  	%rd21938, %rd21912, 4294967295;
	add.s64 	%rd21939, %rd21937, %rd21938;
	add.s64 	%rd21940, %rd21939, %rd21910;
	shr.u64 	%rd21941, %rd21940, 32;
	and.b64  	%rd21942, %rd21917, 4294967295;
	mul.wide.u32 	%rd21943, %r13945, %r13945;
	add.s64 	%rd21944, %rd21941, %rd21942;
	add.s64 	%rd21945, %rd21944, %rd21943;
	shr.u64 	%rd21946, %rd21945, 32;
	and.b64  	%rd21947, %rd21921, 4294967295;
	mul.wide.u32 	%rd21948, %r13946, %r13945;
	add.s64 	%rd21949, %rd21946, %rd21947;
	add.s64 	%rd21950, %rd21949, %rd21948;
	shr.u64 	%rd21951, %rd21950, 32;
	mul.wide.u32 	%rd21952, %r13947, %r13945;
	add.s64 	%rd21953, %rd21951, %rd21922;
	add.s64 	%rd21954, %rd21953, %rd21952;
	shr.u64 	%rd21955, %rd21954, 32;
	and.b64  	%rd21956, %rd21928, 4294967295;
	add.s64 	%rd21957, %rd21775, %rd21956;
	shr.u64 	%rd21958, %rd21957, 32;
	and.b64  	%rd21959, %rd21932, 4294967295;
	add.s64 	%rd21960, %rd21958, %rd21959;
	add.s64 	%rd21961, %rd21960, %rd21810;
	shr.u64 	%rd21962, %rd21961, 32;
	and.b64  	%rd21963, %rd21936, 4294967295;
	add.s64 	%rd21964, %rd21962, %rd21963;
	add.s64 	%rd21965, %rd21964, %rd21846;
	shr.u64 	%rd21966, %rd21965, 32;
	and.b64  	%rd21967, %rd21940, 4294967295;
	add.s64 	%rd21968, %rd21966, %rd21967;
	add.s64 	%rd21969, %rd21968, %rd21881;
	shr.u64 	%rd21970, %rd21969, 32;
	and.b64  	%rd21971, %rd21945, 4294967295;
	add.s64 	%rd21972, %rd21970, %rd21971;
	add.s64 	%rd21973, %rd21972, %rd21915;
	shr.u64 	%rd21974, %rd21973, 32;
	and.b64  	%rd21975, %rd21950, 4294967295;
	add.s64 	%rd21976, %rd21974, %rd21975;
	add.s64 	%rd21977, %rd21976, %rd21948;
	shr.u64 	%rd21978, %rd21977, 32;
	and.b64  	%rd21979, %rd21954, 4294967295;
	mul.wide.u32 	%rd21980, %r13946, %r13946;
	add.s64 	%rd21981, %rd21978, %rd21979;
	add.s64 	%rd21982, %rd21981, %rd21980;
	shr.u64 	%rd21983, %rd21982, 32;
	mul.wide.u32 	%rd21984, %r13947, %r13946;
	add.s64 	%rd21985, %rd21983, %rd21955;
	add.s64 	%rd21986, %rd21985, %rd21984;
	shr.u64 	%rd21987, %rd21986, 32;
	and.b64  	%rd21988, %rd21961, 4294967295;
	add.s64 	%rd21989, %rd21778, %rd21988;
	shr.u64 	%rd21990, %rd21989, 32;
	and.b64  	%rd21991, %rd21965, 4294967295;
	add.s64 	%rd21992, %rd21990, %rd21991;
	add.s64 	%rd21993, %rd21992, %rd21814;
	shr.u64 	%rd21994, %rd21993, 32;
	and.b64  	%rd21995, %rd21969, 4294967295;
	add.s64 	%rd21996, %rd21994, %rd21995;
	add.s64 	%rd21997, %rd21996, %rd21850;
	shr.u64 	%rd21998, %rd21997, 32;
	and.b64  	%rd21999, %rd21973, 4294967295;
	add.s64 	%rd22000, %rd21998, %rd21999;
	add.s64 	%rd22001, %rd22000, %rd21885;
	shr.u64 	%rd22002, %rd22001, 32;
	and.b64  	%rd22003, %rd21977, 4294967295;
	add.s64 	%rd22004, %rd22002, %rd22003;
	add.s64 	%rd22005, %rd22004, %rd21919;
	shr.u64 	%rd22006, %rd22005, 32;
	and.b64  	%rd22007, %rd21982, 4294967295;
	add.s64 	%rd22008, %rd22006, %rd22007;
	add.s64 	%rd22009, %rd22008, %rd21952;
	shr.u64 	%rd22010, %rd22009, 32;
	and.b64  	%rd22011, %rd21986, 4294967295;
	add.s64 	%rd22012, %rd22010, %rd22011;
	add.s64 	%rd22013, %rd22012, %rd21984;
	shr.u64 	%rd22014, %rd22013, 32;
	mul.wide.u32 	%rd22015, %r13947, %r13947;
	add.s64 	%rd22016, %rd22014, %rd21987;
	add.s64 	%rd22017, %rd22016, %rd22015;
	shr.u64 	%rd22018, %rd22017, 32;
	{ .reg .b32 tmp; mov.b64 {tmp, %r9955}, %rd22017; }
	and.b64  	%rd22019, %rd21993, 4294967295;
	mul.lo.s64 	%rd22020, %rd22019, 977;
	and.b64  	%rd22021, %rd21758, 4294967293;
	and.b64  	%rd22022, %rd22020, 4294967295;
	add.s64 	%rd31535, %rd22022, %rd22021;
	shr.u64 	%rd22023, %rd22020, 32;
	shr.u64 	%rd22024, %rd31535, 32;
	add.s64 	%rd22025, %rd22024, %rd22023;
	and.b64  	%rd22026, %rd21997, 4294967295;
	mul.lo.s64 	%rd22027, %rd22026, 977;
	and.b64  	%rd22028, %rd21782, 4294967295;
	and.b64  	%rd22029, %rd22027, 4294967295;
	add.s64 	%rd22030, %rd22025, %rd22028;
	add.s64 	%rd22031, %rd22030, %rd22029;
	add.s64 	%rd31536, %rd22031, %rd22019;
	shr.u64 	%rd22032, %rd22027, 32;
	shr.u64 	%rd22033, %rd31536, 32;
	add.s64 	%rd22034, %rd22033, %rd22032;
	and.b64  	%rd22035, %rd22001, 4294967295;
	mul.lo.s64 	%rd22036, %rd22035, 977;
	and.b64  	%rd22037, %rd21819, 4294967295;
	and.b64  	%rd22038, %rd22036, 4294967295;
	add.s64 	%rd22039, %rd22034, %rd22037;
	add.s64 	%rd22040, %rd22039, %rd22038;
	add.s64 	%rd31537, %rd22040, %rd22026;
	shr.u64 	%rd22041, %rd22036, 32;
	shr.u64 	%rd22042, %rd31537, 32;
	add.s64 	%rd22043, %rd22042, %rd22041;
	and.b64  	%rd22044, %rd22005, 4294967295;
	mul.lo.s64 	%rd22045, %rd22044, 977;
	and.b64  	%rd22046, %rd21855, 4294967295;
	and.b64  	%rd22047, %rd22045, 4294967295;
	add.s64 	%rd22048, %rd22043, %rd22046;
	add.s64 	%rd22049, %rd22048, %rd22047;
	add.s64 	%rd31538, %rd22049, %rd22035;
	shr.u64 	%rd22050, %rd22045, 32;
	shr.u64 	%rd22051, %rd31538, 32;
	add.s64 	%rd22052, %rd22051, %rd22050;
	and.b64  	%rd22053, %rd22009, 4294967295;
	mul.lo.s64 	%rd22054, %rd22053, 977;
	and.b64  	%rd22055, %rd21890, 4294967295;
	and.b64  	%rd22056, %rd22054, 4294967295;
	add.s64 	%rd22057, %rd22052, %rd22055;
	add.s64 	%rd22058, %rd22057, %rd22056;
	add.s64 	%rd31539, %rd22058, %rd22044;
	shr.u64 	%rd22059, %rd22054, 32;
	shr.u64 	%rd22060, %rd31539, 32;
	add.s64 	%rd22061, %rd22060, %rd22059;
	and.b64  	%rd22062, %rd22013, 4294967295;
	mul.lo.s64 	%rd22063, %rd22062, 977;
	and.b64  	%rd22064, %rd21924, 4294967295;
	and.b64  	%rd22065, %rd22063, 4294967295;
	add.s64 	%rd22066, %rd22061, %rd22064;
	add.s64 	%rd22067, %rd22066, %rd22065;
	add.s64 	%rd31540, %rd22067, %rd22053;
	shr.u64 	%rd22068, %rd22063, 32;
	shr.u64 	%rd22069, %rd31540, 32;
	add.s64 	%rd22070, %rd22069, %rd22068;
	and.b64  	%rd22071, %rd22017, 4294967295;
	mul.lo.s64 	%rd22072, %rd22071, 977;
	and.b64  	%rd22073, %rd21957, 4294967295;
	and.b64  	%rd22074, %rd22072, 4294967295;
	add.s64 	%rd22075, %rd22070, %rd22073;
	add.s64 	%rd22076, %rd22075, %rd22074;
	add.s64 	%rd31541, %rd22076, %rd22062;
	shr.u64 	%rd22077, %rd22072, 32;
	shr.u64 	%rd22078, %rd31541, 32;
	add.s64 	%rd22079, %rd22078, %rd22077;
	mul.lo.s64 	%rd22080, %rd22018, 977;
	and.b64  	%rd22081, %rd21989, 4294967295;
	and.b64  	%rd22082, %rd22080, 4294967295;
	add.s64 	%rd22083, %rd22079, %rd22081;
	add.s64 	%rd22084, %rd22083, %rd22082;
	add.s64 	%rd31542, %rd22084, %rd22071;
	shr.u64 	%rd22085, %rd22080, 32;
	shr.u64 	%rd22086, %rd31542, 32;
	cvt.u32.u64 	%r9956, %rd22086;
	cvt.u32.u64 	%r9957, %rd22085;
	add.s32 	%r9958, %r9956, %r9957;
	add.s32 	%r4672, %r9958, %r9955;
	setp.eq.s32 	%p3240, %r4672, 0;
	mov.pred 	%p4468, 0;
	@%p3240 bra 	$L__BB3_2662;
	cvt.u64.u32 	%rd22087, %r4672;
	mul.wide.u32 	%rd22088, %r4672, 977;
	shr.u64 	%rd22089, %rd22088, 32;
	and.b64  	%rd22090, %rd31535, 4294967295;
	and.b64  	%rd22091, %rd22088, 4294967295;
	add.s64 	%rd31535, %rd22091, %rd22090;
	shr.u64 	%rd22092, %rd31535, 32;
	and.b64  	%rd22093, %rd31536, 4294967295;
	add.s64 	%rd22094, %rd22089, %rd22093;
	add.s64 	%rd22095, %rd22094, %rd22087;
	add.s64 	%rd31536, %rd22095, %rd22092;
	setp.lt.u64 	%p3242, %rd31536, 4294967296;
	@%p3242 bra 	$L__BB3_2662;
	shr.u64 	%rd22096, %rd31536, 32;
	and.b64  	%rd22097, %rd31537, 4294967295;
	add.s64 	%rd31537, %rd22096, %rd22097;
	setp.lt.u64 	%p3244, %rd31537, 4294967296;
	@%p3244 bra 	$L__BB3_2662;
	shr.u64 	%rd22098, %rd31537, 32;
	and.b64  	%rd22099, %rd31538, 4294967295;
	add.s64 	%rd31538, %rd22098, %rd22099;
	setp.lt.u64 	%p3246, %rd31538, 4294967296;
	@%p3246 bra 	$L__BB3_2662;
	shr.u64 	%rd22101, %rd31538, 32;
	and.b64  	%rd22102, %rd31539, 4294967295;
	add.s64 	%rd31539, %rd22101, %rd22102;
	setp.lt.u64 	%p3248, %rd31539, 4294967296;
	mov.b64 	%rd31538, 4294967296;
	@%p3248 bra 	$L__BB3_2662;
	shr.u64 	%rd22104, %rd31539, 32;
	and.b64  	%rd22105, %rd31540, 4294967295;
	add.s64 	%rd31540, %rd22104, %rd22105;
	setp.lt.u64 	%p3250, %rd31540, 4294967296;
	mov.b64 	%rd31538, 4294967296;
	mov.u64 	%rd31539, %rd31538;
	@%p3250 bra 	$L__BB3_2662;
	shr.u64 	%rd22107, %rd31540, 32;
	and.b64  	%rd22108, %rd31541, 4294967295;
	add.s64 	%rd31541, %rd22107, %rd22108;
	setp.lt.u64 	%p3252, %rd31541, 4294967296;
	mov.b64 	%rd31538, 4294967296;
	mov.u64 	%rd31540, %rd31538;
	@%p3252 bra 	$L__BB3_2662;
	shr.u64 	%rd22110, %rd31541, 32;
	and.b64  	%rd22111, %rd31542, 4294967295;
	add.s64 	%rd22112, %rd22110, %rd22111;
	setp.gt.u64 	%p4468, %rd22112, 4294967295;
	min.u64 	%rd31542, %rd22112, 4294967296;
	mov.b64 	%rd31538, 4294967296;
	mov.u64 	%rd31539, %rd31538;
	mov.u64 	%rd31541, %rd31538;
$L__BB3_2662:
	cvt.u32.u64 	%r14011, %rd31542;
	cvt.u32.u64 	%r14010, %rd31541;
	cvt.u32.u64 	%r14009, %rd31540;
	cvt.u32.u64 	%r14008, %rd31539;
	cvt.u32.u64 	%r14007, %rd31538;
	cvt.u32.u64 	%r14006, %rd31537;
	cvt.u32.u64 	%r14005, %rd31536;
	cvt.u32.u64 	%r14004, %rd31535;
	setp.lt.u32 	%p3253, %r8847, %r14011;
	or.pred  	%p3254, %p4468, %p3253;
	@%p3254 bra 	$L__BB3_2676;
	setp.gt.u32 	%p3255, %r8847, %r14011;
	@%p3255 bra 	$L__BB3_2677;
	setp.lt.u32 	%p3256, %r3133, %r14010;
	@%p3256 bra 	$L__BB3_2676;
	setp.gt.u32 	%p3257, %r3133, %r14010;
	@%p3257 bra 	$L__BB3_2677;
	setp.lt.u32 	%p3258, %r3134, %r14009;
	@%p3258 bra 	$L__BB3_2676;
	setp.gt.u32 	%p3259, %r3134, %r14009;
	@%p3259 bra 	$L__BB3_2677;
	setp.lt.u32 	%p3260, %r3135, %r14008;
	@%p3260 bra 	$L__BB3_2676;
	setp.gt.u32 	%p3261, %r3135, %r14008;
	@%p3261 bra 	$L__BB3_2677;
	setp.lt.u32 	%p3262, %r3136, %r14007;
	@%p3262 bra 	$L__BB3_2676;
	setp.gt.u32 	%p3263, %r3136, %r14007;
	@%p3263 bra 	$L__BB3_2677;
	setp.lt.u32 	%p3264, %r3137, %r14006;
	@%p3264 bra 	$L__BB3_2676;
	setp.gt.u32 	%p3265, %r3137, %r14006;
	@%p3265 bra 	$L__BB3_2677;
	setp.lt.u32 	%p3266, %r60, %r14005;
	@%p3266 bra 	$L__BB3_2676;
	setp.gt.u32 	%p3267, %r60, %r14005;
	setp.gt.u32 	%p3268, %r2179, %r14004;
	or.pred  	%p3269, %p3267, %p3268;
	@%p3269 bra 	$L__BB3_2677;
$L__BB3_2676:
	// begin inline asm
	sub.cc.u32 %r14004, %r14004, %r2179;
	subc.cc.u32 %r14005, %r14005, %r60;
	subc.cc.u32 %r14006, %r14006, %r3137;
	subc.cc.u32 %r14007, %r14007, %r3136;
	subc.cc.u32 %r14008, %r14008, %r3135;
	subc.cc.u32 %r14009, %r14009, %r3134;
	subc.cc.u32 %r14010, %r14010, %r3133;
	subc.u32 %r14011, %r14011, %r8847;
	
	// end inline asm
$L__BB3_2677:
	setp.gt.u32 	%p3270, %r14011, %r8847;
	@%p3270 bra 	$L__BB3_2691;
	setp.lt.u32 	%p3271, %r14011, %r8847;
	@%p3271 bra 	$L__BB3_2768;
	setp.gt.u32 	%p3272, %r14010, %r3133;
	@%p3272 bra 	$L__BB3_2691;
	setp.lt.u32 	%p3273, %r14010, %r3133;
	@%p3273 bra 	$L__BB3_2768;
	setp.gt.u32 	%p3274, %r14009, %r3134;
	@%p3274 bra 	$L__BB3_2691;
	setp.lt.u32 	%p3275, %r14009, %r3134;
	@%p3275 bra 	$L__BB3_2768;
	setp.gt.u32 	%p3276, %r14008, %r3135;
	@%p3276 bra 	$L__BB3_2691;
	setp.lt.u32 	%p3277, %r14008, %r3135;
	@%p3277 bra 	$L__BB3_2768;
	setp.gt.u32 	%p3278, %r14007, %r3136;
	@%p3278 bra 	$L__BB3_2691;
	setp.lt.u32 	%p3279, %r14007, %r3136;
	@%p3279 bra 	$L__BB3_2768;
	setp.gt.u32 	%p3280, %r14006, %r3137;
	@%p3280 bra 	$L__BB3_2691;
	setp.lt.u32 	%p3281, %r14006, %r3137;
	@%p3281 bra 	$L__BB3_2768;
	setp.gt.u32 	%p3282, %r14005, %r60;
	@%p3282 bra 	$L__BB3_2691;
	setp.lt.u32 	%p3283, %r14005, %r60;
	setp.lt.u32 	%p3284, %r14004, %r2179;
	or.pred  	%p3285, %p3283, %p3284;
	@%p3285 bra 	$L__BB3_2768;
$L__BB3_2691:
	// begin inline asm
	sub.cc.u32 %r14004, %r14004, %r2179;
	subc.cc.u32 %r14005, %r14005, %r60;
	subc.cc.u32 %r14006, %r14006, %r3137;
	subc.cc.u32 %r14007, %r14007, %r3136;
	subc.cc.u32 %r14008, %r14008, %r3135;
	subc.cc.u32 %r14009, %r14009, %r3134;
	subc.cc.u32 %r14010, %r14010, %r3133;
	subc.u32 %r14011, %r14011, %r8847;
	
	// end inline asm
	bra.uni 	$L__BB3_2768;
$L__BB3_2692:
	mul.wide.u32 	%rd22114, %r13940, %r13948;
	shr.u64 	%rd22115, %rd22114, 32;
	mul.wide.u32 	%rd22116, %r13941, %r13948;
	add.s64 	%rd22117, %rd22115, %rd22116;
	shr.u64 	%rd22118, %rd22117, 32;
	mul.wide.u32 	%rd22119, %r13942, %r13948;
	add.s64 	%rd22120, %rd22118, %rd22119;
	shr.u64 	%rd22121, %rd22120, 32;
	mul.wide.u32 	%rd22122, %r13943, %r13948;
	add.s64 	%rd22123, %rd22121, %rd22122;
	shr.u64 	%rd22124, %rd22123, 32;
	mul.wide.u32 	%rd22125, %r13944, %r13948;
	add.s64 	%rd22126, %rd22124, %rd22125;
	shr.u64 	%rd22127, %rd22126, 32;
	mul.wide.u32 	%rd22128, %r13945, %r13948;
	add.s64 	%rd22129, %rd22127, %rd22128;
	shr.u64 	%rd22130, %rd22129, 32;
	mul.wide.u32 	%rd22131, %r13946, %r13948;
	add.s64 	%rd22132, %rd22130, %rd22131;
	shr.u64 	%rd22133, %rd22132, 32;
	mul.wide.u32 	%rd22134, %r13947, %r13948;
	add.s64 	%rd22135, %rd22133, %rd22134;
	shr.u64 	%rd22136, %rd22135, 32;
	and.b64  	%rd22137, %rd22117, 4294967295;
	mul.wide.u32 	%rd22138, %r13940, %r13949;
	add.s64 	%rd22139, %rd22138, %rd22137;
	shr.u64 	%rd22140, %rd22139, 32;
	and.b64  	%rd22141, %rd22120, 4294967295;
	mul.wide.u32 	%rd22142, %r13941, %r13949;
	add.s64 	%rd22143, %rd22140, %rd22141;
	add.s64 	%rd22144, %rd22143, %rd22142;
	shr.u64 	%rd22145, %rd22144, 32;
	and.b64  	%rd22146, %rd22123, 4294967295;
	mul.wide.u32 	%rd22147, %r13942, %r13949;
	add.s64 	%rd22148, %rd22145, %rd22146;
	add.s64 	%rd22149, %rd22148, %rd22147;
	shr.u64 	%rd22150, %rd22149, 32;
	and.b64  	%rd22151, %rd22126, 4294967295;
	mul.wide.u32 	%rd22152, %r13943, %r13949;
	add.s64 	%rd22153, %rd22150, %rd22151;
	add.s64 	%rd22154, %rd22153, %rd22152;
	shr.u64 	%rd22155, %rd22154, 32;
	and.b64  	%rd22156, %rd22129, 4294967295;
	mul.wide.u32 	%rd22157, %r13944, %r13949;
	add.s64 	%rd22158, %rd22155, %rd22156;
	add.s64 	%rd22159, %rd22158, %rd22157;
	shr.u64 	%rd22160, %rd22159, 32;
	and.b64  	%rd22161, %rd22132, 4294967295;
	mul.wide.u32 	%rd22162, %r13945, %r13949;
	add.s64 	%rd22163, %rd22160, %rd22161;
	add.s64 	%rd22164, %rd22163, %rd22162;
	shr.u64 	%rd22165, %rd22164, 32;
	and.b64  	%rd22166, %rd22135, 4294967295;
	mul.wide.u32 	%rd22167, %r13946, %r13949;
	add.s64 	%rd22168, %rd22165, %rd22166;
	add.s64 	%rd22169, %rd22168, %rd22167;
	shr.u64 	%rd22170, %rd22169, 32;
	mul.wide.u32 	%rd22171, %r13947, %r13949;
	add.s64 	%rd22172, %rd22170, %rd22136;
	add.s64 	%rd22173, %rd22172, %rd22171;
	shr.u64 	%rd22174, %rd22173, 32;
	and.b64  	%rd22175, %rd22144, 4294967295;
	mul.wide.u32 	%rd22176, %r13940, %r13950;
	add.s64 	%rd22177, %rd22176, %rd22175;
	shr.u64 	%rd22178, %rd22177, 32;
	and.b64  	%rd22179, %rd22149, 4294967295;
	mul.wide.u32 	%rd22180, %r13941, %r13950;
	add.s64 	%rd22181, %rd22178, %rd22179;
	add.s64 	%rd22182, %rd22181, %rd22180;
	shr.u64 	%rd22183, %rd22182, 32;
	and.b64  	%rd22184, %rd22154, 4294967295;
	mul.wide.u32 	%rd22185, %r13942, %r13950;
	add.s64 	%rd22186, %rd22183, %rd22184;
	add.s64 	%rd22187, %rd22186, %rd22185;
	shr.u64 	%rd22188, %rd22187, 32;
	and.b64  	%rd22189, %rd22159, 4294967295;
	mul.wide.u32 	%rd22190, %r13943, %r13950;
	add.s64 	%rd22191, %rd22188, %rd22189;
	add.s64 	%rd22192, %rd22191, %rd22190;
	shr.u64 	%rd22193, %rd22192, 32;
	and.b64  	%rd22194, %rd22164, 4294967295;
	mul.wide.u32 	%rd22195, %r13944, %r13950;
	add.s64 	%rd22196, %rd22193, %rd22194;
	add.s64 	%rd22197, %rd22196, %rd22195;
	shr.u64 	%rd22198, %rd22197, 32;
	and.b64  	%rd22199, %rd22169, 4294967295;
	mul.wide.u32 	%rd22200, %r13945, %r13950;
	add.s64 	%rd22201, %rd22198, %rd22199;
	add.s64 	%rd22202, %rd22201, %rd22200;
	shr.u64 	%rd22203, %rd22202, 32;
	and.b64  	%rd22204, %rd22173, 4294967295;
	mul.wide.u32 	%rd22205, %r13946, %r13950;
	add.s64 	%rd22206, %rd22203, %rd22204;
	add.s64 	%rd22207, %rd22206, %rd22205;
	shr.u64 	%rd22208, %rd22207, 32;
	mul.wide.u32 	%rd22209, %r13947, %r13950;
	add.s64 	%rd22210, %rd22208, %rd22174;
	add.s64 	%rd22211, %rd22210, %rd22209;
	shr.u64 	%rd22212, %rd22211, 32;
	and.b64  	%rd22213, %rd22182, 4294967295;
	mul.wide.u32 	%rd22214, %r13940, %r13951;
	add.s64 	%rd22215, %rd22214, %rd22213;
	shr.u64 	%rd22216, %rd22215, 32;
	and.b64  	%rd22217, %rd22187, 4294967295;
	mul.wide.u32 	%rd22218, %r13941, %r13951;
	add.s64 	%rd22219, %rd22216, %rd22217;
	add.s64 	%rd22220, %rd22219, %rd22218;
	shr.u64 	%rd22221, %rd22220, 32;
	and.b64  	%rd22222, %rd22192, 4294967295;
	mul.wide.u32 	%rd22223, %r13942, %r13951;
	add.s64 	%rd22224, %rd22221, %rd22222;
	add.s64 	%rd22225, %rd22224, %rd22223;
	shr.u64 	%rd22226, %rd22225, 32;
	and.b64  	%rd22227, %rd22197, 4294967295;
	mul.wide.u32 	%rd22228, %r13943, %r13951;
	add.s64 	%rd22229, %rd22226, %rd22227;
	add.s64 	%rd22230, %rd22229, %rd22228;
	shr.u64 	%rd22231, %rd22230, 32;
	and.b64  	%rd22232, %rd22202, 4294967295;
	mul.wide.u32 	%rd22233, %r13944, %r13951;
	add.s64 	%rd22234, %rd22231, %rd22232;
	add.s64 	%rd22235, %rd22234, %rd22233;
	shr.u64 	%rd22236, %rd22235, 32;
	and.b64  	%rd22237, %rd22207, 4294967295;
	mul.wide.u32 	%rd22238, %r13945, %r13951;
	add.s64 	%rd22239, %rd22236, %rd22237;
	add.s64 	%rd22240, %rd22239, %rd22238;
	shr.u64 	%rd22241, %rd22240, 32;
	and.b64  	%rd22242, %rd22211, 4294967295;
	mul.wide.u32 	%rd22243, %r13946, %r13951;
	add.s64 	%rd22244, %rd22241, %rd22242;
	add.s64 	%rd22245, %rd22244, %rd22243;
	shr.u64 	%rd22246, %rd22245, 32;
	mul.wide.u32 	%rd22247, %r13947, %r13951;
	add.s64 	%rd22248, %rd22246, %rd22212;
	add.s64 	%rd22249, %rd22248, %rd22247;
	shr.u64 	%rd22250, %rd22249, 32;
	and.b64  	%rd22251, %rd22220, 4294967295;
	mul.wide.u32 	%rd22252, %r13940, %r13952;
	add.s64 	%rd22253, %rd22252, %rd22251;
	shr.u64 	%rd22254, %rd22253, 32;
	and.b64  	%rd22255, %rd22225, 4294967295;
	mul.wide.u32 	%rd22256, %r13941, %r13952;
	add.s64 	%rd22257, %rd22254, %rd22255;
	add.s64 	%rd22258, %rd22257, %rd22256;
	shr.u64 	%rd22259, %rd22258, 32;
	and.b64  	%rd22260, %rd22230, 4294967295;
	mul.wide.u32 	%rd22261, %r13942, %r13952;
	add.s64 	%rd22262, %rd22259, %rd22260;
	add.s64 	%rd22263, %rd22262, %rd22261;
	shr.u64 	%rd22264, %rd22263, 32;
	and.b64  	%rd22265, %rd22235, 4294967295;
	mul.wide.u32 	%rd22266, %r13943, %r13952;
	add.s64 	%rd22267, %rd22264, %rd22265;
	add.s64 	%rd22268, %rd22267, %rd22266;
	shr.u64 	%rd22269, %rd22268, 32;
	and.b64  	%rd22270, %rd22240, 4294967295;
	mul.wide.u32 	%rd22271, %r13944, %r13952;
	add.s64 	%rd22272, %rd22269, %rd22270;
	add.s64 	%rd22273, %rd22272, %rd22271;
	shr.u64 	%rd22274, %rd22273, 32;
	and.b64  	%rd22275, %rd22245, 4294967295;
	mul.wide.u32 	%rd22276, %r13945, %r13952;
	add.s64 	%rd22277, %rd22274, %rd22275;
	add.s64 	%rd22278, %rd22277, %rd22276;
	shr.u64 	%rd22279, %rd22278, 32;
	and.b64  	%rd22280, %rd22249, 4294967295;
	mul.wide.u32 	%rd22281, %r13946, %r13952;
	add.s64 	%rd22282, %rd22279, %rd22280;
	add.s64 	%rd22283, %rd22282, %rd22281;
	shr.u64 	%rd22284, %rd22283, 32;
	mul.wide.u32 	%rd22285, %r13947, %r13952;
	add.s64 	%rd22286, %rd22284, %rd22250;
	add.s64 	%rd22287, %rd22286, %rd22285;
	shr.u64 	%rd22288, %rd22287, 32;
	and.b64  	%rd22289, %rd22258, 4294967295;
	mul.wide.u32 	%rd22290, %r13940, %r13953;
	add.s64 	%rd22291, %rd22290, %rd22289;
	shr.u64 	%rd22292, %rd22291, 32;
	and.b64  	%rd22293, %rd22263, 4294967295;
	mul.wide.u32 	%rd22294, %r13941, %r13953;
	add.s64 	%rd22295, %rd22292, %rd22293;
	add.s64 	%rd22296, %rd22295, %rd22294;
	shr.u64 	%rd22297, %rd22296, 32;
	and.b64  	%rd22298, %rd22268, 4294967295;
	mul.wide.u32 	%rd22299, %r13942, %r13953;
	add.s64 	%rd22300, %rd22297, %rd22298;
	add.s64 	%rd22301, %rd22300, %rd22299;
	shr.u64 	%rd22302, %rd22301, 32;
	and.b64  	%rd22303, %rd22273, 4294967295;
	mul.wide.u32 	%rd22304, %r13943, %r13953;
	add.s64 	%rd22305, %rd22302, %rd22303;
	add.s64 	%rd22306, %rd22305, %rd22304;
	shr.u64 	%rd22307, %rd22306, 32;
	and.b64  	%rd22308, %rd22278, 4294967295;
	mul.wide.u32 	%rd22309, %r13944, %r13953;
	add.s64 	%rd22310, %rd22307, %rd22308;
	add.s64 	%rd22311, %rd22310, %rd22309;
	shr.u64 	%rd22312, %rd22311, 32;
	and.b64  	%rd22313, %rd22283, 4294967295;
	mul.wide.u32 	%rd22314, %r13945, %r13953;
	add.s64 	%rd22315, %rd22312, %rd22313;
	add.s64 	%rd22316, %rd22315, %rd22314;
	shr.u64 	%rd22317, %rd22316, 32;
	and.b64  	%rd22318, %rd22287, 4294967295;
	mul.wide.u32 	%rd22319, %r13946, %r13953;
	add.s64 	%rd22320, %rd22317, %rd22318;
	add.s64 	%rd22321, %rd22320, %rd22319;
	shr.u64 	%rd22322, %rd22321, 32;
	mul.wide.u32 	%rd22323, %r13947, %r13953;
	add.s64 	%rd22324, %rd22322, %rd22288;
	add.s64 	%rd22325, %rd22324, %rd22323;
	shr.u64 	%rd22326, %rd22325, 32;
	and.b64  	%rd22327, %rd22296, 4294967295;
	mul.wide.u32 	%rd22328, %r13940, %r13954;
	add.s64 	%rd22329, %rd22328, %rd22327;
	shr.u64 	%rd22330, %rd22329, 32;
	and.b64  	%rd22331, %rd22301, 4294967295;
	mul.wide.u32 	%rd22332, %r13941, %r13954;
	add.s64 	%rd22333, %rd22330, %rd22331;
	add.s64 	%rd22334, %rd22333, %rd22332;
	shr.u64 	%rd22335, %rd22334, 32;
	and.b64  	%rd22336, %rd22306, 4294967295;
	mul.wide.u32 	%rd22337, %r13942, %r13954;
	add.s64 	%rd22338, %rd22335, %rd22336;
	add.s64 	%rd22339, %rd22338, %rd22337;
	shr.u64 	%rd22340, %rd22339, 32;
	and.b64  	%rd22341, %rd22311, 4294967295;
	mul.wide.u32 	%rd22342, %r13943, %r13954;
	add.s64 	%rd22343, %rd22340, %rd22341;
	add.s64 	%rd22344, %rd22343, %rd22342;
	shr.u64 	%rd22345, %rd22344, 32;
	and.b64  	%rd22346, %rd22316, 4294967295;
	mul.wide.u32 	%rd22347, %r13944, %r13954;
	add.s64 	%rd22348, %rd22345, %rd22346;
	add.s64 	%rd22349, %rd22348, %rd22347;
	shr.u64 	%rd22350, %rd22349, 32;
	and.b64  	%rd22351, %rd22321, 4294967295;
	mul.wide.u32 	%rd22352, %r13945, %r13954;
	add.s64 	%rd22353, %rd22350, %rd22351;
	add.s64 	%rd22354, %rd22353, %rd22352;
	shr.u64 	%rd22355, %rd22354, 32;
	and.b64  	%rd22356, %rd22325, 4294967295;
	mul.wide.u32 	%rd22357, %r13946, %r13954;
	add.s64 	%rd22358, %rd22355, %rd22356;
	add.s64 	%rd22359, %rd22358, %rd22357;
	shr.u64 	%rd22360, %rd22359, 32;
	mul.wide.u32 	%rd22361, %r13947, %r13954;
	add.s64 	%rd22362, %rd22360, %rd22326;
	add.s64 	%rd22363, %rd22362, %rd22361;
	shr.u64 	%rd22364, %rd22363, 32;
	and.b64  	%rd22365, %rd22334, 4294967295;
	mul.wide.u32 	%rd22366, %r13940, %r13955;
	add.s64 	%rd22367, %rd22366, %rd22365;
	shr.u64 	%rd22368, %rd22367, 32;
	and.b64  	%rd22369, %rd22339, 4294967295;
	mul.wide.u32 	%rd22370, %r13941, %r13955;
	add.s64 	%rd22371, %rd22368, %rd22369;
	add.s64 	%rd22372, %rd22371, %rd22370;
	shr.u64 	%rd22373, %rd22372, 32;
	and.b64  	%rd22374, %rd22344, 4294967295;
	mul.wide.u32 	%rd22375, %r13942, %r13955;
	add.s64 	%rd22376, %rd22373, %rd22374;
	add.s64 	%rd22377, %rd22376, %rd22375;
	shr.u64 	%rd22378, %rd22377, 32;
	and.b64  	%rd22379, %rd22349, 4294967295;
	mul.wide.u32 	%rd22380, %r13943, %r13955;
	add.s64 	%rd22381, %rd22378, %rd22379;
	add.s64 	%rd22382, %rd22381, %rd22380;
	shr.u64 	%rd22383, %rd22382, 32;
	and.b64  	%rd22384, %rd22354, 4294967295;
	mul.wide.u32 	%rd22385, %r13944, %r13955;
	add.s64 	%rd22386, %rd22383, %rd22384;
	add.s64 	%rd22387, %rd22386, %rd22385;
	shr.u64 	%rd22388, %rd22387, 32;
	and.b64  	%rd22389, %rd22359, 4294967295;
	mul.wide.u32 	%rd22390, %r13945, %r13955;
	add.s64 	%rd22391, %rd22388, %rd22389;
	add.s64 	%rd22392, %rd22391, %rd22390;
	shr.u64 	%rd22393, %rd22392, 32;
	and.b64  	%rd22394, %rd22363, 4294967295;
	mul.wide.u32 	%rd22395, %r13946, %r13955;
	add.s64 	%rd22396, %rd22393, %rd22394;
	add.s64 	%rd22397, %rd22396, %rd22395;
	shr.u64 	%rd22398, %rd22397, 32;
	mul.wide.u32 	%rd22399, %r13947, %r13955;
	add.s64 	%rd22400, %rd22398, %rd22364;
	add.s64 	%rd22401, %rd22400, %rd22399;
	shr.u64 	%rd22402, %rd22401, 32;
	{ .reg .b32 tmp; mov.b64 {tmp, %r10007}, %rd22401; }
	and.b64  	%rd22403, %rd22372, 4294967295;
	mul.lo.s64 	%rd22404, %rd22403, 977;
	and.b64  	%rd22405, %rd22114, 4294967295;
	and.b64  	%rd22406, %rd22404, 4294967295;
	add.s64 	%rd31543, %rd22406, %rd22405;
	shr.u64 	%rd22407, %rd22404, 32;
	shr.u64 	%rd22408, %rd31543, 32;
	add.s64 	%rd22409, %rd22408, %rd22407;
	and.b64  	%rd22410, %rd22377, 4294967295;
	mul.lo.s64 	%rd22411, %rd22410, 977;
	and.b64  	%rd22412, %rd22139, 4294967295;
	and.b64  	%rd22413, %rd22411, 4294967295;
	add.s64 	%rd22414, %rd22409, %rd22412;
	add.s64 	%rd22415, %rd22414, %rd22413;
	add.s64 	%rd31544, %rd22415, %rd22403;
	shr.u64 	%rd22416, %rd22411, 32;
	shr.u64 	%rd22417, %rd31544, 32;
	add.s64 	%rd22418, %rd22417, %rd22416;
	and.b64  	%rd22419, %rd22382, 4294967295;
	mul.lo.s64 	%rd22420, %rd22419, 977;
	and.b64  	%rd22421, %rd22177, 4294967295;
	and.b64  	%rd22422, %rd22420, 4294967295;
	add.s64 	%rd22423, %rd22418, %rd22421;
	add.s64 	%rd22424, %rd22423, %rd22422;
	add.s64 	%rd31545, %rd22424, %rd22410;
	shr.u64 	%rd22425, %rd22420, 32;
	shr.u64 	%rd22426, %rd31545, 32;
	add.s64 	%rd22427, %rd22426, %rd22425;
	and.b64  	%rd22428, %rd22387, 4294967295;
	mul.lo.s64 	%rd22429, %rd22428, 977;
	and.b64  	%rd22430, %rd22215, 4294967295;
	and.b64  	%rd22431, %rd22429, 4294967295;
	add.s64 	%rd22432, %rd22427, %rd22430;
	add.s64 	%rd22433, %rd22432, %rd22431;
	add.s64 	%rd31546, %rd22433, %rd22419;
	shr.u64 	%rd22434, %rd22429, 32;
	shr.u64 	%rd22435, %rd31546, 32;
	add.s64 	%rd22436, %rd22435, %rd22434;
	and.b64  	%rd22437, %rd22392, 4294967295;
	mul.lo.s64 	%rd22438, %rd22437, 977;
	and.b64  	%rd22439, %rd22253, 4294967295;
	and.b64  	%rd22440, %rd22438, 4294967295;
	add.s64 	%rd22441, %rd22436, %rd22439;
	add.s64 	%rd22442, %rd22441, %rd22440;
	add.s64 	%rd31547, %rd22442, %rd22428;
	shr.u64 	%rd22443, %rd22438, 32;
	shr.u64 	%rd22444, %rd31547, 32;
	add.s64 	%rd22445, %rd22444, %rd22443;
	and.b64  	%rd22446, %rd22397, 4294967295;
	mul.lo.s64 	%rd22447, %rd22446, 977;
	and.b64  	%rd22448, %rd22291, 4294967295;
	and.b64  	%rd22449, %rd22447, 4294967295;
	add.s64 	%rd22450, %rd22445, %rd22448;
	add.s64 	%rd22451, %rd22450, %rd22449;
	add.s64 	%rd31548, %rd22451, %rd22437;
	shr.u64 	%rd22452, %rd22447, 32;
	shr.u64 	%rd22453, %rd31548, 32;
	add.s64 	%rd22454, %rd22453, %rd22452;
	and.b64  	%rd22455, %rd22401, 4294967295;
	mul.lo.s64 	%rd22456, %rd22455, 977;
	and.b64  	%rd22457, %rd22329, 4294967295;
	and.b64  	%rd22458, %rd22456, 4294967295;
	add.s64 	%rd22459, %rd22454, %rd22457;
	add.s64 	%rd22460, %rd22459, %rd22458;
	add.s64 	%rd31549, %rd22460, %rd22446;
	shr.u64 	%rd22461, %rd22456, 32;
	shr.u64 	%rd22462, %rd31549, 32;
	add.s64 	%rd22463, %rd22462, %rd22461;
	mul.lo.s64 	%rd22464, %rd22402, 977;
	and.b64  	%rd22465, %rd22367, 4294967295;
	and.b64  	%rd22466, %rd22464, 4294967295;
	add.s64 	%rd22467, %rd22463, %rd22465;
	add.s64 	%rd22468, %rd22467, %rd22466;
	add.s64 	%rd31550, %rd22468, %rd22455;
	shr.u64 	%rd22469, %rd22464, 32;
	shr.u64 	%rd22470, %rd31550, 32;
	cvt.u32.u64 	%r10008, %rd22470;
	cvt.u32.u64 	%r10009, %rd22469;
	add.s32 	%r10010, %r10008, %r10009;
	add.s32 	%r4705, %r10010, %r10007;
	setp.eq.s32 	%p3287, %r4705, 0;
	mov.pred 	%p4469, 0;
	@%p3287 bra 	$L__BB3_2700;
	cvt.u64.u32 	%rd22471, %r4705;
	mul.wide.u32 	%rd22472, %r4705, 977;
	shr.u64 	%rd22473, %rd22472, 32;
	and.b64  	%rd22474, %rd31543, 4294967295;
	and.b64  	%rd22475, %rd22472, 4294967295;
	add.s64 	%rd31543, %rd22475, %rd22474;
	shr.u64 	%rd22476, %rd31543, 32;
	and.b64  	%rd22477, %rd31544, 4294967295;
	add.s64 	%rd22478, %rd22473, %rd22477;
	add.s64 	%rd22479, %rd22478, %rd22471;
	add.s64 	%rd31544, %rd22479, %rd22476;
	setp.lt.u64 	%p3289, %rd31544, 4294967296;
	@%p3289 bra 	$L__BB3_2700;
	shr.u64 	%rd22480, %rd31544, 32;
	and.b64  	%rd22481, %rd31545, 4294967295;
	add.s64 	%rd31545, %rd22480, %rd22481;
	setp.lt.u64 	%p3291, %rd31545, 4294967296;
	@%p3291 bra 	$L__BB3_2700;
	shr.u64 	%rd22482, %rd31545, 32;
	and.b64  	%rd22483, %rd31546, 4294967295;
	add.s64 	%rd31546, %rd22482, %rd22483;
	setp.lt.u64 	%p3293, %rd31546, 4294967296;
	@%p3293 bra 	$L__BB3_2700;
	shr.u64 	%rd22485, %rd31546, 32;
	and.b64  	%rd22486, %rd31547, 4294967295;
	add.s64 	%rd31547, %rd22485, %rd22486;
	setp.lt.u64 	%p3295, %rd31547, 4294967296;
	mov.b64 	%rd31546, 4294967296;
	@%p3295 bra 	$L__BB3_2700;
	shr.u64 	%rd22488, %rd31547, 32;
	and.b64  	%rd22489, %rd31548, 4294967295;
	add.s64 	%rd31548, %rd22488, %rd22489;
	setp.lt.u64 	%p3297, %rd31548, 4294967296;
	mov.b64 	%rd31546, 4294967296;
	mov.u64 	%rd31547, %rd31546;
	@%p3297 bra 	$L__BB3_2700;
	shr.u64 	%rd22491, %rd31548, 32;
	and.b64  	%rd22492, %rd31549, 4294967295;
	add.s64 	%rd31549, %rd22491, %rd22492;
	setp.lt.u64 	%p3299, %rd31549, 4294967296;
	mov.b64 	%rd31546, 4294967296;
	mov.u64 	%rd31548, %rd31546;
	@%p3299 bra 	$L__BB3_2700;
	shr.u64 	%rd22494, %rd31549, 32;
	and.b64  	%rd22495, %rd31550, 4294967295;
	add.s64 	%rd22496, %rd22494, %rd22495;
	setp.gt.u64 	%p4469, %rd22496, 4294967295;
	min.u64 	%rd31550, %rd22496, 4294967296;
	mov.b64 	%rd31546, 4294967296;
	mov.u64 	%rd31547, %rd31546;
	mov.u64 	%rd31549, %rd31546;
$L__BB3_2700:
	cvt.u32.u64 	%r14011, %rd31550;
	cvt.u32.u64 	%r14010, %rd31549;
	cvt.u32.u64 	%r14009, %rd31548;
	cvt.u32.u64 	%r14008, %rd31547;
	cvt.u32.u64 	%r14007, %rd31546;
	cvt.u32.u64 	%r14006, %rd31545;
	cvt.u32.u64 	%r14005, %rd31544;
	cvt.u32.u64 	%r14004, %rd31543;
	setp.lt.u32 	%p3300, %r8847, %r14011;
	or.pred  	%p3301, %p4469, %p3300;
	@%p3301 bra 	$L__BB3_2714;
	setp.gt.u32 	%p3302, %r8847, %r14011;
	@%p3302 bra 	$L__BB3_2715;
	setp.lt.u32 	%p3303, %r3133, %r14010;
	@%p3303 bra 	$L__BB3_2714;
	setp.gt.u32 	%p3304, %r3133, %r14010;
	@%p3304 bra 	$L__BB3_2715;
	setp.lt.u32 	%p3305, %r3134, %r14009;
	@%p3305 bra 	$L__BB3_2714;
	setp.gt.u32 	%p3306, %r3134, %r14009;
	@%p3306 bra 	$L__BB3_2715;
	setp.lt.u32 	%p3307, %r3135, %r14008;
	@%p3307 bra 	$L__BB3_2714;
	setp.gt.u32 	%p3308, %r3135, %r14008;
	@%p3308 bra 	$L__BB3_2715;
	setp.lt.u32 	%p3309, %r3136, %r14007;
	@%p3309 bra 	$L__BB3_2714;
	setp.gt.u32 	%p3310, %r3136, %r14007;
	@%p3310 bra 	$L__BB3_2715;
	setp.lt.u32 	%p3311, %r3137, %r14006;
	@%p3311 bra 	$L__BB3_2714;
	setp.gt.u32 	%p3312, %r3137, %r14006;
	@%p3312 bra 	$L__BB3_2715;
	setp.lt.u32 	%p3313, %r60, %r14005;
	@%p3313 bra 	$L__BB3_2714;
	setp.gt.u32 	%p3314, %r60, %r14005;
	setp.gt.u32 	%p3315, %r2179, %r14004;
	or.pred  	%p3316, %p3314, %p3315;
	@%p3316 bra 	$L__BB3_2715;
$L__BB3_2714:
	// begin inline asm
	sub.cc.u32 %r14004, %r14004, %r2179;
	subc.cc.u32 %r14005, %r14005, %r60;
	subc.cc.u32 %r14006, %r14006, %r3137;
	subc.cc.u32 %r14007, %r14007, %r3136;
	subc.cc.u32 %r14008, %r14008, %r3135;
	subc.cc.u32 %r14009, %r14009, %r3134;
	subc.cc.u32 %r14010, %r14010, %r3133;
	subc.u32 %r14011, %r14011, %r8847;
	
	// end inline asm
$L__BB3_2715:
	setp.gt.u32 	%p3317, %r14011, %r8847;
	@%p3317 bra 	$L__BB3_2729;
	setp.lt.u32 	%p3318, %r14011, %r8847;
	@%p3318 bra 	$L__BB3_2730;
	setp.gt.u32 	%p3319, %r14010, %r3133;
	@%p3319 bra 	$L__BB3_2729;
	setp.lt.u32 	%p3320, %r14010, %r3133;
	@%p3320 bra 	$L__BB3_2730;
	setp.gt.u32 	%p3321, %r14009, %r3134;
	@%p3321 bra 	$L__BB3_2729;
	setp.lt.u32 	%p3322, %r14009, %r3134;
	@%p3322 bra 	$L__BB3_2730;
	setp.gt.u32 	%p3323, %r14008, %r3135;
	@%p3323 bra 	$L__BB3_2729;
	setp.lt.u32 	%p3324, %r14008, %r3135;
	@%p3324 bra 	$L__BB3_2730;
	setp.gt.u32 	%p3325, %r14007, %r3136;
	@%p3325 bra 	$L__BB3_2729;
	setp.lt.u32 	%p3326, %r14007, %r3136;
	@%p3326 bra 	$L__BB3_2730;
	setp.gt.u32 	%p3327, %r14006, %r3137;
	@%p3327 bra 	$L__BB3_2729;
	setp.lt.u32 	%p3328, %r14006, %r3137;
	@%p3328 bra 	$L__BB3_2730;
	setp.gt.u32 	%p3329, %r14005, %r60;
	@%p3329 bra 	$L__BB3_2729;
	setp.lt.u32 	%p3330, %r14005, %r60;
	setp.lt.u32 	%p3331, %r14004, %r2179;
	or.pred  	%p3332, %p3330, %p3331;
	@%p3332 bra 	$L__BB3_2730;
$L__BB3_2729:
	// begin inline asm
	sub.cc.u32 %r14004, %r14004, %r2179;
	subc.cc.u32 %r14005, %r14005, %r60;
	subc.cc.u32 %r14006, %r14006, %r3137;
	subc.cc.u32 %r14007, %r14007, %r3136;
	subc.cc.u32 %r14008, %r14008, %r3135;
	subc.cc.u32 %r14009, %r14009, %r3134;
	subc.cc.u32 %r14010, %r14010, %r3133;
	subc.u32 %r14011, %r14011, %r8847;
	
	// end inline asm
$L__BB3_2730:
	mul.wide.u32 	%rd22498, %r13948, %r13948;
	shr.u64 	%rd22499, %rd22498, 32;
	mul.wide.u32 	%rd22500, %r13949, %r13948;
	add.s64 	%rd22501, %rd22499, %rd22500;
	shr.u64 	%rd22502, %rd22501, 32;
	mul.wide.u32 	%rd22503, %r13950, %r13948;
	add.s64 	%rd22504, %rd22502, %rd22503;
	shr.u64 	%rd22505, %rd22504, 32;
	mul.wide.u32 	%rd22506, %r13951, %r13948;
	add.s64 	%rd22507, %rd22505, %rd22506;
	shr.u64 	%rd22508, %rd22507, 32;
	mul.wide.u32 	%rd22509, %r13952, %r13948;
	add.s64 	%rd22510, %rd22508, %rd22509;
	shr.u64 	%rd22511, %rd22510, 32;
	mul.wide.u32 	%rd22512, %r13953, %r13948;
	add.s64 	%rd22513, %rd22511, %rd22512;
	shr.u64 	%rd22514, %rd22513, 32;
	mul.wide.u32 	%rd22515, %r13954, %r13948;
	add.s64 	%rd22516, %rd22514, %rd22515;
	shr.u64 	%rd22517, %rd22516, 32;
	mul.wide.u32 	%rd22518, %r13955, %r13948;
	add.s64 	%rd22519, %rd22517, %rd22518;
	shr.u64 	%rd22520, %rd22519, 32;
	and.b64  	%rd22521, %rd22501, 4294967295;
	add.s64 	%rd22522, %rd22500, %rd22521;
	shr.u64 	%rd22523, %rd22522, 32;
	and.b64  	%rd22524, %rd22504, 4294967295;
	mul.wide.u32 	%rd22525, %r13949, %r13949;
	add.s64 	%rd22526, %rd22523, %rd22524;
	add.s64 	%rd22527, %rd22526, %rd22525;
	shr.u64 	%rd22528, %rd22527, 32;
	and.b64  	%rd22529, %rd22507, 4294967295;
	mul.wide.u32 	%rd22530, %r13950, %r13949;
	add.s64 	%rd22531, %rd22528, %rd22529;
	add.s64 	%rd22532, %rd22531, %rd22530;
	shr.u64 	%rd22533, %rd22532, 32;
	and.b64  	%rd22534, %rd22510, 4294967295;
	mul.wide.u32 	%rd22535, %r13951, %r13949;
	add.s64 	%rd22536, %rd22533, %rd22534;
	add.s64 	%rd22537, %rd22536, %rd22535;
	shr.u64 	%rd22538, %rd22537, 32;
	and.b64  	%rd22539, %rd22513, 4294967295;
	mul.wide.u32 	%rd22540, %r13952, %r13949;
	add.s64 	%rd22541, %rd22538, %rd22539;
	add.s64 	%rd22542, %rd22541, %rd22540;
	shr.u64 	%rd22543, %rd22542, 32;
	and.b64  	%rd22544, %rd22516, 4294967295;
	mul.wide.u32 	%rd22545, %r13953, %r13949;
	add.s64 	%rd22546, %rd22543, %rd22544;
	add.s64 	%rd22547, %rd22546, %rd22545;
	shr.u64 	%rd22548, %rd22547, 32;
	and.b64  	%rd22549, %rd22519, 4294967295;
	mul.wide.u32 	%rd22550, %r13954, %r13949;
	add.s64 	%rd22551, %rd22548, %rd22549;
	add.s64 	%rd22552, %rd22551, %rd22550;
	shr.u64 	%rd22553, %rd22552, 32;
	mul.wide.u32 	%rd22554, %r13955, %r13949;
	add.s64 	%rd22555, %rd22553, %rd22520;
	add.s64 	%rd22556, %rd22555, %rd22554;
	shr.u64 	%rd22557, %rd22556, 32;
	and.b64  	%rd22558, %rd22527, 4294967295;
	add.s64 	%rd22559, %rd22503, %rd22558;
	shr.u64 	%rd22560, %rd22559, 32;
	and.b64  	%rd22561, %rd22532, 4294967295;
	add.s64 	%rd22562, %rd22560, %rd22561;
	add.s64 	%rd22563, %rd22562, %rd22530;
	shr.u64 	%rd22564, %rd22563, 32;
	and.b64  	%rd22565, %rd22537, 4294967295;
	mul.wide.u32 	%rd22566, %r13950, %r13950;
	add.s64 	%rd22567, %rd22564, %rd22565;
	add.s64 	%rd22568, %rd22567, %rd22566;
	shr.u64 	%rd22569, %rd22568, 32;
	and.b64  	%rd22570, %rd22542, 4294967295;
	mul.wide.u32 	%rd22571, %r13951, %r13950;
	add.s64 	%rd22572, %rd22569, %rd22570;
	add.s64 	%rd22573, %rd22572, %rd22571;
	shr.u64 	%rd22574, %rd22573, 32;
	and.b64  	%rd22575, %rd22547, 4294967295;
	mul.wide.u32 	%rd22576, %r13952, %r13950;
	add.s64 	%rd22577, %rd22574, %rd22575;
	add.s64 	%rd22578, %rd22577, %rd22576;
	shr.u64 	%rd22579, %rd22578, 32;
	and.b64  	%rd22580, %rd22552, 4294967295;
	mul.wide.u32 	%rd22581, %r13953, %r13950;
	add.s64 	%rd22582, %rd22579, %rd22580;
	add.s64 	%rd22583, %rd22582, %rd22581;
	shr.u64 	%rd22584, %rd22583, 32;
	and.b64  	%rd22585, %rd22556, 4294967295;
	mul.wide.u32 	%rd22586, %r13954, %r13950;
	add.s64 	%rd22587, %rd22584, %rd22585;
	add.s64 	%rd22588, %rd22587, %rd22586;
	shr.u64 	%rd22589, %rd22588, 32;
	mul.wide.u32 	%rd22590, %r13955, %r13950;
	add.s64 	%rd22591, %rd22589, %rd22557;
	add.s64 	%rd22592, %rd22591, %rd22590;
	shr.u64 	%rd22593, %rd22592, 32;
	and.b64  	%rd22594, %rd22563, 4294967295;
	add.s64 	%rd22595, %rd22506, %rd22594;
	shr.u64 	%rd22596, %rd22595, 32;
	and.b64  	%rd22597, %rd22568, 4294967295;
	add.s64 	%rd22598, %rd22596, %rd22597;
	add.s64 	%rd22599, %rd22598, %rd22535;
	shr.u64 	%rd22600, %rd22599, 32;
	and.b64  	%rd22601, %rd22573, 4294967295;
	add.s64 	%rd22602, %rd22600, %rd22601;
	add.s64 	%rd22603, %rd22602, %rd22571;
	shr.u64 	%rd22604, %rd22603, 32;
	and.b64  	%rd22605, %rd22578, 4294967295;
	mul.wide.u32 	%rd22606, %r13951, %r13951;
	add.s64 	%rd22607, %rd22604, %rd22605;
	add.s64 	%rd22608, %rd22607, %rd22606;
	shr.u64 	%rd22609, %rd22608, 32;
	and.b64  	%rd22610, %rd22583, 4294967295;
	mul.wide.u32 	%rd22611, %r13952, %r13951;
	add.s64 	%rd22612, %rd22609, %rd22610;
	add.s64 	%rd22613, %rd22612, %rd22611;
	shr.u64 	%rd22614, %rd22613, 32;
	and.b64  	%rd22615, %rd22588, 4294967295;
	mul.wide.u32 	%rd22616, %r13953, %r13951;
	add.s64 	%rd22617, %rd22614, %rd22615;
	add.s64 	%rd22618, %rd22617, %rd22616;
	shr.u64 	%rd22619, %rd22618, 32;
	and.b64  	%rd22620, %rd22592, 4294967295;
	mul.wide.u32 	%rd22621, %r13954, %r13951;
	add.s64 	%rd22622, %rd22619, %rd22620;
	add.s64 	%rd22623, %rd22622, %rd22621;
	shr.u64 	%rd22624, %rd22623, 32;
	mul.wide.u32 	%rd22625, %r13955, %r13951;
	add.s64 	%rd22626, %rd22624, %rd22593;
	add.s64 	%rd22627, %rd22626, %rd22625;
	shr.u64 	%rd22628, %rd22627, 32;
	and.b64  	%rd22629, %rd22599, 4294967295;
	add.s64 	%rd22630, %rd22509, %rd22629;
	shr.u64 	%rd22631, %rd22630, 32;
	and.b64  	%rd22632, %rd22603, 4294967295;
	add.s64 	%rd22633, %rd22631, %rd22632;
	add.s64 	%rd22634, %rd22633, %rd22540;
	shr.u64 	%rd22635, %rd22634, 32;
	and.b64  	%rd22636, %rd22608, 4294967295;
	add.s64 	%rd22637, %rd22635, %rd22636;
	add.s64 	%rd22638, %rd22637, %rd22576;
	shr.u64 	%rd22639, %rd22638, 32;
	and.b64  	%rd22640, %rd22613, 4294967295;
	add.s64 	%rd22641, %rd22639, %rd22640;
	add.s64 	%rd22642, %rd22641, %rd22611;
	shr.u64 	%rd22643, %rd22642, 32;
	and.b64  	%rd22644, %rd22618, 4294967295;
	mul.wide.u32 	%rd22645, %r13952, %r13952;
	add.s64 	%rd22646, %rd22643, %rd22644;
	add.s64 	%rd22647, %rd22646, %rd22645;
	shr.u64 	%rd22648, %rd22647, 32;
	and.b64  	%rd22649, %rd22623, 4294967295;
	mul.wide.u32 	%rd22650, %r13953, %r13952;
	add.s64 	%rd22651, %rd22648, %rd22649;
	add.s64 	%rd22652, %rd22651, %rd22650;
	shr.u64 	%rd22653, %rd22652, 32;
	and.b64  	%rd22654, %rd22627, 4294967295;
	mul.wide.u32 	%rd22655, %r13954, %r13952;
	add.s64 	%rd22656, %rd22653, %rd22654;
	add.s64 	%rd22657, %rd22656, %rd22655;
	shr.u64 	%rd22658, %rd22657, 32;
	mul.wide.u32 	%rd22659, %r13955, %r13952;
	add.s64 	%rd22660, %rd22658, %rd22628;
	add.s64 	%rd22661, %rd22660, %rd22659;
	shr.u64 	%rd22662, %rd22661, 32;
	and.b64  	%rd22663, %rd22634, 4294967295;
	add.s64 	%rd22664, %rd22512, %rd22663;
	shr.u64 	%rd22665, %rd22664, 32;
	and.b64  	%rd22666, %rd22638, 4294967295;
	add.s64 	%rd22667, %rd22665, %rd22666;
	add.s64 	%rd22668, %rd22667, %rd22545;
	shr.u64 	%rd22669, %rd22668, 32;
	and.b64  	%rd22670, %rd22642, 4294967295;
	add.s64 	%rd22671, %rd22669, %rd22670;
	add.s64 	%rd22672, %rd22671, %rd22581;
	shr.u64 	%rd22673, %rd22672, 32;
	and.b64  	%rd22674, %rd22647, 4294967295;
	add.s64 	%rd22675, %rd22673, %rd22674;
	add.s64 	%rd22676, %rd22675, %rd22616;
	shr.u64 	%rd22677, %rd22676, 32;
	and.b64  	%rd22678, %rd22652, 4294967295;
	add.s64 	%rd22679, %rd22677, %rd22678;
	add.s64 	%rd22680, %rd22679, %rd22650;
	shr.u64 	%rd22681, %rd22680, 32;
	and.b64  	%rd22682, %rd22657, 4294967295;
	mul.wide.u32 	%rd22683, %r13953, %r13953;
	add.s64 	%rd22684, %rd22681, %rd22682;
	add.s64 	%rd22685, %rd22684, %rd22683;
	shr.u64 	%rd22686, %rd22685, 32;
	and.b64  	%rd22687, %rd22661, 4294967295;
	mul.wide.u32 	%rd22688, %r13954, %r13953;
	add.s64 	%rd22689, %rd22686, %rd22687;
	add.s64 	%rd22690, %rd22689, %rd22688;
	shr.u64 	%rd22691, %rd22690, 32;
	mul.wide.u32 	%rd22692, %r13955, %r13953;
	add.s64 	%rd22693, %rd22691, %rd22662;
	add.s64 	%rd22694, %rd22693, %rd22692;
	shr.u64 	%rd22695, %rd22694, 32;
	and.b64  	%rd22696, %rd22668, 4294967295;
	add.s64 	%rd22697, %rd22515, %rd22696;
	shr.u64 	%rd22698, %rd22697, 32;
	and.b64  	%rd22699, %rd22672, 4294967295;
	add.s64 	%rd22700, %rd22698, %rd22699;
	add.s64 	%rd22701, %rd22700, %rd22550;
	shr.u64 	%rd22702, %rd22701, 32;
	and.b64  	%rd22703, %rd22676, 4294967295;
	add.s64 	%rd22704, %rd22702, %rd22703;
	add.s64 	%rd22705, %rd22704, %rd22586;
	shr.u64 	%rd22706, %rd22705, 32;
	and.b64  	%rd22707, %rd22680, 4294967295;
	add.s64 	%rd22708, %rd22706, %rd22707;
	add.s64 	%rd22709, %rd22708, %rd22621;
	shr.u64 	%rd22710, %rd22709, 32;
	and.b64  	%rd22711, %rd22685, 4294967295;
	add.s64 	%rd22712, %rd22710, %rd22711;
	add.s64 	%rd22713, %rd22712, %rd22655;
	shr.u64 	%rd22714, %rd22713, 32;
	and.b64  	%rd22715, %rd22690, 4294967295;
	add.s64 	%rd22716, %rd22714, %rd22715;
	add.s64 	%rd22717, %rd22716, %rd22688;
	shr.u64 	%rd22718, %rd22717, 32;
	and.b64  	%rd22719, %rd22694, 4294967295;
	mul.wide.u32 	%rd22720, %r13954, %r13954;
	add.s64 	%rd22721, %rd22718, %rd22719;
	add.s64 	%rd22722, %rd22721, %rd22720;
	shr.u64 	%rd22723, %rd22722, 32;
	mul.wide.u32 	%rd22724, %r13955, %r13954;
	add.s64 	%rd22725, %rd22723, %rd22695;
	add.s64 	%rd22726, %rd22725, %rd22724;
	shr.u64 	%rd22727, %rd22726, 32;
	and.b64  	%rd22728, %rd22701, 4294967295;
	add.s64 	%rd22729, %rd22518, %rd22728;
	shr.u64 	%rd22730, %rd22729, 32;
	and.b64  	%rd22731, %rd22705, 4294967295;
	add.s64 	%rd22732, %rd22730, %rd22731;
	add.s64 	%rd22733, %rd22732, %rd22554;
	shr.u64 	%rd22734, %rd22733, 32;
	and.b64  	%rd22735, %rd22709, 4294967295;
	add.s64 	%rd22736, %rd22734, %rd22735;
	add.s64 	%rd22737, %rd22736, %rd22590;
	shr.u64 	%rd22738, %rd22737, 32;
	and.b64  	%rd22739, %rd22713, 4294967295;
	add.s64 	%rd22740, %rd22738, %rd22739;
	add.s64 	%rd22741, %rd22740, %rd22625;
	shr.u64 	%rd22742, %rd22741, 32;
	and.b64  	%rd22743, %rd22717, 4294967295;
	add.s64 	%rd22744, %rd22742, %rd22743;
	add.s64 	%rd22745, %rd22744, %rd22659;
	shr.u64 	%rd22746, %rd22745, 32;
	and.b64  	%rd22747, %rd22722, 4294967295;
	add.s64 	%rd22748, %rd22746, %rd22747;
	add.s64 	%rd22749, %rd22748, %rd22692;
	shr.u64 	%rd22750, %rd22749, 32;
	and.b64  	%rd22751, %rd22726, 4294967295;
	add.s64 	%rd22752, %rd22750, %rd22751;
	add.s64 	%rd22753, %rd22752, %rd22724;
	shr.u64 	%rd22754, %rd22753, 32;
	mul.wide.u32 	%rd22755, %r13955, %r13955;
	add.s64 	%rd22756, %rd22754, %rd22727;
	add.s64 	%rd22757, %rd22756, %rd22755;
	shr.u64 	%rd22758, %rd22757, 32;
	{ .reg .b32 tmp; mov.b64 {tmp, %r10059}, %rd22757; }
	and.b64  	%rd22759, %rd22733, 4294967295;
	mul.lo.s64 	%rd22760, %rd22759, 977;
	and.b64  	%rd22761, %rd22498, 4294967293;
	and.b64  	%rd22762, %rd22760, 4294967295;
	add.s64 	%rd31551, %rd22762, %rd22761;
	shr.u64 	%rd22763, %rd22760, 32;
	shr.u64 	%rd22764, %rd31551, 32;
	add.s64 	%rd22765, %rd22764, %rd22763;
	and.b64  	%rd22766, %rd22737, 4294967295;
	mul.lo.s64 	%rd22767, %rd22766, 977;
	and.b64  	%rd22768, %rd22522, 4294967295;
	and.b64  	%rd22769, %rd22767, 4294967295;
	add.s64 	%rd22770, %rd22765, %rd22768;
	add.s64 	%rd22771, %rd22770, %rd22769;
	add.s64 	%rd31552, %rd22771, %rd22759;
	shr.u64 	%rd22772, %rd22767, 32;
	shr.u64 	%rd22773, %rd31552, 32;
	add.s64 	%rd22774, %rd22773, %rd22772;
	and.b64  	%rd22775, %rd22741, 4294967295;
	mul.lo.s64 	%rd22776, %rd22775, 977;
	and.b64  	%rd22777, %rd22559, 4294967295;
	and.b64  	%rd22778, %rd22776, 4294967295;
	add.s64 	%rd22779, %rd22774, %rd22777;
	add.s64 	%rd22780, %rd22779, %rd22778;
	add.s64 	%rd31553, %rd22780, %rd22766;
	shr.u64 	%rd22781, %rd22776, 32;
	shr.u64 	%rd22782, %rd31553, 32;
	add.s64 	%rd22783, %rd22782, %rd22781;
	and.b64  	%rd22784, %rd22745, 4294967295;
	mul.lo.s64 	%rd22785, %rd22784, 977;
	and.b64  	%rd22786, %rd22595, 4294967295;
	and.b64  	%rd22787, %rd22785, 4294967295;
	add.s64 	%rd22788, %rd22783, %rd22786;
	add.s64 	%rd22789, %rd22788, %rd22787;
	add.s64 	%rd31554, %rd22789, %rd22775;
	shr.u64 	%rd22790, %rd22785, 32;
	shr.u64 	%rd22791, %rd31554, 32;
	add.s64 	%rd22792, %rd22791, %rd22790;
	and.b64  	%rd22793, %rd22749, 4294967295;
	mul.lo.s64 	%rd22794, %rd22793, 977;
	and.b64  	%rd22795, %rd22630, 4294967295;
	and.b64  	%rd22796, %rd22794, 4294967295;
	add.s64 	%rd22797, %rd22792, %rd22795;
	add.s64 	%rd22798, %rd22797, %rd22796;
	add.s64 	%rd31555, %rd22798, %rd22784;
	shr.u64 	%rd22799, %rd22794, 32;
	shr.u64 	%rd22800, %rd31555, 32;
	add.s64 	%rd22801, %rd22800, %rd22799;
	and.b64  	%rd22802, %rd22753, 4294967295;
	mul.lo.s64 	%rd22803, %rd22802, 977;
	and.b64  	%rd22804, %rd22664, 4294967295;
	and.b64  	%rd22805, %rd22803, 4294967295;
	add.s64 	%rd22806, %rd22801, %rd22804;
	add.s64 	%rd22807, %rd22806, %rd22805;
	add.s64 	%rd31556, %rd22807, %rd22793;
	shr.u64 	%rd22808, %rd22803, 32;
	shr.u64 	%rd22809, %rd31556, 32;
	add.s64 	%rd22810, %rd22809, %rd22808;
	and.b64  	%rd22811, %rd22757, 4294967295;
	mul.lo.s64 	%rd22812, %rd22811, 977;
	and.b64  	%rd22813, %rd22697, 4294967295;
	and.b64  	%rd22814, %rd22812, 4294967295;
	add.s64 	%rd22815, %rd22810, %rd22813;
	add.s64 	%rd22816, %rd22815, %rd22814;
	add.s64 	%rd31557, %rd22816, %rd22802;
	shr.u64 	%rd22817, %rd22812, 32;
	shr.u64 	%rd22818, %rd31557, 32;
	add.s64 	%rd22819, %rd22818, %rd22817;
	mul.lo.s64 	%rd22820, %rd22758, 977;
	and.b64  	%rd22821, %rd22729, 4294967295;
	and.b64  	%rd22822, %rd22820, 4294967295;
	add.s64 	%rd22823, %rd22819, %rd22821;
	add.s64 	%rd22824, %rd22823, %rd22822;
	add.s64 	%rd31558, %rd22824, %rd22811;
	shr.u64 	%rd22825, %rd22820, 32;
	shr.u64 	%rd22826, %rd31558, 32;
	cvt.u32.u64 	%r10060, %rd22826;
	cvt.u32.u64 	%r10061, %rd22825;
	add.s32 	%r10062, %r10060, %r10061;
	add.s32 	%r4746, %r10062, %r10059;
	setp.eq.s32 	%p3334, %r4746, 0;
	mov.pred 	%p4470, 0;
	@%p3334 bra 	$L__BB3_2738;
	cvt.u64.u32 	%rd22827, %r4746;
	mul.wide.u32 	%rd22828, %r4746, 977;
	shr.u64 	%rd22829, %rd22828, 32;
	and.b64  	%rd22830, %rd31551, 4294967295;
	and.b64  	%rd22831, %rd22828, 4294967295;
	add.s64 	%rd31551, %rd22831, %rd22830;
	shr.u64 	%rd22832, %rd31551, 32;
	and.b64  	%rd22833, %rd31552, 4294967295;
	add.s64 	%rd22834, %rd22829, %rd22833;
	add.s64 	%rd22835, %rd22834, %rd22827;
	add.s64 	%rd31552, %rd22835, %rd22832;
	setp.lt.u64 	%p3336, %rd31552, 4294967296;
	@%p3336 bra 	$L__BB3_2738;
	shr.u64 	%rd22836, %rd31552, 32;
	and.b64  	%rd22837, %rd31553, 4294967295;
	add.s64 	%rd31553, %rd22836, %rd22837;
	setp.lt.u64 	%p3338, %rd31553, 4294967296;
	@%p3338 bra 	$L__BB3_2738;
	shr.u64 	%rd22838, %rd31553, 32;
	and.b64  	%rd22839, %rd31554, 4294967295;
	add.s64 	%rd31554, %rd22838, %rd22839;
	setp.lt.u64 	%p3340, %rd31554, 4294967296;
	@%p3340 bra 	$L__BB3_2738;
	shr.u64 	%rd22841, %rd31554, 32;
	and.b64  	%rd22842, %rd31555, 4294967295;
	add.s64 	%rd31555, %rd22841, %rd22842;
	setp.lt.u64 	%p3342, %rd31555, 4294967296;
	mov.b64 	%rd31554, 4294967296;
	@%p3342 bra 	$L__BB3_2738;
	shr.u64 	%rd22844, %rd31555, 32;
	and.b64  	%rd22845, %rd31556, 4294967295;
	add.s64 	%rd31556, %rd22844, %rd22845;
	setp.lt.u64 	%p3344, %rd31556, 4294967296;
	mov.b64 	%rd31554, 4294967296;
	mov.u64 	%rd31555, %rd31554;
	@%p3344 bra 	$L__BB3_2738;
	shr.u64 	%rd22847, %rd31556, 32;
	and.b64  	%rd22848, %rd31557, 4294967295;
	add.s64 	%rd31557, %rd22847, %rd22848;
	setp.lt.u64 	%p3346, %rd31557, 4294967296;
	mov.b64 	%rd31554, 4294967296;
	mov.u64 	%rd31556, %rd31554;
	@%p3346 bra 	$L__BB3_2738;
	shr.u64 	%rd22850, %rd31557, 32;
	and.b64  	%rd22851, %rd31558, 4294967295;
	add.s64 	%rd22852, %rd22850, %rd22851;
	setp.gt.u64 	%p4470, %rd22852, 4294967295;
	min.u64 	%rd31558, %rd22852, 4294967296;
	mov.b64 	%rd31554, 4294967296;
	mov.u64 	%rd31555, %rd31554;
	mov.u64 	%rd31557, %rd31554;
$L__BB3_2738:
	cvt.u32.u64 	%r14019, %rd31558;
	cvt.u32.u64 	%r14018, %rd31557;
	cvt.u32.u64 	%r14017, %rd31556;
	cvt.u32.u64 	%r14016, %rd31555;
	cvt.u32.u64 	%r14015, %rd31554;
	cvt.u32.u64 	%r14014, %rd31553;
	cvt.u32.u64 	%r14013, %rd31552;
	cvt.u32.u64 	%r14012, %rd31551;
	setp.lt.u32 	%p3347, %r8847, %r14019;
	or.pred  	%p3348, %p4470, %p3347;
	@%p3348 bra 	$L__BB3_2752;
	setp.gt.u32 	%p3349, %r8847, %r14019;
	@%p3349 bra 	$L__BB3_2753;
	setp.lt.u32 	%p3350, %r3133, %r14018;
	@%p3350 bra 	$L__BB3_2752;
	setp.gt.u32 	%p3351, %r3133, %r14018;
	@%p3351 bra 	$L__BB3_2753;
	setp.lt.u32 	%p3352, %r3134, %r14017;
	@%p3352 bra 	$L__BB3_2752;
	setp.gt.u32 	%p3353, %r3134, %r14017;
	@%p3353 bra 	$L__BB3_2753;
	setp.lt.u32 	%p3354, %r3135, %r14016;
	@%p3354 bra 	$L__BB3_2752;
	setp.gt.u32 	%p3355, %r3135, %r14016;
	@%p3355 bra 	$L__BB3_2753;
	setp.lt.u32 	%p3356, %r3136, %r14015;
	@%p3356 bra 	$L__BB3_2752;
	setp.gt.u32 	%p3357, %r3136, %r14015;
	@%p3357 bra 	$L__BB3_2753;
	setp.lt.u32 	%p3358, %r3137, %r14014;
	@%p3358 bra 	$L__BB3_2752;
	setp.gt.u32 	%p3359, %r3137, %r14014;
	@%p3359 bra 	$L__BB3_2753;
	setp.lt.u32 	%p3360, %r60, %r14013;
	@%p3360 bra 	$L__BB3_2752;
	setp.gt.u32 	%p3361, %r60, %r14013;
	setp.gt.u32 	%p3362, %r2179, %r14012;
	or.pred  	%p3363, %p3361, %p3362;
	@%p3363 bra 	$L__BB3_2753;
$L__BB3_2752:
	// begin inline asm
	sub.cc.u32 %r14012, %r14012, %r2179;
	subc.cc.u32 %r14013, %r14013, %r60;
	subc.cc.u32 %r14014, %r14014, %r3137;
	subc.cc.u32 %r14015, %r14015, %r3136;
	subc.cc.u32 %r14016, %r14016, %r3135;
	subc.cc.u32 %r14017, %r14017, %r3134;
	subc.cc.u32 %r14018, %r14018, %r3133;
	subc.u32 %r14019, %r14019, %r8847;
	
	// end inline asm
$L__BB3_2753:
	setp.gt.u32 	%p3364, %r14019, %r8847;
	@%p3364 bra 	$L__BB3_2767;
	setp.lt.u32 	%p3365, %r14019, %r8847;
	@%p3365 bra 	$L__BB3_2768;
	setp.gt.u32 	%p3366, %r14018, %r3133;
	@%p3366 bra 	$L__BB3_2767;
	setp.lt.u32 	%p3367, %r14018, %r3133;
	@%p3367 bra 	$L__BB3_2768;
	setp.gt.u32 	%p3368, %r14017, %r3134;
	@%p3368 bra 	$L__BB3_2767;
	setp.lt.u32 	%p3369, %r14017, %r3134;
	@%p3369 bra 	$L__BB3_2768;
	setp.gt.u32 	%p3370, %r14016, %r3135;
	@%p3370 bra 	$L__BB3_2767;
	setp.lt.u32 	%p3371, %r14016, %r3135;
	@%p3371 bra 	$L__BB3_2768;
	setp.gt.u32 	%p3372, %r14015, %r3136;
	@%p3372 bra 	$L__BB3_2767;
	setp.lt.u32 	%p3373, %r14015, %r3136;
	@%p3373 bra 	$L__BB3_2768;
	setp.gt.u32 	%p3374, %r14014, %r3137;
	@%p3374 bra 	$L__BB3_2767;
	setp.lt.u32 	%p3375, %r14014, %r3137;
	@%p3375 bra 	$L__BB3_2768;
	setp.gt.u32 	%p3376, %r14013, %r60;
	@%p3376 bra 	$L__BB3_2767;
	setp.lt.u32 	%p3377, %r14013, %r60;
	setp.lt.u32 	%p3378, %r14012, %r2179;
	or.pred  	%p3379, %p3377, %p3378;
	@%p3379 bra 	$L__BB3_2768;
$L__BB3_2767:
	// begin inline asm
	sub.cc.u32 %r14012, %r14012, %r2179;
	subc.cc.u32 %r14013, %r14013, %r60;
	subc.cc.u32 %r14014, %r14014, %r3137;
	subc.cc.u32 %r14015, %r14015, %r3136;
	subc.cc.u32 %r14016, %r14016, %r3135;
	subc.cc.u32 %r14017, %r14017, %r3134;
	subc.cc.u32 %r14018, %r14018, %r3133;
	subc.u32 %r14019, %r14019, %r8847;
	
	// end inline asm
$L__BB3_2768:
	add.s32 	%r4795, %r4630, -1;
	mov.b32 	%r10111, 1;
	shl.b32 	%r10112, %r10111, %r4795;
	and.b32  	%r10113, %r10112, -979;
	setp.eq.s32 	%p3380, %r10113, 0;
	@%p3380 bra 	$L__BB3_2845;
	mul.wide.u32 	%rd22854, %r14004, %r14012;
	shr.u64 	%rd22855, %rd22854, 32;
	mul.wide.u32 	%rd22856, %r14005, %r14012;
	add.s64 	%rd22857, %rd22855, %rd22856;
	shr.u64 	%rd22858, %rd22857, 32;
	mul.wide.u32 	%rd22859, %r14006, %r14012;
	add.s64 	%rd22860, %rd22858, %rd22859;
	shr.u64 	%rd22861, %rd22860, 32;
	mul.wide.u32 	%rd22862, %r14007, %r14012;
	add.s64 	%rd22863, %rd22861, %rd22862;
	shr.u64 	%rd22864, %rd22863, 32;
	mul.wide.u32 	%rd22865, %r14008, %r14012;
	add.s64 	%rd22866, %rd22864, %rd22865;
	shr.u64 	%rd22867, %rd22866, 32;
	mul.wide.u32 	%rd22868, %r14009, %r14012;
	add.s64 	%rd22869, %rd22867, %rd22868;
	shr.u64 	%rd22870, %rd22869, 32;
	mul.wide.u32 	%rd22871, %r14010, %r14012;
	add.s64 	%rd22872, %rd22870, %rd22871;
	shr.u64 	%rd22873, %rd22872, 32;
	mul.wide.u32 	%rd22874, %r14011, %r14012;
	add.s64 	%rd22875, %rd22873, %rd22874;
	shr.u64 	%rd22876, %rd22875, 32;
	and.b64  	%rd22877, %rd22857, 4294967295;
	mul.wide.u32 	%rd22878, %r14004, %r14013;
	add.s64 	%rd22879, %rd22878, %rd22877;
	shr.u64 	%rd22880, %rd22879, 32;
	and.b64  	%rd22881, %rd22860, 4294967295;
	mul.wide.u32 	%rd22882, %r14005, %r14013;
	add.s64 	%rd22883, %rd22880, %rd22881;
	add.s64 	%rd22884, %rd22883, %rd22882;
	shr.u64 	%rd22885, %rd22884, 32;
	and.b64  	%rd22886, %rd22863, 4294967295;
	mul.wide.u32 	%rd22887, %r14006, %r14013;
	add.s64 	%rd22888, %rd22885, %rd22886;
	add.s64 	%rd22889, %rd22888, %rd22887;
	shr.u64 	%rd22890, %rd22889, 32;
	and.b64  	%rd22891, %rd22866, 4294967295;
	mul.wide.u32 	%rd22892, %r14007, %r14013;
	add.s64 	%rd22893, %rd22890, %rd22891;
	add.s64 	%rd22894, %rd22893, %rd22892;
	shr.u64 	%rd22895, %rd22894, 32;
	and.b64  	%rd22896, %rd22869, 4294967295;
	mul.wide.u32 	%rd22897, %r14008, %r14013;
	add.s64 	%rd22898, %rd22895, %rd22896;
	add.s64 	%rd22899, %rd22898, %rd22897;
	shr.u64 	%rd22900, %rd22899, 32;
	and.b64  	%rd22901, %rd22872, 4294967295;
	mul.wide.u32 	%rd22902, %r14009, %r14013;
	add.s64 	%rd22903, %rd22900, %rd22901;
	add.s64 	%rd22904, %rd22903, %rd22902;
	shr.u64 	%rd22905, %rd22904, 32;
	and.b64  	%rd22906, %rd22875, 4294967295;
	mul.wide.u32 	%rd22907, %r14010, %r14013;
	add.s64 	%rd22908, %rd22905, %rd22906;
	add.s64 	%rd22909, %rd22908, %rd22907;
	shr.u64 	%rd22910, %rd22909, 32;
	mul.wide.u32 	%rd22911, %r14011, %r14013;
	add.s64 	%rd22912, %rd22910, %rd22876;
	add.s64 	%rd22913, %rd22912, %rd22911;
	shr.u64 	%rd22914, %rd22913, 32;
	and.b64  	%rd22915, %rd22884, 4294967295;
	mul.wide.u32 	%rd22916, %r14004, %r14014;
	add.s64 	%rd22917, %rd22916, %rd22915;
	shr.u64 	%rd22918, %rd22917, 32;
	and.b64  	%rd22919, %rd22889, 4294967295;
	mul.wide.u32 	%rd22920, %r14005, %r14014;
	add.s64 	%rd22921, %rd22918, %rd22919;
	add.s64 	%rd22922, %rd22921, %rd22920;
	shr.u64 	%rd22923, %rd22922, 32;
	and.b64  	%rd22924, %rd22894, 4294967295;
	mul.wide.u32 	%rd22925, %r14006, %r14014;
	add.s64 	%rd22926, %rd22923, %rd22924;
	add.s64 	%rd22927, %rd22926, %rd22925;
	shr.u64 	%rd22928, %rd22927, 32;
	and.b64  	%rd22929, %rd22899, 4294967295;
	mul.wide.u32 	%rd22930, %r14007, %r14014;
	add.s64 	%rd22931, %rd22928, %rd22929;
	add.s64 	%rd22932, %rd22931, %rd22930;
	shr.u64 	%rd22933, %rd22932, 32;
	and.b64  	%rd22934, %rd22904, 4294967295;
	mul.wide.u32 	%rd22935, %r14008, %r14014;
	add.s64 	%rd22936, %rd22933, %rd22934;
	add.s64 	%rd22937, %rd22936, %rd22935;
	shr.u64 	%rd22938, %rd22937, 32;
	and.b64  	%rd22939, %rd22909, 4294967295;
	mul.wide.u32 	%rd22940, %r14009, %r14014;
	add.s64 	%rd22941, %rd22938, %rd22939;
	add.s64 	%rd22942, %rd22941, %rd22940;
	shr.u64 	%rd22943, %rd22942, 32;
	and.b64  	%rd22944, %rd22913, 4294967295;
	mul.wide.u32 	%rd22945, %r14010, %r14014;
	add.s64 	%rd22946, %rd22943, %rd22944;
	add.s64 	%rd22947, %rd22946, %rd22945;
	shr.u64 	%rd22948, %rd22947, 32;
	mul.wide.u32 	%rd22949, %r14011, %r14014;
	add.s64 	%rd22950, %rd22948, %rd22914;
	add.s64 	%rd22951, %rd22950, %rd22949;
	shr.u64 	%rd22952, %rd22951, 32;
	and.b64  	%rd22953, %rd22922, 4294967295;
	mul.wide.u32 	%rd22954, %r14004, %r14015;
	add.s64 	%rd22955, %rd22954, %rd22953;
	shr.u64 	%rd22956, %rd22955, 32;
	and.b64  	%rd22957, %rd22927, 4294967295;
	mul.wide.u32 	%rd22958, %r14005, %r14015;
	add.s64 	%rd22959, %rd22956, %rd22957;
	add.s64 	%rd22960, %rd22959, %rd22958;
	shr.u64 	%rd22961, %rd22960, 32;
	and.b64  	%rd22962, %rd22932, 4294967295;
	mul.wide.u32 	%rd22963, %r14006, %r14015;
	add.s64 	%rd22964, %rd22961, %rd22962;
	add.s64 	%rd22965, %rd22964, %rd22963;
	shr.u64 	%rd22966, %rd22965, 32;
	and.b64  	%rd22967, %rd22937, 4294967295;
	mul.wide.u32 	%rd22968, %r14007, %r14015;
	add.s64 	%rd22969, %rd22966, %rd22967;
	add.s64 	%rd22970, %rd22969, %rd22968;
	shr.u64 	%rd22971, %rd22970, 32;
	and.b64  	%rd22972, %rd22942, 4294967295;
	mul.wide.u32 	%rd22973, %r14008, %r14015;
	add.s64 	%rd22974, %rd22971, %rd22972;
	add.s64 	%rd22975, %rd22974, %rd22973;
	shr.u64 	%rd22976, %rd22975, 32;
	and.b64  	%rd22977, %rd22947, 4294967295;
	mul.wide.u32 	%rd22978, %r14009, %r14015;
	add.s64 	%rd22979, %rd22976, %rd22977;
	add.s64 	%rd22980, %rd22979, %rd22978;
	shr.u64 	%rd22981, %rd22980, 32;
	and.b64  	%rd22982, %rd22951, 4294967295;
	mul.wide.u32 	%rd22983, %r14010, %r14015;
	add.s64 	%rd22984, %rd22981, %rd22982;
	add.s64 	%rd22985, %rd22984, %rd22983;
	shr.u64 	%rd22986, %rd22985, 32;
	mul.wide.u32 	%rd22987, %r14011, %r14015;
	add.s64 	%rd22988, %rd22986, %rd22952;
	add.s64 	%rd22989, %rd22988, %rd22987;
	shr.u64 	%rd22990, %rd22989, 32;
	and.b64  	%rd22991, %rd22960, 4294967295;
	mul.wide.u32 	%rd22992, %r14004, %r14016;
	add.s64 	%rd22993, %rd22992, %rd22991;
	shr.u64 	%rd22994, %rd22993, 32;
	and.b64  	%rd22995, %rd22965, 4294967295;
	mul.wide.u32 	%rd22996, %r14005, %r14016;
	add.s64 	%rd22997, %rd22994, %rd22995;
	add.s64 	%rd22998, %rd22997, %rd22996;
	shr.u64 	%rd22999, %rd22998, 32;
	and.b64  	%rd23000, %rd22970, 4294967295;
	mul.wide.u32 	%rd23001, %r14006, %r14016;
	add.s64 	%rd23002, %rd22999, %rd23000;
	add.s64 	%rd23003, %rd23002, %rd23001;
	shr.u64 	%rd23004, %rd23003, 32;
	and.b64  	%rd23005, %rd22975, 4294967295;
	mul.wide.u32 	%rd23006, %r14007, %r14016;
	add.s64 	%rd23007, %rd23004, %rd23005;
	add.s64 	%rd23008, %rd23007, %rd23006;
	shr.u64 	%rd23009, %rd23008, 32;
	and.b64  	%rd23010, %rd22980, 4294967295;
	mul.wide.u32 	%rd23011, %r14008, %r14016;
	add.s64 	%rd23012, %rd23009, %rd23010;
	add.s64 	%rd23013, %rd23012, %rd23011;
	shr.u64 	%rd23014, %rd23013, 32;
	and.b64  	%rd23015, %rd22985, 4294967295;
	mul.wide.u32 	%rd23016, %r14009, %r14016;
	add.s64 	%rd23017, %rd23014, %rd23015;
	add.s64 	%rd23018, %rd23017, %rd23016;
	shr.u64 	%rd23019, %rd23018, 32;
	and.b64  	%rd23020, %rd22989, 4294967295;
	mul.wide.u32 	%rd23021, %r14010, %r14016;
	add.s64 	%rd23022, %rd23019, %rd23020;
	add.s64 	%rd23023, %rd23022, %rd23021;
	shr.u64 	%rd23024, %rd23023, 32;
	mul.wide.u32 	%rd23025, %r14011, %r14016;
	add.s64 	%rd23026, %rd23024, %rd22990;
	add.s64 	%rd23027, %rd23026, %rd23025;
	shr.u64 	%rd23028, %rd23027, 32;
	and.b64  	%rd23029, %rd22998, 4294967295;
	mul.wide.u32 	%rd23030, %r14004, %r14017;
	add.s64 	%rd23031, %rd23030, %rd23029;
	shr.u64 	%rd23032, %rd23031, 32;
	and.b64  	%rd23033, %rd23003, 4294967295;
	mul.wide.u32 	%rd23034, %r14005, %r14017;
	add.s64 	%rd23035, %rd23032, %rd23033;
	add.s64 	%rd23036, %rd23035, %rd23034;
	shr.u64 	%rd23037, %rd23036, 32;
	and.b64  	%rd23038, %rd23008, 4294967295;
	mul.wide.u32 	%rd23039, %r14006, %r14017;
	add.s64 	%rd23040, %rd23037, %rd23038;
	add.s64 	%rd23041, %rd23040, %rd23039;
	shr.u64 	%rd23042, %rd23041, 32;
	and.b64  	%rd23043, %rd23013, 4294967295;
	mul.wide.u32 	%rd23044, %r14007, %r14017;
	add.s64 	%rd23045, %rd23042, %rd23043;
	add.s64 	%rd23046, %rd23045, %rd23044;
	shr.u64 	%rd23047, %rd23046, 32;
	and.b64  	%rd23048, %rd23018, 4294967295;
	mul.wide.u32 	%rd23049, %r14008, %r14017;
	add.s64 	%rd23050, %rd23047, %rd23048;
	add.s64 	%rd23051, %rd23050, %rd23049;
	shr.u64 	%rd23052, %rd23051, 32;
	and.b64  	%rd23053, %rd23023, 4294967295;
	mul.wide.u32 	%rd23054, %r14009, %r14017;
	add.s64 	%rd23055, %rd23052, %rd23053;
	add.s64 	%rd23056, %rd23055, %rd23054;
	shr.u64 	%rd23057, %rd23056, 32;
	and.b64  	%rd23058, %rd23027, 4294967295;
	mul.wide.u32 	%rd23059, %r14010, %r14017;
	add.s64 	%rd23060, %rd23057, %rd23058;
	add.s64 	%rd23061, %rd23060, %rd23059;
	shr.u64 	%rd23062, %rd23061, 32;
	mul.wide.u32 	%rd23063, %r14011, %r14017;
	add.s64 	%rd23064, %rd23062, %rd23028;
	add.s64 	%rd23065, %rd23064, %rd23063;
	shr.u64 	%rd23066, %rd23065, 32;
	and.b64  	%rd23067, %rd23036, 4294967295;
	mul.wide.u32 	%rd23068, %r14004, %r14018;
	add.s64 	%rd23069, %rd23068, %rd23067;
	shr.u64 	%rd23070, %rd23069, 32;
	and.b64  	%rd23071, %rd23041, 4294967295;
	mul.wide.u32 	%rd23072, %r14005, %r14018;
	add.s64 	%rd23073, %rd23070, %rd23071;
	add.s64 	%rd23074, %rd23073, %rd23072;
	shr.u64 	%rd23075, %rd23074, 32;
	and.b64  	%rd23076, %rd23046, 4294967295;
	mul.wide.u32 	%rd23077, %r14006, %r14018;
	add.s64 	%rd23078, %rd23075, %rd23076;
	add.s64 	%rd23079, %rd23078, %rd23077;
	shr.u64 	%rd23080, %rd23079, 32;
	and.b64  	%rd23081, %rd23051, 4294967295;
	mul.wide.u32 	%rd23082, %r14007, %r14018;
	add.s64 	%rd23083, %rd23080, %rd23081;
	add.s64 	%rd23084, %rd23083, %rd23082;
	shr.u64 	%rd23085, %rd23084, 32;
	and.b64  	%rd23086, %rd23056, 4294967295;
	mul.wide.u32 	%rd23087, %r14008, %r14018;
	add.s64 	%rd23088, %rd23085, %rd23086;
	add.s64 	%rd23089, %rd23088, %rd23087;
	shr.u64 	%rd23090, %rd23089, 32;
	and.b64  	%rd23091, %rd23061, 4294967295;
	mul.wide.u32 	%rd23092, %r14009, %r14018;
	add.s64 	%rd23093, %rd23090, %rd23091;
	add.s64 	%rd23094, %rd23093, %rd23092;
	shr.u64 	%rd23095, %rd23094, 32;
	and.b64  	%rd23096, %rd23065, 4294967295;
	mul.wide.u32 	%rd23097, %r14010, %r14018;
	add.s64 	%rd23098, %rd23095, %rd23096;
	add.s64 	%rd23099, %rd23098, %rd23097;
	shr.u64 	%rd23100, %rd23099, 32;
	mul.wide.u32 	%rd23101, %r14011, %r14018;
	add.s64 	%rd23102, %rd23100, %rd23066;
	add.s64 	%rd23103, %rd23102, %rd23101;
	shr.u64 	%rd23104, %rd23103, 32;
	and.b64  	%rd23105, %rd23074, 4294967295;
	mul.wide.u32 	%rd23106, %r14004, %r14019;
	add.s64 	%rd23107, %rd23106, %rd23105;
	shr.u64 	%rd23108, %rd23107, 32;
	and.b64  	%rd23109, %rd23079, 4294967295;
	mul.wide.u32 	%rd23110, %r14005, %r14019;
	add.s64 	%rd23111, %rd23108, %rd23109;
	add.s64 	%rd23112, %rd23111, %rd23110;
	shr.u64 	%rd23113, %rd23112, 32;
	and.b64  	%rd23114, %rd23084, 4294967295;
	mul.wide.u32 	%rd23115, %r14006, %r14019;
	add.s64 	%rd23116, %rd23113, %rd23114;
	add.s64 	%rd23117, %rd23116, %rd23115;
	shr.u64 	%rd23118, %rd23117, 32;
	and.b64  	%rd23119, %rd23089, 4294967295;
	mul.wide.u32 	%rd23120, %r14007, %r14019;
	add.s64 	%rd23121, %rd23118, %rd23119;
	add.s64 	%rd23122, %rd23121, %rd23120;
	shr.u64 	%rd23123, %rd23122, 32;
	and.b64  	%rd23124, %rd23094, 4294967295;
	mul.wide.u32 	%rd23125, %r14008, %r14019;
	add.s64 	%rd23126, %rd23123, %rd23124;
	add.s64 	%rd23127, %rd23126, %rd23125;
	shr.u64 	%rd23128, %rd23127, 32;
	and.b64  	%rd23129, %rd23099, 4294967295;
	mul.wide.u32 	%rd23130, %r14009, %r14019;
	add.s64 	%rd23131, %rd23128, %rd23129;
	add.s64 	%rd23132, %rd23131, %rd23130;
	shr.u64 	%rd23133, %rd23132, 32;
	and.b64  	%rd23134, %rd23103, 4294967295;
	mul.wide.u32 	%rd23135, %r14010, %r14019;
	add.s64 	%rd23136, %rd23133, %rd23134;
	add.s64 	%rd23137, %rd23136, %rd23135;
	shr.u64 	%rd23138, %rd23137, 32;
	mul.wide.u32 	%rd23139, %r14011, %r14019;
	add.s64 	%rd23140, %rd23138, %rd23104;
	add.s64 	%rd23141, %rd23140, %rd23139;
	shr.u64 	%rd23142, %rd23141, 32;
	{ .reg .b32 tmp; mov.b64 {tmp, %r10114}, %rd23141; }
	and.b64  	%rd23143, %rd23112, 4294967295;
	mul.lo.s64 	%rd23144, %rd23143, 977;
	and.b64  	%rd23145, %rd22854, 4294967295;
	and.b64  	%rd23146, %rd23144, 4294967295;
	add.s64 	%rd31559, %rd23146, %rd23145;
	shr.u64 	%rd23147, %rd23144, 32;
	shr.u64 	%rd23148, %rd31559, 32;
	add.s64 	%rd23149, %rd23148, %rd23147;
	and.b64  	%rd23150, %rd23117, 4294967295;
	mul.lo.s64 	%rd23151, %rd23150, 977;
	and.b64  	%rd23152, %rd22879, 4294967295;
	and.b64  	%rd23153, %rd23151, 4294967295;
	add.s64 	%rd23154, %rd23149, %rd23152;
	add.s64 	%rd23155, %rd23154, %rd23153;
	add.s64 	%rd31560, %rd23155, %rd23143;
	shr.u64 	%rd23156, %rd23151, 32;
	shr.u64 	%rd23157, %rd31560, 32;
	add.s64 	%rd23158, %rd23157, %rd23156;
	and.b64  	%rd23159, %rd23122, 4294967295;
	mul.lo.s64 	%rd23160, %rd23159, 977;
	and.b64  	%rd23161, %rd22917, 4294967295;
	and.b64  	%rd23162, %rd23160, 4294967295;
	add.s64 	%rd23163, %rd23158, %rd23161;
	add.s64 	%rd23164, %rd23163, %rd23162;
	add.s64 	%rd31561, %rd23164, %rd23150;
	shr.u64 	%rd23165, %rd23160, 32;
	shr.u64 	%rd23166, %rd31561, 32;
	add.s64 	%rd23167, %rd23166, %rd23165;
	and.b64  	%rd23168, %rd23127, 4294967295;
	mul.lo.s64 	%rd23169, %rd23168, 977;
	and.b64  	%rd23170, %rd22955, 4294967295;
	and.b64  	%rd23171, %rd23169, 4294967295;
	add.s64 	%rd23172, %rd23167, %rd23170;
	add.s64 	%rd23173, %rd23172, %rd23171;
	add.s64 	%rd31562, %rd23173, %rd23159;
	shr.u64 	%rd23174, %rd23169, 32;
	shr.u64 	%rd23175, %rd31562, 32;
	add.s64 	%rd23176, %rd23175, %rd23174;
	and.b64  	%rd23177, %rd23132, 4294967295;
	mul.lo.s64 	%rd23178, %rd23177, 977;
	and.b64  	%rd23179, %rd22993, 4294967295;
	and.b64  	%rd23180, %rd23178, 4294967295;
	add.s64 	%rd23181, %rd23176, %rd23179;
	add.s64 	%rd23182, %rd23181, %rd23180;
	add.s64 	%rd31563, %rd23182, %rd23168;
	shr.u64 	%rd23183, %rd23178, 32;
	shr.u64 	%rd23184, %rd31563, 32;
	add.s64 	%rd23185, %rd23184, %rd23183;
	and.b64  	%rd23186, %rd23137, 4294967295;
	mul.lo.s64 	%rd23187, %rd23186, 977;
	and.b64  	%rd23188, %rd23031, 4294967295;
	and.b64  	%rd23189, %rd23187, 4294967295;
	add.s64 	%rd23190, %rd23185, %rd23188;
	add.s64 	%rd23191, %rd23190, %rd23189;
	add.s64 	%rd31564, %rd23191, %rd23177;
	shr.u64 	%rd23192, %rd23187, 32;
	shr.u64 	%rd23193, %rd31564, 32;
	add.s64 	%rd23194, %rd23193, %rd23192;
	and.b64  	%rd23195, %rd23141, 4294967295;
	mul.lo.s64 	%rd23196, %rd23195, 977;
	and.b64  	%rd23197, %rd23069, 4294967295;
	and.b64  	%rd23198, %rd23196, 4294967295;
	add.s64 	%rd23199, %rd23194, %rd23197;
	add.s64 	%rd23200, %rd23199, %rd23198;
	add.s64 	%rd31565, %rd23200, %rd23186;
	shr.u64 	%rd23201, %rd23196, 32;
	shr.u64 	%rd23202, %rd31565, 32;
	add.s64 	%rd23203, %rd23202, %rd23201;
	mul.lo.s64 	%rd23204, %rd23142, 977;
	and.b64  	%rd23205, %rd23107, 4294967295;
	and.b64  	%rd23206, %rd23204, 4294967295;
	add.s64 	%rd23207, %rd23203, %rd23205;
	add.s64 	%rd23208, %rd23207, %rd23206;
	add.s64 	%rd31566, %rd23208, %rd23195;
	shr.u64 	%rd23209, %rd23204, 32;
	shr.u64 	%rd23210, %rd31566, 32;
	cvt.u32.u64 	%r10115, %rd23210;
	cvt.u32.u64 	%r10116, %rd23209;
	add.s32 	%r10117, %r10115, %r10116;
	add.s32 	%r4796, %r10117, %r10114;
	setp.eq.s32 	%p3382, %r4796, 0;
	mov.pred 	%p4471, 0;
	@%p3382 bra 	$L__BB3_2777;
	cvt.u64.u32 	%rd23211, %r4796;
	mul.wide.u32 	%rd23212, %r4796, 977;
	shr.u64 	%rd23213, %rd23212, 32;
	and.b64  	%rd23214, %rd31559, 4294967295;
	and.b64  	%rd23215, %rd23212, 4294967295;
	add.s64 	%rd31559, %rd23215, %rd23214;
	shr.u64 	%rd23216, %rd31559, 32;
	and.b64  	%rd23217, %rd31560, 4294967295;
	add.s64 	%rd23218, %rd23213, %rd23217;
	add.s64 	%rd23219, %rd23218, %rd23211;
	add.s64 	%rd31560, %rd23219, %rd23216;
	setp.lt.u64 	%p3384, %rd31560, 4294967296;
	@%p3384 bra 	$L__BB3_2777;
	shr.u64 	%rd23220, %rd31560, 32;
	and.b64  	%rd23221, %rd31561, 4294967295;
	add.s64 	%rd31561, %rd23220, %rd23221;
	setp.lt.u64 	%p3386, %rd31561, 4294967296;
	@%p3386 bra 	$L__BB3_2777;
	shr.u64 	%rd23222, %rd31561, 32;
	and.b64  	%rd23223, %rd31562, 4294967295;
	add.s64 	%rd31562, %rd23222, %rd23223;
	setp.lt.u64 	%p3388, %rd31562, 4294967296;
	@%p3388 bra 	$L__BB3_2777;
	shr.u64 	%rd23225, %rd31562, 32;
	and.b64  	%rd23226, %rd31563, 4294967295;
	add.s64 	%rd31563, %rd23225, %rd23226;
	setp.lt.u64 	%p3390, %rd31563, 4294967296;
	mov.b64 	%rd31562, 4294967296;
	@%p3390 bra 	$L__BB3_2777;
	shr.u64 	%rd23228, %rd31563, 32;
	and.b64  	%rd23229, %rd31564, 4294967295;
	add.s64 	%rd31564, %rd23228, %rd23229;
	setp.lt.u64 	%p3392, %rd31564, 4294967296;
	mov.b64 	%rd31562, 4294967296;
	mov.u64 	%rd31563, %rd31562;
	@%p3392 bra 	$L__BB3_2777;
	shr.u64 	%rd23231, %rd31564, 32;
	and.b64  	%rd23232, %rd31565, 4294967295;
	add.s64 	%rd31565, %rd23231, %rd23232;
	setp.lt.u64 	%p3394, %rd31565, 4294967296;
	mov.b64 	%rd31562, 4294967296;
	mov.u64 	%rd31564, %rd31562;
	@%p3394 bra 	$L__BB3_2777;
	shr.u64 	%rd23234, %rd31565, 32;
	and.b64  	%rd23235, %rd31566, 4294967295;
	add.s64 	%rd23236, %rd23234, %rd23235;
	setp.gt.u64 	%p4471, %rd23236, 4294967295;
	min.u64 	%rd31566, %rd23236, 4294967296;
	mov.b64 	%rd31562, 4294967296;
	mov.u64 	%rd31563, %rd31562;
	mov.u64 	%rd31565, %rd31562;
$L__BB3_2777:
	cvt.u32.u64 	%r14083, %rd31566;
	cvt.u32.u64 	%r14082, %rd31565;
	cvt.u32.u64 	%r14081, %rd31564;
	cvt.u32.u64 	%r14080, %rd31563;
	cvt.u32.u64 	%r14079, %rd31562;
	cvt.u32.u64 	%r14078, %rd31561;
	cvt.u32.u64 	%r14077, %rd31560;
	cvt.u32.u64 	%r14076, %rd31559;
	setp.lt.u32 	%p3395, %r8847, %r14083;
	or.pred  	%p3396, %p4471, %p3395;
	@%p3396 bra 	$L__BB3_2791;
	setp.gt.u32 	%p3397, %r8847, %r14083;
	@%p3397 bra 	$L__BB3_2792;
	setp.lt.u32 	%p3398, %r3133, %r14082;
	@%p3398 bra 	$L__BB3_2791;
	setp.gt.u32 	%p3399, %r3133, %r14082;
	@%p3399 bra 	$L__BB3_2792;
	setp.lt.u32 	%p3400, %r3134, %r14081;
	@%p3400 bra 	$L__BB3_2791;
	setp.gt.u32 	%p3401, %r3134, %r14081;
	@%p3401 bra 	$L__BB3_2792;
	setp.lt.u32 	%p3402, %r3135, %r14080;
	@%p3402 bra 	$L__BB3_2791;
	setp.gt.u32 	%p3403, %r3135, %r14080;
	@%p3403 bra 	$L__BB3_2792;
	setp.lt.u32 	%p3404, %r3136, %r14079;
	@%p3404 bra 	$L__BB3_2791;
	setp.gt.u32 	%p3405, %r3136, %r14079;
	@%p3405 bra 	$L__BB3_2792;
	setp.lt.u32 	%p3406, %r3137, %r14078;
	@%p3406 bra 	$L__BB3_2791;
	setp.gt.u32 	%p3407, %r3137, %r14078;
	@%p3407 bra 	$L__BB3_2792;
	setp.lt.u32 	%p3408, %r60, %r14077;
	@%p3408 bra 	$L__BB3_2791;
	setp.gt.u32 	%p3409, %r60, %r14077;
	setp.gt.u32 	%p3410, %r2179, %r14076;
	or.pred  	%p3411, %p3409, %p3410;
	@%p3411 bra 	$L__BB3_2792;
$L__BB3_2791:
	// begin inline asm
	sub.cc.u32 %r14076, %r14076, %r2179;
	subc.cc.u32 %r14077, %r14077, %r60;
	subc.cc.u32 %r14078, %r14078, %r3137;
	subc.cc.u32 %r14079, %r14079, %r3136;
	subc.cc.u32 %r14080, %r14080, %r3135;
	subc.cc.u32 %r14081, %r14081, %r3134;
	subc.cc.u32 %r14082, %r14082, %r3133;
	subc.u32 %r14083, %r14083, %r8847;
	
	// end inline asm
$L__BB3_2792:
	setp.gt.u32 	%p3412, %r14083, %r8847;
	@%p3412 bra 	$L__BB3_2806;
	setp.lt.u32 	%p3413, %r14083, %r8847;
	@%p3413 bra 	$L__BB3_2807;
	setp.gt.u32 	%p3414, %r14082, %r3133;
	@%p3414 bra 	$L__BB3_2806;
	setp.lt.u32 	%p3415, %r14082, %r3133;
	@%p3415 bra 	$L__BB3_2807;
	setp.gt.u32 	%p3416, %r14081, %r3134;
	@%p3416 bra 	$L__BB3_2806;
	setp.lt.u32 	%p3417, %r14081, %r3134;
	@%p3417 bra 	$L__BB3_2807;
	setp.gt.u32 	%p3418, %r14080, %r3135;
	@%p3418 bra 	$L__BB3_2806;
	setp.lt.u32 	%p3419, %r14080, %r3135;
	@%p3419 bra 	$L__BB3_2807;
	setp.gt.u32 	%p3420, %r14079, %r3136;
	@%p3420 bra 	$L__BB3_2806;
	setp.lt.u32 	%p3421, %r14079, %r3136;
	@%p3421 bra 	$L__BB3_2807;
	setp.gt.u32 	%p3422, %r14078, %r3137;
	@%p3422 bra 	$L__BB3_2806;
	setp.lt.u32 	%p3423, %r14078, %r3137;
	@%p3423 bra 	$L__BB3_2807;
	setp.gt.u32 	%p3424, %r14077, %r60;
	@%p3424 bra 	$L__BB3_2806;
	setp.lt.u32 	%p3425, %r14077, %r60;
	setp.lt.u32 	%p3426, %r14076, %r2179;
	or.pred  	%p3427, %p3425, %p3426;
	@%p3427 bra 	$L__BB3_2807;
$L__BB3_2806:
	// begin inline asm
	sub.cc.u32 %r14076, %r14076, %r2179;
	subc.cc.u32 %r14077, %r14077, %r60;
	subc.cc.u32 %r14078, %r14078, %r3137;
	subc.cc.u32 %r14079, %r14079, %r3136;
	subc.cc.u32 %r14080, %r14080, %r3135;
	subc.cc.u32 %r14081, %r14081, %r3134;
	subc.cc.u32 %r14082, %r14082, %r3133;
	subc.u32 %r14083, %r14083, %r8847;
	
	// end inline asm
$L__BB3_2807:
	mul.wide.u32 	%rd23238, %r14004, %r14004;
	shr.u64 	%rd23239, %rd23238, 32;
	mul.wide.u32 	%rd23240, %r14005, %r14004;
	add.s64 	%rd23241, %rd23239, %rd23240;
	shr.u64 	%rd23242, %rd23241, 32;
	mul.wide.u32 	%rd23243, %r14006, %r14004;
	add.s64 	%rd23244, %rd23242, %rd23243;
	shr.u64 	%rd23245, %rd23244, 32;
	mul.wide.u32 	%rd23246, %r14007, %r14004;
	add.s64 	%rd23247, %rd23245, %rd23246;
	shr.u64 	%rd23248, %rd23247, 32;
	mul.wide.u32 	%rd23249, %r14008, %r14004;
	add.s64 	%rd23250, %rd23248, %rd23249;
	shr.u64 	%rd23251, %rd23250, 32;
	mul.wide.u32 	%rd23252, %r14009, %r14004;
	add.s64 	%rd23253, %rd23251, %rd23252;
	shr.u64 	%rd23254, %rd23253, 32;
	mul.wide.u32 	%rd23255, %r14010, %r14004;
	add.s64 	%rd23256, %rd23254, %rd23255;
	shr.u64 	%rd23257, %rd23256, 32;
	mul.wide.u32 	%rd23258, %r14011, %r14004;
	add.s64 	%rd23259, %rd23257, %rd23258;
	shr.u64 	%rd23260, %rd23259, 32;
	and.b64  	%rd23261, %rd23241, 4294967295;
	add.s64 	%rd23262, %rd23240, %rd23261;
	shr.u64 	%rd23263, %rd23262, 32;
	and.b64  	%rd23264, %rd23244, 4294967295;
	mul.wide.u32 	%rd23265, %r14005, %r14005;
	add.s64 	%rd23266, %rd23263, %rd23264;
	add.s64 	%rd23267, %rd23266, %rd23265;
	shr.u64 	%rd23268, %rd23267, 32;
	and.b64  	%rd23269, %rd23247, 4294967295;
	mul.wide.u32 	%rd23270, %r14006, %r14005;
	add.s64 	%rd23271, %rd23268, %rd23269;
	add.s64 	%rd23272, %rd23271, %rd23270;
	shr.u64 	%rd23273, %rd23272, 32;
	and.b64  	%rd23274, %rd23250, 4294967295;
	mul.wide.u32 	%rd23275, %r14007, %r14005;
	add.s64 	%rd23276, %rd23273, %rd23274;
	add.s64 	%rd23277, %rd23276, %rd23275;
	shr.u64 	%rd23278, %rd23277, 32;
	and.b64  	%rd23279, %rd23253, 4294967295;
	mul.wide.u32 	%rd23280, %r14008, %r14005;
	add.s64 	%rd23281, %rd23278, %rd23279;
	add.s64 	%rd23282, %rd23281, %rd23280;
	shr.u64 	%rd23283, %rd23282, 32;
	and.b64  	%rd23284, %rd23256, 4294967295;
	mul.wide.u32 	%rd23285, %r14009, %r14005;
	add.s64 	%rd23286, %rd23283, %rd23284;
	add.s64 	%rd23287, %rd23286, %rd23285;
	shr.u64 	%rd23288, %rd23287, 32;
	and.b64  	%rd23289, %rd23259, 4294967295;
	mul.wide.u32 	%rd23290, %r14010, %r14005;
	add.s64 	%rd23291, %rd23288, %rd23289;
	add.s64 	%rd23292, %rd23291, %rd23290;
	shr.u64 	%rd23293, %rd23292, 32;
	mul.wide.u32 	%rd23294, %r14011, %r14005;
	add.s64 	%rd23295, %rd23293, %rd23260;
	add.s64 	%rd23296, %rd23295, %rd23294;
	shr.u64 	%rd23297, %rd23296, 32;
	and.b64  	%rd23298, %rd23267, 4294967295;
	add.s64 	%rd23299, %rd23243, %rd23298;
	shr.u64 	%rd23300, %rd23299, 32;
	and.b64  	%rd23301, %rd23272, 4294967295;
	add.s64 	%rd23302, %rd23300, %rd23301;
	add.s64 	%rd23303, %rd23302, %rd23270;
	shr.u64 	%rd23304, %rd23303, 32;
	and.b64  	%rd23305, %rd23277, 4294967295;
	mul.wide.u32 	%rd23306, %r14006, %r14006;
	add.s64 	%rd23307, %rd23304, %rd23305;
	add.s64 	%rd23308, %rd23307, %rd23306;
	shr.u64 	%rd23309, %rd23308, 32;
	and.b64  	%rd23310, %rd23282, 4294967295;
	mul.wide.u32 	%rd23311, %r14007, %r14006;
	add.s64 	%rd23312, %rd23309, %rd23310;
	add.s64 	%rd23313, %rd23312, %rd23311;
	shr.u64 	%rd23314, %rd23313, 32;
	and.b64  	%rd23315, %rd23287, 4294967295;
	mul.wide.u32 	%rd23316, %r14008, %r14006;
	add.s64 	%rd23317, %rd23314, %rd23315;
	add.s64 	%rd23318, %rd23317, %rd23316;
	shr.u64 	%rd23319, %rd23318, 32;
	and.b64  	%rd23320, %rd23292, 4294967295;
	mul.wide.u32 	%rd23321, %r14009, %r14006;
	add.s64 	%rd23322, %rd23319, %rd23320;
	add.s64 	%rd23323, %rd23322, %rd23321;
	shr.u64 	%rd23324, %rd23323, 32;
	and.b64  	%rd23325, %rd23296, 4294967295;
	mul.wide.u32 	%rd23326, %r14010, %r14006;
	add.s64 	%rd23327, %rd23324, %rd23325;
	add.s64 	%rd23328, %rd23327, %rd23326;
	shr.u64 	%rd23329, %rd23328, 32;
	mul.wide.u32 	%rd23330, %r14011, %r14006;
	add.s64 	%rd23331, %rd23329, %rd23297;
	add.s64 	%rd23332, %rd23331, %rd23330;
	shr.u64 	%rd23333, %rd23332, 32;
	and.b64  	%rd23334, %rd23303, 4294967295;
	add.s64 	%rd23335, %rd23246, %rd23334;
	shr.u64 	%rd23336, %rd23335, 32;
	and.b64  	%rd23337, %rd23308, 4294967295;
	add.s64 	%rd23338, %rd23336, %rd23337;
	add.s64 	%rd23339, %rd23338, %rd23275;
	shr.u64 	%rd23340, %rd23339, 32;
	and.b64  	%rd23341, %rd23313, 4294967295;
	add.s64 	%rd23342, %rd23340, %rd23341;
	add.s64 	%rd23343, %rd23342, %rd23311;
	shr.u64 	%rd23344, %rd23343, 32;
	and.b64  	%rd23345, %rd23318, 4294967295;
	mul.wide.u32 	%rd23346, %r14007, %r14007;
	add.s64 	%rd23347, %rd23344, %rd23345;
	add.s64 	%rd23348, %rd23347, %rd23346;
	shr.u64 	%rd23349, %rd23348, 32;
	and.b64  	%rd23350, %rd23323, 4294967295;
	mul.wide.u32 	%rd23351, %r14008, %r14007;
	add.s64 	%rd23352, %rd23349, %rd23350;
	add.s64 	%rd23353, %rd23352, %rd23351;
	shr.u64 	%rd23354, %rd23353, 32;
	and.b64  	%rd23355, %rd23328, 4294967295;
	mul.wide.u32 	%rd23356, %r14009, %r14007;
	add.s64 	%rd23357, %rd23354, %rd23355;
	add.s64 	%rd23358, %rd23357, %rd23356;
	shr.u64 	%rd23359, %rd23358, 32;
	and.b64  	%rd23360, %rd23332, 4294967295;
	mul.wide.u32 	%rd23361, %r14010, %r14007;
	add.s64 	%rd23362, %rd23359, %rd23360;
	add.s64 	%rd23363, %rd23362, %rd23361;
	shr.u64 	%rd23364, %rd23363, 32;
	mul.wide.u32 	%rd23365, %r14011, %r14007;
	add.s64 	%rd23366, %rd23364, %rd23333;
	add.s64 	%rd23367, %rd23366, %rd23365;
	shr.u64 	%rd23368, %rd23367, 32;
	and.b64  	%rd23369, %rd23339, 4294967295;
	add.s64 	%rd23370, %rd23249, %rd23369;
	shr.u64 	%rd23371, %rd23370, 32;
	and.b64  	%rd23372, %rd23343, 4294967295;
	add.s64 	%rd23373, %rd23371, %rd23372;
	add.s64 	%rd23374, %rd23373, %rd23280;
	shr.u64 	%rd23375, %rd23374, 32;
	and.b64  	%rd23376, %rd23348, 4294967295;
	add.s64 	%rd23377, %rd23375, %rd23376;
	add.s64 	%rd23378, %rd23377, %rd23316;
	shr.u64 	%rd23379, %rd23378, 32;
	and.b64  	%rd23380, %rd23353, 4294967295;
	add.s64 	%rd23381, %rd23379, %rd23380;
	add.s64 	%rd23382, %rd23381, %rd23351;
	shr.u64 	%rd23383, %rd23382, 32;
	and.b64  	%rd23384, %rd23358, 4294967295;
	mul.wide.u32 	%rd23385, %r14008, %r14008;
	add.s64 	%rd23386, %rd23383, %rd23384;
	add.s64 	%rd23387, %rd23386, %rd23385;
	shr.u64 	%rd23388, %rd23387, 32;
	and.b64  	%rd23389, %rd23363, 4294967295;
	mul.wide.u32 	%rd23390, %r14009, %r14008;
	add.s64 	%rd23391, %rd23388, %rd23389;
	add.s64 	%rd23392, %rd23391, %rd23390;
	shr.u64 	%rd23393, %rd23392, 32;
	and.b64  	%rd23394, %rd23367, 4294967295;
	mul.wide.u32 	%rd23395, %r14010, %r14008;
	add.s64 	%rd23396, %rd23393, %rd23394;
	add.s64 	%rd23397, %rd23396, %rd23395;
	shr.u64 	%rd23398, %rd23397, 32;
	mul.wide.u32 	%rd23399, %r14011, %r14008;
	add.s64 	%rd23400, %rd23398, %rd23368;
	add.s64 	%rd23401, %rd23400, %rd23399;
	shr.u64 	%rd23402, %rd23401, 32;
	and.b64  	%rd23403, %rd23374, 4294967295;
	add.s64 	%rd23404, %rd23252, %rd23403;
	shr.u64 	%rd23405, %rd23404, 32;
	and.b64  	%rd23406, %rd23378, 4294967295;
	add.s64 	%rd23407, %rd23405, %rd23406;
	add.s64 	%rd23408, %rd23407, %rd23285;
	shr.u64 	%rd23409, %rd23408, 32;
	and.b64  	%rd23410, %rd23382, 4294967295;
	add.s64 	%rd23411, %rd23409, %rd23410;
	add.s64 	%rd23412, %rd23411, %rd23321;
	shr.u64 	%rd23413, %rd23412, 32;
	and.b64  	%rd23414, %rd23387, 4294967295;
	add.s64 	%rd23415, %rd23413, %rd23414;
	add.s64 	%rd23416, %rd23415, %rd23356;
	shr.u64 	%rd23417, %rd23416, 32;
	and.b64  	%rd23418, %rd23392, 4294967295;
	add.s64 	%rd23419, %rd23417, %rd23418;
	add.s64 	%rd23420, %rd23419, %rd23390;
	shr.u64 	%rd23421, %rd23420, 32;
	and.b64  	%rd23422, %rd23397, 4294967295;
	mul.wide.u32 	%rd23423, %r14009, %r14009;
	add.s64 	%rd23424, %rd23421, %rd23422;
	add.s64 	%rd23425, %rd23424, %rd23423;
	shr.u64 	%rd23426, %rd23425, 32;
	and.b64  	%rd23427, %rd23401, 4294967295;
	mul.wide.u32 	%rd23428, %r14010, %r14009;
	add.s64 	%rd23429, %rd23426, %rd23427;
	add.s64 	%rd23430, %rd23429, %rd23428;
	shr.u64 	%rd23431, %rd23430, 32;
	mul.wide.u32 	%rd23432, %r14011, %r14009;
	add.s64 	%rd23433, %rd23431, %rd23402;
	add.s64 	%rd23434, %rd23433, %rd23432;
	shr.u64 	%rd23435, %rd23434, 32;
	and.b64  	%rd23436, %rd23408, 4294967295;
	add.s64 	%rd23437, %rd23255, %rd23436;
	shr.u64 	%rd23438, %rd23437, 32;
	and.b64  	%rd23439, %rd23412, 4294967295;
	add.s64 	%rd23440, %rd23438, %rd23439;
	add.s64 	%rd23441, %rd23440, %rd23290;
	shr.u64 	%rd23442, %rd23441, 32;
	and.b64  	%rd23443, %rd23416, 4294967295;
	add.s64 	%rd23444, %rd23442, %rd23443;
	add.s64 	%rd23445, %rd23444, %rd23326;
	shr.u64 	%rd23446, %rd23445, 32;
	and.b64  	%rd23447, %rd23420, 4294967295;
	add.s64 	%rd23448, %rd23446, %rd23447;
	add.s64 	%rd23449, %rd23448, %rd23361;
	shr.u64 	%rd23450, %rd23449, 32;
	and.b64  	%rd23451, %rd23425, 4294967295;
	add.s64 	%rd23452, %rd23450, %rd23451;
	add.s64 	%rd23453, %rd23452, %rd23395;
	shr.u64 	%rd23454, %rd23453, 32;
	and.b64  	%rd23455, %rd23430, 4294967295;
	add.s64 	%rd23456, %rd23454, %rd23455;
	add.s64 	%rd23457, %rd23456, %rd23428;
	shr.u64 	%rd23458, %rd23457, 32;
	and.b64  	%rd23459, %rd23434, 4294967295;
	mul.wide.u32 	%rd23460, %r14010, %r14010;
	add.s64 	%rd23461, %rd23458, %rd23459;
	add.s64 	%rd23462, %rd23461, %rd23460;
	shr.u64 	%rd23463, %rd23462, 32;
	mul.wide.u32 	%rd23464, %r14011, %r14010;
	add.s64 	%rd23465, %rd23463, %rd23435;
	add.s64 	%rd23466, %rd23465, %rd23464;
	shr.u64 	%rd23467, %rd23466, 32;
	and.b64  	%rd23468, %rd23441, 4294967295;
	add.s64 	%rd23469, %rd23258, %rd23468;
	shr.u64 	%rd23470, %rd23469, 32;
	and.b64  	%rd23471, %rd23445, 4294967295;
	add.s64 	%rd23472, %rd23470, %rd23471;
	add.s64 	%rd23473, %rd23472, %rd23294;
	shr.u64 	%rd23474, %rd23473, 32;
	and.b64  	%rd23475, %rd23449, 4294967295;
	add.s64 	%rd23476, %rd23474, %rd23475;
	add.s64 	%rd23477, %rd23476, %rd23330;
	shr.u64 	%rd23478, %rd23477, 32;
	and.b64  	%rd23479, %rd23453, 4294967295;
	add.s64 	%rd23480, %rd23478, %rd23479;
	add.s64 	%rd23481, %rd23480, %rd23365;
	shr.u64 	%rd23482, %rd23481, 32;
	and.b64  	%rd23483, %rd23457, 4294967295;
	add.s64 	%rd23484, %rd23482, %rd23483;
	add.s64 	%rd23485, %rd23484, %rd23399;
	shr.u64 	%rd23486, %rd23485, 32;
	and.b64  	%rd23487, %rd23462, 4294967295;
	add.s64 	%rd23488, %rd23486, %rd23487;
	add.s64 	%rd23489, %rd23488, %rd23432;
	shr.u64 	%rd23490, %rd23489, 32;
	and.b64  	%rd23491, %rd23466, 4294967295;
	add.s64 	%rd23492, %rd23490, %rd23491;
	add.s64 	%rd23493, %rd23492, %rd23464;
	shr.u64 	%rd23494, %rd23493, 32;
	mul.wide.u32 	%rd23495, %r14011, %r14011;
	add.s64 	%rd23496, %rd23494, %rd23467;
	add.s64 	%rd23497, %rd23496, %rd23495;
	shr.u64 	%rd23498, %rd23497, 32;
	{ .reg .b32 tmp; mov.b64 {tmp, %r10166}, %rd23497; }
	and.b64  	%rd23499, %rd23473, 4294967295;
	mul.lo.s64 	%rd23500, %rd23499, 977;
	and.b64  	%rd23501, %rd23238, 4294967293;
	and.b64  	%rd23502, %rd23500, 4294967295;
	add.s64 	%rd31567, %rd23502, %rd23501;
	shr.u64 	%rd23503, %rd23500, 32;
	shr.u64 	%rd23504, %rd31567, 32;
	add.s64 	%rd23505, %rd23504, %rd23503;
	and.b64  	%rd23506, %rd23477, 4294967295;
	mul.lo.s64 	%rd23507, %rd23506, 977;
	and.b64  	%rd23508, %rd23262, 4294967295;
	and.b64  	%rd23509, %rd23507, 4294967295;
	add.s64 	%rd23510, %rd23505, %rd23508;
	add.s64 	%rd23511, %rd23510, %rd23509;
	add.s64 	%rd31568, %rd23511, %rd23499;
	shr.u64 	%rd23512, %rd23507, 32;
	shr.u64 	%rd23513, %rd31568, 32;
	add.s64 	%rd23514, %rd23513, %rd23512;
	and.b64  	%rd23515, %rd23481, 4294967295;
	mul.lo.s64 	%rd23516, %rd23515, 977;
	and.b64  	%rd23517, %rd23299, 4294967295;
	and.b64  	%rd23518, %rd23516, 4294967295;
	add.s64 	%rd23519, %rd23514, %rd23517;
	add.s64 	%rd23520, %rd23519, %rd23518;
	add.s64 	%rd31569, %rd23520, %rd23506;
	shr.u64 	%rd23521, %rd23516, 32;
	shr.u64 	%rd23522, %rd31569, 32;
	add.s64 	%rd23523, %rd23522, %rd23521;
	and.b64  	%rd23524, %rd23485, 4294967295;
	mul.lo.s64 	%rd23525, %rd23524, 977;
	and.b64  	%rd23526, %rd23335, 4294967295;
	and.b64  	%rd23527, %rd23525, 4294967295;
	add.s64 	%rd23528, %rd23523, %rd23526;
	add.s64 	%rd23529, %rd23528, %rd23527;
	add.s64 	%rd31570, %rd23529, %rd23515;
	shr.u64 	%rd23530, %rd23525, 32;
	shr.u64 	%rd23531, %rd31570, 32;
	add.s64 	%rd23532, %rd23531, %rd23530;
	and.b64  	%rd23533, %rd23489, 4294967295;
	mul.lo.s64 	%rd23534, %rd23533, 977;
	and.b64  	%rd23535, %rd23370, 4294967295;
	and.b64  	%rd23536, %rd23534, 4294967295;
	add.s64 	%rd23537, %rd23532, %rd23535;
	add.s64 	%rd23538, %rd23537, %rd23536;
	add.s64 	%rd31571, %rd23538, %rd23524;
	shr.u64 	%rd23539, %rd23534, 32;
	shr.u64 	%rd23540, %rd31571, 32;
	add.s64 	%rd23541, %rd23540, %rd23539;
	and.b64  	%rd23542, %rd23493, 4294967295;
	mul.lo.s64 	%rd23543, %rd23542, 977;
	and.b64  	%rd23544, %rd23404, 4294967295;
	and.b64  	%rd23545, %rd23543, 4294967295;
	add.s64 	%rd23546, %rd23541, %rd23544;
	add.s64 	%rd23547, %rd23546, %rd23545;
	add.s64 	%rd31572, %rd23547, %rd23533;
	shr.u64 	%rd23548, %rd23543, 32;
	shr.u64 	%rd23549, %rd31572, 32;
	add.s64 	%rd23550, %rd23549, %rd23548;
	and.b64  	%rd23551, %rd23497, 4294967295;
	mul.lo.s64 	%rd23552, %rd23551, 977;
	and.b64  	%rd23553, %rd23437, 4294967295;
	and.b64  	%rd23554, %rd23552, 4294967295;
	add.s64 	%rd23555, %rd23550, %rd23553;
	add.s64 	%rd23556, %rd23555, %rd23554;
	add.s64 	%rd31573, %rd23556, %rd23542;
	shr.u64 	%rd23557, %rd23552, 32;
	shr.u64 	%rd23558, %rd31573, 32;
	add.s64 	%rd23559, %rd23558, %rd23557;
	mul.lo.s64 	%rd23560, %rd23498, 977;
	and.b64  	%rd23561, %rd23469, 4294967295;
	and.b64  	%rd23562, %rd23560, 4294967295;
	add.s64 	%rd23563, %rd23559, %rd23561;
	add.s64 	%rd23564, %rd23563, %rd23562;
	add.s64 	%rd31574, %rd23564, %rd23551;
	shr.u64 	%rd23565, %rd23560, 32;
	shr.u64 	%rd23566, %rd31574, 32;
	cvt.u32.u64 	%r10167, %rd23566;
	cvt.u32.u64 	%r10168, %rd23565;
	add.s32 	%r10169, %r10167, %r10168;
	add.s32 	%r4837, %r10169, %r10166;
	setp.eq.s32 	%p3429, %r4837, 0;
	mov.pred 	%p4472, 0;
	@%p3429 bra 	$L__BB3_2815;
	cvt.u64.u32 	%rd23567, %r4837;
	mul.wide.u32 	%rd23568, %r4837, 977;
	shr.u64 	%rd23569, %rd23568, 32;
	and.b64  	%rd23570, %rd31567, 4294967295;
	and.b64  	%rd23571, %rd23568, 4294967295;
	add.s64 	%rd31567, %rd23571, %rd23570;
	shr.u64 	%rd23572, %rd31567, 32;
	and.b64  	%rd23573, %rd31568, 4294967295;
	add.s64 	%rd23574, %rd23569, %rd23573;
	add.s64 	%rd23575, %rd23574, %rd23567;
	add.s64 	%rd31568, %rd23575, %rd23572;
	setp.lt.u64 	%p3431, %rd31568, 4294967296;
	@%p3431 bra 	$L__BB3_2815;
	shr.u64 	%rd23576, %rd31568, 32;
	and.b64  	%rd23577, %rd31569, 4294967295;
	add.s64 	%rd31569, %rd23576, %rd23577;
	setp.lt.u64 	%p3433, %rd31569, 4294967296;
	@%p3433 bra 	$L__BB3_2815;
	shr.u64 	%rd23578, %rd31569, 32;
	and.b64  	%rd23579, %rd31570, 4294967295;
	add.s64 	%rd31570, %rd23578, %rd23579;
	setp.lt.u64 	%p3435, %rd31570, 4294967296;
	@%p3435 bra 	$L__BB3_2815;
	shr.u64 	%rd23581, %rd31570, 32;
	and.b64  	%rd23582, %rd31571, 4294967295;
	add.s64 	%rd31571, %rd23581, %rd23582;
	setp.lt.u64 	%p3437, %rd31571, 4294967296;
	mov.b64 	%rd31570, 4294967296;
	@%p3437 bra 	$L__BB3_2815;
	shr.u64 	%rd23584, %rd31571, 32;
	and.b64  	%rd23585, %rd31572, 4294967295;
	add.s64 	%rd31572, %rd23584, %rd23585;
	setp.lt.u64 	%p3439, %rd31572, 4294967296;
	mov.b64 	%rd31570, 4294967296;
	mov.u64 	%rd31571, %rd31570;
	@%p3439 bra 	$L__BB3_2815;
	shr.u64 	%rd23587, %rd31572, 32;
	and.b64  	%rd23588, %rd31573, 4294967295;
	add.s64 	%rd31573, %rd23587, %rd23588;
	setp.lt.u64 	%p3441, %rd31573, 4294967296;
	mov.b64 	%rd31570, 4294967296;
	mov.u64 	%rd31572, %rd31570;
	@%p3441 bra 	$L__BB3_2815;
	shr.u64 	%rd23590, %rd31573, 32;
	and.b64  	%rd23591, %rd31574, 4294967295;
	add.s64 	%rd23592, %rd23590, %rd23591;
	setp.gt.u64 	%p4472, %rd23592, 4294967295;
	min.u64 	%rd31574, %rd23592, 4294967296;
	mov.b64 	%rd31570, 4294967296;
	mov.u64 	%rd31571, %rd31570;
	mov.u64 	%rd31573, %rd31570;
$L__BB3_2815:
	cvt.u32.u64 	%r14075, %rd31574;
	cvt.u32.u64 	%r14074, %rd31573;
	cvt.u32.u64 	%r14073, %rd31572;
	cvt.u32.u64 	%r14072, %rd31571;
	cvt.u32.u64 	%r14071, %rd31570;
	cvt.u32.u64 	%r14070, %rd31569;
	cvt.u32.u64 	%r14069, %rd31568;
	cvt.u32.u64 	%r14068, %rd31567;
	setp.lt.u32 	%p3442, %r8847, %r14075;
	or.pred  	%p3443, %p4472, %p3442;
	@%p3443 bra 	$L__BB3_2829;
	setp.gt.u32 	%p3444, %r8847, %r14075;
	@%p3444 bra 	$L__BB3_2830;
	setp.lt.u32 	%p3445, %r3133, %r14074;
	@%p3445 bra 	$L__BB3_2829;
	setp.gt.u32 	%p3446, %r3133, %r14074;
	@%p3446 bra 	$L__BB3_2830;
	setp.lt.u32 	%p3447, %r3134, %r14073;
	@%p3447 bra 	$L__BB3_2829;
	setp.gt.u32 	%p3448, %r3134, %r14073;
	@%p3448 bra 	$L__BB3_2830;
	setp.lt.u32 	%p3449, %r3135, %r14072;
	@%p3449 bra 	$L__BB3_2829;
	setp.gt.u32 	%p3450, %r3135, %r14072;
	@%p3450 bra 	$L__BB3_2830;
	setp.lt.u32 	%p3451, %r3136, %r14071;
	@%p3451 bra 	$L__BB3_2829;
	setp.gt.u32 	%p3452, %r3136, %r14071;
	@%p3452 bra 	$L__BB3_2830;
	setp.lt.u32 	%p3453, %r3137, %r14070;
	@%p3453 bra 	$L__BB3_2829;
	setp.gt.u32 	%p3454, %r3137, %r14070;
	@%p3454 bra 	$L__BB3_2830;
	setp.lt.u32 	%p3455, %r60, %r14069;
	@%p3455 bra 	$L__BB3_2829;
	setp.gt.u32 	%p3456, %r60, %r14069;
	setp.gt.u32 	%p3457, %r2179, %r14068;
	or.pred  	%p3458, %p3456, %p3457;
	@%p3458 bra 	$L__BB3_2830;
$L__BB3_2829:
	// begin inline asm
	sub.cc.u32 %r14068, %r14068, %r2179;
	subc.cc.u32 %r14069, %r14069, %r60;
	subc.cc.u32 %r14070, %r14070, %r3137;
	subc.cc.u32 %r14071, %r14071, %r3136;
	subc.cc.u32 %r14072, %r14072, %r3135;
	subc.cc.u32 %r14073, %r14073, %r3134;
	subc.cc.u32 %r14074, %r14074, %r3133;
	subc.u32 %r14075, %r14075, %r8847;
	
	// end inline asm
$L__BB3_2830:
	setp.gt.u32 	%p3459, %r14075, %r8847;
	@%p3459 bra 	$L__BB3_2844;
	setp.lt.u32 	%p3460, %r14075, %r8847;
	@%p3460 bra 	$L__BB3_2921;
	setp.gt.u32 	%p3461, %r14074, %r3133;
	@%p3461 bra 	$L__BB3_2844;
	setp.lt.u32 	%p3462, %r14074, %r3133;
	@%p3462 bra 	$L__BB3_2921;
	setp.gt.u32 	%p3463, %r14073, %r3134;
	@%p3463 bra 	$L__BB3_2844;
	setp.lt.u32 	%p3464, %r14073, %r3134;
	@%p3464 bra 	$L__BB3_2921;
	setp.gt.u32 	%p3465, %r14072, %r3135;
	@%p3465 bra 	$L__BB3_2844;
	setp.lt.u32 	%p3466, %r14072, %r3135;
	@%p3466 bra 	$L__BB3_2921;
	setp.gt.u32 	%p3467, %r14071, %r3136;
	@%p3467 bra 	$L__BB3_2844;
	setp.lt.u32 	%p3468, %r14071, %r3136;
	@%p3468 bra 	$L__BB3_2921;
	setp.gt.u32 	%p3469, %r14070, %r3137;
	@%p3469 bra 	$L__BB3_2844;
	setp.lt.u32 	%p3470, %r14070, %r3137;
	@%p3470 bra 	$L__BB3_2921;
	setp.gt.u32 	%p3471, %r14069, %r60;
	@%p3471 bra 	$L__BB3_2844;
	setp.lt.u32 	%p3472, %r14069, %r60;
	setp.lt.u32 	%p3473, %r14068, %r2179;
	or.pred  	%p3474, %p3472, %p3473;
	@%p3474 bra 	$L__BB3_2921;
$L__BB3_2844:
	// begin inline asm
	sub.cc.u32 %r14068, %r14068, %r2179;
	subc.cc.u32 %r14069, %r14069, %r60;
	subc.cc.u32 %r14070, %r14070, %r3137;
	subc.cc.u32 %r14071, %r14071, %r3136;
	subc.cc.u32 %r14072, %r14072, %r3135;
	subc.cc.u32 %r14073, %r14073, %r3134;
	subc.cc.u32 %r14074, %r14074, %r3133;
	subc.u32 %r14075, %r14075, %r8847;
	
	// end inline asm
	bra.uni 	$L__BB3_2921;
$L__BB3_2845:
	mul.wide.u32 	%rd23594, %r14004, %r14012;
	shr.u64 	%rd23595, %rd23594, 32;
	mul.wide.u32 	%rd23596, %r14005, %r14012;
	add.s64 	%rd23597, %rd23595, %rd23596;
	shr.u64 	%rd23598, %rd23597, 32;
	mul.wide.u32 	%rd23599, %r14006, %r14012;
	add.s64 	%rd23600, %rd23598, %rd23599;
	shr.u64 	%rd23601, %rd23600, 32;
	mul.wide.u32 	%rd23602, %r14007, %r14012;
	add.s64 	%rd23603, %rd23601, %rd23602;
	shr.u64 	%rd23604, %rd23603, 32;
	mul.wide.u32 	%rd23605, %r14008, %r14012;
	add.s64 	%rd23606, %rd23604, %rd23605;
	shr.u64 	%rd23607, %rd23606, 32;
	mul.wide.u32 	%rd23608, %r14009, %r14012;
	add.s64 	%rd23609, %rd23607, %rd23608;
	shr.u64 	%rd23610, %rd23609, 32;
	mul.wide.u32 	%rd23611, %r14010, %r14012;
	add.s64 	%rd23612, %rd23610, %rd23611;
	shr.u64 	%rd23613, %rd23612, 32;
	mul.wide.u32 	%rd23614, %r14011, %r14012;
	add.s64 	%rd23615, %rd23613, %rd23614;
	shr.u64 	%rd23616, %rd23615, 32;
	and.b64  	%rd23617, %rd23597, 4294967295;
	mul.wide.u32 	%rd23618, %r14004, %r14013;
	add.s64 	%rd23619, %rd23618, %rd23617;
	shr.u64 	%rd23620, %rd23619, 32;
	and.b64  	%rd23621, %rd23600, 4294967295;
	mul.wide.u32 	%rd23622, %r14005, %r14013;
	add.s64 	%rd23623, %rd23620, %rd23621;
	add.s64 	%rd23624, %rd23623, %rd23622;
	shr.u64 	%rd23625, %rd23624, 32;
	and.b64  	%rd23626, %rd23603, 4294967295;
	mul.wide.u32 	%rd23627, %r14006, %r14013;
	add.s64 	%rd23628, %rd23625, %rd23626;
	add.s64 	%rd23629, %rd23628, %rd23627;
	shr.u64 	%rd23630, %rd23629, 32;
	and.b64  	%rd23631, %rd23606, 4294967295;
	mul.wide.u32 	%rd23632, %r14007, %r14013;
	add.s64 	%rd23633, %rd23630, %rd23631;
	add.s64 	%rd23634, %rd23633, %rd23632;
	shr.u64 	%rd23635, %rd23634, 32;
	and.b64  	%rd23636, %rd23609, 4294967295;
	mul.wide.u32 	%rd23637, %r14008, %r14013;
	add.s64 	%rd23638, %rd23635, %rd23636;
	add.s64 	%rd23639, %rd23638, %rd23637;
	shr.u64 	%rd23640, %rd23639, 32;
	and.b64  	%rd23641, %rd23612, 4294967295;
	mul.wide.u32 	%rd23642, %r14009, %r14013;
	add.s64 	%rd23643, %rd23640, %rd23641;
	add.s64 	%rd23644, %rd23643, %rd23642;
	shr.u64 	%rd23645, %rd23644, 32;
	and.b64  	%rd23646, %rd23615, 4294967295;
	mul.wide.u32 	%rd23647, %r14010, %r14013;
	add.s64 	%rd23648, %rd23645, %rd23646;
	add.s64 	%rd23649, %rd23648, %rd23647;
	shr.u64 	%rd23650, %rd23649, 32;
	mul.wide.u32 	%rd23651, %r14011, %r14013;
	add.s64 	%rd23652, %rd23650, %rd23616;
	add.s64 	%rd23653, %rd23652, %rd23651;
	shr.u64 	%rd23654, %rd23653, 32;
	and.b64  	%rd23655, %rd23624, 4294967295;
	mul.wide.u32 	%rd23656, %r14004, %r14014;
	add.s64 	%rd23657, %rd23656, %rd23655;
	shr.u64 	%rd23658, %rd23657, 32;
	and.b64  	%rd23659, %rd23629, 4294967295;
	mul.wide.u32 	%rd23660, %r14005, %r14014;
	add.s64 	%rd23661, %rd23658, %rd23659;
	add.s64 	%rd23662, %rd23661, %rd23660;
	shr.u64 	%rd23663, %rd23662, 32;
	and.b64  	%rd23664, %rd23634, 4294967295;
	mul.wide.u32 	%rd23665, %r14006, %r14014;
	add.s64 	%rd23666, %rd23663, %rd23664;
	add.s64 	%rd23667, %rd23666, %rd23665;
	shr.u64 	%rd23668, %rd23667, 32;
	and.b64  	%rd23669, %rd23639, 4294967295;
	mul.wide.u32 	%rd23670, %r14007, %r14014;
	add.s64 	%rd23671, %rd23668, %rd23669;
	add.s64 	%rd23672, %rd23671, %rd23670;
	shr.u64 	%rd23673, %rd23672, 32;
	and.b64  	%rd23674, %rd23644, 4294967295;
	mul.wide.u32 	%rd23675, %r14008, %r14014;
	add.s64 	%rd23676, %rd23673, %rd23674;
	add.s64 	%rd23677, %rd23676, %rd23675;
	shr.u64 	%rd23678, %rd23677, 32;
	and.b64  	%rd23679, %rd23649, 4294967295;
	mul.wide.u32 	%rd23680, %r14009, %r14014;
	add.s64 	%rd23681, %rd23678, %rd23679;
	add.s64 	%rd23682, %rd23681, %rd23680;
	shr.u64 	%rd23683, %rd23682, 32;
	and.b64  	%rd23684, %rd23653, 4294967295;
	mul.wide.u32 	%rd23685, %r14010, %r14014;
	add.s64 	%rd23686, %rd23683, %rd23684;
	add.s64 	%rd23687, %rd23686, %rd23685;
	shr.u64 	%rd23688, %rd23687, 32;
	mul.wide.u32 	%rd23689, %r14011, %r14014;
	add.s64 	%rd23690, %rd23688, %rd23654;
	add.s64 	%rd23691, %rd23690, %rd23689;
	shr.u64 	%rd23692, %rd23691, 32;
	and.b64  	%rd23693, %rd23662, 4294967295;
	mul.wide.u32 	%rd23694, %r14004, %r14015;
	add.s64 	%rd23695, %rd23694, %rd23693;
	shr.u64 	%rd23696, %rd23695, 32;
	and.b64  	%rd23697, %rd23667, 4294967295;
	mul.wide.u32 	%rd23698, %r14005, %r14015;
	add.s64 	%rd23699, %rd23696, %rd23697;
	add.s64 	%rd23700, %rd23699, %rd23698;
	shr.u64 	%rd23701, %rd23700, 32;
	and.b64  	%rd23702, %rd23672, 4294967295;
	mul.wide.u32 	%rd23703, %r14006, %r14015;
	add.s64 	%rd23704, %rd23701, %rd23702;
	add.s64 	%rd23705, %rd23704, %rd23703;
	shr.u64 	%rd23706, %rd23705, 32;
	and.b64  	%rd23707, %rd23677, 4294967295;
	mul.wide.u32 	%rd23708, %r14007, %r14015;
	add.s64 	%rd23709, %rd23706, %rd23707;
	add.s64 	%rd23710, %rd23709, %rd23708;
	shr.u64 	%rd23711, %rd23710, 32;
	and.b64  	%rd23712, %rd23682, 4294967295;
	mul.wide.u32 	%rd23713, %r14008, %r14015;
	add.s64 	%rd23714, %rd23711, %rd23712;
	add.s64 	%rd23715, %rd23714, %rd23713;
	shr.u64 	%rd23716, %rd23715, 32;
	and.b64  	%rd23717, %rd23687, 4294967295;
	mul.wide.u32 	%rd23718, %r14009, %r14015;
	add.s64 	%rd23719, %rd23716, %rd23717;
	add.s64 	%rd23720, %rd23719, %rd23718;
	shr.u64 	%rd23721, %rd23720, 32;
	and.b64  	%rd23722, %rd23691, 4294967295;
	mul.wide.u32 	%rd23723, %r14010, %r14015;
	add.s64 	%rd23724, %rd23721, %rd23722;
	add.s64 	%rd23725, %rd23724, %rd23723;
	shr.u64 	%rd23726, %rd23725, 32;
	mul.wide.u32 	%rd23727, %r14011, %r14015;
	add.s64 	%rd23728, %rd23726, %rd23692;
	add.s64 	%rd23729, %rd23728, %rd23727;
	shr.u64 	%rd23730, %rd23729, 32;
	and.b64  	%rd23731, %rd23700, 4294967295;
	mul.wide.u32 	%rd23732, %r14004, %r14016;
	add.s64 	%rd23733, %rd23732, %rd23731;
	shr.u64 	%rd23734, %rd23733, 32;
	and.b64  	%rd23735, %rd23705, 4294967295;
	mul.wide.u32 	%rd23736, %r14005, %r14016;
	add.s64 	%rd23737, %rd23734, %rd23735;
	add.s64 	%rd23738, %rd23737, %rd23736;
	shr.u64 	%rd23739, %rd23738, 32;
	and.b64  	%rd23740, %rd23710, 4294967295;
	mul.wide.u32 	%rd23741, %r14006, %r14016;
	add.s64 	%rd23742, %rd23739, %rd23740;
	add.s64 	%rd23743, %rd23742, %rd23741;
	shr.u64 	%rd23744, %rd23743, 32;
	and.b64  	%rd23745, %rd23715, 4294967295;
	mul.wide.u32 	%rd23746, %r14007, %r14016;
	add.s64 	%rd23747, %rd23744, %rd23745;
	add.s64 	%rd23748, %rd23747, %rd23746;
	shr.u64 	%rd23749, %rd23748, 32;
	and.b64  	%rd23750, %rd23720, 4294967295;
	mul.wide.u32 	%rd23751, %r14008, %r14016;
	add.s64 	%rd23752, %rd23749, %rd23750;
	add.s64 	%rd23753, %rd23752, %rd23751;
	shr.u64 	%rd23754, %rd23753, 32;
	and.b64  	%rd23755, %rd23725, 4294967295;
	mul.wide.u32 	%rd23756, %r14009, %r14016;
	add.s64 	%rd23757, %rd23754, %rd23755;
	add.s64 	%rd23758, %rd23757, %rd23756;
	shr.u64 	%rd23759, %rd23758, 32;
	and.b64  	%rd23760, %rd23729, 4294967295;
	mul.wide.u32 	%rd23761, %r14010, %r14016;
	add.s64 	%rd23762, %rd23759, %rd23760;
	add.s64 	%rd23763, %rd23762, %rd23761;
	shr.u64 	%rd23764, %rd23763, 32;
	mul.wide.u32 	%rd23765, %r14011, %r14016;
	add.s64 	%rd23766, %rd23764, %rd23730;
	add.s64 	%rd23767, %rd23766, %rd23765;
	shr.u64 	%rd23768, %rd23767, 32;
	and.b64  	%rd23769, %rd23738, 4294967295;
	mul.wide.u32 	%rd23770, %r14004, %r14017;
	add.s64 	%rd23771, %rd23770, %rd23769;
	shr.u64 	%rd23772, %rd23771, 32;
	and.b64  	%rd23773, %rd23743, 4294967295;
	mul.wide.u32 	%rd23774, %r14005, %r14017;
	add.s64 	%rd23775, %rd23772, %rd23773;
	add.s64 	%rd23776, %rd23775, %rd23774;
	shr.u64 	%rd23777, %rd23776, 32;
	and.b64  	%rd23778, %rd23748, 4294967295;
	mul.wide.u32 	%rd23779, %r14006, %r14017;
	add.s64 	%rd23780, %rd23777, %rd23778;
	add.s64 	%rd23781, %rd23780, %rd23779;
	shr.u64 	%rd23782, %rd23781, 32;
	and.b64  	%rd23783, %rd23753, 4294967295;
	mul.wide.u32 	%rd23784, %r14007, %r14017;
	add.s64 	%rd23785, %rd23782, %rd23783;
	add.s64 	%rd23786, %rd23785, %rd23784;
	shr.u64 	%rd23787, %rd23786, 32;
	and.b64  	%rd23788, %rd23758, 4294967295;
	mul.wide.u32 	%rd23789, %r14008, %r14017;
	add.s64 	%rd23790, %rd23787, %rd23788;
	add.s64 	%rd23791, %rd23790, %rd23789;
	shr.u64 	%rd23792, %rd23791, 32;
	and.b64  	%rd23793, %rd23763, 4294967295;
	mul.wide.u32 	%rd23794, %r14009, %r14017;
	add.s64 	%rd23795, %rd23792, %rd23793;
	add.s64 	%rd23796, %rd23795, %rd23794;
	shr.u64 	%rd23797, %rd23796, 32;
	and.b64  	%rd23798, %rd23767, 4294967295;
	mul.wide.u32 	%rd23799, %r14010, %r14017;
	add.s64 	%rd23800, %rd23797, %rd23798;
	add.s64 	%rd23801, %rd23800, %rd23799;
	shr.u64 	%rd23802, %rd23801, 32;
	mul.wide.u32 	%rd23803, %r14011, %r14017;
	add.s64 	%rd23804, %rd23802, %rd23768;
	add.s64 	%rd23805, %rd23804, %rd23803;
	shr.u64 	%rd23806, %rd23805, 32;
	and.b64  	%rd23807, %rd23776, 4294967295;
	mul.wide.u32 	%rd23808, %r14004, %r14018;
	add.s64 	%rd23809, %rd23808, %rd23807;
	shr.u64 	%rd23810, %rd23809, 32;
	and.b64  	%rd23811, %rd23781, 4294967295;
	mul.wide.u32 	%rd23812, %r14005, %r14018;
	add.s64 	%rd23813, %rd23810, %rd23811;
	add.s64 	%rd23814, %rd23813, %rd23812;
	shr.u64 	%rd23815, %rd23814, 32;
	and.b64  	%rd23816, %rd23786, 4294967295;
	mul.wide.u32 	%rd23817, %r14006, %r14018;
	add.s64 	%rd23818, %rd23815, %rd23816;
	add.s64 	%rd23819, %rd23818, %rd23817;
	shr.u64 	%rd23820, %rd23819, 32;
	and.b64  	%rd23821, %rd23791, 4294967295;
	mul.wide.u32 	%rd23822, %r14007, %r14018;
	add.s64 	%rd23823, %rd23820, %rd23821;
	add.s64 	%rd23824, %rd23823, %rd23822;
	shr.u64 	%rd23825, %rd23824, 32;
	and.b64  	%rd23826, %rd23796, 4294967295;
	mul.wide.u32 	%rd23827, %r14008, %r14018;
	add.s64 	%rd23828, %rd23825, %rd23826;
	add.s64 	%rd23829, %rd23828, %rd23827;
	shr.u64 	%rd23830, %rd23829, 32;
	and.b64  	%rd23831, %rd23801, 4294967295;
	mul.wide.u32 	%rd23832, %r14009, %r14018;
	add.s64 	%rd23833, %rd23830, %rd23831;
	add.s64 	%rd23834, %rd23833, %rd23832;
	shr.u64 	%rd23835, %rd23834, 32;
	and.b64  	%rd23836, %rd23805, 4294967295;
	mul.wide.u32 	%rd23837, %r14010, %r14018;
	add.s64 	%rd23838, %rd23835, %rd23836;
	add.s64 	%rd23839, %rd23838, %rd23837;
	shr.u64 	%rd23840, %rd23839, 32;
	mul.wide.u32 	%rd23841, %r14011, %r14018;
	add.s64 	%rd23842, %rd23840, %rd23806;
	add.s64 	%rd23843, %rd23842, %rd23841;
	shr.u64 	%rd23844, %rd23843, 32;
	and.b64  	%rd23845, %rd23814, 4294967295;
	mul.wide.u32 	%rd23846, %r14004, %r14019;
	add.s64 	%rd23847, %rd23846, %rd23845;
	shr.u64 	%rd23848, %rd23847, 32;
	and.b64  	%rd23849, %rd23819, 4294967295;
	mul.wide.u32 	%rd23850, %r14005, %r14019;
	add.s64 	%rd23851, %rd23848, %rd23849;
	add.s64 	%rd23852, %rd23851, %rd23850;
	shr.u64 	%rd23853, %rd23852, 32;
	and.b64  	%rd23854, %rd23824, 4294967295;
	mul.wide.u32 	%rd23855, %r14006, %r14019;
	add.s64 	%rd23856, %rd23853, %rd23854;
	add.s64 	%rd23857, %rd23856, %rd23855;
	shr.u64 	%rd23858, %rd23857, 32;
	and.b64  	%rd23859, %rd23829, 4294967295;
	mul.wide.u32 	%rd23860, %r14007, %r14019;
	add.s64 	%rd23861, %rd23858, %rd23859;
	add.s64 	%rd23862, %rd23861, %rd23860;
	shr.u64 	%rd23863, %rd23862, 32;
	and.b64  	%rd23864, %rd23834, 4294967295;
	mul.wide.u32 	%rd23865, %r14008, %r14019;
	add.s64 	%rd23866, %rd23863, %rd23864;
	add.s64 	%rd23867, %rd23866, %rd23865;
	shr.u64 	%rd23868, %rd23867, 32;
	and.b64  	%rd23869, %rd23839, 4294967295;
	mul.wide.u32 	%rd23870, %r14009, %r14019;
	add.s64 	%rd23871, %rd23868, %rd23869;
	add.s64 	%rd23872, %rd23871, %rd23870;
	shr.u64 	%rd23873, %rd23872, 32;
	and.b64  	%rd23874, %rd23843, 4294967295;
	mul.wide.u32 	%rd23875, %r14010, %r14019;
	add.s64 	%rd23876, %rd23873, %rd23874;
	add.s64 	%rd23877, %rd23876, %rd23875;
	shr.u64 	%rd23878, %rd23877, 32;
	mul.wide.u32 	%rd23879, %r14011, %r14019;
	add.s64 	%rd23880, %rd23878, %rd23844;
	add.s64 	%rd23881, %rd23880, %rd23879;
	shr.u64 	%rd23882, %rd23881, 32;
	{ .reg .b32 tmp; mov.b64 {tmp, %r10218}, %rd23881; }
	and.b64  	%rd23883, %rd23852, 4294967295;
	mul.lo.s64 	%rd23884, %rd23883, 977;
	and.b64  	%rd23885, %rd23594, 4294967295;
	and.b64  	%rd23886, %rd23884, 4294967295;
	add.s64 	%rd31575, %rd23886, %rd23885;
	shr.u64 	%rd23887, %rd23884, 32;
	shr.u64 	%rd23888, %rd31575, 32;
	add.s64 	%rd23889, %rd23888, %rd23887;
	and.b64  	%rd23890, %rd23857, 4294967295;
	mul.lo.s64 	%rd23891, %rd23890, 977;
	and.b64  	%rd23892, %rd23619, 4294967295;
	and.b64  	%rd23893, %rd23891, 4294967295;
	add.s64 	%rd23894, %rd23889, %rd23892;
	add.s64 	%rd23895, %rd23894, %rd23893;
	add.s64 	%rd31576, %rd23895, %rd23883;
	shr.u64 	%rd23896, %rd23891, 32;
	shr.u64 	%rd23897, %rd31576, 32;
	add.s64 	%rd23898, %rd23897, %rd23896;
	and.b64  	%rd23899, %rd23862, 4294967295;
	mul.lo.s64 	%rd23900, %rd23899, 977;
	and.b64  	%rd23901, %rd23657, 4294967295;
	and.b64  	%rd23902, %rd23900, 4294967295;
	add.s64 	%rd23903, %rd23898, %rd23901;
	add.s64 	%rd23904, %rd23903, %rd23902;
	add.s64 	%rd31577, %rd23904, %rd23890;
	shr.u64 	%rd23905, %rd23900, 32;
	shr.u64 	%rd23906, %rd31577, 32;
	add.s64 	%rd23907, %rd23906, %rd23905;
	and.b64  	%rd23908, %rd23867, 4294967295;
	mul.lo.s64 	%rd23909, %rd23908, 977;
	and.b64  	%rd23910, %rd23695, 4294967295;
	and.b64  	%rd23911, %rd23909, 4294967295;
	add.s64 	%rd23912, %rd23907, %rd23910;
	add.s64 	%rd23913, %rd23912, %rd23911;
	add.s64 	%rd31578, %rd23913, %rd23899;
	shr.u64 	%rd23914, %rd23909, 32;
	shr.u64 	%rd23915, %rd31578, 32;
	add.s64 	%rd23916, %rd23915, %rd23914;
	and.b64  	%rd23917, %rd23872, 4294967295;
	mul.lo.s64 	%rd23918, %rd23917, 977;
	and.b64  	%rd23919, %rd23733, 4294967295;
	and.b64  	%rd23920, %rd23918, 4294967295;
	add.s64 	%rd23921, %rd23916, %rd23919;
	add.s64 	%rd23922, %rd23921, %rd23920;
	add.s64 	%rd31579, %rd23922, %rd23908;
	shr.u64 	%rd23923, %rd23918, 32;
	shr.u64 	%rd23924, %rd31579, 32;
	add.s64 	%rd23925, %rd23924, %rd23923;
	and.b64  	%rd23926, %rd23877, 4294967295;
	mul.lo.s64 	%rd23927, %rd23926, 977;
	and.b64  	%rd23928, %rd23771, 4294967295;
	and.b64  	%rd23929, %rd23927, 4294967295;
	add.s64 	%rd23930, %rd23925, %rd23928;
	add.s64 	%rd23931, %rd23930, %rd23929;
	add.s64 	%rd31580, %rd23931, %rd23917;
	shr.u64 	%rd23932, %rd23927, 32;
	shr.u64 	%rd23933, %rd31580, 32;
	add.s64 	%rd23934, %rd23933, %rd23932;
	and.b64  	%rd23935, %rd23881, 4294967295;
	mul.lo.s64 	%rd23936, %rd23935, 977;
	and.b64  	%rd23937, %rd23809, 4294967295;
	and.b64  	%rd23938, %rd23936, 4294967295;
	add.s64 	%rd23939, %rd23934, %rd23937;
	add.s64 	%rd23940, %rd23939, %rd23938;
	add.s64 	%rd31581, %rd23940, %rd23926;
	shr.u64 	%rd23941, %rd23936, 32;
	shr.u64 	%rd23942, %rd31581, 32;
	add.s64 	%rd23943, %rd23942, %rd23941;
	mul.lo.s64 	%rd23944, %rd23882, 977;
	and.b64  	%rd23945, %rd23847, 4294967295;
	and.b64  	%rd23946, %rd23944, 4294967295;
	add.s64 	%rd23947, %rd23943, %rd23945;
	add.s64 	%rd23948, %rd23947, %rd23946;
	add.s64 	%rd31582, %rd23948, %rd23935;
	shr.u64 	%rd23949, %rd23944, 32;
	shr.u64 	%rd23950, %rd31582, 32;
	cvt.u32.u64 	%r10219, %rd23950;
	cvt.u32.u64 	%r10220, %rd23949;
	add.s32 	%r10221, %r10219, %r10220;
	add.s32 	%r4870, %r10221, %r10218;
	setp.eq.s32 	%p3476, %r4870, 0;
	mov.pred 	%p4473, 0;
	@%p3476 bra 	$L__BB3_2853;
	cvt.u64.u32 	%rd23951, %r4870;
	mul.wide.u32 	%rd23952, %r4870, 977;
	shr.u64 	%rd23953, %rd23952, 32;
	and.b64  	%rd23954, %rd31575, 4294967295;
	and.b64  	%rd23955, %rd23952, 4294967295;
	add.s64 	%rd31575, %rd23955, %rd23954;
	shr.u64 	%rd23956, %rd31575, 32;
	and.b64  	%rd23957, %rd31576, 4294967295;
	add.s64 	%rd23958, %rd23953, %rd23957;
	add.s64 	%rd23959, %rd23958, %rd23951;
	add.s64 	%rd31576, %rd23959, %rd23956;
	setp.lt.u64 	%p3478, %rd31576, 4294967296;
	@%p3478 bra 	$L__BB3_2853;
	shr.u64 	%rd23960, %rd31576, 32;
	and.b64  	%rd23961, %rd31577, 4294967295;
	add.s64 	%rd31577, %rd23960, %rd23961;
	setp.lt.u64 	%p3480, %rd31577, 4294967296;
	@%p3480 bra 	$L__BB3_2853;
	shr.u64 	%rd23962, %rd31577, 32;
	and.b64  	%rd23963, %rd31578, 4294967295;
	add.s64 	%rd31578, %rd23962, %rd23963;
	setp.lt.u64 	%p3482, %rd31578, 4294967296;
	@%p3482 bra 	$L__BB3_2853;
	shr.u64 	%rd23965, %rd31578, 32;
	and.b64  	%rd23966, %rd31579, 4294967295;
	add.s64 	%rd31579, %rd23965, %rd23966;
	setp.lt.u64 	%p3484, %rd31579, 4294967296;
	mov.b64 	%rd31578, 4294967296;
	@%p3484 bra 	$L__BB3_2853;
	shr.u64 	%rd23968, %rd31579, 32;
	and.b64  	%rd23969, %rd31580, 4294967295;
	add.s64 	%rd31580, %rd23968, %rd23969;
	setp.lt.u64 	%p3486, %rd31580, 4294967296;
	mov.b64 	%rd31578, 4294967296;
	mov.u64 	%rd31579, %rd31578;
	@%p3486 bra 	$L__BB3_2853;
	shr.u64 	%rd23971, %rd31580, 32;
	and.b64  	%rd23972, %rd31581, 4294967295;
	add.s64 	%rd31581, %rd23971, %rd23972;
	setp.lt.u64 	%p3488, %rd31581, 4294967296;
	mov.b64 	%rd31578, 4294967296;
	mov.u64 	%rd31580, %rd31578;
	@%p3488 bra 	$L__BB3_2853;
	shr.u64 	%rd23974, %rd31581, 32;
	and.b64  	%rd23975, %rd31582, 4294967295;
	add.s64 	%rd23976, %rd23974, %rd23975;
	setp.gt.u64 	%p4473, %rd23976, 4294967295;
	min.u64 	%rd31582, %rd23976, 4294967296;
	mov.b64 	%rd31578, 4294967296;
	mov.u64 	%rd31579, %rd31578;
	mov.u64 	%rd31581, %rd31578;
$L__BB3_2853:
	cvt.u32.u64 	%r14075, %rd31582;
	cvt.u32.u64 	%r14074, %rd31581;
	cvt.u32.u64 	%r14073, %rd31580;
	cvt.u32.u64 	%r14072, %rd31579;
	cvt.u32.u64 	%r14071, %rd31578;
	cvt.u32.u64 	%r14070, %rd31577;
	cvt.u32.u64 	%r14069, %rd31576;
	cvt.u32.u64 	%r14068, %rd31575;
	setp.lt.u32 	%p3489, %r8847, %r14075;
	or.pred  	%p3490, %p4473, %p3489;
	@%p3490 bra 	$L__BB3_2867;
	setp.gt.u32 	%p3491, %r8847, %r14075;
	@%p3491 bra 	$L__BB3_2868;
	setp.lt.u32 	%p3492, %r3133, %r14074;
	@%p3492 bra 	$L__BB3_2867;
	setp.gt.u32 	%p3493, %r3133, %r14074;
	@%p3493 bra 	$L__BB3_2868;
	setp.lt.u32 	%p3494, %r3134, %r14073;
	@%p3494 bra 	$L__BB3_2867;
	setp.gt.u32 	%p3495, %r3134, %r14073;
	@%p3495 bra 	$L__BB3_2868;
	setp.lt.u32 	%p3496, %r3135, %r14072;
	@%p3496 bra 	$L__BB3_2867;
	setp.gt.u32 	%p3497, %r3135, %r14072;
	@%p3497 bra 	$L__BB3_2868;
	setp.lt.u32 	%p3498, %r3136, %r14071;
	@%p3498 bra 	$L__BB3_2867;
	setp.gt.u32 	%p3499, %r3136, %r14071;
	@%p3499 bra 	$L__BB3_2868;
	setp.lt.u32 	%p3500, %r3137, %r14070;
	@%p3500 bra 	$L__BB3_2867;
	setp.gt.u32 	%p3501, %r3137, %r14070;
	@%p3501 bra 	$L__BB3_2868;
	setp.lt.u32 	%p3502, %r60, %r14069;
	@%p3502 bra 	$L__BB3_2867;
	setp.gt.u32 	%p3503, %r60, %r14069;
	setp.gt.u32 	%p3504, %r2179, %r14068;
	or.pred  	%p3505, %p3503, %p3504;
	@%p3505 bra 	$L__BB3_2868;
$L__BB3_2867:
	// begin inline asm
	sub.cc.u32 %r14068, %r14068, %r2179;
	subc.cc.u32 %r14069, %r14069, %r60;
	subc.cc.u32 %r14070, %r14070, %r3137;
	subc.cc.u32 %r14071, %r14071, %r3136;
	subc.cc.u32 %r14072, %r14072, %r3135;
	subc.cc.u32 %r14073, %r14073, %r3134;
	subc.cc.u32 %r14074, %r14074, %r3133;
	subc.u32 %r14075, %r14075, %r8847;
	
	// end inline asm
$L__BB3_2868:
	setp.gt.u32 	%p3506, %r14075, %r8847;
	@%p3506 bra 	$L__BB3_2882;
	setp.lt.u32 	%p3507, %r14075, %r8847;
	@%p3507 bra 	$L__BB3_2883;
	setp.gt.u32 	%p3508, %r14074, %r3133;
	@%p3508 bra 	$L__BB3_2882;
	setp.lt.u32 	%p3509, %r14074, %r3133;
	@%p3509 bra 	$L__BB3_2883;
	setp.gt.u32 	%p3510, %r14073, %r3134;
	@%p3510 bra 	$L__BB3_2882;
	setp.lt.u32 	%p3511, %r14073, %r3134;
	@%p3511 bra 	$L__BB3_2883;
	setp.gt.u32 	%p3512, %r14072, %r3135;
	@%p3512 bra 	$L__BB3_2882;
	setp.lt.u32 	%p3513, %r14072, %r3135;
	@%p3513 bra 	$L__BB3_2883;
	setp.gt.u32 	%p3514, %r14071, %r3136;
	@%p3514 bra 	$L__BB3_2882;
	setp.lt.u32 	%p3515, %r14071, %r3136;
	@%p3515 bra 	$L__BB3_2883;
	setp.gt.u32 	%p3516, %r14070, %r3137;
	@%p3516 bra 	$L__BB3_2882;
	setp.lt.u32 	%p3517, %r14070, %r3137;
	@%p3517 bra 	$L__BB3_2883;
	setp.gt.u32 	%p3518, %r14069, %r60;
	@%p3518 bra 	$L__BB3_2882;
	setp.lt.u32 	%p3519, %r14069, %r60;
	setp.lt.u32 	%p3520, %r14068, %r2179;
	or.pred  	%p3521, %p3519, %p3520;
	@%p3521 bra 	$L__BB3_2883;
$L__BB3_2882:
	// begin inline asm
	sub.cc.u32 %r14068, %r14068, %r2179;
	subc.cc.u32 %r14069, %r14069, %r60;
	subc.cc.u32 %r14070, %r14070, %r3137;
	subc.cc.u32 %r14071, %r14071, %r3136;
	subc.cc.u32 %r14072, %r14072, %r3135;
	subc.cc.u32 %r14073, %r14073, %r3134;
	subc.cc.u32 %r14074, %r14074, %r3133;
	subc.u32 %r14075, %r14075, %r8847;
	
	// end inline asm
$L__BB3_2883:
	mul.wide.u32 	%rd23978, %r14012, %r14012;
	shr.u64 	%rd23979, %rd23978, 32;
	mul.wide.u32 	%rd23980, %r14013, %r14012;
	add.s64 	%rd23981, %rd23979, %rd23980;
	shr.u64 	%rd23982, %rd23981, 32;
	mul.wide.u32 	%rd23983, %r14014, %r14012;
	add.s64 	%rd23984, %rd23982, %rd23983;
	shr.u64 	%rd23985, %rd23984, 32;
	mul.wide.u32 	%rd23986, %r14015, %r14012;
	add.s64 	%rd23987, %rd23985, %rd23986;
	shr.u64 	%rd23988, %rd23987, 32;
	mul.wide.u32 	%rd23989, %r14016, %r14012;
	add.s64 	%rd23990, %rd23988, %rd23989;
	shr.u64 	%rd23991, %rd23990, 32;
	mul.wide.u32 	%rd23992, %r14017, %r14012;
	add.s64 	%rd23993, %rd23991, %rd23992;
	shr.u64 	%rd23994, %rd23993, 32;
	mul.wide.u32 	%rd23995, %r14018, %r14012;
	add.s64 	%rd23996, %rd23994, %rd23995;
	shr.u64 	%rd23997, %rd23996, 32;
	mul.wide.u32 	%rd23998, %r14019, %r14012;
	add.s64 	%rd23999, %rd23997, %rd23998;
	shr.u64 	%rd24000, %rd23999, 32;
	and.b64  	%rd24001, %rd23981, 4294967295;
	add.s64 	%rd24002, %rd23980, %rd24001;
	shr.u64 	%rd24003, %rd24002, 32;
	and.b64  	%rd24004, %rd23984, 4294967295;
	mul.wide.u32 	%rd24005, %r14013, %r14013;
	add.s64 	%rd24006, %rd24003, %rd24004;
	add.s64 	%rd24007, %rd24006, %rd24005;
	shr.u64 	%rd24008, %rd24007, 32;
	and.b64  	%rd24009, %rd23987, 4294967295;
	mul.wide.u32 	%rd24010, %r14014, %r14013;
	add.s64 	%rd24011, %rd24008, %rd24009;
	add.s64 	%rd24012, %rd24011, %rd24010;
	shr.u64 	%rd24013, %rd24012, 32;
	and.b64  	%rd24014, %rd23990, 4294967295;
	mul.wide.u32 	%rd24015, %r14015, %r14013;
	add.s64 	%rd24016, %rd24013, %rd24014;
	add.s64 	%rd24017, %rd24016, %rd24015;
	shr.u64 	%rd24018, %rd24017, 32;
	and.b64  	%rd24019, %rd23993, 4294967295;
	mul.wide.u32 	%rd24020, %r14016, %r14013;
	add.s64 	%rd24021, %rd24018, %rd24019;
	add.s64 	%rd24022, %rd24021, %rd24020;
	shr.u64 	%rd24023, %rd24022, 32;
	and.b64  	%rd24024, %rd23996, 4294967295;
	mul.wide.u32 	%rd24025, %r14017, %r14013;
	add.s64 	%rd24026, %rd24023, %rd24024;
	add.s64 	%rd24027, %rd24026, %rd24025;
	shr.u64 	%rd24028, %rd24027, 32;
	and.b64  	%rd24029, %rd23999, 4294967295;
	mul.wide.u32 	%rd24030, %r14018, %r14013;
	add.s64 	%rd24031, %rd24028, %rd24029;
	add.s64 	%rd24032, %rd24031, %rd24030;
	shr.u64 	%rd24033, %rd24032, 32;
	mul.wide.u32 	%rd24034, %r14019, %r14013;
	add.s64 	%rd24035, %rd24033, %rd24000;
	add.s64 	%rd24036, %rd24035, %rd24034;
	shr.u64 	%rd24037, %rd24036, 32;
	and.b64  	%rd24038, %rd24007, 4294967295;
	add.s64 	%rd24039, %rd23983, %rd24038;
	shr.u64 	%rd24040, %rd24039, 32;
	and.b64  	%rd24041, %rd24012, 4294967295;
	add.s64 	%rd24042, %rd24040, %rd24041;
	add.s64 	%rd24043, %rd24042, %rd24010;
	shr.u64 	%rd24044, %rd24043, 32;
	and.b64  	%rd24045, %rd24017, 4294967295;
	mul.wide.u32 	%rd24046, %r14014, %r14014;
	add.s64 	%rd24047, %rd24044, %rd24045;
	add.s64 	%rd24048, %rd24047, %rd24046;
	shr.u64 	%rd24049, %rd24048, 32;
	and.b64  	%rd24050, %rd24022, 4294967295;
	mul.wide.u32 	%rd24051, %r14015, %r14014;
	add.s64 	%rd24052, %rd24049, %rd24050;
	add.s64 	%rd24053, %rd24052, %rd24051;
	shr.u64 	%rd24054, %rd24053, 32;
	and.b64  	%rd24055, %rd24027, 4294967295;
	mul.wide.u32 	%rd24056, %r14016, %r14014;
	add.s64 	%rd24057, %rd24054, %rd24055;
	add.s64 	%rd24058, %rd24057, %rd24056;
	shr.u64 	%rd24059, %rd24058, 32;
	and.b64  	%rd24060, %rd24032, 4294967295;
	mul.wide.u32 	%rd24061, %r14017, %r14014;
	add.s64 	%rd24062, %rd24059, %rd24060;
	add.s64 	%rd24063, %rd24062, %rd24061;
	shr.u64 	%rd24064, %rd24063, 32;
	and.b64  	%rd24065, %rd24036, 4294967295;
	mul.wide.u32 	%rd24066, %r14018, %r14014;
	add.s64 	%rd24067, %rd24064, %rd24065;
	add.s64 	%rd24068, %rd24067, %rd24066;
	shr.u64 	%rd24069, %rd24068, 32;
	mul.wide.u32 	%rd24070, %r14019, %r14014;
	add.s64 	%rd24071, %rd24069, %rd24037;
	add.s64 	%rd24072, %rd24071, %rd24070;
	shr.u64 	%rd24073, %rd24072, 32;
	and.b64  	%rd24074, %rd24043, 4294967295;
	add.s64 	%rd24075, %rd23986, %rd24074;
	shr.u64 	%rd24076, %rd24075, 32;
	and.b64  	%rd24077, %rd24048, 4294967295;
	add.s64 	%rd24078, %rd24076, %rd24077;
	add.s64 	%rd24079, %rd24078, %rd24015;
	shr.u64 	%rd24080, %rd24079, 32;
	and.b64  	%rd24081, %rd24053, 4294967295;
	add.s64 	%rd24082, %rd24080, %rd24081;
	add.s64 	%rd24083, %rd24082, %rd24051;
	shr.u64 	%rd24084, %rd24083, 32;
	and.b64  	%rd24085, %rd24058, 4294967295;
	mul.wide.u32 	%rd24086, %r14015, %r14015;
	add.s64 	%rd24087, %rd24084, %rd24085;
	add.s64 	%rd24088, %rd24087, %rd24086;
	shr.u64 	%rd24089, %rd24088, 32;
	and.b64  	%rd24090, %rd24063, 4294967295;
	mul.wide.u32 	%rd24091, %r14016, %r14015;
	add.s64 	%rd24092, %rd24089, %rd24090;
	add.s64 	%rd24093, %rd24092, %rd24091;
	shr.u64 	%rd24094, %rd24093, 32;
	and.b64  	%rd24095, %rd24068, 4294967295;
	mul.wide.u32 	%rd24096, %r14017, %r14015;
	add.s64 	%rd24097, %rd24094, %rd24095;
	add.s64 	%rd24098, %rd24097, %rd24096;
	shr.u64 	%rd24099, %rd24098, 32;
	and.b64  	%rd24100, %rd24072, 4294967295;
	mul.wide.u32 	%rd24101, %r14018, %r14015;
	add.s64 	%rd24102, %rd24099, %rd24100;
	add.s64 	%rd24103, %rd24102, %rd24101;
	shr.u64 	%rd24104, %rd24103, 32;
	mul.wide.u32 	%rd24105, %r14019, %r14015;
	add.s64 	%rd24106, %rd24104, %rd24073;
	add.s64 	%rd24107, %rd24106, %rd24105;
	shr.u64 	%rd24108, %rd24107, 32;
	and.b64  	%rd24109, %rd24079, 4294967295;
	add.s64 	%rd24110, %rd23989, %rd24109;
	shr.u64 	%rd24111, %rd24110, 32;
	and.b64  	%rd24112, %rd24083, 4294967295;
	add.s64 	%rd24113, %rd24111, %rd24112;
	add.s64 	%rd24114, %rd24113, %rd24020;
	shr.u64 	%rd24115, %rd24114, 32;
	and.b64  	%rd24116, %rd24088, 4294967295;
	add.s64 	%rd24117, %rd24115, %rd24116;
	add.s64 	%rd24118, %rd24117, %rd24056;
	shr.u64 	%rd24119, %rd24118, 32;
	and.b64  	%rd24120, %rd24093, 4294967295;
	add.s64 	%rd24121, %rd24119, %rd24120;
	add.s64 	%rd24122, %rd24121, %rd24091;
	shr.u64 	%rd24123, %rd24122, 32;
	and.b64  	%rd24124, %rd24098, 4294967295;
	mul.wide.u32 	%rd24125, %r14016, %r14016;
	add.s64 	%rd24126, %rd24123, %rd24124;
	add.s64 	%rd24127, %rd24126, %rd24125;
	shr.u64 	%rd24128, %rd24127, 32;
	and.b64  	%rd24129, %rd24103, 4294967295;
	mul.wide.u32 	%rd24130, %r14017, %r14016;
	add.s64 	%rd24131, %rd24128, %rd24129;
	add.s64 	%rd24132, %rd24131, %rd24130;
	shr.u64 	%rd24133, %rd24132, 32;
	and.b64  	%rd24134, %rd24107, 4294967295;
	mul.wide.u32 	%rd24135, %r14018, %r14016;
	add.s64 	%rd24136, %rd24133, %rd24134;
	add.s64 	%rd24137, %rd24136, %rd24135;
	shr.u64 	%rd24138, %rd24137, 32;
	mul.wide.u32 	%rd24139, %r14019, %r14016;
	add.s64 	%rd24140, %rd24138, %rd24108;
	add.s64 	%rd24141, %rd24140, %rd24139;
	shr.u64 	%rd24142, %rd24141, 32;
	and.b64  	%rd24143, %rd24114, 4294967295;
	add.s64 	%rd24144, %rd23992, %rd24143;
	shr.u64 	%rd24145, %rd24144, 32;
	and.b64  	%rd24146, %rd24118, 4294967295;
	add.s64 	%rd24147, %rd24145, %rd24146;
	add.s64 	%rd24148, %rd24147, %rd24025;
	shr.u64 	%rd24149, %rd24148, 32;
	and.b64  	%rd24150, %rd24122, 4294967295;
	add.s64 	%rd24151, %rd24149, %rd24150;
	add.s64 	%rd24152, %rd24151, %rd24061;
	shr.u64 	%rd24153, %rd24152, 32;
	and.b64  	%rd24154, %rd24127, 4294967295;
	add.s64 	%rd24155, %rd24153, %rd24154;
	add.s64 	%rd24156, %rd24155, %rd24096;
	shr.u64 	%rd24157, %rd24156, 32;
	and.b64  	%rd24158, %rd24132, 4294967295;
	add.s64 	%rd24159, %rd24157, %rd24158;
	add.s64 	%rd24160, %rd24159, %rd24130;
	shr.u64 	%rd24161, %rd24160, 32;
	and.b64  	%rd24162, %rd24137, 4294967295;
	mul.wide.u32 	%rd24163, %r14017, %r14017;
	add.s64 	%rd24164, %rd24161, %rd24162;
	add.s64 	%rd24165, %rd24164, %rd24163;
	shr.u64 	%rd24166, %rd24165, 32;
	and.b64  	%rd24167, %rd24141, 4294967295;
	mul.wide.u32 	%rd24168, %r14018, %r14017;
	add.s64 	%rd24169, %rd24166, %rd24167;
	add.s64 	%rd24170, %rd24169, %rd24168;
	shr.u64 	%rd24171, %rd24170, 32;
	mul.wide.u32 	%rd24172, %r14019, %r14017;
	add.s64 	%rd24173, %rd24171, %rd24142;
	add.s64 	%rd24174, %rd24173, %rd24172;
	shr.u64 	%rd24175, %rd24174, 32;
	and.b64  	%rd24176, %rd24148, 4294967295;
	add.s64 	%rd24177, %rd23995, %rd24176;
	shr.u64 	%rd24178, %rd24177, 32;
	and.b64  	%rd24179, %rd24152, 4294967295;
	add.s64 	%rd24180, %rd24178, %rd24179;
	add.s64 	%rd24181, %rd24180, %rd24030;
	shr.u64 	%rd24182, %rd24181, 32;
	and.b64  	%rd24183, %rd24156, 4294967295;
	add.s64 	%rd24184, %rd24182, %rd24183;
	add.s64 	%rd24185, %rd24184, %rd24066;
	shr.u64 	%rd24186, %rd24185, 32;
	and.b64  	%rd24187, %rd24160, 4294967295;
	add.s64 	%rd24188, %rd24186, %rd24187;
	add.s64 	%rd24189, %rd24188, %rd24101;
	shr.u64 	%rd24190, %rd24189, 32;
	and.b64  	%rd24191, %rd24165, 4294967295;
	add.s64 	%rd24192, %rd24190, %rd24191;
	add.s64 	%rd24193, %rd24192, %rd24135;
	shr.u64 	%rd24194, %rd24193, 32;
	and.b64  	%rd24195, %rd24170, 4294967295;
	add.s64 	%rd24196, %rd24194, %rd24195;
	add.s64 	%rd24197, %rd24196, %rd24168;
	shr.u64 	%rd24198, %rd24197, 32;
	and.b64  	%rd24199, %rd24174, 4294967295;
	mul.wide.u32 	%rd24200, %r14018, %r14018;
	add.s64 	%rd24201, %rd24198, %rd24199;
	add.s64 	%rd24202, %rd24201, %rd24200;
	shr.u64 	%rd24203, %rd24202, 32;
	mul.wide.u32 	%rd24204, %r14019, %r14018;
	add.s64 	%rd24205, %rd24203, %rd24175;
	add.s64 	%rd24206, %rd24205, %rd24204;
	shr.u64 	%rd24207, %rd24206, 32;
	and.b64  	%rd24208, %rd24181, 4294967295;
	add.s64 	%rd24209, %rd23998, %rd24208;
	shr.u64 	%rd24210, %rd24209, 32;
	and.b64  	%rd24211, %rd24185, 4294967295;
	add.s64 	%rd24212, %rd24210, %rd24211;
	add.s64 	%rd24213, %rd24212, %rd24034;
	shr.u64 	%rd24214, %rd24213, 32;
	and.b64  	%rd24215, %rd24189, 4294967295;
	add.s64 	%rd24216, %rd24214, %rd24215;
	add.s64 	%rd24217, %rd24216, %rd24070;
	shr.u64 	%rd24218, %rd24217, 32;
	and.b64  	%rd24219, %rd24193, 4294967295;
	add.s64 	%rd24220, %rd24218, %rd24219;
	add.s64 	%rd24221, %rd24220, %rd24105;
	shr.u64 	%rd24222, %rd24221, 32;
	and.b64  	%rd24223, %rd24197, 4294967295;
	add.s64 	%rd24224, %rd24222, %rd24223;
	add.s64 	%rd24225, %rd24224, %rd24139;
	shr.u64 	%rd24226, %rd24225, 32;
	and.b64  	%rd24227, %rd24202, 4294967295;
	add.s64 	%rd24228, %rd24226, %rd24227;
	add.s64 	%rd24229, %rd24228, %rd24172;
	shr.u64 	%rd24230, %rd24229, 32;
	and.b64  	%rd24231, %rd24206, 4294967295;
	add.s64 	%rd24232, %rd24230, %rd24231;
	add.s64 	%rd24233, %rd24232, %rd24204;
	shr.u64 	%rd24234, %rd24233, 32;
	mul.wide.u32 	%rd24235, %r14019, %r14019;
	add.s64 	%rd24236, %rd24234, %rd24207;
	add.s64 	%rd24237, %rd24236, %rd24235;
	shr.u64 	%rd24238, %rd24237, 32;
	{ .reg .b32 tmp; mov.b64 {tmp, %r10270}, %rd24237; }
	and.b64  	%rd24239, %rd24213, 4294967295;
	mul.lo.s64 	%rd24240, %rd24239, 977;
	and.b64  	%rd24241, %rd23978, 4294967293;
	and.b64  	%rd24242, %rd24240, 4294967295;
	add.s64 	%rd31583, %rd24242, %rd24241;
	shr.u64 	%rd24243, %rd24240, 32;
	shr.u64 	%rd24244, %rd31583, 32;
	add.s64 	%rd24245, %rd24244, %rd24243;
	and.b64  	%rd24246, %rd24217, 4294967295;
	mul.lo.s64 	%rd24247, %rd24246, 977;
	and.b64  	%rd24248, %rd24002, 4294967295;
	and.b64  	%rd24249, %rd24247, 4294967295;
	add.s64 	%rd24250, %rd24245, %rd24248;
	add.s64 	%rd24251, %rd24250, %rd24249;
	add.s64 	%rd31584, %rd24251, %rd24239;
	shr.u64 	%rd24252, %rd24247, 32;
	shr.u64 	%rd24253, %rd31584, 32;
	add.s64 	%rd24254, %rd24253, %rd24252;
	and.b64  	%rd24255, %rd24221, 4294967295;
	mul.lo.s64 	%rd24256, %rd24255, 977;
	and.b64  	%rd24257, %rd24039, 4294967295;
	and.b64  	%rd24258, %rd24256, 4294967295;
	add.s64 	%rd24259, %rd24254, %rd24257;
	add.s64 	%rd24260, %rd24259, %rd24258;
	add.s64 	%rd31585, %rd24260, %rd24246;
	shr.u64 	%rd24261, %rd24256, 32;
	shr.u64 	%rd24262, %rd31585, 32;
	add.s64 	%rd24263, %rd24262, %rd24261;
	and.b64  	%rd24264, %rd24225, 4294967295;
	mul.lo.s64 	%rd24265, %rd24264, 977;
	and.b64  	%rd24266, %rd24075, 4294967295;
	and.b64  	%rd24267, %rd24265, 4294967295;
	add.s64 	%rd24268, %rd24263, %rd24266;
	add.s64 	%rd24269, %rd24268, %rd24267;
	add.s64 	%rd31586, %rd24269, %rd24255;
	shr.u64 	%rd24270, %rd24265, 32;
	shr.u64 	%rd24271, %rd31586, 32;
	add.s64 	%rd24272, %rd24271, %rd24270;
	and.b64  	%rd24273, %rd24229, 4294967295;
	mul.lo.s64 	%rd24274, %rd24273, 977;
	and.b64  	%rd24275, %rd24110, 4294967295;
	and.b64  	%rd24276, %rd24274, 4294967295;
	add.s64 	%rd24277, %rd24272, %rd24275;
	add.s64 	%rd24278, %rd24277, %rd24276;
	add.s64 	%rd31587, %rd24278, %rd24264;
	shr.u64 	%rd24279, %rd24274, 32;
	shr.u64 	%rd24280, %rd31587, 32;
	add.s64 	%rd24281, %rd24280, %rd24279;
	and.b64  	%rd24282, %rd24233, 4294967295;
	mul.lo.s64 	%rd24283, %rd24282, 977;
	and.b64  	%rd24284, %rd24144, 4294967295;
	and.b64  	%rd24285, %rd24283, 4294967295;
	add.s64 	%rd24286, %rd24281, %rd24284;
	add.s64 	%rd24287, %rd24286, %rd24285;
	add.s64 	%rd31588, %rd24287, %rd24273;
	shr.u64 	%rd24288, %rd24283, 32;
	shr.u64 	%rd24289, %rd31588, 32;
	add.s64 	%rd24290, %rd24289, %rd24288;
	and.b64  	%rd24291, %rd24237, 4294967295;
	mul.lo.s64 	%rd24292, %rd24291, 977;
	and.b64  	%rd24293, %rd24177, 4294967295;
	and.b64  	%rd24294, %rd24292, 4294967295;
	add.s64 	%rd24295, %rd24290, %rd24293;
	add.s64 	%rd24296, %rd24295, %rd24294;
	add.s64 	%rd31589, %rd24296, %rd24282;
	shr.u64 	%rd24297, %rd24292, 32;
	shr.u64 	%rd24298, %rd31589, 32;
	add.s64 	%rd24299, %rd24298, %rd24297;
	mul.lo.s64 	%rd24300, %rd24238, 977;
	and.b64  	%rd24301, %rd24209, 4294967295;
	and.b64  	%rd24302, %rd24300, 4294967295;
	add.s64 	%rd24303, %rd24299, %rd24301;
	add.s64 	%rd24304, %rd24303, %rd24302;
	add.s64 	%rd31590, %rd24304, %rd24291;
	shr.u64 	%rd24305, %rd24300, 32;
	shr.u64 	%rd24306, %rd31590, 32;
	cvt.u32.u64 	%r10271, %rd24306;
	cvt.u32.u64 	%r10272, %rd24305;
	add.s32 	%r10273, %r10271, %r10272;
	add.s32 	%r4911, %r10273, %r10270;
	setp.eq.s32 	%p3523, %r4911, 0;
	mov.pred 	%p4474, 0;
	@%p3523 bra 	$L__BB3_2891;
	cvt.u64.u32 	%rd24307, %r4911;
	mul.wide.u32 	%rd24308, %r4911, 977;
	shr.u64 	%rd24309, %rd24308, 32;
	and.b64  	%rd24310, %rd31583, 4294967295;
	and.b64  	%rd24311, %rd24308, 4294967295;
	add.s64 	%rd31583, %rd24311, %rd24310;
	shr.u64 	%rd24312, %rd31583, 32;
	and.b64  	%rd24313, %rd31584, 4294967295;
	add.s64 	%rd24314, %rd24309, %rd24313;
	add.s64 	%rd24315, %rd24314, %rd24307;
	add.s64 	%rd31584, %rd24315, %rd24312;
	setp.lt.u64 	%p3525, %rd31584, 4294967296;
	@%p3525 bra 	$L__BB3_2891;
	shr.u64 	%rd24316, %rd31584, 32;
	and.b64  	%rd24317, %rd31585, 4294967295;
	add.s64 	%rd31585, %rd24316, %rd24317;
	setp.lt.u64 	%p3527, %rd31585, 4294967296;
	@%p3527 bra 	$L__BB3_2891;
	shr.u64 	%rd24318, %rd31585, 32;
	and.b64  	%rd24319, %rd31586, 4294967295;
	add.s64 	%rd31586, %rd24318, %rd24319;
	setp.lt.u64 	%p3529, %rd31586, 4294967296;
	@%p3529 bra 	$L__BB3_2891;
	shr.u64 	%rd24321, %rd31586, 32;
	and.b64  	%rd24322, %rd31587, 4294967295;
	add.s64 	%rd31587, %rd24321, %rd24322;
	setp.lt.u64 	%p3531, %rd31587, 4294967296;
	mov.b64 	%rd31586, 4294967296;
	@%p3531 bra 	$L__BB3_2891;
	shr.u64 	%rd24324, %rd31587, 32;
	and.b64  	%rd24325, %rd31588, 4294967295;
	add.s64 	%rd31588, %rd24324, %rd24325;
	setp.lt.u64 	%p3533, %rd31588, 4294967296;
	mov.b64 	%rd31586, 4294967296;
	mov.u64 	%rd31587, %rd31586;
	@%p3533 bra 	$L__BB3_2891;
	shr.u64 	%rd24327, %rd31588, 32;
	and.b64  	%rd24328, %rd31589, 4294967295;
	add.s64 	%rd31589, %rd24327, %rd24328;
	setp.lt.u64 	%p3535, %rd31589, 4294967296;
	mov.b64 	%rd31586, 4294967296;
	mov.u64 	%rd31588, %rd31586;
	@%p3535 bra 	$L__BB3_2891;
	shr.u64 	%rd24330, %rd31589, 32;
	and.b64  	%rd24331, %rd31590, 4294967295;
	add.s64 	%rd24332, %rd24330, %rd24331;
	setp.gt.u64 	%p4474, %rd24332, 4294967295;
	min.u64 	%rd31590, %rd24332, 4294967296;
	mov.b64 	%rd31586, 4294967296;
	mov.u64 	%rd31587, %rd31586;
	mov.u64 	%rd31589, %rd31586;
$L__BB3_2891:
	cvt.u32.u64 	%r14083, %rd31590;
	cvt.u32.u64 	%r14082, %rd31589;
	cvt.u32.u64 	%r14081, %rd31588;
	cvt.u32.u64 	%r14080, %rd31587;
	cvt.u32.u64 	%r14079, %rd31586;
	cvt.u32.u64 	%r14078, %rd31585;
	cvt.u32.u64 	%r14077, %rd31584;
	cvt.u32.u64 	%r14076, %rd31583;
	setp.lt.u32 	%p3536, %r8847, %r14083;
	or.pred  	%p3537, %p4474, %p3536;
	@%p3537 bra 	$L__BB3_2905;
	setp.gt.u32 	%p3538, %r8847, %r14083;
	@%p3538 bra 	$L__BB3_2906;
	setp.lt.u32 	%p3539, %r3133, %r14082;
	@%p3539 bra 	$L__BB3_2905;
	setp.gt.u32 	%p3540, %r3133, %r14082;
	@%p3540 bra 	$L__BB3_2906;
	setp.lt.u32 	%p3541, %r3134, %r14081;
	@%p3541 bra 	$L__BB3_2905;
	setp.gt.u32 	%p3542, %r3134, %r14081;
	@%p3542 bra 	$L__BB3_2906;
	setp.lt.u32 	%p3543, %r3135, %r14080;
	@%p3543 bra 	$L__BB3_2905;
	setp.gt.u32 	%p3544, %r3135, %r14080;
	@%p3544 bra 	$L__BB3_2906;
	setp.lt.u32 	%p3545, %r3136, %r14079;
	@%p3545 bra 	$L__BB3_2905;
	setp.gt.u32 	%p3546, %r3136, %r14079;
	@%p3546 bra 	$L__BB3_2906;
	setp.lt.u32 	%p3547, %r3137, %r14078;
	@%p3547 bra 	$L__BB3_2905;
	setp.gt.u32 	%p3548, %r3137, %r14078;
	@%p3548 bra 	$L__BB3_2906;
	setp.lt.u32 	%p3549, %r60, %r14077;
	@%p3549 bra 	$L__BB3_2905;
	setp.gt.u32 	%p3550, %r60, %r14077;
	setp.gt.u32 	%p3551, %r2179, %r14076;
	or.pred  	%p3552, %p3550, %p3551;
	@%p3552 bra 	$L__BB3_2906;
$L__BB3_2905:
	// begin inline asm
	sub.cc.u32 %r14076, %r14076, %r2179;
	subc.cc.u32 %r14077, %r14077, %r60;
	subc.cc.u32 %r14078, %r14078, %r3137;
	subc.cc.u32 %r14079, %r14079, %r3136;
	subc.cc.u32 %r14080, %r14080, %r3135;
	subc.cc.u32 %r14081, %r14081, %r3134;
	subc.cc.u32 %r14082, %r14082, %r3133;
	subc.u32 %r14083, %r14083, %r8847;
	
	// end inline asm
$L__BB3_2906:
	setp.gt.u32 	%p3553, %r14083, %r8847;
	@%p3553 bra 	$L__BB3_2920;
	setp.lt.u32 	%p3554, %r14083, %r8847;
	@%p3554 bra 	$L__BB3_2921;
	setp.gt.u32 	%p3555, %r14082, %r3133;
	@%p3555 bra 	$L__BB3_2920;
	setp.lt.u32 	%p3556, %r14082, %r3133;
	@%p3556 bra 	$L__BB3_2921;
	setp.gt.u32 	%p3557, %r14081, %r3134;
	@%p3557 bra 	$L__BB3_2920;
	setp.lt.u32 	%p3558, %r14081, %r3134;
	@%p3558 bra 	$L__BB3_2921;
	setp.gt.u32 	%p3559, %r14080, %r3135;
	@%p3559 bra 	$L__BB3_2920;
	setp.lt.u32 	%p3560, %r14080, %r3135;
	@%p3560 bra 	$L__BB3_2921;
	setp.gt.u32 	%p3561, %r14079, %r3136;
	@%p3561 bra 	$L__BB3_2920;
	setp.lt.u32 	%p3562, %r14079, %r3136;
	@%p3562 bra 	$L__BB3_2921;
	setp.gt.u32 	%p3563, %r14078, %r3137;
	@%p3563 bra 	$L__BB3_2920;
	setp.lt.u32 	%p3564, %r14078, %r3137;
	@%p3564 bra 	$L__BB3_2921;
	setp.gt.u32 	%p3565, %r14077, %r60;
	@%p3565 bra 	$L__BB3_2920;
	setp.lt.u32 	%p3566, %r14077, %r60;
	setp.lt.u32 	%p3567, %r14076, %r2179;
	or.pred  	%p3568, %p3566, %p3567;
	@%p3568 bra 	$L__BB3_2921;
$L__BB3_2920:
	// begin inline asm
	sub.cc.u32 %r14076, %r14076, %r2179;
	subc.cc.u32 %r14077, %r14077, %r60;
	subc.cc.u32 %r14078, %r14078, %r3137;
	subc.cc.u32 %r14079, %r14079, %r3136;
	subc.cc.u32 %r14080, %r14080, %r3135;
	subc.cc.u32 %r14081, %r14081, %r3134;
	subc.cc.u32 %r14082, %r14082, %r3133;
	subc.u32 %r14083, %r14083, %r8847;
	
	// end inline asm
$L__BB3_2921:
	add.s32 	%r4960, %r4795, -1;
	mov.b32 	%r10322, 1;
	shl.b32 	%r10323, %r10322, %r4960;
	and.b32  	%r10324, %r10323, -979;
	setp.eq.s32 	%p3569, %r10324, 0;
	@%p3569 bra 	$L__BB3_2998;
	mul.wide.u32 	%rd24334, %r14068, %r14076;
	shr.u64 	%rd24335, %rd24334, 32;
	mul.wide.u32 	%rd24336, %r14069, %r14076;
	add.s64 	%rd24337, %rd24335, %rd24336;
	shr.u64 	%rd24338, %rd24337, 32;
	mul.wide.u32 	%rd24339, %r14070, %r14076;
	add.s64 	%rd24340, %rd24338, %rd24339;
	shr.u64 	%rd24341, %rd24340, 32;
	mul.wide.u32 	%rd24342, %r14071, %r14076;
	add.s64 	%rd24343, %rd24341, %rd24342;
	shr.u64 	%rd24344, %rd24343, 32;
	mul.wide.u32 	%rd24345, %r14072, %r14076;
	add.s64 	%rd24346, %rd24344, %rd24345;
	shr.u64 	%rd24347, %rd24346, 32;
	mul.wide.u32 	%rd24348, %r14073, %r14076;
	add.s64 	%rd24349, %rd24347, %rd24348;
	shr.u64 	%rd24350, %rd24349, 32;
	mul.wide.u32 	%rd24351, %r14074, %r14076;
	add.s64 	%rd24352, %rd24350, %rd24351;
	shr.u64 	%rd24353, %rd24352, 32;
	mul.wide.u32 	%rd24354, %r14075, %r14076;
	add.s64 	%rd24355, %rd24353, %rd24354;
	shr.u64 	%rd24356, %rd24355, 32;
	and.b64  	%rd24357, %rd24337, 4294967295;
	mul.wide.u32 	%rd24358, %r14068, %r14077;
	add.s64 	%rd24359, %rd24358, %rd24357;
	shr.u64 	%rd24360, %rd24359, 32;
	and.b64  	%rd24361, %rd24340, 4294967295;
	mul.wide.u32 	%rd24362, %r14069, %r14077;
	add.s64 	%rd24363, %rd24360, %rd24361;
	add.s64 	%rd24364, %rd24363, %rd24362;
	shr.u64 	%rd24365, %rd24364, 32;
	and.b64  	%rd24366, %rd24343, 4294967295;
	mul.wide.u32 	%rd24367, %r14070, %r14077;
	add.s64 	%rd24368, %rd24365, %rd24366;
	add.s64 	%rd24369, %rd24368, %rd24367;
	shr.u64 	%rd24370, %rd24369, 32;
	and.b64  	%rd24371, %rd24346, 4294967295;
	mul.wide.u32 	%rd24372, %r14071, %r14077;
	add.s64 	%rd24373, %rd24370, %rd24371;
	add.s64 	%rd24374, %rd24373, %rd24372;
	shr.u64 	%rd24375, %rd24374, 32;
	and.b64  	%rd24376, %rd24349, 4294967295;
	mul.wide.u32 	%rd24377, %r14072, %r14077;
	add.s64 	%rd24378, %rd24375, %rd24376;
	add.s64 	%rd24379, %rd24378, %rd24377;
	shr.u64 	%rd24380, %rd24379, 32;
	and.b64  	%rd24381, %rd24352, 4294967295;
	mul.wide.u32 	%rd24382, %r14073, %r14077;
	add.s64 	%rd24383, %rd24380, %rd24381;
	add.s64 	%rd24384, %rd24383, %rd24382;
	shr.u64 	%rd24385, %rd24384, 32;
	and.b64  	%rd24386, %rd24355, 4294967295;
	mul.wide.u32 	%rd24387, %r14074, %r14077;
	add.s64 	%rd24388, %rd24385, %rd24386;
	add.s64 	%rd24389, %rd24388, %rd24387;
	shr.u64 	%rd24390, %rd24389, 32;
	mul.wide.u32 	%rd24391, %r14075, %r14077;
	add.s64 	%rd24392, %rd24390, %rd24356;
	add.s64 	%rd24393, %rd24392, %rd24391;
	shr.u64 	%rd24394, %rd24393, 32;
	and.b64  	%rd24395, %rd24364, 4294967295;
	mul.wide.u32 	%rd24396, %r14068, %r14078;
	add.s64 	%rd24397, %rd24396, %rd24395;
	shr.u64 	%rd24398, %rd24397, 32;
	and.b64  	%rd24399, %rd24369, 4294967295;
	mul.wide.u32 	%rd24400, %r14069, %r14078;
	add.s64 	%rd24401, %rd24398, %rd24399;
	add.s64 	%rd24402, %rd24401, %rd24400;
	shr.u64 	%rd24403, %rd24402, 32;
	and.b64  	%rd24404, %rd24374, 4294967295;
	mul.wide.u32 	%rd24405, %r14070, %r14078;
	add.s64 	%rd24406, %rd24403, %rd24404;
	add.s64 	%rd24407, %rd24406, %rd24405;
	shr.u64 	%rd24408, %rd24407, 32;
	and.b64  	%rd24409, %rd24379, 4294967295;
	mul.wide.u32 	%rd24410, %r14071, %r14078;
	add.s64 	%rd24411, %rd24408, %rd24409;
	add.s64 	%rd24412, %rd24411, %rd24410;
	shr.u64 	%rd24413, %rd24412, 32;
	and.b64  	%rd24414, %rd24384, 4294967295;
	mul.wide.u32 	%rd24415, %r14072, %r14078;
	add.s64 	%rd24416, %rd24413, %rd24414;
	add.s64 	%rd24417, %rd24416, %rd24415;
	shr.u64 	%rd24418, %rd24417, 32;
	and.b64  	%rd24419, %rd24389, 4294967295;
	mul.wide.u32 	%rd24420, %r14073, %r14078;
	add.s64 	%rd24421, %rd24418, %rd24419;
	add.s64 	%rd24422, %rd24421, %rd24420;
	shr.u64 	%rd24423, %rd24422, 32;
	and.b64  	%rd24424, %rd24393, 4294967295;
	mul.wide.u32 	%rd24425, %r14074, %r14078;
	add.s64 	%rd24426, %rd24423, %rd24424;
	add.s64 	%rd24427, %rd24426, %rd24425;
	shr.u64 	%rd24428, %rd24427, 32;
	mul.wide.u32 	%rd24429, %r14075, %r14078;
	add.s64 	%rd24430, %rd24428, %rd24394;
	add.s64 	%rd24431, %rd24430, %rd24429;
	shr.u64 	%rd24432, %rd24431, 32;
	and.b64  	%rd24433, %rd24402, 4294967295;
	mul.wide.u32 	%rd24434, %r14068, %r14079;
	add.s64 	%rd24435, %rd24434, %rd24433;
	shr.u64 	%rd24436, %rd24435, 32;
	and.b64  	%rd24437, %rd24407, 4294967295;
	mul.wide.u32 	%rd24438, %r14069, %r14079;
	add.s64 	%rd24439, %rd24436, %rd24437;
	add.s64 	%rd24440, %rd24439, %rd24438;
	shr.u64 	%rd24441, %rd24440, 32;
	and.b64  	%rd24442, %rd24412, 4294967295;
	mul.wide.u32 	%rd24443, %r14070, %r14079;
	add.s64 	%rd24444, %rd24441, %rd24442;
	add.s64 	%rd24445, %rd24444, %rd24443;
	shr.u64 	%rd24446, %rd24445, 32;
	and.b64  	%rd24447, %rd24417, 4294967295;
	mul.wide.u32 	%rd24448, %r14071, %r14079;
	add.s64 	%rd24449, %rd24446, %rd24447;
	add.s64 	%rd24450, %rd24449, %rd24448;
	shr.u64 	%rd24451, %rd24450, 32;
	and.b64  	%rd24452, %rd24422, 4294967295;
	mul.wide.u32 	%rd24453, %r14072, %r14079;
	add.s64 	%rd24454, %rd24451, %rd24452;
	add.s64 	%rd24455, %rd24454, %rd24453;
	shr.u64 	%rd24456, %rd24455, 32;
	and.b64  	%rd24457, %rd24427, 4294967295;
	mul.wide.u32 	%rd24458, %r14073, %r14079;
	add.s64 	%rd24459, %rd24456, %rd24457;
	add.s64 	%rd24460, %rd24459, %rd24458;
	shr.u64 	%rd24461, %rd24460, 32;
	and.b64  	%rd24462, %rd24431, 4294967295;
	mul.wide.u32 	%rd24463, %r14074, %r14079;
	add.s64 	%rd24464, %rd24461, %rd24462;
	add.s64 	%rd24465, %rd24464, %rd24463;
	shr.u64 	%rd24466, %rd24465, 32;
	mul.wide.u32 	%rd24467, %r14075, %r14079;
	add.s64 	%rd24468, %rd24466, %rd24432;
	add.s64 	%rd24469, %rd24468, %rd24467;
	shr.u64 	%rd24470, %rd24469, 32;
	and.b64  	%rd24471, %rd24440, 4294967295;
	mul.wide.u32 	%rd24472, %r14068, %r14080;
	add.s64 	%rd24473, %rd24472, %rd24471;
	shr.u64 	%rd24474, %rd24473, 32;
	and.b64  	%rd24475, %rd24445, 4294967295;
	mul.wide.u32 	%rd24476, %r14069, %r14080;
	add.s64 	%rd24477, %rd24474, %rd24475;
	add.s64 	%rd24478, %rd24477, %rd24476;
	shr.u64 	%rd24479, %rd24478, 32;
	and.b64  	%rd24480, %rd24450, 4294967295;
	mul.wide.u32 	%rd24481, %r14070, %r14080;
	add.s64 	%rd24482, %rd24479, %rd24480;
	add.s64 	%rd24483, %rd24482, %rd24481;
	shr.u64 	%rd24484, %rd24483, 32;
	and.b64  	%rd24485, %rd24455, 4294967295;
	mul.wide.u32 	%rd24486, %r14071, %r14080;
	add.s64 	%rd24487, %rd24484, %rd24485;
	add.s64 	%rd24488, %rd24487, %rd24486;
	shr.u64 	%rd24489, %rd24488, 32;
	and.b64  	%rd24490, %rd24460, 4294967295;
	mul.wide.u32 	%rd24491, %r14072, %r14080;
	add.s64 	%rd24492, %rd24489, %rd24490;
	add.s64 	%rd24493, %rd24492, %rd24491;
	shr.u64 	%rd24494, %rd24493, 32;
	and.b64  	%rd24495, %rd24465, 4294967295;
	mul.wide.u32 	%rd24496, %r14073, %r14080;
	add.s64 	%rd24497, %rd24494, %rd24495;
	add.s64 	%rd24498, %rd24497, %rd24496;
	shr.u64 	%rd24499, %rd24498, 32;
	and.b64  	%rd24500, %rd24469, 4294967295;
	mul.wide.u32 	%rd24501, %r14074, %r14080;
	add.s64 	%rd24502, %rd24499, %rd24500;
	add.s64 	%rd24503, %rd24502, %rd24501;
	shr.u64 	%rd24504, %rd24503, 32;
	mul.wide.u32 	%rd24505, %r14075, %r14080;
	add.s64 	%rd24506, %rd24504, %rd24470;
	add.s64 	%rd24507, %rd24506, %rd24505;
	shr.u64 	%rd24508, %rd24507, 32;
	and.b64  	%rd24509, %rd24478, 4294967295;
	mul.wide.u32 	%rd24510, %r14068, %r14081;
	add.s64 	%rd24511, %rd24510, %rd24509;
	shr.u64 	%rd24512, %rd24511, 32;
	and.b64  	%rd24513, %rd24483, 4294967295;
	mul.wide.u32 	%rd24514, %r14069, %r14081;
	add.s64 	%rd24515, %rd24512, %rd24513;
	add.s64 	%rd24516, %rd24515, %rd24514;
	shr.u64 	%rd24517, %rd24516, 32;
	and.b64  	%rd24518, %rd24488, 4294967295;
	mul.wide.u32 	%rd24519, %r14070, %r14081;
	add.s64 	%rd24520, %rd24517, %rd24518;
	add.s64 	%rd24521, %rd24520, %rd24519;
	shr.u64 	%rd24522, %rd24521, 32;
	and.b64  	%rd24523, %rd24493, 4294967295;
	mul.wide.u32 	%rd24524, %r14071, %r14081;
	add.s64 	%rd24525, %rd24522, %rd24523;
	add.s64 	%rd24526, %rd24525, %rd24524;
	shr.u64 	%rd24527, %rd24526, 32;
	and.b64  	%rd24528, %rd24498, 4294967295;
	mul.wide.u32 	%rd24529, %r14072, %r14081;
	add.s64 	%rd24530, %rd24527, %rd24528;
	add.s64 	%rd24531, %rd24530, %rd24529;
	shr.u64 	%rd24532, %rd24531, 32;
	and.b64  	%rd24533, %rd24503, 4294967295;
	mul.wide.u32 	%rd24534, %r14073, %r14081;
	add.s64 	%rd24535, %rd24532, %rd24533;
	add.s64 	%rd24536, %rd24535, %rd24534;
	shr.u64 	%rd24537, %rd24536, 32;
	and.b64  	%rd24538, %rd24507, 4294967295;
	mul.wide.u32 	%rd24539, %r14074, %r14081;
	add.s64 	%rd24540, %rd24537, %rd24538;
	add.s64 	%rd24541, %rd24540, %rd24539;
	shr.u64 	%rd24542, %rd24541, 32;
	mul.wide.u32 	%rd24543, %r14075, %r14081;
	add.s64 	%rd24544, %rd24542, %rd24508;
	add.s64 	%rd24545, %rd24544, %rd24543;
	shr.u64 	%rd24546, %rd24545, 32;
	and.b64  	%rd24547, %rd24516, 4294967295;
	mul.wide.u32 	%rd24548, %r14068, %r14082;
	add.s64 	%rd24549, %rd24548, %rd24547;
	shr.u64 	%rd24550, %rd24549, 32;
	and.b64  	%rd24551, %rd24521, 4294967295;
	mul.wide.u32 	%rd24552, %r14069, %r14082;
	add.s64 	%rd24553, %rd24550, %rd24551;
	add.s64 	%rd24554, %rd24553, %rd24552;
	shr.u64 	%rd24555, %rd24554, 32;
	and.b64  	%rd24556, %rd24526, 4294967295;
	mul.wide.u32 	%rd24557, %r14070, %r14082;
	add.s64 	%rd24558, %rd24555, %rd24556;
	add.s64 	%rd24559, %rd24558, %rd24557;
	shr.u64 	%rd24560, %rd24559, 32;
	and.b64  	%rd24561, %rd24531, 4294967295;
	mul.wide.u32 	%rd24562, %r14071, %r14082;
	add.s64 	%rd24563, %rd24560, %rd24561;
	add.s64 	%rd24564, %rd24563, %rd24562;
	shr.u64 	%rd24565, %rd24564, 32;
	and.b64  	%rd24566, %rd24536, 4294967295;
	mul.wide.u32 	%rd24567, %r14072, %r14082;
	add.s64 	%rd24568, %rd24565, %rd24566;
	add.s64 	%rd24569, %rd24568, %rd24567;
	shr.u64 	%rd24570, %rd24569, 32;
	and.b64  	%rd24571, %rd24541, 4294967295;
	mul.wide.u32 	%rd24572, %r14073, %r14082;
	add.s64 	%rd24573, %rd24570, %rd24571;
	add.s64 	%rd24574, %rd24573, %rd24572;
	shr.u64 	%rd24575, %rd24574, 32;
	and.b64  	%rd24576, %rd24545, 4294967295;
	mul.wide.u32 	%rd24577, %r14074, %r14082;
	add.s64 	%rd24578, %rd24575, %rd24576;
	add.s64 	%rd24579, %rd24578, %rd24577;
	shr.u64 	%rd24580, %rd24579, 32;
	mul.wide.u32 	%rd24581, %r14075, %r14082;
	add.s64 	%rd24582, %rd24580, %rd24546;
	add.s64 	%rd24583, %rd24582, %rd24581;
	shr.u64 	%rd24584, %rd24583, 32;
	and.b64  	%rd24585, %rd24554, 4294967295;
	mul.wide.u32 	%rd24586, %r14068, %r14083;
	add.s64 	%rd24587, %rd24586, %rd24585;
	shr.u64 	%rd24588, %rd24587, 32;
	and.b64  	%rd24589, %rd24559, 4294967295;
	mul.wide.u32 	%rd24590, %r14069, %r14083;
	add.s64 	%rd24591, %rd24588, %rd24589;
	add.s64 	%rd24592, %rd24591, %rd24590;
	shr.u64 	%rd24593, %rd24592, 32;
	and.b64  	%rd24594, %rd24564, 4294967295;
	mul.wide.u32 	%rd24595, %r14070, %r14083;
	add.s64 	%rd24596, %rd24593, %rd24594;
	add.s64 	%rd24597, %rd24596, %rd24595;
	shr.u64 	%rd24598, %rd24597, 32;
	and.b64  	%rd24599, %rd24569, 4294967295;
	mul.wide.u32 	%rd24600, %r14071, %r14083;
	add.s64 	%rd24601, %rd24598, %rd24599;
	add.s64 	%rd24602, %rd24601, %rd24600;
	shr.u64 	%rd24603, %rd24602, 32;
	and.b64  	%rd24604, %rd24574, 4294967295;
	mul.wide.u32 	%rd24605, %r14072, %r14083;
	add.s64 	%rd24606, %rd24603, %rd24604;
	add.s64 	%rd24607, %rd24606, %rd24605;
	shr.u64 	%rd24608, %rd24607, 32;
	and.b64  	%rd24609, %rd24579, 4294967295;
	mul.wide.u32 	%rd24610, %r14073, %r14083;
	add.s64 	%rd24611, %rd24608, %rd24609;
	add.s64 	%rd24612, %rd24611, %rd24610;
	shr.u64 	%rd24613, %rd24612, 32;
	and.b64  	%rd24614, %rd24583, 4294967295;
	mul.wide.u32 	%rd24615, %r14074, %r14083;
	add.s64 	%rd24616, %rd24613, %rd24614;
	add.s64 	%rd24617, %rd24616, %rd24615;
	shr.u64 	%rd24618, %rd24617, 32;
	mul.wide.u32 	%rd24619, %r14075, %r14083;
	add.s64 	%rd24620, %rd24618, %rd24584;
	add.s64 	%rd24621, %rd24620, %rd24619;
	shr.u64 	%rd24622, %rd24621, 32;
	{ .reg .b32 tmp; mov.b64 {tmp, %r10325}, %rd24621; }
	and.b64  	%rd24623, %rd24592, 4294967295;
	mul.lo.s64 	%rd24624, %rd24623, 977;
	and.b64  	%rd24625, %rd24334, 4294967295;
	and.b64  	%rd24626, %rd24624, 4294967295;
	add.s64 	%rd31591, %rd24626, %rd24625;
	shr.u64 	%rd24627, %rd24624, 32;
	shr.u64 	%rd24628, %rd31591, 32;
	add.s64 	%rd24629, %rd24628, %rd24627;
	and.b64  	%rd24630, %rd24597, 4294967295;
	mul.lo.s64 	%rd24631, %rd24630, 977;
	and.b64  	%rd24632, %rd24359, 4294967295;
	and.b64  	%rd24633, %rd24631, 4294967295;
	add.s64 	%rd24634, %rd24629, %rd24632;
	add.s64 	%rd24635, %rd24634, %rd24633;
	add.s64 	%rd31592, %rd24635, %rd24623;
	shr.u64 	%rd24636, %rd24631, 32;
	shr.u64 	%rd24637, %rd31592, 32;
	add.s64 	%rd24638, %rd24637, %rd24636;
	and.b64  	%rd24639, %rd24602, 4294967295;
	mul.lo.s64 	%rd24640, %rd24639, 977;
	and.b64  	%rd24641, %rd24397, 4294967295;
	and.b64  	%rd24642, %rd24640, 4294967295;
	add.s64 	%rd24643, %rd24638, %rd24641;
	add.s64 	%rd24644, %rd24643, %rd24642;
	add.s64 	%rd31593, %rd24644, %rd24630;
	shr.u64 	%rd24645, %rd24640, 32;
	shr.u64 	%rd24646, %rd31593, 32;
	add.s64 	%rd24647, %rd24646, %rd24645;
	and.b64  	%rd24648, %rd24607, 4294967295;
	mul.lo.s64 	%rd24649, %rd24648, 977;
	and.b64  	%rd24650, %rd24435, 4294967295;
	and.b64  	%rd24651, %rd24649, 4294967295;
	add.s64 	%rd24652, %rd24647, %rd24650;
	add.s64 	%rd24653, %rd24652, %rd24651;
	add.s64 	%rd31594, %rd24653, %rd24639;
	shr.u64 	%rd24654, %rd24649, 32;
	shr.u64 	%rd24655, %rd31594, 32;
	add.s64 	%rd24656, %rd24655, %rd24654;
	and.b64  	%rd24657, %rd24612, 4294967295;
	mul.lo.s64 	%rd24658, %rd24657, 977;
	and.b64  	%rd24659, %rd24473, 4294967295;
	and.b64  	%rd24660, %rd24658, 4294967295;
	add.s64 	%rd24661, %rd24656, %rd24659;
	add.s64 	%rd24662, %rd24661, %rd24660;
	add.s64 	%rd31595, %rd24662, %rd24648;
	shr.u64 	%rd24663, %rd24658, 32;
	shr.u64 	%rd24664, %rd31595, 32;
	add.s64 	%rd24665, %rd24664, %rd24663;
	and.b64  	%rd24666, %rd24617, 4294967295;
	mul.lo.s64 	%rd24667, %rd24666, 977;
	and.b64  	%rd24668, %rd24511, 4294967295;
	and.b64  	%rd24669, %rd24667, 4294967295;
	add.s64 	%rd24670, %rd24665, %rd24668;
	add.s64 	%rd24671, %rd24670, %rd24669;
	add.s64 	%rd31596, %rd24671, %rd24657;
	shr.u64 	%rd24672, %rd24667, 32;
	shr.u64 	%rd24673, %rd31596, 32;
	add.s64 	%rd24674, %rd24673, %rd24672;
	and.b64  	%rd24675, %rd24621, 4294967295;
	mul.lo.s64 	%rd24676, %rd24675, 977;
	and.b64  	%rd24677, %rd24549, 4294967295;
	and.b64  	%rd24678, %rd24676, 4294967295;
	add.s64 	%rd24679, %rd24674, %rd24677;
	add.s64 	%rd24680, %rd24679, %rd24678;
	add.s64 	%rd31597, %rd24680, %rd24666;
	shr.u64 	%rd24681, %rd24676, 32;
	shr.u64 	%rd24682, %rd31597, 32;
	add.s64 	%rd24683, %rd24682, %rd24681;
	mul.lo.s64 	%rd24684, %rd24622, 977;
	and.b64  	%rd24685, %rd24587, 4294967295;
	and.b64  	%rd24686, %rd24684, 4294967295;
	add.s64 	%rd24687, %rd24683, %rd24685;
	add.s64 	%rd24688, %rd24687, %rd24686;
	add.s64 	%rd31598, %rd24688, %rd24675;
	shr.u64 	%rd24689, %rd24684, 32;
	shr.u64 	%rd24690, %rd31598, 32;
	cvt.u32.u64 	%r10326, %rd24690;
	cvt.u32.u64 	%r10327, %rd24689;
	add.s32 	%r10328, %r10326, %r10327;
	add.s32 	%r4961, %r10328, %r10325;
	setp.eq.s32 	%p3571, %r4961, 0;
	mov.pred 	%p4475, 0;
	@%p3571 bra 	$L__BB3_2930;
	cvt.u64.u32 	%rd24691, %r4961;
	mul.wide.u32 	%rd24692, %r4961, 977;
	shr.u64 	%rd24693, %rd24692, 32;
	and.b64  	%rd24694, %rd31591, 4294967295;
	and.b64  	%rd24695, %rd24692, 4294967295;
	add.s64 	%rd31591, %rd24695, %rd24694;
	shr.u64 	%rd24696, %rd31591, 32;
	and.b64  	%rd24697, %rd31592, 4294967295;
	add.s64 	%rd24698, %rd24693, %rd24697;
	add.s64 	%rd24699, %rd24698, %rd24691;
	add.s64 	%rd31592, %rd24699, %rd24696;
	setp.lt.u64 	%p3573, %rd31592, 4294967296;
	@%p3573 bra 	$L__BB3_2930;
	shr.u64 	%rd24700, %rd31592, 32;
	and.b64  	%rd24701, %rd31593, 4294967295;
	add.s64 	%rd31593, %rd24700, %rd24701;
	setp.lt.u64 	%p3575, %rd31593, 4294967296;
	@%p3575 bra 	$L__BB3_2930;
	shr.u64 	%rd24702, %rd31593, 32;
	and.b64  	%rd24703, %rd31594, 4294967295;
	add.s64 	%rd31594, %rd24702, %rd24703;
	setp.lt.u64 	%p3577, %rd31594, 4294967296;
	@%p3577 bra 	$L__BB3_2930;
	shr.u64 	%rd24705, %rd31594, 32;
	and.b64  	%rd24706, %rd31595, 4294967295;
	add.s64 	%rd31595, %rd24705, %rd24706;
	setp.lt.u64 	%p3579, %rd31595, 4294967296;
	mov.b64 	%rd31594, 4294967296;
	@%p3579 bra 	$L__BB3_2930;
	shr.u64 	%rd24708, %rd31595, 32;
	and.b64  	%rd24709, %rd31596, 4294967295;
	add.s64 	%rd31596, %rd24708, %rd24709;
	setp.lt.u64 	%p3581, %rd31596, 4294967296;
	mov.b64 	%rd31594, 4294967296;
	mov.u64 	%rd31595, %rd31594;
	@%p3581 bra 	$L__BB3_2930;
	shr.u64 	%rd24711, %rd31596, 32;
	and.b64  	%rd24712, %rd31597, 4294967295;
	add.s64 	%rd31597, %rd24711, %rd24712;
	setp.lt.u64 	%p3583, %rd31597, 4294967296;
	mov.b64 	%rd31594, 4294967296;
	mov.u64 	%rd31596, %rd31594;
	@%p3583 bra 	$L__BB3_2930;
	shr.u64 	%rd24714, %rd31597, 32;
	and.b64  	%rd24715, %rd31598, 4294967295;
	add.s64 	%rd24716, %rd24714, %rd24715;
	setp.gt.u64 	%p4475, %rd24716, 4294967295;
	min.u64 	%rd31598, %rd24716, 4294967296;
	mov.b64 	%rd31594, 4294967296;
	mov.u64 	%rd31595, %rd31594;
	mov.u64 	%rd31597, %rd31594;
$L__BB3_2930:
	cvt.u32.u64 	%r14147, %rd31598;
	cvt.u32.u64 	%r14146, %rd31597;
	cvt.u32.u64 	%r14145, %rd31596;
	cvt.u32.u64 	%r14144, %rd31595;
	cvt.u32.u64 	%r14143, %rd31594;
	cvt.u32.u64 	%r14142, %rd31593;
	cvt.u32.u64 	%r14141, %rd31592;
	cvt.u32.u64 	%r14140, %rd31591;
	setp.lt.u32 	%p3584, %r8847, %r14147;
	or.pred  	%p3585, %p4475, %p3584;
	@%p3585 bra 	$L__BB3_2944;
	setp.gt.u32 	%p3586, %r8847, %r14147;
	@%p3586 bra 	$L__BB3_2945;
	setp.lt.u32 	%p3587, %r3133, %r14146;
	@%p3587 bra 	$L__BB3_2944;
	setp.gt.u32 	%p3588, %r3133, %r14146;
	@%p3588 bra 	$L__BB3_2945;
	setp.lt.u32 	%p3589, %r3134, %r14145;
	@%p3589 bra 	$L__BB3_2944;
	setp.gt.u32 	%p3590, %r3134, %r14145;
	@%p3590 bra 	$L__BB3_2945;
	setp.lt.u32 	%p3591, %r3135, %r14144;
	@%p3591 bra 	$L__BB3_2944;
	setp.gt.u32 	%p3592, %r3135, %r14144;
	@%p3592 bra 	$L__BB3_2945;
	setp.lt.u32 	%p3593, %r3136, %r14143;
	@%p3593 bra 	$L__BB3_2944;
	setp.gt.u32 	%p3594, %r3136, %r14143;
	@%p3594 bra 	$L__BB3_2945;
	setp.lt.u32 	%p3595, %r3137, %r14142;
	@%p3595 bra 	$L__BB3_2944;
	setp.gt.u32 	%p3596, %r3137, %r14142;
	@%p3596 bra 	$L__BB3_2945;
	setp.lt.u32 	%p3597, %r60, %r14141;
	@%p3597 bra 	$L__BB3_2944;
	setp.gt.u32 	%p3598, %r60, %r14141;
	setp.gt.u32 	%p3599, %r2179, %r14140;
	or.pred  	%p3600, %p3598, %p3599;
	@%p3600 bra 	$L__BB3_2945;
$L__BB3_2944:
	// begin inline asm
	sub.cc.u32 %r14140, %r14140, %r2179;
	subc.cc.u32 %r14141, %r14141, %r60;
	subc.cc.u32 %r14142, %r14142, %r3137;
	subc.cc.u32 %r14143, %r14143, %r3136;
	subc.cc.u32 %r14144, %r14144, %r3135;
	subc.cc.u32 %r14145, %r14145, %r3134;
	subc.cc.u32 %r14146, %r14146, %r3133;
	subc.u32 %r14147, %r14147, %r8847;
	
	// end inline asm
$L__BB3_2945:
	setp.gt.u32 	%p3601, %r14147, %r8847;
	@%p3601 bra 	$L__BB3_2959;
	setp.lt.u32 	%p3602, %r14147, %r8847;
	@%p3602 bra 	$L__BB3_2960;
	setp.gt.u32 	%p3603, %r14146, %r3133;
	@%p3603 bra 	$L__BB3_2959;
	setp.lt.u32 	%p3604, %r14146, %r3133;
	@%p3604 bra 	$L__BB3_2960;
	setp.gt.u32 	%p3605, %r14145, %r3134;
	@%p3605 bra 	$L__BB3_2959;
	setp.lt.u32 	%p3606, %r14145, %r3134;
	@%p3606 bra 	$L__BB3_2960;
	setp.gt.u32 	%p3607, %r14144, %r3135;
	@%p3607 bra 	$L__BB3_2959;
	setp.lt.u32 	%p3608, %r14144, %r3135;
	@%p3608 bra 	$L__BB3_2960;
	setp.gt.u32 	%p3609, %r14143, %r3136;
	@%p3609 bra 	$L__BB3_2959;
	setp.lt.u32 	%p3610, %r14143, %r3136;
	@%p3610 bra 	$L__BB3_2960;
	setp.gt.u32 	%p3611, %r14142, %r3137;
	@%p3611 bra 	$L__BB3_2959;
	setp.lt.u32 	%p3612, %r14142, %r3137;
	@%p3612 bra 	$L__BB3_2960;
	setp.gt.u32 	%p3613, %r14141, %r60;
	@%p3613 bra 	$L__BB3_2959;
	setp.lt.u32 	%p3614, %r14141, %r60;
	setp.lt.u32 	%p3615, %r14140, %r2179;
	or.pred  	%p3616, %p3614, %p3615;
	@%p3616 bra 	$L__BB3_2960;
$L__BB3_2959:
	// begin inline asm
	sub.cc.u32 %r14140, %r14140, %r2179;
	subc.cc.u32 %r14141, %r14141, %r60;
	subc.cc.u32 %r14142, %r14142, %r3137;
	subc.cc.u32 %r14143, %r14143, %r3136;
	subc.cc.u32 %r14144, %r14144, %r3135;
	subc.cc.u32 %r14145, %r14145, %r3134;
	subc.cc.u32 %r14146, %r14146, %r3133;
	subc.u32 %r14147, %r14147, %r8847;
	
	// end inline asm
$L__BB3_2960:
	mul.wide.u32 	%rd24718, %r14068, %r14068;
	shr.u64 	%rd24719, %rd24718, 32;
	mul.wide.u32 	%rd24720, %r14069, %r14068;
	add.s64 	%rd24721, %rd24719, %rd24720;
	shr.u64 	%rd24722, %rd24721, 32;
	mul.wide.u32 	%rd24723, %r14070, %r14068;
	add.s64 	%rd24724, %rd24722, %rd24723;
	shr.u64 	%rd24725, %rd24724, 32;
	mul.wide.u32 	%rd24726, %r14071, %r14068;
	add.s64 	%rd24727, %rd24725, %rd24726;
	shr.u64 	%rd24728, %rd24727, 32;
	mul.wide.u32 	%rd24729, %r14072, %r14068;
	add.s64 	%rd24730, %rd24728, %rd24729;
	shr.u64 	%rd24731, %rd24730, 32;
	mul.wide.u32 	%rd24732, %r14073, %r14068;
	add.s64 	%rd24733, %rd24731, %rd24732;
	shr.u64 	%rd24734, %rd24733, 32;
	mul.wide.u32 	%rd24735, %r14074, %r14068;
	add.s64 	%rd24736, %rd24734, %rd24735;
	shr.u64 	%rd24737, %rd24736, 32;
	mul.wide.u32 	%rd24738, %r14075, %r14068;
	add.s64 	%rd24739, %rd24737, %rd24738;
	shr.u64 	%rd24740, %rd24739, 32;
	and.b64  	%rd24741, %rd24721, 4294967295;
	add.s64 	%rd24742, %rd24720, %rd24741;
	shr.u64 	%rd24743, %rd24742, 32;
	and.b64  	%rd24744, %rd24724, 4294967295;
	mul.wide.u32 	%rd24745, %r14069, %r14069;
	add.s64 	%rd24746, %rd24743, %rd24744;
	add.s64 	%rd24747, %rd24746, %rd24745;
	shr.u64 	%rd24748, %rd24747, 32;
	and.b64  	%rd24749, %rd24727, 4294967295;
	mul.wide.u32 	%rd24750, %r14070, %r14069;
	add.s64 	%rd24751, %rd24748, %rd24749;
	add.s64 	%rd24752, %rd24751, %rd24750;
	shr.u64 	%rd24753, %rd24752, 32;
	and.b64  	%rd24754, %rd24730, 4294967295;
	mul.wide.u32 	%rd24755, %r14071, %r14069;
	add.s64 	%rd24756, %rd24753, %rd24754;
	add.s64 	%rd24757, %rd24756, %rd24755;
	shr.u64 	%rd24758, %rd24757, 32;
	and.b64  	%rd24759, %rd24733, 4294967295;
	mul.wide.u32 	%rd24760, %r14072, %r14069;
	add.s64 	%rd24761, %rd24758, %rd24759;
	add.s64 	%rd24762, %rd24761, %rd24760;
	shr.u64 	%rd24763, %rd24762, 32;
	and.b64  	%rd24764, %rd24736, 4294967295;
	mul.wide.u32 	%rd24765, %r14073, %r14069;
	add.s64 	%rd24766, %rd24763, %rd24764;
	add.s64 	%rd24767, %rd24766, %rd24765;
	shr.u64 	%rd24768, %rd24767, 32;
	and.b64  	%rd24769, %rd24739, 4294967295;
	mul.wide.u32 	%rd24770, %r14074, %r14069;
	add.s64 	%rd24771, %rd24768, %rd24769;
	add.s64 	%rd24772, %rd24771, %rd24770;
	shr.u64 	%rd24773, %rd24772, 32;
	mul.wide.u32 	%rd24774, %r14075, %r14069;
	add.s64 	%rd24775, %rd24773, %rd24740;
	add.s64 	%rd24776, %rd24775, %rd24774;
	shr.u64 	%rd24777, %rd24776, 32;
	and.b64  	%rd24778, %rd24747, 4294967295;
	add.s64 	%rd24779, %rd24723, %rd24778;
	shr.u64 	%rd24780, %rd24779, 32;
	and.b64  	%rd24781, %rd24752, 4294967295;
	add.s64 	%rd24782, %rd24780, %rd24781;
	add.s64 	%rd24783, %rd24782, %rd24750;
	shr.u64 	%rd24784, %rd24783, 32;
	and.b64  	%rd24785, %rd24757, 4294967295;
	mul.wide.u32 	%rd24786, %r14070, %r14070;
	add.s64 	%rd24787, %rd24784, %rd24785;
	add.s64 	%rd24788, %rd24787, %rd24786;
	shr.u64 	%rd24789, %rd24788, 32;
	and.b64  	%rd24790, %rd24762, 4294967295;
	mul.wide.u32 	%rd24791, %r14071, %r14070;
	add.s64 	%rd24792, %rd24789, %rd24790;
	add.s64 	%rd24793, %rd24792, %rd24791;
	shr.u64 	%rd24794, %rd24793, 32;
	and.b64  	%rd24795, %rd24767, 4294967295;
	mul.wide.u32 	%rd24796, %r14072, %r14070;
	add.s64 	%rd24797, %rd24794, %rd24795;
	add.s64 	%rd24798, %rd24797, %rd24796;
	shr.u64 	%rd24799, %rd24798, 32;
	and.b64  	%rd24800, %rd24772, 4294967295;
	mul.wide.u32 	%rd24801, %r14073, %r14070;
	add.s64 	%rd24802, %rd24799, %rd24800;
	add.s64 	%rd24803, %rd24802, %rd24801;
	shr.u64 	%rd24804, %rd24803, 32;
	and.b64  	%rd24805, %rd24776, 4294967295;
	mul.wide.u32 	%rd24806, %r14074, %r14070;
	add.s64 	%rd24807, %rd24804, %rd24805;
	add.s64 	%rd24808, %rd24807, %rd24806;
	shr.u64 	%rd24809, %rd24808, 32;
	mul.wide.u32 	%rd24810, %r14075, %r14070;
	add.s64 	%rd24811, %rd24809, %rd24777;
	add.s64 	%rd24812, %rd24811, %rd24810;
	shr.u64 	%rd24813, %rd24812, 32;
	and.b64  	%rd24814, %rd24783, 4294967295;
	add.s64 	%rd24815, %rd24726, %rd24814;
	shr.u64 	%rd24816, %rd24815, 32;
	and.b64  	%rd24817, %rd24788, 4294967295;
	add.s64 	%rd24818, %rd24816, %rd24817;
	add.s64 	%rd24819, %rd24818, %rd24755;
	shr.u64 	%rd24820, %rd24819, 32;
	and.b64  	%rd24821, %rd24793, 4294967295;
	add.s64 	%rd24822, %rd24820, %rd24821;
	add.s64 	%rd24823, %rd24822, %rd24791;
	shr.u64 	%rd24824, %rd24823, 32;
	and.b64  	%rd24825, %rd24798, 4294967295;
	mul.wide.u32 	%rd24826, %r14071, %r14071;
	add.s64 	%rd24827, %rd24824, %rd24825;
	add.s64 	%rd24828, %rd24827, %rd24826;
	shr.u64 	%rd24829, %rd24828, 32;
	and.b64  	%rd24830, %rd24803, 4294967295;
	mul.wide.u32 	%rd24831, %r14072, %r14071;
	add.s64 	%rd24832, %rd24829, %rd24830;
	add.s64 	%rd24833, %rd24832, %rd24831;
	shr.u64 	%rd24834, %rd24833, 32;
	and.b64  	%rd24835, %rd24808, 4294967295;
	mul.wide.u32 	%rd24836, %r14073, %r14071;
	add.s64 	%rd24837, %rd24834, %rd24835;
	add.s64 	%rd24838, %rd24837, %rd24836;
	shr.u64 	%rd24839, %rd24838, 32;
	and.b64  	%rd24840, %rd24812, 4294967295;
	mul.wide.u32 	%rd24841, %r14074, %r14071;
	add.s64 	%rd24842, %rd24839, %rd24840;
	add.s64 	%rd24843, %rd24842, %rd24841;
	shr.u64 	%rd24844, %rd24843, 32;
	mul.wide.u32 	%rd24845, %r14075, %r14071;
	add.s64 	%rd24846, %rd24844, %rd24813;
	add.s64 	%rd24847, %rd24846, %rd24845;
	shr.u64 	%rd24848, %rd24847, 32;
	and.b64  	%rd24849, %rd24819, 4294967295;
	add.s64 	%rd24850, %rd24729, %rd24849;
	shr.u64 	%rd24851, %rd24850, 32;
	and.b64  	%rd24852, %rd24823, 4294967295;
	add.s64 	%rd24853, %rd24851, %rd24852;
	add.s64 	%rd24854, %rd24853, %rd24760;
	shr.u64 	%rd24855, %rd24854, 32;
	and.b64  	%rd24856, %rd24828, 4294967295;
	add.s64 	%rd24857, %rd24855, %rd24856;
	add.s64 	%rd24858, %rd24857, %rd24796;
	shr.u64 	%rd24859, %rd24858, 32;
	and.b64  	%rd24860, %rd24833, 4294967295;
	add.s64 	%rd24861, %rd24859, %rd24860;
	add.s64 	%rd24862, %rd24861, %rd24831;
	shr.u64 	%rd24863, %rd24862, 32;
	and.b64  	%rd24864, %rd24838, 4294967295;
	mul.wide.u32 	%rd24865, %r14072, %r14072;
	add.s64 	%rd24866, %rd24863, %rd24864;
	add.s64 	%rd24867, %rd24866, %rd24865;
	shr.u64 	%rd24868, %rd24867, 32;
	and.b64  	%rd24869, %rd24843, 4294967295;
	mul.wide.u32 	%rd24870, %r14073, %r14072;
	add.s64 	%rd24871, %rd24868, %rd24869;
	add.s64 	%rd24872, %rd24871, %rd24870;
	shr.u64 	%rd24873, %rd24872, 32;
	and.b64  	%rd24874, %rd24847, 4294967295;
	mul.wide.u32 	%rd24875, %r14074, %r14072;
	add.s64 	%rd24876, %rd24873, %rd24874;
	add.s64 	%rd24877, %rd24876, %rd24875;
	shr.u64 	%rd24878, %rd24877, 32;
	mul.wide.u32 	%rd24879, %r14075, %r14072;
	add.s64 	%rd24880, %rd24878, %rd24848;
	add.s64 	%rd24881, %rd24880, %rd24879;
	shr.u64 	%rd24882, %rd24881, 32;
	and.b64  	%rd24883, %rd24854, 4294967295;
	add.s64 	%rd24884, %rd24732, %rd24883;
	shr.u64 	%rd24885, %rd24884, 32;
	and.b64  	%rd24886, %rd24858, 4294967295;
	add.s64 	%rd24887, %rd24885, %rd24886;
	add.s64 	%rd24888, %rd24887, %rd24765;
	shr.u64 	%rd24889, %rd24888, 32;
	and.b64  	%rd24890, %rd24862, 4294967295;
	add.s64 	%rd24891, %rd24889, %rd24890;
	add.s64 	%rd24892, %rd24891, %rd24801;
	shr.u64 	%rd24893, %rd24892, 32;
	and.b64  	%rd24894, %rd24867, 4294967295;
	add.s64 	%rd24895, %rd24893, %rd24894;
	add.s64 	%rd24896, %rd24895, %rd24836;
	shr.u64 	%rd24897, %rd24896, 32;
	and.b64  	%rd24898, %rd24872, 4294967295;
	add.s64 	%rd24899, %rd24897, %rd24898;
	add.s64 	%rd24900, %rd24899, %rd24870;
	shr.u64 	%rd24901, %rd24900, 32;
	and.b64  	%rd24902, %rd24877, 4294967295;
	mul.wide.u32 	%rd24903, %r14073, %r14073;
	add.s64 	%rd24904, %rd24901, %rd24902;
	add.s64 	%rd24905, %rd24904, %rd24903;
	shr.u64 	%rd24906, %rd24905, 32;
	and.b64  	%rd24907, %rd24881, 4294967295;
	mul.wide.u32 	%rd24908, %r14074, %r14073;
	add.s64 	%rd24909, %rd24906, %rd24907;
	add.s64 	%rd24910, %rd24909, %rd24908;
	shr.u64 	%rd24911, %rd24910, 32;
	mul.wide.u32 	%rd24912, %r14075, %r14073;
	add.s64 	%rd24913, %rd24911, %rd24882;
	add.s64 	%rd24914, %rd24913, %rd24912;
	shr.u64 	%rd24915, %rd24914, 32;
	and.b64  	%rd24916, %rd24888, 4294967295;
	add.s64 	%rd24917, %rd24735, %rd24916;
	shr.u64 	%rd24918, %rd24917, 32;
	and.b64  	%rd24919, %rd24892, 4294967295;
	add.s64 	%rd24920, %rd24918, %rd24919;
	add.s64 	%rd24921, %rd24920, %rd24770;
	shr.u64 	%rd24922, %rd24921, 32;
	and.b64  	%rd24923, %rd24896, 4294967295;
	add.s64 	%rd24924, %rd24922, %rd24923;
	add.s64 	%rd24925, %rd24924, %rd24806;
	shr.u64 	%rd24926, %rd24925, 32;
	and.b64  	%rd24927, %rd24900, 4294967295;
	add.s64 	%rd24928, %rd24926, %rd24927;
	add.s64 	%rd24929, %rd24928, %rd24841;
	shr.u64 	%rd24930, %rd24929, 32;
	and.b64  	%rd24931, %rd24905, 4294967295;
	add.s64 	%rd24932, %rd24930, %rd24931;
	add.s64 	%rd24933, %rd24932, %rd24875;
	shr.u64 	%rd24934, %rd24933, 32;
	and.b64  	%rd24935, %rd24910, 4294967295;
	add.s64 	%rd24936, %rd24934, %rd24935;
	add.s64 	%rd24937, %rd24936, %rd24908;
	shr.u64 	%rd24938, %rd24937, 32;
	and.b64  	%rd24939, %rd24914, 4294967295;
	mul.wide.u32 	%rd24940, %r14074, %r14074;
	add.s64 	%rd24941, %rd24938, %rd24939;
	add.s64 	%rd24942, %rd24941, %rd24940;
	shr.u64 	%rd24943, %rd24942, 32;
	mul.wide.u32 	%rd24944, %r14075, %r14074;
	add.s64 	%rd24945, %rd24943, %rd24915;
	add.s64 	%rd24946, %rd24945, %rd24944;
	shr.u64 	%rd24947, %rd24946, 32;
	and.b64  	%rd24948, %rd24921, 4294967295;
	add.s64 	%rd24949, %rd24738, %rd24948;
	shr.u64 	%rd24950, %rd24949, 32;
	and.b64  	%rd24951, %rd24925, 4294967295;
	add.s64 	%rd24952, %rd24950, %rd24951;
	add.s64 	%rd24953, %rd24952, %rd24774;
	shr.u64 	%rd24954, %rd24953, 32;
	and.b64  	%rd24955, %rd24929, 4294967295;
	add.s64 	%rd24956, %rd24954, %rd24955;
	add.s64 	%rd24957, %rd24956, %rd24810;
	shr.u64 	%rd24958, %rd24957, 32;
	and.b64  	%rd24959, %rd24933, 4294967295;
	add.s64 	%rd24960, %rd24958, %rd24959;
	add.s64 	%rd24961, %rd24960, %rd24845;
	shr.u64 	%rd24962, %rd24961, 32;
	and.b64  	%rd24963, %rd24937, 4294967295;
	add.s64 	%rd24964, %rd24962, %rd24963;
	add.s64 	%rd24965, %rd24964, %rd24879;
	shr.u64 	%rd24966, %rd24965, 32;
	and.b64  	%rd24967, %rd24942, 4294967295;
	add.s64 	%rd24968, %rd24966, %rd24967;
	add.s64 	%rd24969, %rd24968, %rd24912;
	shr.u64 	%rd24970, %rd24969, 32;
	and.b64  	%rd24971, %rd24946, 4294967295;
	add.s64 	%rd24972, %rd24970, %rd24971;
	add.s64 	%rd24973, %rd24972, %rd24944;
	shr.u64 	%rd24974, %rd24973, 32;
	mul.wide.u32 	%rd24975, %r14075, %r14075;
	add.s64 	%rd24976, %rd24974, %rd24947;
	add.s64 	%rd24977, %rd24976, %rd24975;
	shr.u64 	%rd24978, %rd24977, 32;
	{ .reg .b32 tmp; mov.b64 {tmp, %r10377}, %rd24977; }
	and.b64  	%rd24979, %rd24953, 4294967295;
	mul.lo.s64 	%rd24980, %rd24979, 977;
	and.b64  	%rd24981, %rd24718, 4294967293;
	and.b64  	%rd24982, %rd24980, 4294967295;
	add.s64 	%rd31599, %rd24982, %rd24981;
	shr.u64 	%rd24983, %rd24980, 32;
	shr.u64 	%rd24984, %rd31599, 32;
	add.s64 	%rd24985, %rd24984, %rd24983;
	and.b64  	%rd24986, %rd24957, 4294967295;
	mul.lo.s64 	%rd24987, %rd24986, 977;
	and.b64  	%rd24988, %rd24742, 4294967295;
	and.b64  	%rd24989, %rd24987, 4294967295;
	add.s64 	%rd24990, %rd24985, %rd24988;
	add.s64 	%rd24991, %rd24990, %rd24989;
	add.s64 	%rd31600, %rd24991, %rd24979;
	shr.u64 	%rd24992, %rd24987, 32;
	shr.u64 	%rd24993, %rd31600, 32;
	add.s64 	%rd24994, %rd24993, %rd24992;
	and.b64  	%rd24995, %rd24961, 4294967295;
	mul.lo.s64 	%rd24996, %rd24995, 977;
	and.b64  	%rd24997, %rd24779, 4294967295;
	and.b64  	%rd24998, %rd24996, 4294967295;
	add.s64 	%rd24999, %rd24994, %rd24997;
	add.s64 	%rd25000, %rd24999, %rd24998;
	add.s64 	%rd31601, %rd25000, %rd24986;
	shr.u64 	%rd25001, %rd24996, 32;
	shr.u64 	%rd25002, %rd31601, 32;
	add.s64 	%rd25003, %rd25002, %rd25001;
	and.b64  	%rd25004, %rd24965, 4294967295;
	mul.lo.s64 	%rd25005, %rd25004, 977;
	and.b64  	%rd25006, %rd24815, 4294967295;
	and.b64  	%rd25007, %rd25005, 4294967295;
	add.s64 	%rd25008, %rd25003, %rd25006;
	add.s64 	%rd25009, %rd25008, %rd25007;
	add.s64 	%rd31602, %rd25009, %rd24995;
	shr.u64 	%rd25010, %rd25005, 32;
	shr.u64 	%rd25011, %rd31602, 32;
	add.s64 	%rd25012, %rd25011, %rd25010;
	and.b64  	%rd25013, %rd24969, 4294967295;
	mul.lo.s64 	%rd25014, %rd25013, 977;
	and.b64  	%rd25015, %rd24850, 4294967295;
	and.b64  	%rd25016, %rd25014, 4294967295;
	add.s64 	%rd25017, %rd25012, %rd25015;
	add.s64 	%rd25018, %rd25017, %rd25016;
	add.s64 	%rd31603, %rd25018, %rd25004;
	shr.u64 	%rd25019, %rd25014, 32;
	shr.u64 	%rd25020, %rd31603, 32;
	add.s64 	%rd25021, %rd25020, %rd25019;
	and.b64  	%rd25022, %rd24973, 4294967295;
	mul.lo.s64 	%rd25023, %rd25022, 977;
	and.b64  	%rd25024, %rd24884, 4294967295;
	and.b64  	%rd25025, %rd25023, 4294967295;
	add.s64 	%rd25026, %rd25021, %rd25024;
	add.s64 	%rd25027, %rd25026, %rd25025;
	add.s64 	%rd31604, %rd25027, %rd25013;
	shr.u64 	%rd25028, %rd25023, 32;
	shr.u64 	%rd25029, %rd31604, 32;
	add.s64 	%rd25030, %rd25029, %rd25028;
	and.b64  	%rd25031, %rd24977, 4294967295;
	mul.lo.s64 	%rd25032, %rd25031, 977;
	and.b64  	%rd25033, %rd24917, 4294967295;
	and.b64  	%rd25034, %rd25032, 4294967295;
	add.s64 	%rd25035, %rd25030, %rd25033;
	add.s64 	%rd25036, %rd25035, %rd25034;
	add.s64 	%rd31605, %rd25036, %rd25022;
	shr.u64 	%rd25037, %rd25032, 32;
	shr.u64 	%rd25038, %rd31605, 32;
	add.s64 	%rd25039, %rd25038, %rd25037;
	mul.lo.s64 	%rd25040, %rd24978, 977;
	and.b64  	%rd25041, %rd24949, 4294967295;
	and.b64  	%rd25042, %rd25040, 4294967295;
	add.s64 	%rd25043, %rd25039, %rd25041;
	add.s64 	%rd25044, %rd25043, %rd25042;
	add.s64 	%rd31606, %rd25044, %rd25031;
	shr.u64 	%rd25045, %rd25040, 32;
	shr.u64 	%rd25046, %rd31606, 32;
	cvt.u32.u64 	%r10378, %rd25046;
	cvt.u32.u64 	%r10379, %rd25045;
	add.s32 	%r10380, %r10378, %r10379;
	add.s32 	%r5002, %r10380, %r10377;
	setp.eq.s32 	%p3618, %r5002, 0;
	mov.pred 	%p4476, 0;
	@%p3618 bra 	$L__BB3_2968;
	cvt.u64.u32 	%rd25047, %r5002;
	mul.wide.u32 	%rd25048, %r5002, 977;
	shr.u64 	%rd25049, %rd25048, 32;
	and.b64  	%rd25050, %rd31599, 4294967295;
	and.b64  	%rd25051, %rd25048, 4294967295;
	add.s64 	%rd31599, %rd25051, %rd25050;
	shr.u64 	%rd25052, %rd31599, 32;
	and.b64  	%rd25053, %rd31600, 4294967295;
	add.s64 	%rd25054, %rd25049, %rd25053;
	add.s64 	%rd25055, %rd25054, %rd25047;
	add.s64 	%rd31600, %rd25055, %rd25052;
	setp.lt.u64 	%p3620, %rd31600, 4294967296;
	@%p3620 bra 	$L__BB3_2968;
	shr.u64 	%rd25056, %rd31600, 32;
	and.b64  	%rd25057, %rd31601, 4294967295;
	add.s64 	%rd31601, %rd25056, %rd25057;
	setp.lt.u64 	%p3622, %rd31601, 4294967296;
	@%p3622 bra 	$L__BB3_2968;
	shr.u64 	%rd25058, %rd31601, 32;
	and.b64  	%rd25059, %rd31602, 4294967295;
	add.s64 	%rd31602, %rd25058, %rd25059;
	setp.lt.u64 	%p3624, %rd31602, 4294967296;
	@%p3624 bra 	$L__BB3_2968;
	shr.u64 	%rd25061, %rd31602, 32;
	and.b64  	%rd25062, %rd31603, 4294967295;
	add.s64 	%rd31603, %rd25061, %rd25062;
	setp.lt.u64 	%p3626, %rd31603, 4294967296;
	mov.b64 	%rd31602, 4294967296;
	@%p3626 bra 	$L__BB3_2968;
	shr.u64 	%rd25064, %rd31603, 32;
	and.b64  	%rd25065, %rd31604, 4294967295;
	add.s64 	%rd31604, %rd25064, %rd25065;
	setp.lt.u64 	%p3628, %rd31604, 4294967296;
	mov.b64 	%rd31602, 4294967296;
	mov.u64 	%rd31603, %rd31602;
	@%p3628 bra 	$L__BB3_2968;
	shr.u64 	%rd25067, %rd31604, 32;
	and.b64  	%rd25068, %rd31605, 4294967295;
	add.s64 	%rd31605, %rd25067, %rd25068;
	setp.lt.u64 	%p3630, %rd31605, 4294967296;
	mov.b64 	%rd31602, 4294967296;
	mov.u64 	%rd31604, %rd31602;
	@%p3630 bra 	$L__BB3_2968;
	shr.u64 	%rd25070, %rd31605, 32;
	and.b64  	%rd25071, %rd31606, 4294967295;
	add.s64 	%rd25072, %rd25070, %rd25071;
	setp.gt.u64 	%p4476, %rd25072, 4294967295;
	min.u64 	%rd31606, %rd25072, 4294967296;
	mov.b64 	%rd31602, 4294967296;
	mov.u64 	%rd31603, %rd31602;
	mov.u64 	%rd31605, %rd31602;
$L__BB3_2968:
	cvt.u32.u64 	%r14139, %rd31606;
	cvt.u32.u64 	%r14138, %rd31605;
	cvt.u32.u64 	%r14137, %rd31604;
	cvt.u32.u64 	%r14136, %rd31603;
	cvt.u32.u64 	%r14135, %rd31602;
	cvt.u32.u64 	%r14134, %rd31601;
	cvt.u32.u64 	%r14133, %rd31600;
	cvt.u32.u64 	%r14132, %rd31599;
	setp.lt.u32 	%p3631, %r8847, %r14139;
	or.pred  	%p3632, %p4476, %p3631;
	@%p3632 bra 	$L__BB3_2982;
	setp.gt.u32 	%p3633, %r8847, %r14139;
	@%p3633 bra 	$L__BB3_2983;
	setp.lt.u32 	%p3634, %r3133, %r14138;
	@%p3634 bra 	$L__BB3_2982;
	setp.gt.u32 	%p3635, %r3133, %r14138;
	@%p3635 bra 	$L__BB3_2983;
	setp.lt.u32 	%p3636, %r3134, %r14137;
	@%p3636 bra 	$L__BB3_2982;
	setp.gt.u32 	%p3637, %r3134, %r14137;
	@%p3637 bra 	$L__BB3_2983;
	setp.lt.u32 	%p3638, %r3135, %r14136;
	@%p3638 bra 	$L__BB3_2982;
	setp.gt.u32 	%p3639, %r3135, %r14136;
	@%p3639 bra 	$L__BB3_2983;
	setp.lt.u32 	%p3640, %r3136, %r14135;
	@%p3640 bra 	$L__BB3_2982;
	setp.gt.u32 	%p3641, %r3136, %r14135;
	@%p3641 bra 	$L__BB3_2983;
	setp.lt.u32 	%p3642, %r3137, %r14134;
	@%p3642 bra 	$L__BB3_2982;
	setp.gt.u32 	%p3643, %r3137, %r14134;
	@%p3643 bra 	$L__BB3_2983;
	setp.lt.u32 	%p3644, %r60, %r14133;
	@%p3644 bra 	$L__BB3_2982;
	setp.gt.u32 	%p3645, %r60, %r14133;
	setp.gt.u32 	%p3646, %r2179, %r14132;
	or.pred  	%p3647, %p3645, %p3646;
	@%p3647 bra 	$L__BB3_2983;
$L__BB3_2982:
	// begin inline asm
	sub.cc.u32 %r14132, %r14132, %r2179;
	subc.cc.u32 %r14133, %r14133, %r60;
	subc.cc.u32 %r14134, %r14134, %r3137;
	subc.cc.u32 %r14135, %r14135, %r3136;
	subc.cc.u32 %r14136, %r14136, %r3135;
	subc.cc.u32 %r14137, %r14137, %r3134;
	subc.cc.u32 %r14138, %r14138, %r3133;
	subc.u32 %r14139, %r14139, %r8847;
	
	// end inline asm
$L__BB3_2983:
	setp.gt.u32 	%p3648, %r14139, %r8847;
	@%p3648 bra 	$L__BB3_2997;
	setp.lt.u32 	%p3649, %r14139, %r8847;
	@%p3649 bra 	$L__BB3_3074;
	setp.gt.u32 	%p3650, %r14138, %r3133;
	@%p3650 bra 	$L__BB3_2997;
	setp.lt.u32 	%p3651, %r14138, %r3133;
	@%p3651 bra 	$L__BB3_3074;
	setp.gt.u32 	%p3652, %r14137, %r3134;
	@%p3652 bra 	$L__BB3_2997;
	setp.lt.u32 	%p3653, %r14137, %r3134;
	@%p3653 bra 	$L__BB3_3074;
	setp.gt.u32 	%p3654, %r14136, %r3135;
	@%p3654 bra 	$L__BB3_2997;
	setp.lt.u32 	%p3655, %r14136, %r3135;
	@%p3655 bra 	$L__BB3_3074;
	setp.gt.u32 	%p3656, %r14135, %r3136;
	@%p3656 bra 	$L__BB3_2997;
	setp.lt.u32 	%p3657, %r14135, %r3136;
	@%p3657 bra 	$L__BB3_3074;
	setp.gt.u32 	%p3658, %r14134, %r3137;
	@%p3658 bra 	$L__BB3_2997;
	setp.lt.u32 	%p3659, %r14134, %r3137;
	@%p3659 bra 	$L__BB3_3074;
	setp.gt.u32 	%p3660, %r14133, %r60;
	@%p3660 bra 	$L__BB3_2997;
	setp.lt.u32 	%p3661, %r14133, %r60;
	setp.lt.u32 	%p3662, %r14132, %r2179;
	or.pred  	%p3663, %p3661, %p3662;
	@%p3663 bra 	$L__BB3_3074;
$L__BB3_2997:
	// begin inline asm
	sub.cc.u32 %r14132, %r14132, %r2179;
	subc.cc.u32 %r14133, %r14133, %r60;
	subc.cc.u32 %r14134, %r14134, %r3137;
	subc.cc.u32 %r14135, %r14135, %r3136;
	subc.cc.u32 %r14136, %r14136, %r3135;
	subc.cc.u32 %r14137, %r14137, %r3134;
	subc.cc.u32 %r14138, %r14138, %r3133;
	subc.u32 %r14139, %r14139, %r8847;
	
	// end inline asm
	bra.uni 	$L__BB3_3074;
$L__BB3_2998:
	mul.wide.u32 	%rd25074, %r14068, %r14076;
	shr.u64 	%rd25075, %rd25074, 32;
	mul.wide.u32 	%rd25076, %r14069, %r14076;
	add.s64 	%rd25077, %rd25075, %rd25076;
	shr.u64 	%rd25078, %rd25077, 32;
	mul.wide.u32 	%rd25079, %r14070, %r14076;
	add.s64 	%rd25080, %rd25078, %rd25079;
	shr.u64 	%rd25081, %rd25080, 32;
	mul.wide.u32 	%rd25082, %r14071, %r14076;
	add.s64 	%rd25083, %rd25081, %rd25082;
	shr.u64 	%rd25084, %rd25083, 32;
	mul.wide.u32 	%rd25085, %r14072, %r14076;
	add.s64 	%rd25086, %rd25084, %rd25085;
	shr.u64 	%rd25087, %rd25086, 32;
	mul.wide.u32 	%rd25088, %r14073, %r14076;
	add.s64 	%rd25089, %rd25087, %rd25088;
	shr.u64 	%rd25090, %rd25089, 32;
	mul.wide.u32 	%rd25091, %r14074, %r14076;
	add.s64 	%rd25092, %rd25090, %rd25091;
	shr.u64 	%rd25093, %rd25092, 32;
	mul.wide.u32 	%rd25094, %r14075, %r14076;
	add.s64 	%rd25095, %rd25093, %rd25094;
	shr.u64 	%rd25096, %rd25095, 32;
	and.b64  	%rd25097, %rd25077, 4294967295;
	mul.wide.u32 	%rd25098, %r14068, %r14077;
	add.s64 	%rd25099, %rd25098, %rd25097;
	shr.u64 	%rd25100, %rd25099, 32;
	and.b64  	%rd25101, %rd25080, 4294967295;
	mul.wide.u32 	%rd25102, %r14069, %r14077;
	add.s64 	%rd25103, %rd25100, %rd25101;
	add.s64 	%rd25104, %rd25103, %rd25102;
	shr.u64 	%rd25105, %rd25104, 32;
	and.b64  	%rd25106, %rd25083, 4294967295;
	mul.wide.u32 	%rd25107, %r14070, %r14077;
	add.s64 	%rd25108, %rd25105, %rd25106;
	add.s64 	%rd25109, %rd25108, %rd25107;
	shr.u64 	%rd25110, %rd25109, 32;
	and.b64  	%rd25111, %rd25086, 4294967295;
	mul.wide.u32 	%rd25112, %r14071, %r14077;
	add.s64 	%rd25113, %rd25110, %rd25111;
	add.s64 	%rd25114, %rd25113, %rd25112;
	shr.u64 	%rd25115, %rd25114, 32;
	and.b64  	%rd25116, %rd25089, 4294967295;
	mul.wide.u32 	%rd25117, %r14072, %r14077;
	add.s64 	%rd25118, %rd25115, %rd25116;
	add.s64 	%rd25119, %rd25118, %rd25117;
	shr.u64 	%rd25120, %rd25119, 32;
	and.b64  	%rd25121, %rd25092, 4294967295;
	mul.wide.u32 	%rd25122, %r14073, %r14077;
	add.s64 	%rd25123, %rd25120, %rd25121;
	add.s64 	%rd25124, %rd25123, %rd25122;
	shr.u64 	%rd25125, %rd25124, 32;
	and.b64  	%rd25126, %rd25095, 4294967295;
	mul.wide.u32 	%rd25127, %r14074, %r14077;
	add.s64 	%rd25128, %rd25125, %rd25126;
	add.s64 	%rd25129, %rd25128, %rd25127;
	shr.u64 	%rd25130, %rd25129, 32;
	mul.wide.u32 	%rd25131, %r14075, %r14077;
	add.s64 	%rd25132, %rd25130, %rd25096;
	add.s64 	%rd25133, %rd25132, %rd25131;
	shr.u64 	%rd25134, %rd25133, 32;
	and.b64  	%rd25135, %rd25104, 4294967295;
	mul.wide.u32 	%rd25136, %r14068, %r14078;
	add.s64 	%rd25137, %rd25136, %rd25135;
	shr.u64 	%rd25138, %rd25137, 32;
	and.b64  	%rd25139, %rd25109, 4294967295;
	mul.wide.u32 	%rd25140, %r14069, %r14078;
	add.s64 	%rd25141, %rd25138, %rd25139;
	add.s64 	%rd25142, %rd25141, %rd25140;
	shr.u64 	%rd25143, %rd25142, 32;
	and.b64  	%rd25144, %rd25114, 4294967295;
	mul.wide.u32 	%rd25145, %r14070, %r14078;
	add.s64 	%rd25146, %rd25143, %rd25144;
	add.s64 	%rd25147, %rd25146, %rd25145;
	shr.u64 	%rd25148, %rd25147, 32;
	and.b64  	%rd25149, %rd25119, 4294967295;
	mul.wide.u32 	%rd25150, %r14071, %r14078;
	add.s64 	%rd25151, %rd25148, %rd25149;
	add.s64 	%rd25152, %rd25151, %rd25150;
	shr.u64 	%rd25153, %rd25152, 32;
	and.b64  	%rd25154, %rd25124, 4294967295;
	mul.wide.u32 	%rd25155, %r14072, %r14078;
	add.s64 	%rd25156, %rd25153, %rd25154;
	add.s64 	%rd25157, %rd25156, %rd25155;
	shr.u64 	%rd25158, %rd25157, 32;
	and.b64  	%rd25159, %rd25129, 4294967295;
	mul.wide.u32 	%rd25160, %r14073, %r14078;
	add.s64 	%rd25161, %rd25158, %rd25159;
	add.s64 	%rd25162, %rd25161, %rd25160;
	shr.u64 	%rd25163, %rd25162, 32;
	and.b64  	%rd25164, %rd25133, 4294967295;
	mul.wide.u32 	%rd25165, %r14074, %r14078;
	add.s64 	%rd25166, %rd25163, %rd25164;
	add.s64 	%rd25167, %rd25166, %rd25165;
	shr.u64 	%rd25168, %rd25167, 32;
	mul.wide.u32 	%rd25169, %r14075, %r14078;
	add.s64 	%rd25170, %rd25168, %rd25134;
	add.s64 	%rd25171, %rd25170, %rd25169;
	shr.u64 	%rd25172, %rd25171, 32;
	and.b64  	%rd25173, %rd25142, 4294967295;
	mul.wide.u32 	%rd25174, %r14068, %r14079;
	add.s64 	%rd25175, %rd25174, %rd25173;
	shr.u64 	%rd25176, %rd25175, 32;
	and.b64  	%rd25177, %rd25147, 4294967295;
	mul.wide.u32 	%rd25178, %r14069, %r14079;
	add.s64 	%rd25179, %rd25176, %rd25177;
	add.s64 	%rd25180, %rd25179, %rd25178;
	shr.u64 	%rd25181, %rd25180, 32;
	and.b64  	%rd25182, %rd25152, 4294967295;
	mul.wide.u32 	%rd25183, %r14070, %r14079;
	add.s64 	%rd25184, %rd25181, %rd25182;
	add.s64 	%rd25185, %rd25184, %rd25183;
	shr.u64 	%rd25186, %rd25185, 32;
	and.b64  	%rd25187, %rd25157, 4294967295;
	mul.wide.u32 	%rd25188, %r14071, %r14079;
	add.s64 	%rd25189, %rd25186, %rd25187;
	add.s64 	%rd25190, %rd25189, %rd25188;
	shr.u64 	%rd25191, %rd25190, 32;
	and.b64  	%rd25192, %rd25162, 4294967295;
	mul.wide.u32 	%rd25193, %r14072, %r14079;
	add.s64 	%rd25194, %rd25191, %rd25192;
	add.s64 	%rd25195, %rd25194, %rd25193;
	shr.u64 	%rd25196, %rd25195, 32;
	and.b64  	%rd25197, %rd25167, 4294967295;
	mul.wide.u32 	%rd25198, %r14073, %r14079;
	add.s64 	%rd25199, %rd25196, %rd25197;
	add.s64 	%rd25200, %rd25199, %rd25198;
	shr.u64 	%rd25201, %rd25200, 32;
	and.b64  	%rd25202, %rd25171, 4294967295;
	mul.wide.u32 	%rd25203, %r14074, %r14079;
	add.s64 	%rd25204, %rd25201, %rd25202;
	add.s64 	%rd25205, %rd25204, %rd25203;
	shr.u64 	%rd25206, %rd25205, 32;
	mul.wide.u32 	%rd25207, %r14075, %r14079;
	add.s64 	%rd25208, %rd25206, %rd25172;
	add.s64 	%rd25209, %rd25208, %rd25207;
	shr.u64 	%rd25210, %rd25209, 32;
	and.b64  	%rd25211, %rd25180, 4294967295;
	mul.wide.u32 	%rd25212, %r14068, %r14080;
	add.s64 	%rd25213, %rd25212, %rd25211;
	shr.u64 	%rd25214, %rd25213, 32;
	and.b64  	%rd25215, %rd25185, 4294967295;
	mul.wide.u32 	%rd25216, %r14069, %r14080;
	add.s64 	%rd25217, %rd25214, %rd25215;
	add.s64 	%rd25218, %rd25217, %rd25216;
	shr.u64 	%rd25219, %rd25218, 32;
	and.b64  	%rd25220, %rd25190, 4294967295;
	mul.wide.u32 	%rd25221, %r14070, %r14080;
	add.s64 	%rd25222, %rd25219, %rd25220;
	add.s64 	%rd25223, %rd25222, %rd25221;
	shr.u64 	%rd25224, %rd25223, 32;
	and.b64  	%rd25225, %rd25195, 4294967295;
	mul.wide.u32 	%rd25226, %r14071, %r14080;
	add.s64 	%rd25227, %rd25224, %rd25225;
	add.s64 	%rd25228, %rd25227, %rd25226;
	shr.u64 	%rd25229, %rd25228, 32;
	and.b64  	%rd25230, %rd25200, 4294967295;
	mul.wide.u32 	%rd25231, %r14072, %r14080;
	add.s64 	%rd25232, %rd25229, %rd25230;
	add.s64 	%rd25233, %rd25232, %rd25231;
	shr.u64 	%rd25234, %rd25233, 32;
	and.b64  	%rd25235, %rd25205, 4294967295;
	mul.wide.u32 	%rd25236, %r14073, %r14080;
	add.s64 	%rd25237, %rd25234, %rd25235;
	add.s64 	%rd25238, %rd25237, %rd25236;
	shr.u64 	%rd25239, %rd25238, 32;
	and.b64  	%rd25240, %rd25209, 4294967295;
	mul.wide.u32 	%rd25241, %r14074, %r14080;
	add.s64 	%rd25242, %rd25239, %rd25240;
	add.s64 	%rd25243, %rd25242, %rd25241;
	shr.u64 	%rd25244, %rd25243, 32;
	mul.wide.u32 	%rd25245, %r14075, %r14080;
	add.s64 	%rd25246, %rd25244, %rd25210;
	add.s64 	%rd25247, %rd25246, %rd25245;
	shr.u64 	%rd25248, %rd25247, 32;
	and.b64  	%rd25249, %rd25218, 4294967295;
	mul.wide.u32 	%rd25250, %r14068, %r14081;
	add.s64 	%rd25251, %rd25250, %rd25249;
	shr.u64 	%rd25252, %rd25251, 32;
	and.b64  	%rd25253, %rd25223, 4294967295;
	mul.wide.u32 	%rd25254, %r14069, %r14081;
	add.s64 	%rd25255, %rd25252, %rd25253;
	add.s64 	%rd25256, %rd25255, %rd25254;
	shr.u64 	%rd25257, %rd25256, 32;
	and.b64  	%rd25258, %rd25228, 4294967295;
	mul.wide.u32 	%rd25259, %r14070, %r14081;
	add.s64 	%rd25260, %rd25257, %rd25258;
	add.s64 	%rd25261, %rd25260, %rd25259;
	shr.u64 	%rd25262, %rd25261, 32;
	and.b64  	%rd25263, %rd25233, 4294967295;
	mul.wide.u32 	%rd25264, %r14071, %r14081;
	add.s64 	%rd25265, %rd25262, %rd25263;
	add.s64 	%rd25266, %rd25265, %rd25264;
	shr.u64 	%rd25267, %rd25266, 32;
	and.b64  	%rd25268, %rd25238, 4294967295;
	mul.wide.u32 	%rd25269, %r14072, %r14081;
	add.s64 	%rd25270, %rd25267, %rd25268;
	add.s64 	%rd25271, %rd25270, %rd25269;
	shr.u64 	%rd25272, %rd25271, 32;
	and.b64  	%rd25273, %rd25243, 4294967295;
	mul.wide.u32 	%rd25274, %r14073, %r14081;
	add.s64 	%rd25275, %rd25272, %rd25273;
	add.s64 	%rd25276, %rd25275, %rd25274;
	shr.u64 	%rd25277, %rd25276, 32;
	and.b64  	%rd25278, %rd25247, 4294967295;
	mul.wide.u32 	%rd25279, %r14074, %r14081;
	add.s64 	%rd25280, %rd25277, %rd25278;
	add.s64 	%rd25281, %rd25280, %rd25279;
	shr.u64 	%rd25282, %rd25281, 32;
	mul.wide.u32 	%rd25283, %r14075, %r14081;
	add.s64 	%rd25284, %rd25282, %rd25248;
	add.s64 	%rd25285, %rd25284, %rd25283;
	shr.u64 	%rd25286, %rd25285, 32;
	and.b64  	%rd25287, %rd25256, 4294967295;
	mul.wide.u32 	%rd25288, %r14068, %r14082;
	add.s64 	%rd25289, %rd25288, %rd25287;
	shr.u64 	%rd25290, %rd25289, 32;
	and.b64  	%rd25291, %rd25261, 4294967295;
	mul.wide.u32 	%rd25292, %r14069, %r14082;
	add.s64 	%rd25293, %rd25290, %rd25291;
	add.s64 	%rd25294, %rd25293, %rd25292;
	shr.u64 	%rd25295, %rd25294, 32;
	and.b64  	%rd25296, %rd25266, 4294967295;
	mul.wide.u32 	%rd25297, %r14070, %r14082;
	add.s64 	%rd25298, %rd25295, %rd25296;
	add.s64 	%rd25299, %rd25298, %rd25297;
	shr.u64 	%rd25300, %rd25299, 32;
	and.b64  	%rd25301, %rd25271, 4294967295;
	mul.wide.u32 	%rd25302, %r14071, %r14082;
	add.s64 	%rd25303, %rd25300, %rd25301;
	add.s64 	%rd25304, %rd25303, %rd25302;
	shr.u64 	%rd25305, %rd25304, 32;
	and.b64  	%rd25306, %rd25276, 4294967295;
	mul.wide.u32 	%rd25307, %r14072, %r14082;
	add.s64 	%rd25308, %rd25305, %rd25306;
	add.s64 	%rd25309, %rd25308, %rd25307;
	shr.u64 	%rd25310, %rd25309, 32;
	and.b64  	%rd25311, %rd25281, 4294967295;
	mul.wide.u32 	%rd25312, %r14073, %r14082;
	add.s64 	%rd25313, %rd25310, %rd25311;
	add.s64 	%rd25314, %rd25313, %rd25312;
	shr.u64 	%rd25315, %rd25314, 32;
	and.b64  	%rd25316, %rd25285, 4294967295;
	mul.wide.u32 	%rd25317, %r14074, %r14082;
	add.s64 	%rd25318, %rd25315, %rd25316;
	add.s64 	%rd25319, %rd25318, %rd25317;
	shr.u64 	%rd25320, %rd25319, 32;
	mul.wide.u32 	%rd25321, %r14075, %r14082;
	add.s64 	%rd25322, %rd25320, %rd25286;
	add.s64 	%rd25323, %rd25322, %rd25321;
	shr.u64 	%rd25324, %rd25323, 32;
	and.b64  	%rd25325, %rd25294, 4294967295;
	mul.wide.u32 	%rd25326, %r14068, %r14083;
	add.s64 	%rd25327, %rd25326, %rd25325;
	shr.u64 	%rd25328, %rd25327, 32;
	and.b64  	%rd25329, %rd25299, 4294967295;
	mul.wide.u32 	%rd25330, %r14069, %r14083;
	add.s64 	%rd25331, %rd25328, %rd25329;
	add.s64 	%rd25332, %rd25331, %rd25330;
	shr.u64 	%rd25333, %rd25332, 32;
	and.b64  	%rd25334, %rd25304, 4294967295;
	mul.wide.u32 	%rd25335, %r14070, %r14083;
	add.s64 	%rd25336, %rd25333, %rd25334;
	add.s64 	%rd25337, %rd25336, %rd25335;
	shr.u64 	%rd25338, %rd25337, 32;
	and.b64  	%rd25339, %rd25309, 4294967295;
	mul.wide.u32 	%rd25340, %r14071, %r14083;
	add.s64 	%rd25341, %rd25338, %rd25339;
	add.s64 	%rd25342, %rd25341, %rd25340;
	shr.u64 	%rd25343, %rd25342, 32;
	and.b64  	%rd25344, %rd25314, 4294967295;
	mul.wide.u32 	%rd25345, %r14072, %r14083;
	add.s64 	%rd25346, %rd25343, %rd25344;
	add.s64 	%rd25347, %rd25346, %rd25345;
	shr.u64 	%rd25348, %rd25347, 32;
	and.b64  	%rd25349, %rd25319, 4294967295;
	mul.wide.u32 	%rd25350, %r14073, %r14083;
	add.s64 	%rd25351, %rd25348, %rd25349;
	add.s64 	%rd25352, %rd25351, %rd25350;
	shr.u64 	%rd25353, %rd25352, 32;
	and.b64  	%rd25354, %rd25323, 4294967295;
	mul.wide.u32 	%rd25355, %r14074, %r14083;
	add.s64 	%rd25356, %rd25353, %rd25354;
	add.s64 	%rd25357, %rd25356, %rd25355;
	shr.u64 	%rd25358, %rd25357, 32;
	mul.wide.u32 	%rd25359, %r14075, %r14083;
	add.s64 	%rd25360, %rd25358, %rd25324;
	add.s64 	%rd25361, %rd25360, %rd25359;
	shr.u64 	%rd25362, %rd25361, 32;
	{ .reg .b32 tmp; mov.b64 {tmp, %r10429}, %rd25361; }
	and.b64  	%rd25363, %rd25332, 4294967295;
	mul.lo.s64 	%rd25364, %rd25363, 977;
	and.b64  	%rd25365, %rd25074, 4294967295;
	and.b64  	%rd25366, %rd25364, 4294967295;
	add.s64 	%rd31607, %rd25366, %rd25365;
	shr.u64 	%rd25367, %rd25364, 32;
	shr.u64 	%rd25368, %rd31607, 32;
	add.s64 	%rd25369, %rd25368, %rd25367;
	and.b64  	%rd25370, %rd25337, 4294967295;
	mul.lo.s64 	%rd25371, %rd25370, 977;
	and.b64  	%rd25372, %rd25099, 4294967295;
	and.b64  	%rd25373, %rd25371, 4294967295;
	add.s64 	%rd25374, %rd25369, %rd25372;
	add.s64 	%rd25375, %rd25374, %rd25373;
	add.s64 	%rd31608, %rd25375, %rd25363;
	shr.u64 	%rd25376, %rd25371, 32;
	shr.u64 	%rd25377, %rd31608, 32;
	add.s64 	%rd25378, %rd25377, %rd25376;
	and.b64  	%rd25379, %rd25342, 4294967295;
	mul.lo.s64 	%rd25380, %rd25379, 977;
	and.b64  	%rd25381, %rd25137, 4294967295;
	and.b64  	%rd25382, %rd25380, 4294967295;
	add.s64 	%rd25383, %rd25378, %rd25381;
	add.s64 	%rd25384, %rd25383, %rd25382;
	add.s64 	%rd31609, %rd25384, %rd25370;
	shr.u64 	%rd25385, %rd25380, 32;
	shr.u64 	%rd25386, %rd31609, 32;
	add.s64 	%rd25387, %rd25386, %rd25385;
	and.b64  	%rd25388, %rd25347, 4294967295;
	mul.lo.s64 	%rd25389, %rd25388, 977;
	and.b64  	%rd25390, %rd25175, 4294967295;
	and.b64  	%rd25391, %rd25389, 4294967295;
	add.s64 	%rd25392, %rd25387, %rd25390;
	add.s64 	%rd25393, %rd25392, %rd25391;
	add.s64 	%rd31610, %rd25393, %rd25379;
	shr.u64 	%rd25394, %rd25389, 32;
	shr.u64 	%rd25395, %rd31610, 32;
	add.s64 	%rd25396, %rd25395, %rd25394;
	and.b64  	%rd25397, %rd25352, 4294967295;
	mul.lo.s64 	%rd25398, %rd25397, 977;
	and.b64  	%rd25399, %rd25213, 4294967295;
	and.b64  	%rd25400, %rd25398, 4294967295;
	add.s64 	%rd25401, %rd25396, %rd25399;
	add.s64 	%rd25402, %rd25401, %rd25400;
	add.s64 	%rd31611, %rd25402, %rd25388;
	shr.u64 	%rd25403, %rd25398, 32;
	shr.u64 	%rd25404, %rd31611, 32;
	add.s64 	%rd25405, %rd25404, %rd25403;
	and.b64  	%rd25406, %rd25357, 4294967295;
	mul.lo.s64 	%rd25407, %rd25406, 977;
	and.b64  	%rd25408, %rd25251, 4294967295;
	and.b64  	%rd25409, %rd25407, 4294967295;
	add.s64 	%rd25410, %rd25405, %rd25408;
	add.s64 	%rd25411, %rd25410, %rd25409;
	add.s64 	%rd31612, %rd25411, %rd25397;
	shr.u64 	%rd25412, %rd25407, 32;
	shr.u64 	%rd25413, %rd31612, 32;
	add.s64 	%rd25414, %rd25413, %rd25412;
	and.b64  	%rd25415, %rd25361, 4294967295;
	mul.lo.s64 	%rd25416, %rd25415, 977;
	and.b64  	%rd25417, %rd25289, 4294967295;
	and.b64  	%rd25418, %rd25416, 4294967295;
	add.s64 	%rd25419, %rd25414, %rd25417;
	add.s64 	%rd25420, %rd25419, %rd25418;
	add.s64 	%rd31613, %rd25420, %rd25406;
	shr.u64 	%rd25421, %rd25416, 32;
	shr.u64 	%rd25422, %rd31613, 32;
	add.s64 	%rd25423, %rd25422, %rd25421;
	mul.lo.s64 	%rd25424, %rd25362, 977;
	and.b64  	%rd25425, %rd25327, 4294967295;
	and.b64  	%rd25426, %rd25424, 4294967295;
	add.s64 	%rd25427, %rd25423, %rd25425;
	add.s64 	%rd25428, %rd25427, %rd25426;
	add.s64 	%rd31614, %rd25428, %rd25415;
	shr.u64 	%rd25429, %rd25424, 32;
	shr.u64 	%rd25430, %rd31614, 32;
	cvt.u32.u64 	%r10430, %rd25430;
	cvt.u32.u64 	%r10431, %rd25429;
	add.s32 	%r10432, %r10430, %r10431;
	add.s32 	%r5035, %r10432, %r10429;
	setp.eq.s32 	%p3665, %r5035, 0;
	mov.pred 	%p4477, 0;
	@%p3665 bra 	$L__BB3_3006;
	cvt.u64.u32 	%rd25431, %r5035;
	mul.wide.u32 	%rd25432, %r5035, 977;
	shr.u64 	%rd25433, %rd25432, 32;
	and.b64  	%rd25434, %rd31607, 4294967295;
	and.b64  	%rd25435, %rd25432, 4294967295;
	add.s64 	%rd31607, %rd25435, %rd25434;
	shr.u64 	%rd25436, %rd31607, 32;
	and.b64  	%rd25437, %rd31608, 4294967295;
	add.s64 	%rd25438, %rd25433, %rd25437;
	add.s64 	%rd25439, %rd25438, %rd25431;
	add.s64 	%rd31608, %rd25439, %rd25436;
	setp.lt.u64 	%p3667, %rd31608, 4294967296;
	@%p3667 bra 	$L__BB3_3006;
	shr.u64 	%rd25440, %rd31608, 32;
	and.b64  	%rd25441, %rd31609, 4294967295;
	add.s64 	%rd31609, %rd25440, %rd25441;
	setp.lt.u64 	%p3669, %rd31609, 4294967296;
	@%p3669 bra 	$L__BB3_3006;
	shr.u64 	%rd25442, %rd31609, 32;
	and.b64  	%rd25443, %rd31610, 4294967295;
	add.s64 	%rd31610, %rd25442, %rd25443;
	setp.lt.u64 	%p3671, %rd31610, 4294967296;
	@%p3671 bra 	$L__BB3_3006;
	shr.u64 	%rd25445, %rd31610, 32;
	and.b64  	%rd25446, %rd31611, 4294967295;
	add.s64 	%rd31611, %rd25445, %rd25446;
	setp.lt.u64 	%p3673, %rd31611, 4294967296;
	mov.b64 	%rd31610, 4294967296;
	@%p3673 bra 	$L__BB3_3006;
	shr.u64 	%rd25448, %rd31611, 32;
	and.b64  	%rd25449, %rd31612, 4294967295;
	add.s64 	%rd31612, %rd25448, %rd25449;
	setp.lt.u64 	%p3675, %rd31612, 4294967296;
	mov.b64 	%rd31610, 4294967296;
	mov.u64 	%rd31611, %rd31610;
	@%p3675 bra 	$L__BB3_3006;
	shr.u64 	%rd25451, %rd31612, 32;
	and.b64  	%rd25452, %rd31613, 4294967295;
	add.s64 	%rd31613, %rd25451, %rd25452;
	setp.lt.u64 	%p3677, %rd31613, 4294967296;
	mov.b64 	%rd31610, 4294967296;
	mov.u64 	%rd31612, %rd31610;
	@%p3677 bra 	$L__BB3_3006;
	shr.u64 	%rd25454, %rd31613, 32;
	and.b64  	%rd25455, %rd31614, 4294967295;
	add.s64 	%rd25456, %rd25454, %rd25455;
	setp.gt.u64 	%p4477, %rd25456, 4294967295;
	min.u64 	%rd31614, %rd25456, 4294967296;
	mov.b64 	%rd31610, 4294967296;
	mov.u64 	%rd31611, %rd31610;
	mov.u64 	%rd31613, %rd31610;
$L__BB3_3006:
	cvt.u32.u64 	%r14139, %rd31614;
	cvt.u32.u64 	%r14138, %rd31613;
	cvt.u32.u64 	%r14137, %rd31612;
	cvt.u32.u64 	%r14136, %rd31611;
	cvt.u32.u64 	%r14135, %rd31610;
	cvt.u32.u64 	%r14134, %rd31609;
	cvt.u32.u64 	%r14133, %rd31608;
	cvt.u32.u64 	%r14132, %rd31607;
	setp.lt.u32 	%p3678, %r8847, %r14139;
	or.pred  	%p3679, %p4477, %p3678;
	@%p3679 bra 	$L__BB3_3020;
	setp.gt.u32 	%p3680, %r8847, %r14139;
	@%p3680 bra 	$L__BB3_3021;
	setp.lt.u32 	%p3681, %r3133, %r14138;
	@%p3681 bra 	$L__BB3_3020;
	setp.gt.u32 	%p3682, %r3133, %r14138;
	@%p3682 bra 	$L__BB3_3021;
	setp.lt.u32 	%p3683, %r3134, %r14137;
	@%p3683 bra 	$L__BB3_3020;
	setp.gt.u32 	%p3684, %r3134, %r14137;
	@%p3684 bra 	$L__BB3_3021;
	setp.lt.u32 	%p3685, %r3135, %r14136;
	@%p3685 bra 	$L__BB3_3020;
	setp.gt.u32 	%p3686, %r3135, %r14136;
	@%p3686 bra 	$L__BB3_3021;
	setp.lt.u32 	%p3687, %r3136, %r14135;
	@%p3687 bra 	$L__BB3_3020;
	setp.gt.u32 	%p3688, %r3136, %r14135;
	@%p3688 bra 	$L__BB3_3021;
	setp.lt.u32 	%p3689, %r3137, %r14134;
	@%p3689 bra 	$L__BB3_3020;
	setp.gt.u32 	%p3690, %r3137, %r14134;
	@%p3690 bra 	$L__BB3_3021;
	setp.lt.u32 	%p3691, %r60, %r14133;
	@%p3691 bra 	$L__BB3_3020;
	setp.gt.u32 	%p3692, %r60, %r14133;
	setp.gt.u32 	%p3693, %r2179, %r14132;
	or.pred  	%p3694, %p3692, %p3693;
	@%p3694 bra 	$L__BB3_3021;
$L__BB3_3020:
	// begin inline asm
	sub.cc.u32 %r14132, %r14132, %r2179;
	subc.cc.u32 %r14133, %r14133, %r60;
	subc.cc.u32 %r14134, %r14134, %r3137;
	subc.cc.u32 %r14135, %r14135, %r3136;
	subc.cc.u32 %r14136, %r14136, %r3135;
	subc.cc.u32 %r14137, %r14137, %r3134;
	subc.cc.u32 %r14138, %r14138, %r3133;
	subc.u32 %r14139, %r14139, %r8847;
	
	// end inline asm
$L__BB3_3021:
	setp.gt.u32 	%p3695, %r14139, %r8847;
	@%p3695 bra 	$L__BB3_3035;
	setp.lt.u32 	%p3696, %r14139, %r8847;
	@%p3696 bra 	$L__BB3_3036;
	setp.gt.u32 	%p3697, %r14138, %r3133;
	@%p3697 bra 	$L__BB3_3035;
	setp.lt.u32 	%p3698, %r14138, %r3133;
	@%p3698 bra 	$L__BB3_3036;
	setp.gt.u32 	%p3699, %r14137, %r3134;
	@%p3699 bra 	$L__BB3_3035;
	setp.lt.u32 	%p3700, %r14137, %r3134;
	@%p3700 bra 	$L__BB3_3036;
	setp.gt.u32 	%p3701, %r14136, %r3135;
	@%p3701 bra 	$L__BB3_3035;
	setp.lt.u32 	%p3702, %r14136, %r3135;
	@%p3702 bra 	$L__BB3_3036;
	setp.gt.u32 	%p3703, %r14135, %r3136;
	@%p3703 bra 	$L__BB3_3035;
	setp.lt.u32 	%p3704, %r14135, %r3136;
	@%p3704 bra 	$L__BB3_3036;
	setp.gt.u32 	%p3705, %r14134, %r3137;
	@%p3705 bra 	$L__BB3_3035;
	setp.lt.u32 	%p3706, %r14134, %r3137;
	@%p3706 bra 	$L__BB3_3036;
	setp.gt.u32 	%p3707, %r14133, %r60;
	@%p3707 bra 	$L__BB3_3035;
	setp.lt.u32 	%p3708, %r14133, %r60;
	setp.lt.u32 	%p3709, %r14132, %r2179;
	or.pred  	%p3710, %p3708, %p3709;
	@%p3710 bra 	$L__BB3_3036;
$L__BB3_3035:
	// begin inline asm
	sub.cc.u32 %r14132, %r14132, %r2179;
	subc.cc.u32 %r14133, %r14133, %r60;
	subc.cc.u32 %r14134, %r14134, %r3137;
	subc.cc.u32 %r14135, %r14135, %r3136;
	subc.cc.u32 %r14136, %r14136, %r3135;
	subc.cc.u32 %r14137, %r14137, %r3134;
	subc.cc.u32 %r14138, %r14138, %r3133;
	subc.u32 %r14139, %r14139, %r8847;
	
	// end inline asm
$L__BB3_3036:
	mul.wide.u32 	%rd25458, %r14076, %r14076;
	shr.u64 	%rd25459, %rd25458, 32;
	mul.wide.u32 	%rd25460, %r14077, %r14076;
	add.s64 	%rd25461, %rd25459, %rd25460;
	shr.u64 	%rd25462, %rd25461, 32;
	mul.wide.u32 	%rd25463, %r14078, %r14076;
	add.s64 	%rd25464, %rd25462, %rd25463;
	shr.u64 	%rd25465, %rd25464, 32;
	mul.wide.u32 	%rd25466, %r14079, %r14076;
	add.s64 	%rd25467, %rd25465, %rd25466;
	shr.u64 	%rd25468, %rd25467, 32;
	mul.wide.u32 	%rd25469, %r14080, %r14076;
	add.s64 	%rd25470, %rd25468, %rd25469;
	shr.u64 	%rd25471, %rd25470, 32;
	mul.wide.u32 	%rd25472, %r14081, %r14076;
	add.s64 	%rd25473, %rd25471, %rd25472;
	shr.u64 	%rd25474, %rd25473, 32;
	mul.wide.u32 	%rd25475, %r14082, %r14076;
	add.s64 	%rd25476, %rd25474, %rd25475;
	shr.u64 	%rd25477, %rd25476, 32;
	mul.wide.u32 	%rd25478, %r14083, %r14076;
	add.s64 	%rd25479, %rd25477, %rd25478;
	shr.u64 	%rd25480, %rd25479, 32;
	and.b64  	%rd25481, %rd25461, 4294967295;
	add.s64 	%rd25482, %rd25460, %rd25481;
	shr.u64 	%rd25483, %rd25482, 32;
	and.b64  	%rd25484, %rd25464, 4294967295;
	mul.wide.u32 	%rd25485, %r14077, %r14077;
	add.s64 	%rd25486, %rd25483, %rd25484;
	add.s64 	%rd25487, %rd25486, %rd25485;
	shr.u64 	%rd25488, %rd25487, 32;
	and.b64  	%rd25489, %rd25467, 4294967295;
	mul.wide.u32 	%rd25490, %r14078, %r14077;
	add.s64 	%rd25491, %rd25488, %rd25489;
	add.s64 	%rd25492, %rd25491, %rd25490;
	shr.u64 	%rd25493, %rd25492, 32;
	and.b64  	%rd25494, %rd25470, 4294967295;
	mul.wide.u32 	%rd25495, %r14079, %r14077;
	add.s64 	%rd25496, %rd25493, %rd25494;
	add.s64 	%rd25497, %rd25496, %rd25495;
	shr.u64 	%rd25498, %rd25497, 32;
	and.b64  	%rd25499, %rd25473, 4294967295;
	mul.wide.u32 	%rd25500, %r14080, %r14077;
	add.s64 	%rd25501, %rd25498, %rd25499;
	add.s64 	%rd25502, %rd25501, %rd25500;
	shr.u64 	%rd25503, %rd25502, 32;
	and.b64  	%rd25504, %rd25476, 4294967295;
	mul.wide.u32 	%rd25505, %r14081, %r14077;
	add.s64 	%rd25506, %rd25503, %rd25504;
	add.s64 	%rd25507, %rd25506, %rd25505;
	shr.u64 	%rd25508, %rd25507, 32;
	and.b64  	%rd25509, %rd25479, 4294967295;
	mul.wide.u32 	%rd25510, %r14082, %r14077;
	add.s64 	%rd25511, %rd25508, %rd25509;
	add.s64 	%rd25512, %rd25511, %rd25510;
	shr.u64 	%rd25513, %rd25512, 32;
	mul.wide.u32 	%rd25514, %r14083, %r14077;
	add.s64 	%rd25515, %rd25513, %rd25480;
	add.s64 	%rd25516, %rd25515, %rd25514;
	shr.u64 	%rd25517, %rd25516, 32;
	and.b64  	%rd25518, %rd25487, 4294967295;
	add.s64 	%rd25519, %rd25463, %rd25518;
	shr.u64 	%rd25520, %rd25519, 32;
	and.b64  	%rd25521, %rd25492, 4294967295;
	add.s64 	%rd25522, %rd25520, %rd25521;
	add.s64 	%rd25523, %rd25522, %rd25490;
	shr.u64 	%rd25524, %rd25523, 32;
	and.b64  	%rd25525, %rd25497, 4294967295;
	mul.wide.u32 	%rd25526, %r14078, %r14078;
	add.s64 	%rd25527, %rd25524, %rd25525;
	add.s64 	%rd25528, %rd25527, %rd25526;
	shr.u64 	%rd25529, %rd25528, 32;
	and.b64  	%rd25530, %rd25502, 4294967295;
	mul.wide.u32 	%rd25531, %r14079, %r14078;
	add.s64 	%rd25532, %rd25529, %rd25530;
	add.s64 	%rd25533, %rd25532, %rd25531;
	shr.u64 	%rd25534, %rd25533, 32;
	and.b64  	%rd25535, %rd25507, 4294967295;
	mul.wide.u32 	%rd25536, %r14080, %r14078;
	add.s64 	%rd25537, %rd25534, %rd25535;
	add.s64 	%rd25538, %rd25537, %rd25536;
	shr.u64 	%rd25539, %rd25538, 32;
	and.b64  	%rd25540, %rd25512, 4294967295;
	mul.wide.u32 	%rd25541, %r14081, %r14078;
	add.s64 	%rd25542, %rd25539, %rd25540;
	add.s64 	%rd25543, %rd25542, %rd25541;
	shr.u64 	%rd25544, %rd25543, 32;
	and.b64  	%rd25545, %rd25516, 4294967295;
	mul.wide.u32 	%rd25546, %r14082, %r14078;
	add.s64 	%rd25547, %rd25544, %rd25545;
	add.s64 	%rd25548, %rd25547, %rd25546;
	shr.u64 	%rd25549, %rd25548, 32;
	mul.wide.u32 	%rd25550, %r14083, %r14078;
	add.s64 	%rd25551, %rd25549, %rd25517;
	add.s64 	%rd25552, %rd25551, %rd25550;
	shr.u64 	%rd25553, %rd25552, 32;
	and.b64  	%rd25554, %rd25523, 4294967295;
	add.s64 	%rd25555, %rd25466, %rd25554;
	shr.u64 	%rd25556, %rd25555, 32;
	and.b64  	%rd25557, %rd25528, 4294967295;
	add.s64 	%rd25558, %rd25556, %rd25557;
	add.s64 	%rd25559, %rd25558, %rd25495;
	shr.u64 	%rd25560, %rd25559, 32;
	and.b64  	%rd25561, %rd25533, 4294967295;
	add.s64 	%rd25562, %rd25560, %rd25561;
	add.s64 	%rd25563, %rd25562, %rd25531;
	shr.u64 	%rd25564, %rd25563, 32;
	and.b64  	%rd25565, %rd25538, 4294967295;
	mul.wide.u32 	%rd25566, %r14079, %r14079;
	add.s64 	%rd25567, %rd25564, %rd25565;
	add.s64 	%rd25568, %rd25567, %rd25566;
	shr.u64 	%rd25569, %rd25568, 32;
	and.b64  	%rd25570, %rd25543, 4294967295;
	mul.wide.u32 	%rd25571, %r14080, %r14079;
	add.s64 	%rd25572, %rd25569, %rd25570;
	add.s64 	%rd25573, %rd25572, %rd25571;
	shr.u64 	%rd25574, %rd25573, 32;
	and.b64  	%rd25575, %rd25548, 4294967295;
	mul.wide.u32 	%rd25576, %r14081, %r14079;
	add.s64 	%rd25577, %rd25574, %rd25575;
	add.s64 	%rd25578, %rd25577, %rd25576;
	shr.u64 	%rd25579, %rd25578, 32;
	and.b64  	%rd25580, %rd25552, 4294967295;
	mul.wide.u32 	%rd25581, %r14082, %r14079;
	add.s64 	%rd25582, %rd25579, %rd25580;
	add.s64 	%rd25583, %rd25582, %rd25581;
	shr.u64 	%rd25584, %rd25583, 32;
	mul.wide.u32 	%rd25585, %r14083, %r14079;
	add.s64 	%rd25586, %rd25584, %rd25553;
	add.s64 	%rd25587, %rd25586, %rd25585;
	shr.u64 	%rd25588, %rd25587, 32;
	and.b64  	%rd25589, %rd25559, 4294967295;
	add.s64 	%rd25590, %rd25469, %rd25589;
	shr.u64 	%rd25591, %rd25590, 32;
	and.b64  	%rd25592, %rd25563, 4294967295;
	add.s64 	%rd25593, %rd25591, %rd25592;
	add.s64 	%rd25594, %rd25593, %rd25500;
	shr.u64 	%rd25595, %rd25594, 32;
	and.b64  	%rd25596, %rd25568, 4294967295;
	add.s64 	%rd25597, %rd25595, %rd25596;
	add.s64 	%rd25598, %rd25597, %rd25536;
	shr.u64 	%rd25599, %rd25598, 32;
	and.b64  	%rd25600, %rd25573, 4294967295;
	add.s64 	%rd25601, %rd25599, %rd25600;
	add.s64 	%rd25602, %rd25601, %rd25571;
	shr.u64 	%rd25603, %rd25602, 32;
	and.b64  	%rd25604, %rd25578, 4294967295;
	mul.wide.u32 	%rd25605, %r14080, %r14080;
	add.s64 	%rd25606, %rd25603, %rd25604;
	add.s64 	%rd25607, %rd25606, %rd25605;
	shr.u64 	%rd25608, %rd25607, 32;
	and.b64  	%rd25609, %rd25583, 4294967295;
	mul.wide.u32 	%rd25610, %r14081, %r14080;
	add.s64 	%rd25611, %rd25608, %rd25609;
	add.s64 	%rd25612, %rd25611, %rd25610;
	shr.u64 	%rd25613, %rd25612, 32;
	and.b64  	%rd25614, %rd25587, 4294967295;
	mul.wide.u32 	%rd25615, %r14082, %r14080;
	add.s64 	%rd25616, %rd25613, %rd25614;
	add.s64 	%rd25617, %rd25616, %rd25615;
	shr.u64 	%rd25618, %rd25617, 32;
	mul.wide.u32 	%rd25619, %r14083, %r14080;
	add.s64 	%rd25620, %rd25618, %rd25588;
	add.s64 	%rd25621, %rd25620, %rd25619;
	shr.u64 	%rd25622, %rd25621, 32;
	and.b64  	%rd25623, %rd25594, 4294967295;
	add.s64 	%rd25624, %rd25472, %rd25623;
	shr.u64 	%rd25625, %rd25624, 32;
	and.b64  	%rd25626, %rd25598, 4294967295;
	add.s64 	%rd25627, %rd25625, %rd25626;
	add.s64 	%rd25628, %rd25627, %rd25505;
	shr.u64 	%rd25629, %rd25628, 32;
	and.b64  	%rd25630, %rd25602, 4294967295;
	add.s64 	%rd25631, %rd25629, %rd25630;
	add.s64 	%rd25632, %rd25631, %rd25541;
	shr.u64 	%rd25633, %rd25632, 32;
	and.b64  	%rd25634, %rd25607, 4294967295;
	add.s64 	%rd25635, %rd25633, %rd25634;
	add.s64 	%rd25636, %rd25635, %rd25576;
	shr.u64 	%rd25637, %rd25636, 32;
	and.b64  	%rd25638, %rd25612, 4294967295;
	add.s64 	%rd25639, %rd25637, %rd25638;
	add.s64 	%rd25640, %rd25639, %rd25610;
	shr.u64 	%rd25641, %rd25640, 32;
	and.b64  	%rd25642, %rd25617, 4294967295;
	mul.wide.u32 	%rd25643, %r14081, %r14081;
	add.s64 	%rd25644, %rd25641, %rd25642;
	add.s64 	%rd25645, %rd25644, %rd25643;
	shr.u64 	%rd25646, %rd25645, 32;
	and.b64  	%rd25647, %rd25621, 4294967295;
	mul.wide.u32 	%rd25648, %r14082, %r14081;
	add.s64 	%rd25649, %rd25646, %rd25647;
	add.s64 	%rd25650, %rd25649, %rd25648;
	shr.u64 	%rd25651, %rd25650, 32;
	mul.wide.u32 	%rd25652, %r14083, %r14081;
	add.s64 	%rd25653, %rd25651, %rd25622;
	add.s64 	%rd25654, %rd25653, %rd25652;
	shr.u64 	%rd25655, %rd25654, 32;
	and.b64  	%rd25656, %rd25628, 4294967295;
	add.s64 	%rd25657, %rd25475, %rd25656;
	shr.u64 	%rd25658, %rd25657, 32;
	and.b64  	%rd25659, %rd25632, 4294967295;
	add.s64 	%rd25660, %rd25658, %rd25659;
	add.s64 	%rd25661, %rd25660, %rd25510;
	shr.u64 	%rd25662, %rd25661, 32;
	and.b64  	%rd25663, %rd25636, 4294967295;
	add.s64 	%rd25664, %rd25662, %rd25663;
	add.s64 	%rd25665, %rd25664, %rd25546;
	shr.u64 	%rd25666, %rd25665, 32;
	and.b64  	%rd25667, %rd25640, 4294967295;
	add.s64 	%rd25668, %rd25666, %rd25667;
	add.s64 	%rd25669, %rd25668, %rd25581;
	shr.u64 	%rd25670, %rd25669, 32;
	and.b64  	%rd25671, %rd25645, 4294967295;
	add.s64 	%rd25672, %rd25670, %rd25671;
	add.s64 	%rd25673, %rd25672, %rd25615;
	shr.u64 	%rd25674, %rd25673, 32;
	and.b64  	%rd25675, %rd25650, 4294967295;
	add.s64 	%rd25676, %rd25674, %rd25675;
	add.s64 	%rd25677, %rd25676, %rd25648;
	shr.u64 	%rd25678, %rd25677, 32;
	and.b64  	%rd25679, %rd25654, 4294967295;
	mul.wide.u32 	%rd25680, %r14082, %r14082;
	add.s64 	%rd25681, %rd25678, %rd25679;
	add.s64 	%rd25682, %rd25681, %rd25680;
	shr.u64 	%rd25683, %rd25682, 32;
	mul.wide.u32 	%rd25684, %r14083, %r14082;
	add.s64 	%rd25685, %rd25683, %rd25655;
	add.s64 	%rd25686, %rd25685, %rd25684;
	shr.u64 	%rd25687, %rd25686, 32;
	and.b64  	%rd25688, %rd25661, 4294967295;
	add.s64 	%rd25689, %rd25478, %rd25688;
	shr.u64 	%rd25690, %rd25689, 32;
	and.b64  	%rd25691, %rd25665, 4294967295;
	add.s64 	%rd25692, %rd25690, %rd25691;
	add.s64 	%rd25693, %rd25692, %rd25514;
	shr.u64 	%rd25694, %rd25693, 32;
	and.b64  	%rd25695, %rd25669, 4294967295;
	add.s64 	%rd25696, %rd25694, %rd25695;
	add.s64 	%rd25697, %rd25696, %rd25550;
	shr.u64 	%rd25698, %rd25697, 32;
	and.b64  	%rd25699, %rd25673, 4294967295;
	add.s64 	%rd25700, %rd25698, %rd25699;
	add.s64 	%rd25701, %rd25700, %rd25585;
	shr.u64 	%rd25702, %rd25701, 32;
	and.b64  	%rd25703, %rd25677, 4294967295;
	add.s64 	%rd25704, %rd25702, %rd25703;
	add.s64 	%rd25705, %rd25704, %rd25619;
	shr.u64 	%rd25706, %rd25705, 32;
	and.b64  	%rd25707, %rd25682, 4294967295;
	add.s64 	%rd25708, %rd25706, %rd25707;
	add.s64 	%rd25709, %rd25708, %rd25652;
	shr.u64 	%rd25710, %rd25709, 32;
	and.b64  	%rd25711, %rd25686, 4294967295;
	add.s64 	%rd25712, %rd25710, %rd25711;
	add.s64 	%rd25713, %rd25712, %rd25684;
	shr.u64 	%rd25714, %rd25713, 32;
	mul.wide.u32 	%rd25715, %r14083, %r14083;
	add.s64 	%rd25716, %rd25714, %rd25687;
	add.s64 	%rd25717, %rd25716, %rd25715;
	shr.u64 	%rd25718, %rd25717, 32;
	{ .reg .b32 tmp; mov.b64 {tmp, %r10481}, %rd25717; }
	and.b64  	%rd25719, %rd25693, 4294967295;
	mul.lo.s64 	%rd25720, %rd25719, 977;
	and.b64  	%rd25721, %rd25458, 4294967293;
	and.b64  	%rd25722, %rd25720, 4294967295;
	add.s64 	%rd31615, %rd25722, %rd25721;
	shr.u64 	%rd25723, %rd25720, 32;
	shr.u64 	%rd25724, %rd31615, 32;
	add.s64 	%rd25725, %rd25724, %rd25723;
	and.b64  	%rd25726, %rd25697, 4294967295;
	mul.lo.s64 	%rd25727, %rd25726, 977;
	and.b64  	%rd25728, %rd25482, 4294967295;
	and.b64  	%rd25729, %rd25727, 4294967295;
	add.s64 	%rd25730, %rd25725, %rd25728;
	add.s64 	%rd25731, %rd25730, %rd25729;
	add.s64 	%rd31616, %rd25731, %rd25719;
	shr.u64 	%rd25732, %rd25727, 32;
	shr.u64 	%rd25733, %rd31616, 32;
	add.s64 	%rd25734, %rd25733, %rd25732;
	and.b64  	%rd25735, %rd25701, 4294967295;
	mul.lo.s64 	%rd25736, %rd25735, 977;
	and.b64  	%rd25737, %rd25519, 4294967295;
	and.b64  	%rd25738, %rd25736, 4294967295;
	add.s64 	%rd25739, %rd25734, %rd25737;
	add.s64 	%rd25740, %rd25739, %rd25738;
	add.s64 	%rd31617, %rd25740, %rd25726;
	shr.u64 	%rd25741, %rd25736, 32;
	shr.u64 	%rd25742, %rd31617, 32;
	add.s64 	%rd25743, %rd25742, %rd25741;
	and.b64  	%rd25744, %rd25705, 4294967295;
	mul.lo.s64 	%rd25745, %rd25744, 977;
	and.b64  	%rd25746, %rd25555, 4294967295;
	and.b64  	%rd25747, %rd25745, 4294967295;
	add.s64 	%rd25748, %rd25743, %rd25746;
	add.s64 	%rd25749, %rd25748, %rd25747;
	add.s64 	%rd31618, %rd25749, %rd25735;
	shr.u64 	%rd25750, %rd25745, 32;
	shr.u64 	%rd25751, %rd31618, 32;
	add.s64 	%rd25752, %rd25751, %rd25750;
	and.b64  	%rd25753, %rd25709, 4294967295;
	mul.lo.s64 	%rd25754, %rd25753, 977;
	and.b64  	%rd25755, %rd25590, 4294967295;
	and.b64  	%rd25756, %rd25754, 4294967295;
	add.s64 	%rd25757, %rd25752, %rd25755;
	add.s64 	%rd25758, %rd25757, %rd25756;
	add.s64 	%rd31619, %rd25758, %rd25744;
	shr.u64 	%rd25759, %rd25754, 32;
	shr.u64 	%rd25760, %rd31619, 32;
	add.s64 	%rd25761, %rd25760, %rd25759;
	and.b64  	%rd25762, %rd25713, 4294967295;
	mul.lo.s64 	%rd25763, %rd25762, 977;
	and.b64  	%rd25764, %rd25624, 4294967295;
	and.b64  	%rd25765, %rd25763, 4294967295;
	add.s64 	%rd25766, %rd25761, %rd25764;
	add.s64 	%rd25767, %rd25766, %rd25765;
	add.s64 	%rd31620, %rd25767, %rd25753;
	shr.u64 	%rd25768, %rd25763, 32;
	shr.u64 	%rd25769, %rd31620, 32;
	add.s64 	%rd25770, %rd25769, %rd25768;
	and.b64  	%rd25771, %rd25717, 4294967295;
	mul.lo.s64 	%rd25772, %rd25771, 977;
	and.b64  	%rd25773, %rd25657, 4294967295;
	and.b64  	%rd25774, %rd25772, 4294967295;
	add.s64 	%rd25775, %rd25770, %rd25773;
	add.s64 	%rd25776, %rd25775, %rd25774;
	add.s64 	%rd31621, %rd25776, %rd25762;
	shr.u64 	%rd25777, %rd25772, 32;
	shr.u64 	%rd25778, %rd31621, 32;
	add.s64 	%rd25779, %rd25778, %rd25777;
	mul.lo.s64 	%rd25780, %rd25718, 977;
	and.b64  	%rd25781, %rd25689, 4294967295;
	and.b64  	%rd25782, %rd25780, 4294967295;
	add.s64 	%rd25783, %rd25779, %rd25781;
	add.s64 	%rd25784, %rd25783, %rd25782;
	add.s64 	%rd31622, %rd25784, %rd25771;
	shr.u64 	%rd25785, %rd25780, 32;
	shr.u64 	%rd25786, %rd31622, 32;
	cvt.u32.u64 	%r10482, %rd25786;
	cvt.u32.u64 	%r10483, %rd25785;
	add.s32 	%r10484, %r10482, %r10483;
	add.s32 	%r5076, %r10484, %r10481;
	setp.eq.s32 	%p3712, %r5076, 0;
	mov.pred 	%p4478, 0;
	@%p3712 bra 	$L__BB3_3044;
	cvt.u64.u32 	%rd25787, %r5076;
	mul.wide.u32 	%rd25788, %r5076, 977;
	shr.u64 	%rd25789, %rd25788, 32;
	and.b64  	%rd25790, %rd31615, 4294967295;
	and.b64  	%rd25791, %rd25788, 4294967295;
	add.s64 	%rd31615, %rd25791, %rd25790;
	shr.u64 	%rd25792, %rd31615, 32;
	and.b64  	%rd25793, %rd31616, 4294967295;
	add.s64 	%rd25794, %rd25789, %rd25793;
	add.s64 	%rd25795, %rd25794, %rd25787;
	add.s64 	%rd31616, %rd25795, %rd25792;
	setp.lt.u64 	%p3714, %rd31616, 4294967296;
	@%p3714 bra 	$L__BB3_3044;
	shr.u64 	%rd25796, %rd31616, 32;
	and.b64  	%rd25797, %rd31617, 4294967295;
	add.s64 	%rd31617, %rd25796, %rd25797;
	setp.lt.u64 	%p3716, %rd31617, 4294967296;
	@%p3716 bra 	$L__BB3_3044;
	shr.u64 	%rd25798, %rd31617, 32;
	and.b64  	%rd25799, %rd31618, 4294967295;
	add.s64 	%rd31618, %rd25798, %rd25799;
	setp.lt.u64 	%p3718, %rd31618, 4294967296;
	@%p3718 bra 	$L__BB3_3044;
	shr.u64 	%rd25801, %rd31618, 32;
	and.b64  	%rd25802, %rd31619, 4294967295;
	add.s64 	%rd31619, %rd25801, %rd25802;
	setp.lt.u64 	%p3720, %rd31619, 4294967296;
	mov.b64 	%rd31618, 4294967296;
	@%p3720 bra 	$L__BB3_3044;
	shr.u64 	%rd25804, %rd31619, 32;
	and.b64  	%rd25805, %rd31620, 4294967295;
	add.s64 	%rd31620, %rd25804, %rd25805;
	setp.lt.u64 	%p3722, %rd31620, 4294967296;
	mov.b64 	%rd31618, 4294967296;
	mov.u64 	%rd31619, %rd31618;
	@%p3722 bra 	$L__BB3_3044;
	shr.u64 	%rd25807, %rd31620, 32;
	and.b64  	%rd25808, %rd31621, 4294967295;
	add.s64 	%rd31621, %rd25807, %rd25808;
	setp.lt.u64 	%p3724, %rd31621, 4294967296;
	mov.b64 	%rd31618, 4294967296;
	mov.u64 	%rd31620, %rd31618;
	@%p3724 bra 	$L__BB3_3044;
	shr.u64 	%rd25810, %rd31621, 32;
	and.b64  	%rd25811, %rd31622, 4294967295;
	add.s64 	%rd25812, %rd25810, %rd25811;
	setp.gt.u64 	%p4478, %rd25812, 4294967295;
	min.u64 	%rd31622, %rd25812, 4294967296;
	mov.b64 	%rd31618, 4294967296;
	mov.u64 	%rd31619, %rd31618;
	mov.u64 	%rd31621, %rd31618;
$L__BB3_3044:
	cvt.u32.u64 	%r14147, %rd31622;
	cvt.u32.u64 	%r14146, %rd31621;
	cvt.u32.u64 	%r14145, %rd31620;
	cvt.u32.u64 	%r14144, %rd31619;
	cvt.u32.u64 	%r14143, %rd31618;
	cvt.u32.u64 	%r14142, %rd31617;
	cvt.u32.u64 	%r14141, %rd31616;
	cvt.u32.u64 	%r14140, %rd31615;
	setp.lt.u32 	%p3725, %r8847, %r14147;
	or.pred  	%p3726, %p4478, %p3725;
	@%p3726 bra 	$L__BB3_3058;
	setp.gt.u32 	%p3727, %r8847, %r14147;
	@%p3727 bra 	$L__BB3_3059;
	setp.lt.u32 	%p3728, %r3133, %r14146;
	@%p3728 bra 	$L__BB3_3058;
	setp.gt.u32 	%p3729, %r3133, %r14146;
	@%p3729 bra 	$L__BB3_3059;
	setp.lt.u32 	%p3730, %r3134, %r14145;
	@%p3730 bra 	$L__BB3_3058;
	setp.gt.u32 	%p3731, %r3134, %r14145;
	@%p3731 bra 	$L__BB3_3059;
	setp.lt.u32 	%p3732, %r3135, %r14144;
	@%p3732 bra 	$L__BB3_3058;
	setp.gt.u32 	%p3733, %r3135, %r14144;
	@%p3733 bra 	$L__BB3_3059;
	setp.lt.u32 	%p3734, %r3136, %r14143;
	@%p3734 bra 	$L__BB3_3058;
	setp.gt.u32 	%p3735, %r3136, %r14143;
	@%p3735 bra 	$L__BB3_3059;
	setp.lt.u32 	%p3736, %r3137, %r14142;
	@%p3736 bra 	$L__BB3_3058;
	setp.gt.u32 	%p3737, %r3137, %r14142;
	@%p3737 bra 	$L__BB3_3059;
	setp.lt.u32 	%p3738, %r60, %r14141;
	@%p3738 bra 	$L__BB3_3058;
	setp.gt.u32 	%p3739, %r60, %r14141;
	setp.gt.u32 	%p3740, %r2179, %r14140;
	or.pred  	%p3741, %p3739, %p3740;
	@%p3741 bra 	$L__BB3_3059;
$L__BB3_3058:
	// begin inline asm
	sub.cc.u32 %r14140, %r14140, %r2179;
	subc.cc.u32 %r14141, %r14141, %r60;
	subc.cc.u32 %r14142, %r14142, %r3137;
	subc.cc.u32 %r14143, %r14143, %r3136;
	subc.cc.u32 %r14144, %r14144, %r3135;
	subc.cc.u32 %r14145, %r14145, %r3134;
	subc.cc.u32 %r14146, %r14146, %r3133;
	subc.u32 %r14147, %r14147, %r8847;
	
	// end inline asm
$L__BB3_3059:
	setp.gt.u32 	%p3742, %r14147, %r8847;
	@%p3742 bra 	$L__BB3_3073;
	setp.lt.u32 	%p3743, %r14147, %r8847;
	@%p3743 bra 	$L__BB3_3074;
	setp.gt.u32 	%p3744, %r14146, %r3133;
	@%p3744 bra 	$L__BB3_3073;
	setp.lt.u32 	%p3745, %r14146, %r3133;
	@%p3745 bra 	$L__BB3_3074;
	setp.gt.u32 	%p3746, %r14145, %r3134;
	@%p3746 bra 	$L__BB3_3073;
	setp.lt.u32 	%p3747, %r14145, %r3134;
	@%p3747 bra 	$L__BB3_3074;
	setp.gt.u32 	%p3748, %r14144, %r3135;
	@%p3748 bra 	$L__BB3_3073;
	setp.lt.u32 	%p3749, %r14144, %r3135;
	@%p3749 bra 	$L__BB3_3074;
	setp.gt.u32 	%p3750, %r14143, %r3136;
	@%p3750 bra 	$L__BB3_3073;
	setp.lt.u32 	%p3751, %r14143, %r3136;
	@%p3751 bra 	$L__BB3_3074;
	setp.gt.u32 	%p3752, %r14142, %r3137;
	@%p3752 bra 	$L__BB3_3073;
	setp.lt.u32 	%p3753, %r14142, %r3137;
	@%p3753 bra 	$L__BB3_3074;
	setp.gt.u32 	%p3754, %r14141, %r60;
	@%p3754 bra 	$L__BB3_3073;
	setp.lt.u32 	%p3755, %r14141, %r60;
	setp.lt.u32 	%p3756, %r14140, %r2179;
	or.pred  	%p3757, %p3755, %p3756;
	@%p3757 bra 	$L__BB3_3074;
$L__BB3_3073:
	// begin inline asm
	sub.cc.u32 %r14140, %r14140, %r2179;
	subc.cc.u32 %r14141, %r14141, %r60;
	subc.cc.u32 %r14142, %r14142, %r3137;
	subc.cc.u32 %r14143, %r14143, %r3136;
	subc.cc.u32 %r14144, %r14144, %r3135;
	subc.cc.u32 %r14145, %r14145, %r3134;
	subc.cc.u32 %r14146, %r14146, %r3133;
	subc.u32 %r14147, %r14147, %r8847;
	
	// end inline asm
$L__BB3_3074:
	add.s32 	%r5125, %r4960, -1;
	mov.b32 	%r10533, 1;
	shl.b32 	%r10534, %r10533, %r5125;
	and.b32  	%r10535, %r10534, -979;
	setp.eq.s32 	%p3758, %r10535, 0;
	@%p3758 bra 	$L__BB3_3151;
	mul.wide.u32 	%rd25814, %r14132, %r14140;
	shr.u64 	%rd25815, %rd25814, 32;
	mul.wide.u32 	%rd25816, %r14133, %r14140;
	add.s64 	%rd25817, %rd25815, %rd25816;
	shr.u64 	%rd25818, %rd25817, 32;
	mul.wide.u32 	%rd25819, %r14134, %r14140;
	add.s64 	%rd25820, %rd25818, %rd25819;
	shr.u64 	%rd25821, %rd25820, 32;
	mul.wide.u32 	%rd25822, %r14135, %r14140;
	add.s64 	%rd25823, %rd25821, %rd25822;
	shr.u64 	%rd25824, %rd25823, 32;
	mul.wide.u32 	%rd25825, %r14136, %r14140;
	add.s64 	%rd25826, %rd25824, %rd25825;
	shr.u64 	%rd25827, %rd25826, 32;
	mul.wide.u32 	%rd25828, %r14137, %r14140;
	add.s64 	%rd25829, %rd25827, %rd25828;
	shr.u64 	%rd25830, %rd25829, 32;
	mul.wide.u32 	%rd25831, %r14138, %r14140;
	add.s64 	%rd25832, %rd25830, %rd25831;
	shr.u64 	%rd25833, %rd25832, 32;
	mul.wide.u32 	%rd25834, %r14139, %r14140;
	add.s64 	%rd25835, %rd25833, %rd25834;
	shr.u64 	%rd25836, %rd25835, 32;
	and.b64  	%rd25837, %rd25817, 4294967295;
	mul.wide.u32 	%rd25838, %r14132, %r14141;
	add.s64 	%rd25839, %rd25838, %rd25837;
	shr.u64 	%rd25840, %rd25839, 32;
	and.b64  	%rd25841, %rd25820, 4294967295;
	mul.wide.u32 	%rd25842, %r14133, %r14141;
	add.s64 	%rd25843, %rd25840, %rd25841;
	add.s64 	%rd25844, %rd25843, %rd25842;
	shr.u64 	%rd25845, %rd25844, 32;
	and.b64  	%rd25846, %rd25823, 4294967295;
	mul.wide.u32 	%rd25847, %r14134, %r14141;
	add.s64 	%rd25848, %rd25845, %rd25846;
	add.s64 	%rd25849, %rd25848, %rd25847;
	shr.u64 	%rd25850, %rd25849, 32;
	and.b64  	%rd25851, %rd25826, 4294967295;
	mul.wide.u32 	%rd25852, %r14135, %r14141;
	add.s64 	%rd25853, %rd25850, %rd25851;
	add.s64 	%rd25854, %rd25853, %rd25852;
	shr.u64 	%rd25855, %rd25854, 32;
	and.b64  	%rd25856, %rd25829, 4294967295;
	mul.wide.u32 	%rd25857, %r14136, %r14141;
	add.s64 	%rd25858, %rd25855, %rd25856;
	add.s64 	%rd25859, %rd25858, %rd25857;
	shr.u64 	%rd25860, %rd25859, 32;
	and.b64  	%rd25861, %rd25832, 4294967295;
	mul.wide.u32 	%rd25862, %r14137, %r14141;
	add.s64 	%rd25863, %rd25860, %rd25861;
	add.s64 	%rd25864, %rd25863, %rd25862;
	shr.u64 	%rd25865, %rd25864, 32;
	and.b64  	%rd25866, %rd25835, 4294967295;
	mul.wide.u32 	%rd25867, %r14138, %r14141;
	add.s64 	%rd25868, %rd25865, %rd25866;
	add.s64 	%rd25869, %rd25868, %rd25867;
	shr.u64 	%rd25870, %rd25869, 32;
	mul.wide.u32 	%rd25871, %r14139, %r14141;
	add.s64 	%rd25872, %rd25870, %rd25836;
	add.s64 	%rd25873, %rd25872, %rd25871;
	shr.u64 	%rd25874, %rd25873, 32;
	and.b64  	%rd25875, %rd25844, 4294967295;
	mul.wide.u32 	%rd25876, %r14132, %r14142;
	add.s64 	%rd25877, %rd25876, %rd25875;
	shr.u64 	%rd25878, %rd25877, 32;
	and.b64  	%rd25879, %rd25849, 4294967295;
	mul.wide.u32 	%rd25880, %r14133, %r14142;
	add.s64 	%rd25881, %rd25878, %rd25879;
	add.s64 	%rd25882, %rd25881, %rd25880;
	shr.u64 	%rd25883, %rd25882, 32;
	and.b64  	%rd25884, %rd25854, 4294967295;
	mul.wide.u32 	%rd25885, %r14134, %r14142;
	add.s64 	%rd25886, %rd25883, %rd25884;
	add.s64 	%rd25887, %rd25886, %rd25885;
	shr.u64 	%rd25888, %rd25887, 32;
	and.b64  	%rd25889, %rd25859, 4294967295;
	mul.wide.u32 	%rd25890, %r14135, %r14142;
	add.s64 	%rd25891, %rd25888, %rd25889;
	add.s64 	%rd25892, %rd25891, %rd25890;
	shr.u64 	%rd25893, %rd25892, 32;
	and.b64  	%rd25894, %rd25864, 4294967295;
	mul.wide.u32 	%rd25895, %r14136, %r14142;
	add.s64 	%rd25896, %rd25893, %rd25894;
	add.s64 	%rd25897, %rd25896, %rd25895;
	shr.u64 	%rd25898, %rd25897, 32;
	and.b64  	%rd25899, %rd25869, 4294967295;
	mul.wide.u32 	%rd25900, %r14137, %r14142;
	add.s64 	%rd25901, %rd25898, %rd25899;
	add.s64 	%rd25902, %rd25901, %rd25900;
	shr.u64 	%rd25903, %rd25902, 32;
	and.b64  	%rd25904, %rd25873, 4294967295;
	mul.wide.u32 	%rd25905, %r14138, %r14142;
	add.s64 	%rd25906, %rd25903, %rd25904;
	add.s64 	%rd25907, %rd25906, %rd25905;
	shr.u64 	%rd25908, %rd25907, 32;
	mul.wide.u32 	%rd25909, %r14139, %r14142;
	add.s64 	%rd25910, %rd25908, %rd25874;
	add.s64 	%rd25911, %rd25910, %rd25909;
	shr.u64 	%rd25912, %rd25911, 32;
	and.b64  	%rd25913, %rd25882, 4294967295;
	mul.wide.u32 	%rd25914, %r14132, %r14143;
	add.s64 	%rd25915, %rd25914, %rd25913;
	shr.u64 	%rd25916, %rd25915, 32;
	and.b64  	%rd25917, %rd25887, 4294967295;
	mul.wide.u32 	%rd25918, %r14133, %r14143;
	add.s64 	%rd25919, %rd25916, %rd25917;
	add.s64 	%rd25920, %rd25919, %rd25918;
	shr.u64 	%rd25921, %rd25920, 32;
	and.b64  	%rd25922, %rd25892, 4294967295;
	mul.wide.u32 	%rd25923, %r14134, %r14143;
	add.s64 	%rd25924, %rd25921, %rd25922;
	add.s64 	%rd25925, %rd25924, %rd25923;
	shr.u64 	%rd25926, %rd25925, 32;
	and.b64  	%rd25927, %rd25897, 4294967295;
	mul.wide.u32 	%rd25928, %r14135, %r14143;
	add.s64 	%rd25929, %rd25926, %rd25927;
	add.s64 	%rd25930, %rd25929, %rd25928;
	shr.u64 	%rd25931, %rd25930, 32;
	and.b64  	%rd25932, %rd25902, 4294967295;
	mul.wide.u32 	%rd25933, %r14136, %r14143;
	add.s64 	%rd25934, %rd25931, %rd25932;
	add.s64 	%rd25935, %rd25934, %rd25933;
	shr.u64 	%rd25936, %rd25935, 32;
	and.b64  	%rd25937, %rd25907, 4294967295;
	mul.wide.u32 	%rd25938, %r14137, %r14143;
	add.s64 	%rd25939, %rd25936, %rd25937;
	add.s64 	%rd25940, %rd25939, %rd25938;
	shr.u64 	%rd25941, %rd25940, 32;
	and.b64  	%rd25942, %rd25911, 4294967295;
	mul.wide.u32 	%rd25943, %r14138, %r14143;
	add.s64 	%rd25944, %rd25941, %rd25942;
	add.s64 	%rd25945, %rd25944, %rd25943;
	shr.u64 	%rd25946, %rd25945, 32;
	mul.wide.u32 	%rd25947, %r14139, %r14143;
	add.s64 	%rd25948, %rd25946, %rd25912;
	add.s64 	%rd25949, %rd25948, %rd25947;
	shr.u64 	%rd25950, %rd25949, 32;
	and.b64  	%rd25951, %rd25920, 4294967295;
	mul.wide.u32 	%rd25952, %r14132, %r14144;
	add.s64 	%rd25953, %rd25952, %rd25951;
	shr.u64 	%rd25954, %rd25953, 32;
	and.b64  	%rd25955, %rd25925, 4294967295;
	mul.wide.u32 	%rd25956, %r14133, %r14144;
	add.s64 	%rd25957, %rd25954, %rd25955;
	add.s64 	%rd25958, %rd25957, %rd25956;
	shr.u64 	%rd25959, %rd25958, 32;
	and.b64  	%rd25960, %rd25930, 4294967295;
	mul.wide.u32 	%rd25961, %r14134, %r14144;
	add.s64 	%rd25962, %rd25959, %rd25960;
	add.s64 	%rd25963, %rd25962, %rd25961;
	shr.u64 	%rd25964, %rd25963, 32;
	and.b64  	%rd25965, %rd25935, 4294967295;
	mul.wide.u32 	%rd25966, %r14135, %r14144;
	add.s64 	%rd25967, %rd25964, %rd25965;
	add.s64 	%rd25968, %rd25967, %rd25966;
	shr.u64 	%rd25969, %rd25968, 32;
	and.b64  	%rd25970, %rd25940, 4294967295;
	mul.wide.u32 	%rd25971, %r14136, %r14144;
	add.s64 	%rd25972, %rd25969, %rd25970;
	add.s64 	%rd25973, %rd25972, %rd25971;
	shr.u64 	%rd25974, %rd25973, 32;
	and.b64  	%rd25975, %rd25945, 4294967295;
	mul.wide.u32 	%rd25976, %r14137, %r14144;
	add.s64 	%rd25977, %rd25974, %rd25975;
	add.s64 	%rd25978, %rd25977, %rd25976;
	shr.u64 	%rd25979, %rd25978, 32;
	and.b64  	%rd25980, %rd25949, 4294967295;
	mul.wide.u32 	%rd25981, %r14138, %r14144;
	add.s64 	%rd25982, %rd25979, %rd25980;
	add.s64 	%rd25983, %rd25982, %rd25981;
	shr.u64 	%rd25984, %rd25983, 32;
	mul.wide.u32 	%rd25985, %r14139, %r14144;
	add.s64 	%rd25986, %rd25984, %rd25950;
	add.s64 	%rd25987, %rd25986, %rd25985;
	shr.u64 	%rd25988, %rd25987, 32;
	and.b64  	%rd25989, %rd25958, 4294967295;
	mul.wide.u32 	%rd25990, %r14132, %r14145;
	add.s64 	%rd25991, %rd25990, %rd25989;
	shr.u64 	%rd25992, %rd25991, 32;
	and.b64  	%rd25993, %rd25963, 4294967295;
	mul.wide.u32 	%rd25994, %r14133, %r14145;
	add.s64 	%rd25995, %rd25992, %rd25993;
	add.s64 	%rd25996, %rd25995, %rd25994;
	shr.u64 	%rd25997, %rd25996, 32;
	and.b64  	%rd25998, %rd25968, 4294967295;
	mul.wide.u32 	%rd25999, %r14134, %r14145;
	add.s64 	%rd26000, %rd25997, %rd25998;
	add.s64 	%rd26001, %rd26000, %rd25999;
	shr.u64 	%rd26002, %rd26001, 32;
	and.b64  	%rd26003, %rd25973, 4294967295;
	mul.wide.u32 	%rd26004, %r14135, %r14145;
	add.s64 	%rd26005, %rd26002, %rd26003;
	add.s64 	%rd26006, %rd26005, %rd26004;
	shr.u64 	%rd26007, %rd26006, 32;
	and.b64  	%rd26008, %rd25978, 4294967295;
	mul.wide.u32 	%rd26009, %r14136, %r14145;
	add.s64 	%rd26010, %rd26007, %rd26008;
	add.s64 	%rd26011, %rd26010, %rd26009;
	shr.u64 	%rd26012, %rd26011, 32;
	and.b64  	%rd26013, %rd25983, 4294967295;
	mul.wide.u32 	%rd26014, %r14137, %r14145;
	add.s64 	%rd26015, %rd26012, %rd26013;
	add.s64 	%rd26016, %rd26015, %rd26014;
	shr.u64 	%rd26017, %rd26016, 32;
	and.b64  	%rd26018, %rd25987, 4294967295;
	mul.wide.u32 	%rd26019, %r14138, %r14145;
	add.s64 	%rd26020, %rd26017, %rd26018;
	add.s64 	%rd26021, %rd26020, %rd26019;
	shr.u64 	%rd26022, %rd26021, 32;
	mul.wide.u32 	%rd26023, %r14139, %r14145;
	add.s64 	%rd26024, %rd26022, %rd25988;
	add.s64 	%rd26025, %rd26024, %rd26023;
	shr.u64 	%rd26026, %rd26025, 32;
	and.b64  	%rd26027, %rd25996, 4294967295;
	mul.wide.u32 	%rd26028, %r14132, %r14146;
	add.s64 	%rd26029, %rd26028, %rd26027;
	shr.u64 	%rd26030, %rd26029, 32;
	and.b64  	%rd26031, %rd26001, 4294967295;
	mul.wide.u32 	%rd26032, %r14133, %r14146;
	add.s64 	%rd26033, %rd26030, %rd26031;
	add.s64 	%rd26034, %rd26033, %rd26032;
	shr.u64 	%rd26035, %rd26034, 32;
	and.b64  	%rd26036, %rd26006, 4294967295;
	mul.wide.u32 	%rd26037, %r14134, %r14146;
	add.s64 	%rd26038, %rd26035, %rd26036;
	add.s64 	%rd26039, %rd26038, %rd26037;
	shr.u64 	%rd26040, %rd26039, 32;
	and.b64  	%rd26041, %rd26011, 4294967295;
	mul.wide.u32 	%rd26042, %r14135, %r14146;
	add.s64 	%rd26043, %rd26040, %rd26041;
	add.s64 	%rd26044, %rd26043, %rd26042;
	shr.u64 	%rd26045, %rd26044, 32;
	and.b64  	%rd26046, %rd26016, 4294967295;
	mul.wide.u32 	%rd26047, %r14136, %r14146;
	add.s64 	%rd26048, %rd26045, %rd26046;
	add.s64 	%rd26049, %rd26048, %rd26047;
	shr.u64 	%rd26050, %rd26049, 32;
	and.b64  	%rd26051, %rd26021, 4294967295;
	mul.wide.u32 	%rd26052, %r14137, %r14146;
	add.s64 	%rd26053, %rd26050, %rd26051;
	add.s64 	%rd26054, %rd26053, %rd26052;
	shr.u64 	%rd26055, %rd26054, 32;
	and.b64  	%rd26056, %rd26025, 4294967295;
	mul.wide.u32 	%rd26057, %r14138, %r14146;
	add.s64 	%rd26058, %rd26055, %rd26056;
	add.s64 	%rd26059, %rd26058, %rd26057;
	shr.u64 	%rd26060, %rd26059, 32;
	mul.wide.u32 	%rd26061, %r14139, %r14146;
	add.s64 	%rd26062, %rd26060, %rd26026;
	add.s64 	%rd26063, %rd26062, %rd26061;
	shr.u64 	%rd26064, %rd26063, 32;
	and.b64  	%rd26065, %rd26034, 4294967295;
	mul.wide.u32 	%rd26066, %r14132, %r14147;
	add.s64 	%rd26067, %rd26066, %rd26065;
	shr.u64 	%rd26068, %rd26067, 32;
	and.b64  	%rd26069, %rd26039, 4294967295;
	mul.wide.u32 	%rd26070, %r14133, %r14147;
	add.s64 	%rd26071, %rd26068, %rd26069;
	add.s64 	%rd26072, %rd26071, %rd26070;
	shr.u64 	%rd26073, %rd26072, 32;
	and.b64  	%rd26074, %rd26044, 4294967295;
	mul.wide.u32 	%rd26075, %r14134, %r14147;
	add.s64 	%rd26076, %rd26073, %rd26074;
	add.s64 	%rd26077, %rd26076, %rd26075;
	shr.u64 	%rd26078, %rd26077, 32;
	and.b64  	%rd26079, %rd26049, 4294967295;
	mul.wide.u32 	%rd26080, %r14135, %r14147;
	add.s64 	%rd26081, %rd26078, %rd26079;
	add.s64 	%rd26082, %rd26081, %rd26080;
	shr.u64 	%rd26083, %rd26082, 32;
	and.b64  	%rd26084, %rd26054, 4294967295;
	mul.wide.u32 	%rd26085, %r14136, %r14147;
	add.s64 	%rd26086, %rd26083, %rd26084;
	add.s64 	%rd26087, %rd26086, %rd26085;
	shr.u64 	%rd26088, %rd26087, 32;
	and.b64  	%rd26089, %rd26059, 4294967295;
	mul.wide.u32 	%rd26090, %r14137, %r14147;
	add.s64 	%rd26091, %rd26088, %rd26089;
	add.s64 	%rd26092, %rd26091, %rd26090;
	shr.u64 	%rd26093, %rd26092, 32;
	and.b64  	%rd26094, %rd26063, 4294967295;
	mul.wide.u32 	%rd26095, %r14138, %r14147;
	add.s64 	%rd26096, %rd26093, %rd26094;
	add.s64 	%rd26097, %rd26096, %rd26095;
	shr.u64 	%rd26098, %rd26097, 32;
	mul.wide.u32 	%rd26099, %r14139, %r14147;
	add.s64 	%rd26100, %rd26098, %rd26064;
	add.s64 	%rd26101, %rd26100, %rd26099;
	shr.u64 	%rd26102, %rd26101, 32;
	{ .reg .b32 tmp; mov.b64 {tmp, %r10536}, %rd26101; }
	and.b64  	%rd26103, %rd26072, 4294967295;
	mul.lo.s64 	%rd26104, %rd26103, 977;
	and.b64  	%rd26105, %rd25814, 4294967295;
	and.b64  	%rd26106, %rd26104, 4294967295;
	add.s64 	%rd31623, %rd26106, %rd26105;
	shr.u64 	%rd26107, %rd26104, 32;
	shr.u64 	%rd26108, %rd31623, 32;
	add.s64 	%rd26109, %rd26108, %rd26107;
	and.b64  	%rd26110, %rd26077, 4294967295;
	mul.lo.s64 	%rd26111, %rd26110, 977;
	and.b64  	%rd26112, %rd25839, 4294967295;
	and.b64  	%rd26113, %rd26111, 4294967295;
	add.s64 	%rd26114, %rd26109, %rd26112;
	add.s64 	%rd26115, %rd26114, %rd26113;
	add.s64 	%rd31624, %rd26115, %rd26103;
	shr.u64 	%rd26116, %rd26111, 32;
	shr.u64 	%rd26117, %rd31624, 32;
	add.s64 	%rd26118, %rd26117, %rd26116;
	and.b64  	%rd26119, %rd26082, 4294967295;
	mul.lo.s64 	%rd26120, %rd26119, 977;
	and.b64  	%rd26121, %rd25877, 4294967295;
	and.b64  	%rd26122, %rd26120, 4294967295;
	add.s64 	%rd26123, %rd26118, %rd26121;
	add.s64 	%rd26124, %rd26123, %rd26122;
	add.s64 	%rd31625, %rd26124, %rd26110;
	shr.u64 	%rd26125, %rd26120, 32;
	shr.u64 	%rd26126, %rd31625, 32;
	add.s64 	%rd26127, %rd26126, %rd26125;
	and.b64  	%rd26128, %rd26087, 4294967295;
	mul.lo.s64 	%rd26129, %rd26128, 977;
	and.b64  	%rd26130, %rd25915, 4294967295;
	and.b64  	%rd26131, %rd26129, 4294967295;
	add.s64 	%rd26132, %rd26127, %rd26130;
	add.s64 	%rd26133, %rd26132, %rd26131;
	add.s64 	%rd31626, %rd26133, %rd26119;
	shr.u64 	%rd26134, %rd26129, 32;
	shr.u64 	%rd26135, %rd31626, 32;
	add.s64 	%rd26136, %rd26135, %rd26134;
	and.b64  	%rd26137, %rd26092, 4294967295;
	mul.lo.s64 	%rd26138, %rd26137, 977;
	and.b64  	%rd26139, %rd25953, 4294967295;
	and.b64  	%rd26140, %rd26138, 4294967295;
	add.s64 	%rd26141, %rd26136, %rd26139;
	add.s64 	%rd26142, %rd26141, %rd26140;
	add.s64 	%rd31627, %rd26142, %rd26128;
	shr.u64 	%rd26143, %rd26138, 32;
	shr.u64 	%rd26144, %rd31627, 32;
	add.s64 	%rd26145, %rd26144, %rd26143;
	and.b64  	%rd26146, %rd26097, 4294967295;
	mul.lo.s64 	%rd26147, %rd26146, 977;
	and.b64  	%rd26148, %rd25991, 4294967295;
	and.b64  	%rd26149, %rd26147, 4294967295;
	add.s64 	%rd26150, %rd26145, %rd26148;
	add.s64 	%rd26151, %rd26150, %rd26149;
	add.s64 	%rd31628, %rd26151, %rd26137;
	shr.u64 	%rd26152, %rd26147, 32;
	shr.u64 	%rd26153, %rd31628, 32;
	add.s64 	%rd26154, %rd26153, %rd26152;
	and.b64  	%rd26155, %rd26101, 4294967295;
	mul.lo.s64 	%rd26156, %rd26155, 977;
	and.b64  	%rd26157, %rd26029, 4294967295;
	and.b64  	%rd26158, %rd26156, 4294967295;
	add.s64 	%rd26159, %rd26154, %rd26157;
	add.s64 	%rd26160, %rd26159, %rd26158;
	add.s64 	%rd31629, %rd26160, %rd26146;
	shr.u64 	%rd26161, %rd26156, 32;
	shr.u64 	%rd26162, %rd31629, 32;
	add.s64 	%rd26163, %rd26162, %rd26161;
	mul.lo.s64 	%rd26164, %rd26102, 977;
	and.b64  	%rd26165, %rd26067, 4294967295;
	and.b64  	%rd26166, %rd26164, 4294967295;
	add.s64 	%rd26167, %rd26163, %rd26165;
	add.s64 	%rd26168, %rd26167, %rd26166;
	add.s64 	%rd31630, %rd26168, %rd26155;
	shr.u64 	%rd26169, %rd26164, 32;
	shr.u64 	%rd26170, %rd31630, 32;
	cvt.u32.u64 	%r10537, %rd26170;
	cvt.u32.u64 	%r10538, %rd26169;
	add.s32 	%r10539, %r10537, %r10538;
	add.s32 	%r5126, %r10539, %r10536;
	setp.eq.s32 	%p3760, %r5126, 0;
	mov.pred 	%p4479, 0;
	@%p3760 bra 	$L__BB3_3083;
	cvt.u64.u32 	%rd26171, %r5126;
	mul.wide.u32 	%rd26172, %r5126, 977;
	shr.u64 	%rd26173, %rd26172, 32;
	and.b64  	%rd26174, %rd31623, 4294967295;
	and.b64  	%rd26175, %rd26172, 4294967295;
	add.s64 	%rd31623, %rd26175, %rd26174;
	shr.u64 	%rd26176, %rd31623, 32;
	and.b64  	%rd26177, %rd31624, 4294967295;
	add.s64 	%rd26178, %rd26173, %rd26177;
	add.s64 	%rd26179, %rd26178, %rd26171;
	add.s64 	%rd31624, %rd26179, %rd26176;
	setp.lt.u64 	%p3762, %rd31624, 4294967296;
	@%p3762 bra 	$L__BB3_3083;
	shr.u64 	%rd26180, %rd31624, 32;
	and.b64  	%rd26181, %rd31625, 4294967295;
	add.s64 	%rd31625, %rd26180, %rd26181;
	setp.lt.u64 	%p3764, %rd31625, 4294967296;
	@%p3764 bra 	$L__BB3_3083;
	shr.u64 	%rd26182, %rd31625, 32;
	and.b64  	%rd26183, %rd31626, 4294967295;
	add.s64 	%rd31626, %rd26182, %rd26183;
	setp.lt.u64 	%p3766, %rd31626, 4294967296;
	@%p3766 bra 	$L__BB3_3083;
	shr.u64 	%rd26185, %rd31626, 32;
	and.b64  	%rd26186, %rd31627, 4294967295;
	add.s64 	%rd31627, %rd26185, %rd26186;
	setp.lt.u64 	%p3768, %rd31627, 4294967296;
	mov.b64 	%rd31626, 4294967296;
	@%p3768 bra 	$L__BB3_3083;
	shr.u64 	%rd26188, %rd31627, 32;
	and.b64  	%rd26189, %rd31628, 4294967295;
	add.s64 	%rd31628, %rd26188, %rd26189;
	setp.lt.u64 	%p3770, %rd31628, 4294967296;
	mov.b64 	%rd31626, 4294967296;
	mov.u64 	%rd31627, %rd31626;
	@%p3770 bra 	$L__BB3_3083;
	shr.u64 	%rd26191, %rd31628, 32;
	and.b64  	%rd26192, %rd31629, 4294967295;
	add.s64 	%rd31629, %rd26191, %rd26192;
	setp.lt.u64 	%p3772, %rd31629, 4294967296;
	mov.b64 	%rd31626, 4294967296;
	mov.u64 	%rd31628, %rd31626;
	@%p3772 bra 	$L__BB3_3083;
	shr.u64 	%rd26194, %rd31629, 32;
	and.b64  	%rd26195, %rd31630, 4294967295;
	add.s64 	%rd26196, %rd26194, %rd26195;
	setp.gt.u64 	%p4479, %rd26196, 4294967295;
	min.u64 	%rd31630, %rd26196, 4294967296;
	mov.b64 	%rd31626, 4294967296;
	mov.u64 	%rd31627, %rd31626;
	mov.u64 	%rd31629, %rd31626;
$L__BB3_3083:
	cvt.u32.u64 	%r14211, %rd31630;
	cvt.u32.u64 	%r14210, %rd31629;
	cvt.u32.u64 	%r14209, %rd31628;
	cvt.u32.u64 	%r14208, %rd31627;
	cvt.u32.u64 	%r14207, %rd31626;
	cvt.u32.u64 	%r14206, %rd31625;
	cvt.u32.u64 	%r14205, %rd31624;
	cvt.u32.u64 	%r14204, %rd31623;
	setp.lt.u32 	%p3773, %r8847, %r14211;
	or.pred  	%p3774, %p4479, %p3773;
	@%p3774 bra 	$L__BB3_3097;
	setp.gt.u32 	%p3775, %r8847, %r14211;
	@%p3775 bra 	$L__BB3_3098;
	setp.lt.u32 	%p3776, %r3133, %r14210;
	@%p3776 bra 	$L__BB3_3097;
	setp.gt.u32 	%p3777, %r3133, %r14210;
	@%p3777 bra 	$L__BB3_3098;
	setp.lt.u32 	%p3778, %r3134, %r14209;
	@%p3778 bra 	$L__BB3_3097;
	setp.gt.u32 	%p3779, %r3134, %r14209;
	@%p3779 bra 	$L__BB3_3098;
	setp.lt.u32 	%p3780, %r3135, %r14208;
	@%p3780 bra 	$L__BB3_3097;
	setp.gt.u32 	%p3781, %r3135, %r14208;
	@%p3781 bra 	$L__BB3_3098;
	setp.lt.u32 	%p3782, %r3136, %r14207;
	@%p3782 bra 	$L__BB3_3097;
	setp.gt.u32 	%p3783, %r3136, %r14207;
	@%p3783 bra 	$L__BB3_3098;
	setp.lt.u32 	%p3784, %r3137, %r14206;
	@%p3784 bra 	$L__BB3_3097;
	setp.gt.u32 	%p3785, %r3137, %r14206;
	@%p3785 bra 	$L__BB3_3098;
	setp.lt.u32 	%p3786, %r60, %r14205;
	@%p3786 bra 	$L__BB3_3097;
	setp.gt.u32 	%p3787, %r60, %r14205;
	setp.gt.u32 	%p3788, %r2179, %r14204;
	or.pred  	%p3789, %p3787, %p3788;
	@%p3789 bra 	$L__BB3_3098;
$L__BB3_3097:
	// begin inline asm
	sub.cc.u32 %r14204, %r14204, %r2179;
	subc.cc.u32 %r14205, %r14205, %r60;
	subc.cc.u32 %r14206, %r14206, %r3137;
	subc.cc.u32 %r14207, %r14207, %r3136;
	subc.cc.u32 %r14208, %r14208, %r3135;
	subc.cc.u32 %r14209, %r14209, %r3134;
	subc.cc.u32 %r14210, %r14210, %r3133;
	subc.u32 %r14211, %r14211, %r8847;
	
	// end inline asm
$L__BB3_3098:
	setp.gt.u32 	%p3790, %r14211, %r8847;
	@%p3790 bra 	$L__BB3_3112;
	setp.lt.u32 	%p3791, %r14211, %r8847;
	@%p3791 bra 	$L__BB3_3113;
	setp.gt.u32 	%p3792, %r14210, %r3133;
	@%p3792 bra 	$L__BB3_3112;
	setp.lt.u32 	%p3793, %r14210, %r3133;
	@%p3793 bra 	$L__BB3_3113;
	setp.gt.u32 	%p3794, %r14209, %r3134;
	@%p3794 bra 	$L__BB3_3112;
	setp.lt.u32 	%p3795, %r14209, %r3134;
	@%p3795 bra 	$L__BB3_3113;
	setp.gt.u32 	%p3796, %r14208, %r3135;
	@%p3796 bra 	$L__BB3_3112;
	setp.lt.u32 	%p3797, %r14208, %r3135;
	@%p3797 bra 	$L__BB3_3113;
	setp.gt.u32 	%p3798, %r14207, %r3136;
	@%p3798 bra 	$L__BB3_3112;
	setp.lt.u32 	%p3799, %r14207, %r3136;
	@%p3799 bra 	$L__BB3_3113;
	setp.gt.u32 	%p3800, %r14206, %r3137;
	@%p3800 bra 	$L__BB3_3112;
	setp.lt.u32 	%p3801, %r14206, %r3137;
	@%p3801 bra 	$L__BB3_3113;
	setp.gt.u32 	%p3802, %r14205, %r60;
	@%p3802 bra 	$L__BB3_3112;
	setp.lt.u32 	%p3803, %r14205, %r60;
	setp.lt.u32 	%p3804, %r14204, %r2179;
	or.pred  	%p3805, %p3803, %p3804;
	@%p3805 bra 	$L__BB3_3113;
$L__BB3_3112:
	// begin inline asm
	sub.cc.u32 %r14204, %r14204, %r2179;
	subc.cc.u32 %r14205, %r14205, %r60;
	subc.cc.u32 %r14206, %r14206, %r3137;
	subc.cc.u32 %r14207, %r14207, %r3136;
	subc.cc.u32 %r14208, %r14208, %r3135;
	subc.cc.u32 %r14209, %r14209, %r3134;
	subc.cc.u32 %r14210, %r14210, %r3133;
	subc.u32 %r14211, %r14211, %r8847;
	
	// end inline asm
$L__BB3_3113:
	mul.wide.u32 	%rd26198, %r14132, %r14132;
	shr.u64 	%rd26199, %rd26198, 32;
	mul.wide.u32 	%rd26200, %r14133, %r14132;
	add.s64 	%rd26201, %rd26199, %rd26200;
	shr.u64 	%rd26202, %rd26201, 32;
	mul.wide.u32 	%rd26203, %r14134, %r14132;
	add.s64 	%rd26204, %rd26202, %rd26203;
	shr.u64 	%rd26205, %rd26204, 32;
	mul.wide.u32 	%rd26206, %r14135, %r14132;
	add.s64 	%rd26207, %rd26205, %rd26206;
	shr.u64 	%rd26208, %rd26207, 32;
	mul.wide.u32 	%rd26209, %r14136, %r14132;
	add.s64 	%rd26210, %rd26208, %rd26209;
	shr.u64 	%rd26211, %rd26210, 32;
	mul.wide.u32 	%rd26212, %r14137, %r14132;
	add.s64 	%rd26213, %rd26211, %rd26212;
	shr.u64 	%rd26214, %rd26213, 32;
	mul.wide.u32 	%rd26215, %r14138, %r14132;
	add.s64 	%rd26216, %rd26214, %rd26215;
	shr.u64 	%rd26217, %rd26216, 32;
	mul.wide.u32 	%rd26218, %r14139, %r14132;
	add.s64 	%rd26219, %rd26217, %rd26218;
	shr.u64 	%rd26220, %rd26219, 32;
	and.b64  	%rd26221, %rd26201, 4294967295;
	add.s64 	%rd26222, %rd26200, %rd26221;
	shr.u64 	%rd26223, %rd26222, 32;
	and.b64  	%rd26224, %rd26204, 4294967295;
	mul.wide.u32 	%rd26225, %r14133, %r14133;
	add.s64 	%rd26226, %rd26223, %rd26224;
	add.s64 	%rd26227, %rd26226, %rd26225;
	shr.u64 	%rd26228, %rd26227, 32;
	and.b64  	%rd26229, %rd26207, 4294967295;
	mul.wide.u32 	%rd26230, %r14134, %r14133;
	add.s64 	%rd26231, %rd26228, %rd26229;
	add.s64 	%rd26232, %rd26231, %rd26230;
	shr.u64 	%rd26233, %rd26232, 32;
	and.b64  	%rd26234, %rd26210, 4294967295;
	mul.wide.u32 	%rd26235, %r14135, %r14133;
	add.s64 	%rd26236, %rd26233, %rd26234;
	add.s64 	%rd26237, %rd26236, %rd26235;
	shr.u64 	%rd26238, %rd26237, 32;
	and.b64  	%rd26239, %rd26213, 4294967295;
	mul.wide.u32 	%rd26240, %r14136, %r14133;
	add.s64 	%rd26241, %rd26238, %rd26239;
	add.s64 	%rd26242, %rd26241, %rd26240;
	shr.u64 	%rd26243, %rd26242, 32;
	and.b64  	%rd26244, %rd26216, 4294967295;
	mul.wide.u32 	%rd26245, %r14137, %r14133;
	add.s64 	%rd26246, %rd26243, %rd26244;
	add.s64 	%rd26247, %rd26246, %rd26245;
	shr.u64 	%rd26248, %rd26247, 32;
	and.b64  	%rd26249, %rd26219, 4294967295;
	mul.wide.u32 	%rd26250, %r14138, %r14133;
	add.s64 	%rd26251, %rd26248, %rd26249;
	add.s64 	%rd26252, %rd26251, %rd26250;
	shr.u64 	%rd26253, %rd26252, 32;
	mul.wide.u32 	%rd26254, %r14139, %r14133;
	add.s64 	%rd26255, %rd26253, %rd26220;
	add.s64 	%rd26256, %rd26255, %rd26254;
	shr.u64 	%rd26257, %rd26256, 32;
	and.b64  	%rd26258, %rd26227, 4294967295;
	add.s64 	%rd26259, %rd26203, %rd26258;
	shr.u64 	%rd26260, %rd26259, 32;
	and.b64  	%rd26261, %rd26232, 4294967295;
	add.s64 	%rd26262, %rd26260, %rd26261;
	add.s64 	%rd26263, %rd26262, %rd26230;
	shr.u64 	%rd26264, %rd26263, 32;
	and.b64  	%rd26265, %rd26237, 4294967295;
	mul.wide.u32 	%rd26266, %r14134, %r14134;
	add.s64 	%rd26267, %rd26264, %rd26265;
	add.s64 	%rd26268, %rd26267, %rd26266;
	shr.u64 	%rd26269, %rd26268, 32;
	and.b64  	%rd26270, %rd26242, 4294967295;
	mul.wide.u32 	%rd26271, %r14135, %r14134;
	add.s64 	%rd26272, %rd26269, %rd26270;
	add.s64 	%rd26273, %rd26272, %rd26271;
	shr.u64 	%rd26274, %rd26273, 32;
	and.b64  	%rd26275, %rd26247, 4294967295;
	mul.wide.u32 	%rd26276, %r14136, %r14134;
	add.s64 	%rd26277, %rd26274, %rd26275;
	add.s64 	%rd26278, %rd26277, %rd26276;
	shr.u64 	%rd26279, %rd26278, 32;
	and.b64  	%rd26280, %rd26252, 4294967295;
	mul.wide.u32 	%rd26281, %r14137, %r14134;
	add.s64 	%rd26282, %rd26279, %rd26280;
	add.s64 	%rd26283, %rd26282, %rd26281;
	shr.u64 	%rd26284, %rd26283, 32;
	and.b64  	%rd26285, %rd26256, 4294967295;
	mul.wide.u32 	%rd26286, %r14138, %r14134;
	add.s64 	%rd26287, %rd26284, %rd26285;
	add.s64 	%rd26288, %rd26287, %rd26286;
	shr.u64 	%rd26289, %rd26288, 32;
	mul.wide.u32 	%rd26290, %r14139, %r14134;
	add.s64 	%rd26291, %rd26289, %rd26257;
	add.s64 	%rd26292, %rd26291, %rd26290;
	shr.u64 	%rd26293, %rd26292, 32;
	and.b64  	%rd26294, %rd26263, 4294967295;
	add.s64 	%rd26295, %rd26206, %rd26294;
	shr.u64 	%rd26296, %rd26295, 32;
	and.b64  	%rd26297, %rd26268, 4294967295;
	add.s64 	%rd26298, %rd26296, %rd26297;
	add.s64 	%rd26299, %rd26298, %rd26235;
	shr.u64 	%rd26300, %rd26299, 32;
	and.b64  	%rd26301, %rd26273, 4294967295;
	add.s64 	%rd26302, %rd26300, %rd26301;
	add.s64 	%rd26303, %rd26302, %rd26271;
	shr.u64 	%rd26304, %rd26303, 32;
	and.b64  	%rd26305, %rd26278, 4294967295;
	mul.wide.u32 	%rd26306, %r14135, %r14135;
	add.s64 	%rd26307, %rd26304, %rd26305;
	add.s64 	%rd26308, %rd26307, %rd26306;
	shr.u64 	%rd26309, %rd26308, 32;
	and.b64  	%rd26310, %rd26283, 4294967295;
	mul.wide.u32 	%rd26311, %r14136, %r14135;
	add.s64 	%rd26312, %rd26309, %rd26310;
	add.s64 	%rd26313, %rd26312, %rd26311;
	shr.u64 	%rd26314, %rd26313, 32;
	and.b64  	%rd26315, %rd26288, 4294967295;
	mul.wide.u32 	%rd26316, %r14137, %r14135;
	add.s64 	%rd26317, %rd26314, %rd26315;
	add.s64 	%rd26318, %rd26317, %rd26316;
	shr.u64 	%rd26319, %rd26318, 32;
	and.b64  	%rd26320, %rd26292, 4294967295;
	mul.wide.u32 	%rd26321, %r14138, %r14135;
	add.s64 	%rd26322, %rd26319, %rd26320;
	add.s64 	%rd26323, %rd26322, %rd26321;
	shr.u64 	%rd26324, %rd26323, 32;
	mul.wide.u32 	%rd26325, %r14139, %r14135;
	add.s64 	%rd26326, %rd26324, %rd26293;
	add.s64 	%rd26327, %rd26326, %rd26325;
	shr.u64 	%rd26328, %rd26327, 32;
	and.b64  	%rd26329, %rd26299, 4294967295;
	add.s64 	%rd26330, %rd26209, %rd26329;
	shr.u64 	%rd26331, %rd26330, 32;
	and.b64  	%rd26332, %rd26303, 4294967295;
	add.s64 	%rd26333, %rd26331, %rd26332;
	add.s64 	%rd26334, %rd26333, %rd26240;
	shr.u64 	%rd26335, %rd26334, 32;
	and.b64  	%rd26336, %rd26308, 4294967295;
	add.s64 	%rd26337, %rd26335, %rd26336;
	add.s64 	%rd26338, %rd26337, %rd26276;
	shr.u64 	%rd26339, %rd26338, 32;
	and.b64  	%rd26340, %rd26313, 4294967295;
	add.s64 	%rd26341, %rd26339, %rd26340;
	add.s64 	%rd26342, %rd26341, %rd26311;
	shr.u64 	%rd26343, %rd26342, 32;
	and.b64  	%rd26344, %rd26318, 4294967295;
	mul.wide.u32 	%rd26345, %r14136, %r14136;
	add.s64 	%rd26346, %rd26343, %rd26344;
	add.s64 	%rd26347, %rd26346, %rd26345;
	shr.u64 	%rd26348, %rd26347, 32;
	and.b64  	%rd26349, %rd26323, 4294967295;
	mul.wide.u32 	%rd26350, %r14137, %r14136;
	add.s64 	%rd26351, %rd26348, %rd26349;
	add.s64 	%rd26352, %rd26351, %rd26350;
	shr.u64 	%rd26353, %rd26352, 32;
	and.b64  	%rd26354, %rd26327, 4294967295;
	mul.wide.u32 	%rd26355, %r14138, %r14136;
	add.s64 	%rd26356, %rd26353, %rd26354;
	add.s64 	%rd26357, %rd26356, %rd26355;
	shr.u64 	%rd26358, %rd26357, 32;
	mul.wide.u32 	%rd26359, %r14139, %r14136;
	add.s64 	%rd26360, %rd26358, %rd26328;
	add.s64 	%rd26361, %rd26360, %rd26359;
	shr.u64 	%rd26362, %rd26361, 32;
	and.b64  	%rd26363, %rd26334, 4294967295;
	add.s64 	%rd26364, %rd26212, %rd26363;
	shr.u64 	%rd26365, %rd26364, 32;
	and.b64  	%rd26366, %rd26338, 4294967295;
	add.s64 	%rd26367, %rd26365, %rd26366;
	add.s64 	%rd26368, %rd26367, %rd26245;
	shr.u64 	%rd26369, %rd26368, 32;
	and.b64  	%rd26370, %rd26342, 4294967295;
	add.s64 	%rd26371, %rd26369, %rd26370;
	add.s64 	%rd26372, %rd26371, %rd26281;
	shr.u64 	%rd26373, %rd26372, 32;
	and.b64  	%rd26374, %rd26347, 4294967295;
	add.s64 	%rd26375, %rd26373, %rd26374;
	add.s64 	%rd26376, %rd26375, %rd26316;
	shr.u64 	%rd26377, %rd26376, 32;
	and.b64  	%rd26378, %rd26352, 4294967295;
	add.s64 	%rd26379, %rd26377, %rd26378;
	add.s64 	%rd26380, %rd26379, %rd26350;
	shr.u64 	%rd26381, %rd26380, 32;
	and.b64  	%rd26382, %rd26357, 4294967295;
	mul.wide.u32 	%rd26383, %r14137, %r14137;
	add.s64 	%rd26384, %rd26381, %rd26382;
	add.s64 	%rd26385, %rd26384, %rd26383;
	shr.u64 	%rd26386, %rd26385, 32;
	and.b64  	%rd26387, %rd26361, 4294967295;
	mul.wide.u32 	%rd26388, %r14138, %r14137;
	add.s64 	%rd26389, %rd26386, %rd26387;
	add.s64 	%rd26390, %rd26389, %rd26388;
	shr.u64 	%rd26391, %rd26390, 32;
	mul.wide.u32 	%rd26392, %r14139, %r14137;
	add.s64 	%rd26393, %rd26391, %rd26362;
	add.s64 	%rd26394, %rd26393, %rd26392;
	shr.u64 	%rd26395, %rd26394, 32;
	and.b64  	%rd26396, %rd26368, 4294967295;
	add.s64 	%rd26397, %rd26215, %rd26396;
	shr.u64 	%rd26398, %rd26397, 32;
	and.b64  	%rd26399, %rd26372, 4294967295;
	add.s64 	%rd26400, %rd26398, %rd26399;
	add.s64 	%rd26401, %rd26400, %rd26250;
	shr.u64 	%rd26402, %rd26401, 32;
	and.b64  	%rd26403, %rd26376, 4294967295;
	add.s64 	%rd26404, %rd26402, %rd26403;
	add.s64 	%rd26405, %rd26404, %rd26286;
	shr.u64 	%rd26406, %rd26405, 32;
	and.b64  	%rd26407, %rd26380, 4294967295;
	add.s64 	%rd26408, %rd26406, %rd26407;
	add.s64 	%rd26409, %rd26408, %rd26321;
	shr.u64 	%rd26410, %rd26409, 32;
	and.b64  	%rd26411, %rd26385, 4294967295;
	add.s64 	%rd26412, %rd26410, %rd26411;
	add.s64 	%rd26413, %rd26412, %rd26355;
	shr.u64 	%rd26414, %rd26413, 32;
	and.b64  	%rd26415, %rd26390, 4294967295;
	add.s64 	%rd26416, %rd26414, %rd26415;
	add.s64 	%rd26417, %rd26416, %rd26388;
	shr.u64 	%rd26418, %rd26417, 32;
	and.b64  	%rd26419, %rd26394, 4294967295;
	mul.wide.u32 	%rd26420, %r14138, %r14138;
	add.s64 	%rd26421, %rd26418, %rd26419;
	add.s64 	%rd26422, %rd26421, %rd26420;
	shr.u64 	%rd26423, %rd26422, 32;
	mul.wide.u32 	%rd26424, %r14139, %r14138;
	add.s64 	%rd26425, %rd26423, %rd26395;
	add.s64 	%rd26426, %rd26425, %rd26424;
	shr.u64 	%rd26427, %rd26426, 32;
	and.b64  	%rd26428, %rd26401, 4294967295;
	add.s64 	%rd26429, %rd26218, %rd26428;
	shr.u64 	%rd26430, %rd26429, 32;
	and.b64  	%rd26431, %rd26405, 4294967295;
	add.s64 	%rd26432, %rd26430, %rd26431;
	add.s64 	%rd26433, %rd26432, %rd26254;
	shr.u64 	%rd26434, %rd26433, 32;
	and.b64  	%rd26435, %rd26409, 4294967295;
	add.s64 	%rd26436, %rd26434, %rd26435;
	add.s64 	%rd26437, %rd26436, %rd26290;
	shr.u64 	%rd26438, %rd26437, 32;
	and.b64  	%rd26439, %rd26413, 4294967295;
	add.s64 	%rd26440, %rd26438, %rd26439;
	add.s64 	%rd26441, %rd26440, %rd26325;
	shr.u64 	%rd26442, %rd26441, 32;
	and.b64  	%rd26443, %rd26417, 4294967295;
	add.s64 	%rd26444, %rd26442, %rd26443;
	add.s64 	%rd26445, %rd26444, %rd26359;
	shr.u64 	%rd26446, %rd26445, 32;
	and.b64  	%rd26447, %rd26422, 4294967295;
	add.s64 	%rd26448, %rd26446, %rd26447;
	add.s64 	%rd26449, %rd26448, %rd26392;
	shr.u64 	%rd26450, %rd26449, 32;
	and.b64  	%rd26451, %rd26426, 4294967295;
	add.s64 	%rd26452, %rd26450, %rd26451;
	add.s64 	%rd26453, %rd26452, %rd26424;
	shr.u64 	%rd26454, %rd26453, 32;
	mul.wide.u32 	%rd26455, %r14139, %r14139;
	add.s64 	%rd26456, %rd26454, %rd26427;
	add.s64 	%rd26457, %rd26456, %rd26455;
	shr.u64 	%rd26458, %rd26457, 32;
	{ .reg .b32 tmp; mov.b64 {tmp, %r10588}, %rd26457; }
	and.b64  	%rd26459, %rd26433, 4294967295;
	mul.lo.s64 	%rd26460, %rd26459, 977;
	and.b64  	%rd26461, %rd26198, 4294967293;
	and.b64  	%rd26462, %rd26460, 4294967295;
	add.s64 	%rd31631, %rd26462, %rd26461;
	shr.u64 	%rd26463, %rd26460, 32;
	shr.u64 	%rd26464, %rd31631, 32;
	add.s64 	%rd26465, %rd26464, %rd26463;
	and.b64  	%rd26466, %rd26437, 4294967295;
	mul.lo.s64 	%rd26467, %rd26466, 977;
	and.b64  	%rd26468, %rd26222, 4294967295;
	and.b64  	%rd26469, %rd26467, 4294967295;
	add.s64 	%rd26470, %rd26465, %rd26468;
	add.s64 	%rd26471, %rd26470, %rd26469;
	add.s64 	%rd31632, %rd26471, %rd26459;
	shr.u64 	%rd26472, %rd26467, 32;
	shr.u64 	%rd26473, %rd31632, 32;
	add.s64 	%rd26474, %rd26473, %rd26472;
	and.b64  	%rd26475, %rd26441, 4294967295;
	mul.lo.s64 	%rd26476, %rd26475, 977;
	and.b64  	%rd26477, %rd26259, 4294967295;
	and.b64  	%rd26478, %rd26476, 4294967295;
	add.s64 	%rd26479, %rd26474, %rd26477;
	add.s64 	%rd26480, %rd26479, %rd26478;
	add.s64 	%rd31633, %rd26480, %rd26466;
	shr.u64 	%rd26481, %rd26476, 32;
	shr.u64 	%rd26482, %rd31633, 32;
	add.s64 	%rd26483, %rd26482, %rd26481;
	and.b64  	%rd26484, %rd26445, 4294967295;
	mul.lo.s64 	%rd26485, %rd26484, 977;
	and.b64  	%rd26486, %rd26295, 4294967295;
	and.b64  	%rd26487, %rd26485, 4294967295;
	add.s64 	%rd26488, %rd26483, %rd26486;
	add.s64 	%rd26489, %rd26488, %rd26487;
	add.s64 	%rd31634, %rd26489, %rd26475;
	shr.u64 	%rd26490, %rd26485, 32;
	shr.u64 	%rd26491, %rd31634, 32;
	add.s64 	%rd26492, %rd26491, %rd26490;
	and.b64  	%rd26493, %rd26449, 4294967295;
	mul.lo.s64 	%rd26494, %rd26493, 977;
	and.b64  	%rd26495, %rd26330, 4294967295;
	and.b64  	%rd26496, %rd26494, 4294967295;
	add.s64 	%rd26497, %rd26492, %rd26495;
	add.s64 	%rd26498, %rd26497, %rd26496;
	add.s64 	%rd31635, %rd26498, %rd26484;
	shr.u64 	%rd26499, %rd26494, 32;
	shr.u64 	%rd26500, %rd31635, 32;
	add.s64 	%rd26501, %rd26500, %rd26499;
	and.b64  	%rd26502, %rd26453, 4294967295;
	mul.lo.s64 	%rd26503, %rd26502, 977;
	and.b64  	%rd26504, %rd26364, 4294967295;
	and.b64  	%rd26505, %rd26503, 4294967295;
	add.s64 	%rd26506, %rd26501, %rd26504;
	add.s64 	%rd26507, %rd26506, %rd26505;
	add.s64 	%rd31636, %rd26507, %rd26493;
	shr.u64 	%rd26508, %rd26503, 32;
	shr.u64 	%rd26509, %rd31636, 32;
	add.s64 	%rd26510, %rd26509, %rd26508;
	and.b64  	%rd26511, %rd26457, 4294967295;
	mul.lo.s64 	%rd26512, %rd26511, 977;
	and.b64  	%rd26513, %rd26397, 4294967295;
	and.b64  	%rd26514, %rd26512, 4294967295;
	add.s64 	%rd26515, %rd26510, %rd26513;
	add.s64 	%rd26516, %rd26515, %rd26514;
	add.s64 	%rd31637, %rd26516, %rd26502;
	shr.u64 	%rd26517, %rd26512, 32;
	shr.u64 	%rd26518, %rd31637, 32;
	add.s64 	%rd26519, %rd26518, %rd26517;
	mul.lo.s64 	%rd26520, %rd26458, 977;
	and.b64  	%rd26521, %rd26429, 4294967295;
	and.b64  	%rd26522, %rd26520, 4294967295;
	add.s64 	%rd26523, %rd26519, %rd26521;
	add.s64 	%rd26524, %rd26523, %rd26522;
	add.s64 	%rd31638, %rd26524, %rd26511;
	shr.u64 	%rd26525, %rd26520, 32;
	shr.u64 	%rd26526, %rd31638, 32;
	cvt.u32.u64 	%r10589, %rd26526;
	cvt.u32.u64 	%r10590, %rd26525;
	add.s32 	%r10591, %r10589, %r10590;
	add.s32 	%r5167, %r10591, %r10588;
	setp.eq.s32 	%p3807, %r5167, 0;
	mov.pred 	%p4480, 0;
	@%p3807 bra 	$L__BB3_3121;
	cvt.u64.u32 	%rd26527, %r5167;
	mul.wide.u32 	%rd26528, %r5167, 977;
	shr.u64 	%rd26529, %rd26528, 32;
	and.b64  	%rd26530, %rd31631, 4294967295;
	and.b64  	%rd26531, %rd26528, 4294967295;
	add.s64 	%rd31631, %rd26531, %rd26530;
	shr.u64 	%rd26532, %rd31631, 32;
	and.b64  	%rd26533, %rd31632, 4294967295;
	add.s64 	%rd26534, %rd26529, %rd26533;
	add.s64 	%rd26535, %rd26534, %rd26527;
	add.s64 	%rd31632, %rd26535, %rd26532;
	setp.lt.u64 	%p3809, %rd31632, 4294967296;
	@%p3809 bra 	$L__BB3_3121;
	shr.u64 	%rd26536, %rd31632, 32;
	and.b64  	%rd26537, %rd31633, 4294967295;
	add.s64 	%rd31633, %rd26536, %rd26537;
	setp.lt.u64 	%p3811, %rd31633, 4294967296;
	@%p3811 bra 	$L__BB3_3121;
	shr.u64 	%rd26538, %rd31633, 32;
	and.b64  	%rd26539, %rd31634, 4294967295;
	add.s64 	%rd31634, %rd26538, %rd26539;
	setp.lt.u64 	%p3813, %rd31634, 4294967296;
	@%p3813 bra 	$L__BB3_3121;
	shr.u64 	%rd26541, %rd31634, 32;
	and.b64  	%rd26542, %rd31635, 4294967295;
	add.s64 	%rd31635, %rd26541, %rd26542;
	setp.lt.u64 	%p3815, %rd31635, 4294967296;
	mov.b64 	%rd31634, 4294967296;
	@%p3815 bra 	$L__BB3_3121;
	shr.u64 	%rd26544, %rd31635, 32;
	and.b64  	%rd26545, %rd31636, 4294967295;
	add.s64 	%rd31636, %rd26544, %rd26545;
	setp.lt.u64 	%p3817, %rd31636, 4294967296;
	mov.b64 	%rd31634, 4294967296;
	mov.u64 	%rd31635, %rd31634;
	@%p3817 bra 	$L__BB3_3121;
	shr.u64 	%rd26547, %rd31636, 32;
	and.b64  	%rd26548, %rd31637, 4294967295;
	add.s64 	%rd31637, %rd26547, %rd26548;
	setp.lt.u64 	%p3819, %rd31637, 4294967296;
	mov.b64 	%rd31634, 4294967296;
	mov.u64 	%rd31636, %rd31634;
	@%p3819 bra 	$L__BB3_3121;
	shr.u64 	%rd26550, %rd31637, 32;
	and.b64  	%rd26551, %rd31638, 4294967295;
	add.s64 	%rd26552, %rd26550, %rd26551;
	setp.gt.u64 	%p4480, %rd26552, 4294967295;
	min.u64 	%rd31638, %rd26552, 4294967296;
	mov.b64 	%rd31634, 4294967296;
	mov.u64 	%rd31635, %rd31634;
	mov.u64 	%rd31637, %rd31634;
$L__BB3_3121:
	cvt.u32.u64 	%r14203, %rd31638;
	cvt.u32.u64 	%r14202, %rd31637;
	cvt.u32.u64 	%r14201, %rd31636;
	cvt.u32.u64 	%r14200, %rd31635;
	cvt.u32.u64 	%r14199, %rd31634;
	cvt.u32.u64 	%r14198, %rd31633;
	cvt.u32.u64 	%r14197, %rd31632;
	cvt.u32.u64 	%r14196, %rd31631;
	setp.lt.u32 	%p3820, %r8847, %r14203;
	or.pred  	%p3821, %p4480, %p3820;
	@%p3821 bra 	$L__BB3_3135;
	setp.gt.u32 	%p3822, %r8847, %r14203;
	@%p3822 bra 	$L__BB3_3136;
	setp.lt.u32 	%p3823, %r3133, %r14202;
	@%p3823 bra 	$L__BB3_3135;
	setp.gt.u32 	%p3824, %r3133, %r14202;
	@%p3824 bra 	$L__BB3_3136;
	setp.lt.u32 	%p3825, %r3134, %r14201;
	@%p3825 bra 	$L__BB3_3135;
	setp.gt.u32 	%p3826, %r3134, %r14201;
	@%p3826 bra 	$L__BB3_3136;
	setp.lt.u32 	%p3827, %r3135, %r14200;
	@%p3827 bra 	$L__BB3_3135;
	setp.gt.u32 	%p3828, %r3135, %r14200;
	@%p3828 bra 	$L__BB3_3136;
	setp.lt.u32 	%p3829, %r3136, %r14199;
	@%p3829 bra 	$L__BB3_3135;
	setp.gt.u32 	%p3830, %r3136, %r14199;
	@%p3830 bra 	$L__BB3_3136;
	setp.lt.u32 	%p3831, %r3137, %r14198;
	@%p3831 bra 	$L__BB3_3135;
	setp.gt.u32 	%p3832, %r3137, %r14198;
	@%p3832 bra 	$L__BB3_3136;
	setp.lt.u32 	%p3833, %r60, %r14197;
	@%p3833 bra 	$L__BB3_3135;
	setp.gt.u32 	%p3834, %r60, %r14197;
	setp.gt.u32 	%p3835, %r2179, %r14196;
	or.pred  	%p3836, %p3834, %p3835;
	@%p3836 bra 	$L__BB3_3136;
$L__BB3_3135:
	// begin inline asm
	sub.cc.u32 %r14196, %r14196, %r2179;
	subc.cc.u32 %r14197, %r14197, %r60;
	subc.cc.u32 %r14198, %r14198, %r3137;
	subc.cc.u32 %r14199, %r14199, %r3136;
	subc.cc.u32 %r14200, %r14200, %r3135;
	subc.cc.u32 %r14201, %r14201, %r3134;
	subc.cc.u32 %r14202, %r14202, %r3133;
	subc.u32 %r14203, %r14203, %r8847;
	
	// end inline asm
$L__BB3_3136:
	setp.gt.u32 	%p3837, %r14203, %r8847;
	@%p3837 bra 	$L__BB3_3150;
	setp.lt.u32 	%p3838, %r14203, %r8847;
	@%p3838 bra 	$L__BB3_3227;
	setp.gt.u32 	%p3839, %r14202, %r3133;
	@%p3839 bra 	$L__BB3_3150;
	setp.lt.u32 	%p3840, %r14202, %r3133;
	@%p3840 bra 	$L__BB3_3227;
	setp.gt.u32 	%p3841, %r14201, %r3134;
	@%p3841 bra 	$L__BB3_3150;
	setp.lt.u32 	%p3842, %r14201, %r3134;
	@%p3842 bra 	$L__BB3_3227;
	setp.gt.u32 	%p3843, %r14200, %r3135;
	@%p3843 bra 	$L__BB3_3150;
	setp.lt.u32 	%p3844, %r14200, %r3135;
	@%p3844 bra 	$L__BB3_3227;
	setp.gt.u32 	%p3845, %r14199, %r3136;
	@%p3845 bra 	$L__BB3_3150;
	setp.lt.u32 	%p3846, %r14199, %r3136;
	@%p3846 bra 	$L__BB3_3227;
	setp.gt.u32 	%p3847, %r14198, %r3137;
	@%p3847 bra 	$L__BB3_3150;
	setp.lt.u32 	%p3848, %r14198, %r3137;
	@%p3848 bra 	$L__BB3_3227;
	setp.gt.u32 	%p3849, %r14197, %r60;
	@%p3849 bra 	$L__BB3_3150;
	setp.lt.u32 	%p3850, %r14197, %r60;
	setp.lt.u32 	%p3851, %r14196, %r2179;
	or.pred  	%p3852, %p3850, %p3851;
	@%p3852 bra 	$L__BB3_3227;
$L__BB3_3150:
	// begin inline asm
	sub.cc.u32 %r14196, %r14196, %r2179;
	subc.cc.u32 %r14197, %r14197, %r60;
	subc.cc.u32 %r14198, %r14198, %r3137;
	subc.cc.u32 %r14199, %r14199, %r3136;
	subc.cc.u32 %r14200, %r14200, %r3135;
	subc.cc.u32 %r14201, %r14201, %r3134;
	subc.cc.u32 %r14202, %r14202, %r3133;
	subc.u32 %r14203, %r14203, %r8847;
	
	// end inline asm
	bra.uni 	$L__BB3_3227;
$L__BB3_3151:
	mul.wide.u32 	%rd26554, %r14132, %r14140;
	shr.u64 	%rd26555, %rd26554, 32;
	mul.wide.u32 	%rd26556, %r14133, %r14140;
	add.s64 	%rd26557, %rd26555, %rd26556;
	shr.u64 	%rd26558, %rd26557, 32;
	mul.wide.u32 	%rd26559, %r14134, %r14140;
	add.s64 	%rd26560, %rd26558, %rd26559;
	shr.u64 	%rd26561, %rd26560, 32;
	mul.wide.u32 	%rd26562, %r14135, %r14140;
	add.s64 	%rd26563, %rd26561, %rd26562;
	shr.u64 	%rd26564, %rd26563, 32;
	mul.wide.u32 	%rd26565, %r14136, %r14140;
	add.s64 	%rd26566, %rd26564, %rd26565;
	shr.u64 	%rd26567, %rd26566, 32;
	mul.wide.u32 	%rd26568, %r14137, %r14140;
	add.s64 	%rd26569, %rd26567, %rd26568;
	shr.u64 	%rd26570, %rd26569, 32;
	mul.wide.u32 	%rd26571, %r14138, %r14140;
	add.s64 	%rd26572, %rd26570, %rd26571;
	shr.u64 	%rd26573, %rd26572, 32;
	mul.wide.u32 	%rd26574, %r14139, %r14140;
	add.s64 	%rd26575, %rd26573, %rd26574;
	shr.u64 	%rd26576, %rd26575, 32;
	and.b64  	%rd26577, %rd26557, 4294967295;
	mul.wide.u32 	%rd26578, %r14132, %r14141;
	add.s64 	%rd26579, %rd26578, %rd26577;
	shr.u64 	%rd26580, %rd26579, 32;
	and.b64  	%rd26581, %rd26560, 4294967295;
	mul.wide.u32 	%rd26582, %r14133, %r14141;
	add.s64 	%rd26583, %rd26580, %rd26581;
	add.s64 	%rd26584, %rd26583, %rd26582;
	shr.u64 	%rd26585, %rd26584, 32;
	and.b64  	%rd26586, %rd26563, 4294967295;
	mul.wide.u32 	%rd26587, %r14134, %r14141;
	add.s64 	%rd26588, %rd26585, %rd26586;
	add.s64 	%rd26589, %rd26588, %rd26587;
	shr.u64 	%rd26590, %rd26589, 32;
	and.b64  	%rd26591, %rd26566, 4294967295;
	mul.wide.u32 	%rd26592, %r14135, %r14141;
	add.s64 	%rd26593, %rd26590, %rd26591;
	add.s64 	%rd26594, %rd26593, %rd26592;
	shr.u64 	%rd26595, %rd26594, 32;
	and.b64  	%rd26596, %rd26569, 4294967295;
	mul.wide.u32 	%rd26597, %r14136, %r14141;
	add.s64 	%rd26598, %rd26595, %rd26596;
	add.s64 	%rd26599, %rd26598, %rd26597;
	shr.u64 	%rd26600, %rd26599, 32;
	and.b64  	%rd26601, %rd26572, 4294967295;
	mul.wide.u32 	%rd26602, %r14137, %r14141;
	add.s64 	%rd26603, %rd26600, %rd26601;
	add.s64 	%rd26604, %rd26603, %rd26602;
	shr.u64 	%rd26605, %rd26604, 32;
	and.b64  	%rd26606, %rd26575, 4294967295;
	mul.wide.u32 	%rd26607, %r14138, %r14141;
	add.s64 	%rd26608, %rd26605, %rd26606;
	add.s64 	%rd26609, %rd26608, %rd26607;
	shr.u64 	%rd26610, %rd26609, 32;
	mul.wide.u32 	%rd26611, %r14139, %r14141;
	add.s64 	%rd26612, %rd26610, %rd26576;
	add.s64 	%rd26613, %rd26612, %rd26611;
	shr.u64 	%rd26614, %rd26613, 32;
	and.b64  	%rd26615, %rd26584, 4294967295;
	mul.wide.u32 	%rd26616, %r14132, %r14142;
	add.s64 	%rd26617, %rd26616, %rd26615;
	shr.u64 	%rd26618, %rd26617, 32;
	and.b64  	%rd26619, %rd26589, 4294967295;
	mul.wide.u32 	%rd26620, %r14133, %r14142;
	add.s64 	%rd26621, %rd26618, %rd26619;
	add.s64 	%rd26622, %rd26621, %rd26620;
	shr.u64 	%rd26623, %rd26622, 32;
	and.b64  	%rd26624, %rd26594, 4294967295;
	mul.wide.u32 	%rd26625, %r14134, %r14142;
	add.s64 	%rd26626, %rd26623, %rd26624;
	add.s64 	%rd26627, %rd26626, %rd26625;
	shr.u64 	%rd26628, %rd26627, 32;
	and.b64  	%rd26629, %rd26599, 4294967295;
	mul.wide.u32 	%rd26630, %r14135, %r14142;
	add.s64 	%rd26631, %rd26628, %rd26629;
	add.s64 	%rd26632, %rd26631, %rd26630;
	shr.u64 	%rd26633, %rd26632, 32;
	and.b64  	%rd26634, %rd26604, 4294967295;
	mul.wide.u32 	%rd26635, %r14136, %r14142;
	add.s64 	%rd26636, %rd26633, %rd26634;
	add.s64 	%rd26637, %rd26636, %rd26635;
	shr.u64 	%rd26638, %rd26637, 32;
	and.b64  	%rd26639, %rd26609, 4294967295;
	mul.wide.u32 	%rd26640, %r14137, %r14142;
	add.s64 	%rd26641, %rd26638, %rd26639;
	add.s64 	%rd26642, %rd26641, %rd26640;
	shr.u64 	%rd26643, %rd26642, 32;
	and.b64  	%rd26644, %rd26613, 4294967295;
	mul.wide.u32 	%rd26645, %r14138, %r14142;
	add.s64 	%rd26646, %rd26643, %rd26644;
	add.s64 	%rd26647, %rd26646, %rd26645;
	shr.u64 	%rd26648, %rd26647, 32;
	mul.wide.u32 	%rd26649, %r14139, %r14142;
	add.s64 	%rd26650, %rd26648, %rd26614;
	add.s64 	%rd26651, %rd26650, %rd26649;
	shr.u64 	%rd26652, %rd26651, 32;
	and.b64  	%rd26653, %rd26622, 4294967295;
	mul.wide.u32 	%rd26654, %r14132, %r14143;
	add.s64 	%rd26655, %rd26654, %rd26653;
	shr.u64 	%rd26656, %rd26655, 32;
	and.b64  	%rd26657, %rd26627, 4294967295;
	mul.wide.u32 	%rd26658, %r14133, %r14143;
	add.s64 	%rd26659, %rd26656, %rd26657;
	add.s64 	%rd26660, %rd26659, %rd26658;
	shr.u64 	%rd26661, %rd26660, 32;
	and.b64  	%rd26662, %rd26632, 4294967295;
	mul.wide.u32 	%rd26663, %r14134, %r14143;
	add.s64 	%rd26664, %rd26661, %rd26662;
	add.s64 	%rd26665, %rd26664, %rd26663;
	shr.u64 	%rd26666, %rd26665, 32;
	and.b64  	%rd26667, %rd26637, 4294967295;
	mul.wide.u32 	%rd26668, %r14135, %r14143;
	add.s64 	%rd26669, %rd26666, %rd26667;
	add.s64 	%rd26670, %rd26669, %rd26668;
	shr.u64 	%rd26671, %rd26670, 32;
	and.b64  	%rd26672, %rd26642, 4294967295;
	mul.wide.u32 	%rd26673, %r14136, %r14143;
	add.s64 	%rd26674, %rd26671, %rd26672;
	add.s64 	%rd26675, %rd26674, %rd26673;
	shr.u64 	%rd26676, %rd26675, 32;
	and.b64  	%rd26677, %rd26647, 4294967295;
	mul.wide.u32 	%rd26678, %r14137, %r14143;
	add.s64 	%rd26679, %rd26676, %rd26677;
	add.s64 	%rd26680, %rd26679, %rd26678;
	shr.u64 	%rd26681, %rd26680, 32;
	and.b64  	%rd26682, %rd26651, 4294967295;
	mul.wide.u32 	%rd26683, %r14138, %r14143;
	add.s64 	%rd26684, %rd26681, %rd26682;
	add.s64 	%rd26685, %rd26684, %rd26683;
	shr.u64 	%rd26686, %rd26685, 32;
	mul.wide.u32 	%rd26687, %r14139, %r14143;
	add.s64 	%rd26688, %rd26686, %rd26652;
	add.s64 	%rd26689, %rd26688, %rd26687;
	shr.u64 	%rd26690, %rd26689, 32;
	and.b64  	%rd26691, %rd26660, 4294967295;
	mul.wide.u32 	%rd26692, %r14132, %r14144;
	add.s64 	%rd26693, %rd26692, %rd26691;
	shr.u64 	%rd26694, %rd26693, 32;
	and.b64  	%rd26695, %rd26665, 4294967295;
	mul.wide.u32 	%rd26696, %r14133, %r14144;
	add.s64 	%rd26697, %rd26694, %rd26695;
	add.s64 	%rd26698, %rd26697, %rd26696;
	shr.u64 	%rd26699, %rd26698, 32;
	and.b64  	%rd26700, %rd26670, 4294967295;
	mul.wide.u32 	%rd26701, %r14134, %r14144;
	add.s64 	%rd26702, %rd26699, %rd26700;
	add.s64 	%rd26703, %rd26702, %rd26701;
	shr.u64 	%rd26704, %rd26703, 32;
	and.b64  	%rd26705, %rd26675, 4294967295;
	mul.wide.u32 	%rd26706, %r14135, %r14144;
	add.s64 	%rd26707, %rd26704, %rd26705;
	add.s64 	%rd26708, %rd26707, %rd26706;
	shr.u64 	%rd26709, %rd26708, 32;
	and.b64  	%rd26710, %rd26680, 4294967295;
	mul.wide.u32 	%rd26711, %r14136, %r14144;
	add.s64 	%rd26712, %rd26709, %rd26710;
	add.s64 	%rd26713, %rd26712, %rd26711;
	shr.u64 	%rd26714, %rd26713, 32;
	and.b64  	%rd26715, %rd26685, 4294967295;
	mul.wide.u32 	%rd26716, %r14137, %r14144;
	add.s64 	%rd26717, %rd26714, %rd26715;
	add.s64 	%rd26718, %rd26717, %rd26716;
	shr.u64 	%rd26719, %rd26718, 32;
	and.b64  	%rd26720, %rd26689, 4294967295;
	mul.wide.u32 	%rd26721, %r14138, %r14144;
	add.s64 	%rd26722, %rd26719, %rd26720;
	add.s64 	%rd26723, %rd26722, %rd26721;
	shr.u64 	%rd26724, %rd26723, 32;
	mul.wide.u32 	%rd26725, %r14139, %r14144;
	add.s64 	%rd26726, %rd26724, %rd26690;
	add.s64 	%rd26727, %rd26726, %rd26725;
	shr.u64 	%rd26728, %rd26727, 32;
	and.b64  	%rd26729, %rd26698, 4294967295;
	mul.wide.u32 	%rd26730, %r14132, %r14145;
	add.s64 	%rd26731, %rd26730, %rd26729;
	shr.u64 	%rd26732, %rd26731, 32;
	and.b64  	%rd26733, %rd26703, 4294967295;
	mul.wide.u32 	%rd26734, %r14133, %r14145;
	add.s64 	%rd26735, %rd26732, %rd26733;
	add.s64 	%rd26736, %rd26735, %rd26734;
	shr.u64 	%rd26737, %rd26736, 32;
	and.b64  	%rd26738, %rd26708, 4294967295;
	mul.wide.u32 	%rd26739, %r14134, %r14145;
	add.s64 	%rd26740, %rd26737, %rd26738;
	add.s64 	%rd26741, %rd26740, %rd26739;
	shr.u64 	%rd26742, %rd26741, 32;
	and.b64  	%rd26743, %rd26713, 4294967295;
	mul.wide.u32 	%rd26744, %r14135, %r14145;
	add.s64 	%rd26745, %rd26742, %rd26743;
	add.s64 	%rd26746, %rd26745, %rd26744;
	shr.u64 	%rd26747, %rd26746, 32;
	and.b64  	%rd26748, %rd26718, 4294967295;
	mul.wide.u32 	%rd26749, %r14136, %r14145;
	add.s64 	%rd26750, %rd26747, %rd26748;
	add.s64 	%rd26751, %rd26750, %rd26749;
	shr.u64 	%rd26752, %rd26751, 32;
	and.b64  	%rd26753, %rd26723, 4294967295;
	mul.wide.u32 	%rd26754, %r14137, %r14145;
	add.s64 	%rd26755, %rd26752, %rd26753;
	add.s64 	%rd26756, %rd26755, %rd26754;
	shr.u64 	%rd26757, %rd26756, 32;
	and.b64  	%rd26758, %rd26727, 4294967295;
	mul.wide.u32 	%rd26759, %r14138, %r14145;
	add.s64 	%rd26760, %rd26757, %rd26758;
	add.s64 	%rd26761, %rd26760, %rd26759;
	shr.u64 	%rd26762, %rd26761, 32;
	mul.wide.u32 	%rd26763, %r14139, %r14145;
	add.s64 	%rd26764, %rd26762, %rd26728;
	add.s64 	%rd26765, %rd26764, %rd26763;
	shr.u64 	%rd26766, %rd26765, 32;
	and.b64  	%rd26767, %rd26736, 4294967295;
	mul.wide.u32 	%rd26768, %r14132, %r14146;
	add.s64 	%rd26769, %rd26768, %rd26767;
	shr.u64 	%rd26770, %rd26769, 32;
	and.b64  	%rd26771, %rd26741, 4294967295;
	mul.wide.u32 	%rd26772, %r14133, %r14146;
	add.s64 	%rd26773, %rd26770, %rd26771;
	add.s64 	%rd26774, %rd26773, %rd26772;
	shr.u64 	%rd26775, %rd26774, 32;
	and.b64  	%rd26776, %rd26746, 4294967295;
	mul.wide.u32 	%rd26777, %r14134, %r14146;
	add.s64 	%rd26778, %rd26775, %rd26776;
	add.s64 	%rd26779, %rd26778, %rd26777;
	shr.u64 	%rd26780, %rd26779, 32;
	and.b64  	%rd26781, %rd26751, 4294967295;
	mul.wide.u32 	%rd26782, %r14135, %r14146;
	add.s64 	%rd26783, %rd26780, %rd26781;
	add.s64 	%rd26784, %rd26783, %rd26782;
	shr.u64 	%rd26785, %rd26784, 32;
	and.b64  	%rd26786, %rd26756, 4294967295;
	mul.wide.u32 	%rd26787, %r14136, %r14146;
	add.s64 	%rd26788, %rd26785, %rd26786;
	add.s64 	%rd26789, %rd26788, %rd26787;
	shr.u64 	%rd26790, %rd26789, 32;
	and.b64  	%rd26791, %rd26761, 4294967295;
	mul.wide.u32 	%rd26792, %r14137, %r14146;
	add.s64 	%rd26793, %rd26790, %rd26791;
	add.s64 	%rd26794, %rd26793, %rd26792;
	shr.u64 	%rd26795, %rd26794, 32;
	and.b64  	%rd26796, %rd26765, 4294967295;
	mul.wide.u32 	%rd26797, %r14138, %r14146;
	add.s64 	%rd26798, %rd26795, %rd26796;
	add.s64 	%rd26799, %rd26798, %rd26797;
	shr.u64 	%rd26800, %rd26799, 32;
	mul.wide.u32 	%rd26801, %r14139, %r14146;
	add.s64 	%rd26802, %rd26800, %rd26766;
	add.s64 	%rd26803, %rd26802, %rd26801;
	shr.u64 	%rd26804, %rd26803, 32;
	and.b64  	%rd26805, %rd26774, 4294967295;
	mul.wide.u32 	%rd26806, %r14132, %r14147;
	add.s64 	%rd26807, %rd26806, %rd26805;
	shr.u64 	%rd26808, %rd26807, 32;
	and.b64  	%rd26809, %rd26779, 4294967295;
	mul.wide.u32 	%rd26810, %r14133, %r14147;
	add.s64 	%rd26811, %rd26808, %rd26809;
	add.s64 	%rd26812, %rd26811, %rd26810;
	shr.u64 	%rd26813, %rd26812, 32;
	and.b64  	%rd26814, %rd26784, 4294967295;
	mul.wide.u32 	%rd26815, %r14134, %r14147;
	add.s64 	%rd26816, %rd26813, %rd26814;
	add.s64 	%rd26817, %rd26816, %rd26815;
	shr.u64 	%rd26818, %rd26817, 32;
	and.b64  	%rd26819, %rd26789, 4294967295;
	mul.wide.u32 	%rd26820, %r14135, %r14147;
	add.s64 	%rd26821, %rd26818, %rd26819;
	add.s64 	%rd26822, %rd26821, %rd26820;
	shr.u64 	%rd26823, %rd26822, 32;
	and.b64  	%rd26824, %rd26794, 4294967295;
	mul.wide.u32 	%rd26825, %r14136, %r14147;
	add.s64 	%rd26826, %rd26823, %rd26824;
	add.s64 	%rd26827, %rd26826, %rd26825;
	shr.u64 	%rd26828, %rd26827, 32;
	and.b64  	%rd26829, %rd26799, 4294967295;
	mul.wide.u32 	%rd26830, %r14137, %r14147;
	add.s64 	%rd26831, %rd26828, %rd26829;
	add.s64 	%rd26832, %rd26831, %rd26830;
	shr.u64 	%rd26833, %rd26832, 32;
	and.b64  	%rd26834, %rd26803, 4294967295;
	mul.wide.u32 	%rd26835, %r14138, %r14147;
	add.s64 	%rd26836, %rd26833, %rd26834;
	add.s64 	%rd26837, %rd26836, %rd26835;
	shr.u64 	%rd26838, %rd26837, 32;
	mul.wide.u32 	%rd26839, %r14139, %r14147;
	add.s64 	%rd26840, %rd26838, %rd26804;
	add.s64 	%rd26841, %rd26840, %rd26839;
	shr.u64 	%rd26842, %rd26841, 32;
	{ .reg .b32 tmp; mov.b64 {tmp, %r10640}, %rd26841; }
	and.b64  	%rd26843, %rd26812, 4294967295;
	mul.lo.s64 	%rd26844, %rd26843, 977;
	and.b64  	%rd26845, %rd26554, 4294967295;
	and.b64  	%rd26846, %rd26844, 4294967295;
	add.s64 	%rd31639, %rd26846, %rd26845;
	shr.u64 	%rd26847, %rd26844, 32;
	shr.u64 	%rd26848, %rd31639, 32;
	add.s64 	%rd26849, %rd26848, %rd26847;
	and.b64  	%rd26850, %rd26817, 4294967295;
	mul.lo.s64 	%rd26851, %rd26850, 977;
	and.b64  	%rd26852, %rd26579, 4294967295;
	and.b64  	%rd26853, %rd26851, 4294967295;
	add.s64 	%rd26854, %rd26849, %rd26852;
	add.s64 	%rd26855, %rd26854, %rd26853;
	add.s64 	%rd31640, %rd26855, %rd26843;
	shr.u64 	%rd26856, %rd26851, 32;
	shr.u64 	%rd26857, %rd31640, 32;
	add.s64 	%rd26858, %rd26857, %rd26856;
	and.b64  	%rd26859, %rd26822, 4294967295;
	mul.lo.s64 	%rd26860, %rd26859, 977;
	and.b64  	%rd26861, %rd26617, 4294967295;
	and.b64  	%rd26862, %rd26860, 4294967295;
	add.s64 	%rd26863, %rd26858, %rd26861;
	add.s64 	%rd26864, %rd26863, %rd26862;
	add.s64 	%rd31641, %rd26864, %rd26850;
	shr.u64 	%rd26865, %rd26860, 32;
	shr.u64 	%rd26866, %rd31641, 32;
	add.s64 	%rd26867, %rd26866, %rd26865;
	and.b64  	%rd26868, %rd26827, 4294967295;
	mul.lo.s64 	%rd26869, %rd26868, 977;
	and.b64  	%rd26870, %rd26655, 4294967295;
	and.b64  	%rd26871, %rd26869, 4294967295;
	add.s64 	%rd26872, %rd26867, %rd26870;
	add.s64 	%rd26873, %rd26872, %rd26871;
	add.s64 	%rd31642, %rd26873, %rd26859;
	shr.u64 	%rd26874, %rd26869, 32;
	shr.u64 	%rd26875, %rd31642, 32;
	add.s64 	%rd26876, %rd26875, %rd26874;
	and.b64  	%rd26877, %rd26832, 4294967295;
	mul.lo.s64 	%rd26878, %rd26877, 977;
	and.b64  	%rd26879, %rd26693, 4294967295;
	and.b64  	%rd26880, %rd26878, 4294967295;
	add.s64 	%rd26881, %rd26876, %rd26879;
	add.s64 	%rd26882, %rd26881, %rd26880;
	add.s64 	%rd31643, %rd26882, %rd26868;
	shr.u64 	%rd26883, %rd26878, 32;
	shr.u64 	%rd26884, %rd31643, 32;
	add.s64 	%rd26885, %rd26884, %rd26883;
	and.b64  	%rd26886, %rd26837, 4294967295;
	mul.lo.s64 	%rd26887, %rd26886, 977;
	and.b64  	%rd26888, %rd26731, 4294967295;
	and.b64  	%rd26889, %rd26887, 4294967295;
	add.s64 	%rd26890, %rd26885, %rd26888;
	add.s64 	%rd26891, %rd26890, %rd26889;
	add.s64 	%rd31644, %rd26891, %rd26877;
	shr.u64 	%rd26892, %rd26887, 32;
	shr.u64 	%rd26893, %rd31644, 32;
	add.s64 	%rd26894, %rd26893, %rd26892;
	and.b64  	%rd26895, %rd26841, 4294967295;
	mul.lo.s64 	%rd26896, %rd26895, 977;
	and.b64  	%rd26897, %rd26769, 4294967295;
	and.b64  	%rd26898, %rd26896, 4294967295;
	add.s64 	%rd26899, %rd26894, %rd26897;
	add.s64 	%rd26900, %rd26899, %rd26898;
	add.s64 	%rd31645, %rd26900, %rd26886;
	shr.u64 	%rd26901, %rd26896, 32;
	shr.u64 	%rd26902, %rd31645, 32;
	add.s64 	%rd26903, %rd26902, %rd26901;
	mul.lo.s64 	%rd26904, %rd26842, 977;
	and.b64  	%rd26905, %rd26807, 4294967295;
	and.b64  	%rd26906, %rd26904, 4294967295;
	add.s64 	%rd26907, %rd26903, %rd26905;
	add.s64 	%rd26908, %rd26907, %rd26906;
	add.s64 	%rd31646, %rd26908, %rd26895;
	shr.u64 	%rd26909, %rd26904, 32;
	shr.u64 	%rd26910, %rd31646, 32;
	cvt.u32.u64 	%r10641, %rd26910;
	cvt.u32.u64 	%r10642, %rd26909;
	add.s32 	%r10643, %r10641, %r10642;
	add.s32 	%r5200, %r10643, %r10640;
	setp.eq.s32 	%p3854, %r5200, 0;
	mov.pred 	%p4481, 0;
	@%p3854 bra 	$L__BB3_3159;
	cvt.u64.u32 	%rd26911, %r5200;
	mul.wide.u32 	%rd26912, %r5200, 977;
	shr.u64 	%rd26913, %rd26912, 32;
	and.b64  	%rd26914, %rd31639, 4294967295;
	and.b64  	%rd26915, %rd26912, 4294967295;
	add.s64 	%rd31639, %rd26915, %rd26914;
	shr.u64 	%rd26916, %rd31639, 32;
	and.b64  	%rd26917, %rd31640, 4294967295;
	add.s64 	%rd26918, %rd26913, %rd26917;
	add.s64 	%rd26919, %rd26918, %rd26911;
	add.s64 	%rd31640, %rd26919, %rd26916;
	setp.lt.u64 	%p3856, %rd31640, 4294967296;
	@%p3856 bra 	$L__BB3_3159;
	shr.u64 	%rd26920, %rd31640, 32;
	and.b64  	%rd26921, %rd31641, 4294967295;
	add.s64 	%rd31641, %rd26920, %rd26921;
	setp.lt.u64 	%p3858, %rd31641, 4294967296;
	@%p3858 bra 	$L__BB3_3159;
	shr.u64 	%rd26922, %rd31641, 32;
	and.b64  	%rd26923, %rd31642, 4294967295;
	add.s64 	%rd31642, %rd26922, %rd26923;
	setp.lt.u64 	%p3860, %rd31642, 4294967296;
	@%p3860 bra 	$L__BB3_3159;
	shr.u64 	%rd26925, %rd31642, 32;
	and.b64  	%rd26926, %rd31643, 4294967295;
	add.s64 	%rd31643, %rd26925, %rd26926;
	setp.lt.u64 	%p3862, %rd31643, 4294967296;
	mov.b64 	%rd31642, 4294967296;
	@%p3862 bra 	$L__BB3_3159;
	shr.u64 	%rd26928, %rd31643, 32;
	and.b64  	%rd26929, %rd31644, 4294967295;
	add.s64 	%rd31644, %rd26928, %rd26929;
	setp.lt.u64 	%p3864, %rd31644, 4294967296;
	mov.b64 	%rd31642, 4294967296;
	mov.u64 	%rd31643, %rd31642;
	@%p3864 bra 	$L__BB3_3159;
	shr.u64 	%rd26931, %rd31644, 32;
	and.b64  	%rd26932, %rd31645, 4294967295;
	add.s64 	%rd31645, %rd26931, %rd26932;
	setp.lt.u64 	%p3866, %rd31645, 4294967296;
	mov.b64 	%rd31642, 4294967296;
	mov.u64 	%rd31644, %rd31642;
	@%p3866 bra 	$L__BB3_3159;
	shr.u64 	%rd26934, %rd31645, 32;
	and.b64  	%rd26935, %rd31646, 4294967295;
	add.s64 	%rd26936, %rd26934, %rd26935;
	setp.gt.u64 	%p4481, %rd26936, 4294967295;
	min.u64 	%rd31646, %rd26936, 4294967296;
	mov.b64 	%rd31642, 4294967296;
	mov.u64 	%rd31643, %rd31642;
	mov.u64 	%rd31645, %rd31642;
$L__BB3_3159:
	cvt.u32.u64 	%r14203, %rd31646;
	cvt.u32.u64 	%r14202, %rd31645;
	cvt.u32.u64 	%r14201, %rd31644;
	cvt.u32.u64 	%r14200, %rd31643;
	cvt.u32.u64 	%r14199, %rd31642;
	cvt.u32.u64 	%r14198, %rd31641;
	cvt.u32.u64 	%r14197, %rd31640;
	cvt.u32.u64 	%r14196, %rd31639;
	setp.lt.u32 	%p3867, %r8847, %r14203;
	or.pred  	%p3868, %p4481, %p3867;
	@%p3868 bra 	$L__BB3_3173;
	setp.gt.u32 	%p3869, %r8847, %r14203;
	@%p3869 bra 	$L__BB3_3174;
	setp.lt.u32 	%p3870, %r3133, %r14202;
	@%p3870 bra 	$L__BB3_3173;
	setp.gt.u32 	%p3871, %r3133, %r14202;
	@%p3871 bra 	$L__BB3_3174;
	setp.lt.u32 	%p3872, %r3134, %r14201;
	@%p3872 bra 	$L__BB3_3173;
	setp.gt.u32 	%p3873, %r3134, %r14201;
	@%p3873 bra 	$L__BB3_3174;
	setp.lt.u32 	%p3874, %r3135, %r14200;
	@%p3874 bra 	$L__BB3_3173;
	setp.gt.u32 	%p3875, %r3135, %r14200;
	@%p3875 bra 	$L__BB3_3174;
	setp.lt.u32 	%p3876, %r3136, %r14199;
	@%p3876 bra 	$L__BB3_3173;
	setp.gt.u32 	%p3877, %r3136, %r14199;
	@%p3877 bra 	$L__BB3_3174;
	setp.lt.u32 	%p3878, %r3137, %r14198;
	@%p3878 bra 	$L__BB3_3173;
	setp.gt.u32 	%p3879, %r3137, %r14198;
	@%p3879 bra 	$L__BB3_3174;
	setp.lt.u32 	%p3880, %r60, %r14197;
	@%p3880 bra 	$L__BB3_3173;
	setp.gt.u32 	%p3881, %r60, %r14197;
	setp.gt.u32 	%p3882, %r2179, %r14196;
	or.pred  	%p3883, %p3881, %p3882;
	@%p3883 bra 	$L__BB3_3174;
$L__BB3_3173:
	// begin inline asm
	sub.cc.u32 %r14196, %r14196, %r2179;
	subc.cc.u32 %r14197, %r14197, %r60;
	subc.cc.u32 %r14198, %r14198, %r3137;
	subc.cc.u32 %r14199, %r14199, %r3136;
	subc.cc.u32 %r14200, %r14200, %r3135;
	subc.cc.u32 %r14201, %r14201, %r3134;
	subc.cc.u32 %r14202, %r14202, %r3133;
	subc.u32 %r14203, %r14203, %r8847;
	
	// end inline asm
$L__BB3_3174:
	setp.gt.u32 	%p3884, %r14203, %r8847;
	@%p3884 bra 	$L__BB3_3188;
	setp.lt.u32 	%p3885, %r14203, %r8847;
	@%p3885 bra 	$L__BB3_3189;
	setp.gt.u32 	%p3886, %r14202, %r3133;
	@%p3886 bra 	$L__BB3_3188;
	setp.lt.u32 	%p3887, %r14202, %r3133;
	@%p3887 bra 	$L__BB3_3189;
	setp.gt.u32 	%p3888, %r14201, %r3134;
	@%p3888 bra 	$L__BB3_3188;
	setp.lt.u32 	%p3889, %r14201, %r3134;
	@%p3889 bra 	$L__BB3_3189;
	setp.gt.u32 	%p3890, %r14200, %r3135;
	@%p3890 bra 	$L__BB3_3188;
	setp.lt.u32 	%p3891, %r14200, %r3135;
	@%p3891 bra 	$L__BB3_3189;
	setp.gt.u32 	%p3892, %r14199, %r3136;
	@%p3892 bra 	$L__BB3_3188;
	setp.lt.u32 	%p3893, %r14199, %r3136;
	@%p3893 bra 	$L__BB3_3189;
	setp.gt.u32 	%p3894, %r14198, %r3137;
	@%p3894 bra 	$L__BB3_3188;
	setp.lt.u32 	%p3895, %r14198, %r3137;
	@%p3895 bra 	$L__BB3_3189;
	setp.gt.u32 	%p3896, %r14197, %r60;
	@%p3896 bra 	$L__BB3_3188;
	setp.lt.u32 	%p3897, %r14197, %r60;
	setp.lt.u32 	%p3898, %r14196, %r2179;
	or.pred  	%p3899, %p3897, %p3898;
	@%p3899 bra 	$L__BB3_3189;
$L__BB3_3188:
	// begin inline asm
	sub.cc.u32 %r14196, %r14196, %r2179;
	subc.cc.u32 %r14197, %r14197, %r60;
	subc.cc.u32 %r14198, %r14198, %r3137;
	subc.cc.u32 %r14199, %r14199, %r3136;
	subc.cc.u32 %r14200, %r14200, %r3135;
	subc.cc.u32 %r14201, %r14201, %r3134;
	subc.cc.u32 %r14202, %r14202, %r3133;
	subc.u32 %r14203, %r14203, %r8847;
	
	// end inline asm
$L__BB3_3189:
	mul.wide.u32 	%rd26938, %r14140, %r14140;
	shr.u64 	%rd26939, %rd26938, 32;
	mul.wide.u32 	%rd26940, %r14141, %r14140;
	add.s64 	%rd26941, %rd26939, %rd26940;
	shr.u64 	%rd26942, %rd26941, 32;
	mul.wide.u32 	%rd26943, %r14142, %r14140;
	add.s64 	%rd26944, %rd26942, %rd26943;
	shr.u64 	%rd26945, %rd26944, 32;
	mul.wide.u32 	%rd26946, %r14143, %r14140;
	add.s64 	%rd26947, %rd26945, %rd26946;
	shr.u64 	%rd26948, %rd26947, 32;
	mul.wide.u32 	%rd26949, %r14144, %r14140;
	add.s64 	%rd26950, %rd26948, %rd26949;
	shr.u64 	%rd26951, %rd26950, 32;
	mul.wide.u32 	%rd26952, %r14145, %r14140;
	add.s64 	%rd26953, %rd26951, %rd26952;
	shr.u64 	%rd26954, %rd26953, 32;
	mul.wide.u32 	%rd26955, %r14146, %r14140;
	add.s64 	%rd26956, %rd26954, %rd26955;
	shr.u64 	%rd26957, %rd26956, 32;
	mul.wide.u32 	%rd26958, %r14147, %r14140;
	add.s64 	%rd26959, %rd26957, %rd26958;
	shr.u64 	%rd26960, %rd26959, 32;
	and.b64  	%rd26961, %rd26941, 4294967295;
	add.s64 	%rd26962, %rd26940, %rd26961;
	shr.u64 	%rd26963, %rd26962, 32;
	and.b64  	%rd26964, %rd26944, 4294967295;
	mul.wide.u32 	%rd26965, %r14141, %r14141;
	add.s64 	%rd26966, %rd26963, %rd26964;
	add.s64 	%rd26967, %rd26966, %rd26965;
	shr.u64 	%rd26968, %rd26967, 32;
	and.b64  	%rd26969, %rd26947, 4294967295;
	mul.wide.u32 	%rd26970, %r14142, %r14141;
	add.s64 	%rd26971, %rd26968, %rd26969;
	add.s64 	%rd26972, %rd26971, %rd26970;
	shr.u64 	%rd26973, %rd26972, 32;
	and.b64  	%rd26974, %rd26950, 4294967295;
	mul.wide.u32 	%rd26975, %r14143, %r14141;
	add.s64 	%rd26976, %rd26973, %rd26974;
	add.s64 	%rd26977, %rd26976, %rd26975;
	shr.u64 	%rd26978, %rd26977, 32;
	and.b64  	%rd26979, %rd26953, 4294967295;
	mul.wide.u32 	%rd26980, %r14144, %r14141;
	add.s64 	%rd26981, %rd26978, %rd26979;
	add.s64 	%rd26982, %rd26981, %rd26980;
	shr.u64 	%rd26983, %rd26982, 32;
	and.b64  	%rd26984, %rd26956, 4294967295;
	mul.wide.u32 	%rd26985, %r14145, %r14141;
	add.s64 	%rd26986, %rd26983, %rd26984;
	add.s64 	%rd26987, %rd26986, %rd26985;
	shr.u64 	%rd26988, %rd26987, 32;
	and.b64  	%rd26989, %rd26959, 4294967295;
	mul.wide.u32 	%rd26990, %r14146, %r14141;
	add.s64 	%rd26991, %rd26988, %rd26989;
	add.s64 	%rd26992, %rd26991, %rd26990;
	shr.u64 	%rd26993, %rd26992, 32;
	mul.wide.u32 	%rd26994, %r14147, %r14141;
	add.s64 	%rd26995, %rd26993, %rd26960;
	add.s64 	%rd26996, %rd26995, %rd26994;
	shr.u64 	%rd26997, %rd26996, 32;
	and.b64  	%rd26998, %rd26967, 4294967295;
	add.s64 	%rd26999, %rd26943, %rd26998;
	shr.u64 	%rd27000, %rd26999, 32;
	and.b64  	%rd27001, %rd26972, 4294967295;
	add.s64 	%rd27002, %rd27000, %rd27001;
	add.s64 	%rd27003, %rd27002, %rd26970;
	shr.u64 	%rd27004, %rd27003, 32;
	and.b64  	%rd27005, %rd26977, 4294967295;
	mul.wide.u32 	%rd27006, %r14142, %r14142;
	add.s64 	%rd27007, %rd27004, %rd27005;
	add.s64 	%rd27008, %rd27007, %rd27006;
	shr.u64 	%rd27009, %rd27008, 32;
	and.b64  	%rd27010, %rd26982, 4294967295;
	mul.wide.u32 	%rd27011, %r14143, %r14142;
	add.s64 	%rd27012, %rd27009, %rd27010;
	add.s64 	%rd27013, %rd27012, %rd27011;
	shr.u64 	%rd27014, %rd27013, 32;
	and.b64  	%rd27015, %rd26987, 4294967295;
	mul.wide.u32 	%rd27016, %r14144, %r14142;
	add.s64 	%rd27017, %rd27014, %rd27015;
	add.s64 	%rd27018, %rd27017, %rd27016;
	shr.u64 	%rd27019, %rd27018, 32;
	and.b64  	%rd27020, %rd26992, 4294967295;
	mul.wide.u32 	%rd27021, %r14145, %r14142;
	add.s64 	%rd27022, %rd27019, %rd27020;
	add.s64 	%rd27023, %rd27022, %rd27021;
	shr.u64 	%rd27024, %rd27023, 32;
	and.b64  	%rd27025, %rd26996, 4294967295;
	mul.wide.u32 	%rd27026, %r14146, %r14142;
	add.s64 	%rd27027, %rd27024, %rd27025;
	add.s64 	%rd27028, %rd27027, %rd27026;
	shr.u64 	%rd27029, %rd27028, 32;
	mul.wide.u32 	%rd27030, %r14147, %r14142;
	add.s64 	%rd27031, %rd27029, %rd26997;
	add.s64 	%rd27032, %rd27031, %rd27030;
	shr.u64 	%rd27033, %rd27032, 32;
	and.b64  	%rd27034, %rd27003, 4294967295;
	add.s64 	%rd27035, %rd26946, %rd27034;
	shr.u64 	%rd27036, %rd27035, 32;
	and.b64  	%rd27037, %rd27008, 4294967295;
	add.s64 	%rd27038, %rd27036, %rd27037;
	add.s64 	%rd27039, %rd27038, %rd26975;
	shr.u64 	%rd27040, %rd27039, 32;
	and.b64  	%rd27041, %rd27013, 4294967295;
	add.s64 	%rd27042, %rd27040, %rd27041;
	add.s64 	%rd27043, %rd27042, %rd27011;
	shr.u64 	%rd27044, %rd27043, 32;
	and.b64  	%rd27045, %rd27018, 4294967295;
	mul.wide.u32 	%rd27046, %r14143, %r14143;
	add.s64 	%rd27047, %rd27044, %rd27045;
	add.s64 	%rd27048, %rd27047, %rd27046;
	shr.u64 	%rd27049, %rd27048, 32;
	and.b64  	%rd27050, %rd27023, 4294967295;
	mul.wide.u32 	%rd27051, %r14144, %r14143;
	add.s64 	%rd27052, %rd27049, %rd27050;
	add.s64 	%rd27053, %rd27052, %rd27051;
	shr.u64 	%rd27054, %rd27053, 32;
	and.b64  	%rd27055, %rd27028, 4294967295;
	mul.wide.u32 	%rd27056, %r14145, %r14143;
	add.s64 	%rd27057, %rd27054, %rd27055;
	add.s64 	%rd27058, %rd27057, %rd27056;
	shr.u64 	%rd27059, %rd27058, 32;
	and.b64  	%rd27060, %rd27032, 4294967295;
	mul.wide.u32 	%rd27061, %r14146, %r14143;
	add.s64 	%rd27062, %rd27059, %rd27060;
	add.s64 	%rd27063, %rd27062, %rd27061;
	shr.u64 	%rd27064, %rd27063, 32;
	mul.wide.u32 	%rd27065, %r14147, %r14143;
	add.s64 	%rd27066, %rd27064, %rd27033;
	add.s64 	%rd27067, %rd27066, %rd27065;
	shr.u64 	%rd27068, %rd27067, 32;
	and.b64  	%rd27069, %rd27039, 4294967295;
	add.s64 	%rd27070, %rd26949, %rd27069;
	shr.u64 	%rd27071, %rd27070, 32;
	and.b64  	%rd27072, %rd27043, 4294967295;
	add.s64 	%rd27073, %rd27071, %rd27072;
	add.s64 	%rd27074, %rd27073, %rd26980;
	shr.u64 	%rd27075, %rd27074, 32;
	and.b64  	%rd27076, %rd27048, 4294967295;
	add.s64 	%rd27077, %rd27075, %rd27076;
	add.s64 	%rd27078, %rd27077, %rd27016;
	shr.u64 	%rd27079, %rd27078, 32;
	and.b64  	%rd27080, %rd27053, 4294967295;
	add.s64 	%rd27081, %rd27079, %rd27080;
	add.s64 	%rd27082, %rd27081, %rd27051;
	shr.u64 	%rd27083, %rd27082, 32;
	and.b64  	%rd27084, %rd27058, 4294967295;
	mul.wide.u32 	%rd27085, %r14144, %r14144;
	add.s64 	%rd27086, %rd27083, %rd27084;
	add.s64 	%rd27087, %rd27086, %rd27085;
	shr.u64 	%rd27088, %rd27087, 32;
	and.b64  	%rd27089, %rd27063, 4294967295;
	mul.wide.u32 	%rd27090, %r14145, %r14144;
	add.s64 	%rd27091, %rd27088, %rd27089;
	add.s64 	%rd27092, %rd27091, %rd27090;
	shr.u64 	%rd27093, %rd27092, 32;
	and.b64  	%rd27094, %rd27067, 4294967295;
	mul.wide.u32 	%rd27095, %r14146, %r14144;
	add.s64 	%rd27096, %rd27093, %rd27094;
	add.s64 	%rd27097, %rd27096, %rd27095;
	shr.u64 	%rd27098, %rd27097, 32;
	mul.wide.u32 	%rd27099, %r14147, %r14144;
	add.s64 	%rd27100, %rd27098, %rd27068;
	add.s64 	%rd27101, %rd27100, %rd27099;
	shr.u64 	%rd27102, %rd27101, 32;
	and.b64  	%rd27103, %rd27074, 4294967295;
	add.s64 	%rd27104, %rd26952, %rd27103;
	shr.u64 	%rd27105, %rd27104, 32;
	and.b64  	%rd27106, %rd27078, 4294967295;
	add.s64 	%rd27107, %rd27105, %rd27106;
	add.s64 	%rd27108, %rd27107, %rd26985;
	shr.u64 	%rd27109, %rd27108, 32;
	and.b64  	%rd27110, %rd27082, 4294967295;
	add.s64 	%rd27111, %rd27109, %rd27110;
	add.s64 	%rd27112, %rd27111, %rd27021;
	shr.u64 	%rd27113, %rd27112, 32;
	and.b64  	%rd27114, %rd27087, 4294967295;
	add.s64 	%rd27115, %rd27113, %rd27114;
	add.s64 	%rd27116, %rd27115, %rd27056;
	shr.u64 	%rd27117, %rd27116, 32;
	and.b64  	%rd27118, %rd27092, 4294967295;
	add.s64 	%rd27119, %rd27117, %rd27118;
	add.s64 	%rd27120, %rd27119, %rd27090;
	shr.u64 	%rd27121, %rd27120, 32;
	and.b64  	%rd27122, %rd27097, 4294967295;
	mul.wide.u32 	%rd27123, %r14145, %r14145;
	add.s64 	%rd27124, %rd27121, %rd27122;
	add.s64 	%rd27125, %rd27124, %rd27123;
	shr.u64 	%rd27126, %rd27125, 32;
	and.b64  	%rd27127, %rd27101, 4294967295;
	mul.wide.u32 	%rd27128, %r14146, %r14145;
	add.s64 	%rd27129, %rd27126, %rd27127;
	add.s64 	%rd27130, %rd27129, %rd27128;
	shr.u64 	%rd27131, %rd27130, 32;
	mul.wide.u32 	%rd27132, %r14147, %r14145;
	add.s64 	%rd27133, %rd27131, %rd27102;
	add.s64 	%rd27134, %rd27133, %rd27132;
	shr.u64 	%rd27135, %rd27134, 32;
	and.b64  	%rd27136, %rd27108, 4294967295;
	add.s64 	%rd27137, %rd26955, %rd27136;
	shr.u64 	%rd27138, %rd27137, 32;
	and.b64  	%rd27139, %rd27112, 4294967295;
	add.s64 	%rd27140, %rd27138, %rd27139;
	add.s64 	%rd27141, %rd27140, %rd26990;
	shr.u64 	%rd27142, %rd27141, 32;
	and.b64  	%rd27143, %rd27116, 4294967295;
	add.s64 	%rd27144, %rd27142, %rd27143;
	add.s64 	%rd27145, %rd27144, %rd27026;
	shr.u64 	%rd27146, %rd27145, 32;
	and.b64  	%rd27147, %rd27120, 4294967295;
	add.s64 	%rd27148, %rd27146, %rd27147;
	add.s64 	%rd27149, %rd27148, %rd27061;
	shr.u64 	%rd27150, %rd27149, 32;
	and.b64  	%rd27151, %rd27125, 4294967295;
	add.s64 	%rd27152, %rd27150, %rd27151;
	add.s64 	%rd27153, %rd27152, %rd27095;
	shr.u64 	%rd27154, %rd27153, 32;
	and.b64  	%rd27155, %rd27130, 4294967295;
	add.s64 	%rd27156, %rd27154, %rd27155;
	add.s64 	%rd27157, %rd27156, %rd27128;
	shr.u64 	%rd27158, %rd27157, 32;
	and.b64  	%rd27159, %rd27134, 4294967295;
	mul.wide.u32 	%rd27160, %r14146, %r14146;
	add.s64 	%rd27161, %rd27158, %rd27159;
	add.s64 	%rd27162, %rd27161, %rd27160;
	shr.u64 	%rd27163, %rd27162, 32;
	mul.wide.u32 	%rd27164, %r14147, %r14146;
	add.s64 	%rd27165, %rd27163, %rd27135;
	add.s64 	%rd27166, %rd27165, %rd27164;
	shr.u64 	%rd27167, %rd27166, 32;
	and.b64  	%rd27168, %rd27141, 4294967295;
	add.s64 	%rd27169, %rd26958, %rd27168;
	shr.u64 	%rd27170, %rd27169, 32;
	and.b64  	%rd27171, %rd27145, 4294967295;
	add.s64 	%rd27172, %rd27170, %rd27171;
	add.s64 	%rd27173, %rd27172, %rd26994;
	shr.u64 	%rd27174, %rd27173, 32;
	and.b64  	%rd27175, %rd27149, 4294967295;
	add.s64 	%rd27176, %rd27174, %rd27175;
	add.s64 	%rd27177, %rd27176, %rd27030;
	shr.u64 	%rd27178, %rd27177, 32;
	and.b64  	%rd27179, %rd27153, 4294967295;
	add.s64 	%rd27180, %rd27178, %rd27179;
	add.s64 	%rd27181, %rd27180, %rd27065;
	shr.u64 	%rd27182, %rd27181, 32;
	and.b64  	%rd27183, %rd27157, 4294967295;
	add.s64 	%rd27184, %rd27182, %rd27183;
	add.s64 	%rd27185, %rd27184, %rd27099;
	shr.u64 	%rd27186, %rd27185, 32;
	and.b64  	%rd27187, %rd27162, 4294967295;
	add.s64 	%rd27188, %rd27186, %rd27187;
	add.s64 	%rd27189, %rd27188, %rd27132;
	shr.u64 	%rd27190, %rd27189, 32;
	and.b64  	%rd27191, %rd27166, 4294967295;
	add.s64 	%rd27192, %rd27190, %rd27191;
	add.s64 	%rd27193, %rd27192, %rd27164;
	shr.u64 	%rd27194, %rd27193, 32;
	mul.wide.u32 	%rd27195, %r14147, %r14147;
	add.s64 	%rd27196, %rd27194, %rd27167;
	add.s64 	%rd27197, %rd27196, %rd27195;
	shr.u64 	%rd27198, %rd27197, 32;
	{ .reg .b32 tmp; mov.b64 {tmp, %r10692}, %rd27197; }
	and.b64  	%rd27199, %rd27173, 4294967295;
	mul.lo.s64 	%rd27200, %rd27199, 977;
	and.b64  	%rd27201, %rd26938, 4294967293;
	and.b64  	%rd27202, %rd27200, 4294967295;
	add.s64 	%rd31647, %rd27202, %rd27201;
	shr.u64 	%rd27203, %rd27200, 32;
	shr.u64 	%rd27204, %rd31647, 32;
	add.s64 	%rd27205, %rd27204, %rd27203;
	and.b64  	%rd27206, %rd27177, 4294967295;
	mul.lo.s64 	%rd27207, %rd27206, 977;
	and.b64  	%rd27208, %rd26962, 4294967295;
	and.b64  	%rd27209, %rd27207, 4294967295;
	add.s64 	%rd27210, %rd27205, %rd27208;
	add.s64 	%rd27211, %rd27210, %rd27209;
	add.s64 	%rd31648, %rd27211, %rd27199;
	shr.u64 	%rd27212, %rd27207, 32;
	shr.u64 	%rd27213, %rd31648, 32;
	add.s64 	%rd27214, %rd27213, %rd27212;
	and.b64  	%rd27215, %rd27181, 4294967295;
	mul.lo.s64 	%rd27216, %rd27215, 977;
	and.b64  	%rd27217, %rd26999, 4294967295;
	and.b64  	%rd27218, %rd27216, 4294967295;
	add.s64 	%rd27219, %rd27214, %rd27217;
	add.s64 	%rd27220, %rd27219, %rd27218;
	add.s64 	%rd31649, %rd27220, %rd27206;
	shr.u64 	%rd27221, %rd27216, 32;
	shr.u64 	%rd27222, %rd31649, 32;
	add.s64 	%rd27223, %rd27222, %rd27221;
	and.b64  	%rd27224, %rd27185, 4294967295;
	mul.lo.s64 	%rd27225, %rd27224, 977;
	and.b64  	%rd27226, %rd27035, 4294967295;
	and.b64  	%rd27227, %rd27225, 4294967295;
	add.s64 	%rd27228, %rd27223, %rd27226;
	add.s64 	%rd27229, %rd27228, %rd27227;
	add.s64 	%rd31650, %rd27229, %rd27215;
	shr.u64 	%rd27230, %rd27225, 32;
	shr.u64 	%rd27231, %rd31650, 32;
	add.s64 	%rd27232, %rd27231, %rd27230;
	and.b64  	%rd27233, %rd27189, 4294967295;
	mul.lo.s64 	%rd27234, %rd27233, 977;
	and.b64  	%rd27235, %rd27070, 4294967295;
	and.b64  	%rd27236, %rd27234, 4294967295;
	add.s64 	%rd27237, %rd27232, %rd27235;
	add.s64 	%rd27238, %rd27237, %rd27236;
	add.s64 	%rd31651, %rd27238, %rd27224;
	shr.u64 	%rd27239, %rd27234, 32;
	shr.u64 	%rd27240, %rd31651, 32;
	add.s64 	%rd27241, %rd27240, %rd27239;
	and.b64  	%rd27242, %rd27193, 4294967295;
	mul.lo.s64 	%rd27243, %rd27242, 977;
	and.b64  	%rd27244, %rd27104, 4294967295;
	and.b64  	%rd27245, %rd27243, 4294967295;
	add.s64 	%rd27246, %rd27241, %rd27244;
	add.s64 	%rd27247, %rd27246, %rd27245;
	add.s64 	%rd31652, %rd27247, %rd27233;
	shr.u64 	%rd27248, %rd27243, 32;
	shr.u64 	%rd27249, %rd31652, 32;
	add.s64 	%rd27250, %rd27249, %rd27248;
	and.b64  	%rd27251, %rd27197, 4294967295;
	mul.lo.s64 	%rd27252, %rd27251, 977;
	and.b64  	%rd27253, %rd27137, 4294967295;
	and.b64  	%rd27254, %rd27252, 4294967295;
	add.s64 	%rd27255, %rd27250, %rd27253;
	add.s64 	%rd27256, %rd27255, %rd27254;
	add.s64 	%rd31653, %rd27256, %rd27242;
	shr.u64 	%rd27257, %rd27252, 32;
	shr.u64 	%rd27258, %rd31653, 32;
	add.s64 	%rd27259, %rd27258, %rd27257;
	mul.lo.s64 	%rd27260, %rd27198, 977;
	and.b64  	%rd27261, %rd27169, 4294967295;
	and.b64  	%rd27262, %rd27260, 4294967295;
	add.s64 	%rd27263, %rd27259, %rd27261;
	add.s64 	%rd27264, %rd27263, %rd27262;
	add.s64 	%rd31654, %rd27264, %rd27251;
	shr.u64 	%rd27265, %rd27260, 32;
	shr.u64 	%rd27266, %rd31654, 32;
	cvt.u32.u64 	%r10693, %rd27266;
	cvt.u32.u64 	%r10694, %rd27265;
	add.s32 	%r10695, %r10693, %r10694;
	add.s32 	%r5241, %r10695, %r10692;
	setp.eq.s32 	%p3901, %r5241, 0;
	mov.pred 	%p4482, 0;
	@%p3901 bra 	$L__BB3_3197;
	cvt.u64.u32 	%rd27267, %r5241;
	mul.wide.u32 	%rd27268, %r5241, 977;
	shr.u64 	%rd27269, %rd27268, 32;
	and.b64  	%rd27270, %rd31647, 4294967295;
	and.b64  	%rd27271, %rd27268, 4294967295;
	add.s64 	%rd31647, %rd27271, %rd27270;
	shr.u64 	%rd27272, %rd31647, 32;
	and.b64  	%rd27273, %rd31648, 4294967295;
	add.s64 	%rd27274, %rd27269, %rd27273;
	add.s64 	%rd27275, %rd27274, %rd27267;
	add.s64 	%rd31648, %rd27275, %rd27272;
	setp.lt.u64 	%p3903, %rd31648, 4294967296;
	@%p3903 bra 	$L__BB3_3197;
	shr.u64 	%rd27276, %rd31648, 32;
	and.b64  	%rd27277, %rd31649, 4294967295;
	add.s64 	%rd31649, %rd27276, %rd27277;
	setp.lt.u64 	%p3905, %rd31649, 4294967296;
	@%p3905 bra 	$L__BB3_3197;
	shr.u64 	%rd27278, %rd31649, 32;
	and.b64  	%rd27279, %rd31650, 4294967295;
	add.s64 	%rd31650, %rd27278, %rd27279;
	setp.lt.u64 	%p3907, %rd31650, 4294967296;
	@%p3907 bra 	$L__BB3_3197;
	shr.u64 	%rd27281, %rd31650, 32;
	and.b64  	%rd27282, %rd31651, 4294967295;
	add.s64 	%rd31651, %rd27281, %rd27282;
	setp.lt.u64 	%p3909, %rd31651, 4294967296;
	mov.b64 	%rd31650, 4294967296;
	@%p3909 bra 	$L__BB3_3197;
	shr.u64 	%rd27284, %rd31651, 32;
	and.b64  	%rd27285, %rd31652, 4294967295;
	add.s64 	%rd31652, %rd27284, %rd27285;
	setp.lt.u64 	%p3911, %rd31652, 4294967296;
	mov.b64 	%rd31650, 4294967296;
	mov.u64 	%rd31651, %rd31650;
	@%p3911 bra 	$L__BB3_3197;
	shr.u64 	%rd27287, %rd31652, 32;
	and.b64  	%rd27288, %rd31653, 4294967295;
	add.s64 	%rd31653, %rd27287, %rd27288;
	setp.lt.u64 	%p3913, %rd31653, 4294967296;
	mov.b64 	%rd31650, 4294967296;
	mov.u64 	%rd31652, %rd31650;
	@%p3913 bra 	$L__BB3_3197;
	shr.u64 	%rd27290, %rd31653, 32;
	and.b64  	%rd27291, %rd31654, 4294967295;
	add.s64 	%rd27292, %rd27290, %rd27291;
	setp.gt.u64 	%p4482, %rd27292, 4294967295;
	min.u64 	%rd31654, %rd27292, 4294967296;
	mov.b64 	%rd31650, 4294967296;
	mov.u64 	%rd31651, %rd31650;
	mov.u64 	%rd31653, %rd31650;
$L__BB3_3197:
	cvt.u32.u64 	%r14211, %rd31654;
	cvt.u32.u64 	%r14210, %rd31653;
	cvt.u32.u64 	%r14209, %rd31652;
	cvt.u32.u64 	%r14208, %rd31651;
	cvt.u32.u64 	%r14207, %rd31650;
	cvt.u32.u64 	%r14206, %rd31649;
	cvt.u32.u64 	%r14205, %rd31648;
	cvt.u32.u64 	%r14204, %rd31647;
	setp.lt.u32 	%p3914, %r8847, %r14211;
	or.pred  	%p3915, %p4482, %p3914;
	@%p3915 bra 	$L__BB3_3211;
	setp.gt.u32 	%p3916, %r8847, %r14211;
	@%p3916 bra 	$L__BB3_3212;
	setp.lt.u32 	%p3917, %r3133, %r14210;
	@%p3917 bra 	$L__BB3_3211;
	setp.gt.u32 	%p3918, %r3133, %r14210;
	@%p3918 bra 	$L__BB3_3212;
	setp.lt.u32 	%p3919, %r3134, %r14209;
	@%p3919 bra 	$L__BB3_3211;
	setp.gt.u32 	%p3920, %r3134, %r14209;
	@%p3920 bra 	$L__BB3_3212;
	setp.lt.u32 	%p3921, %r3135, %r14208;
	@%p3921 bra 	$L__BB3_3211;
	setp.gt.u32 	%p3922, %r3135, %r14208;
	@%p3922 bra 	$L__BB3_3212;
	setp.lt.u32 	%p3923, %r3136, %r14207;
	@%p3923 bra 	$L__BB3_3211;
	setp.gt.u32 	%p3924, %r3136, %r14207;
	@%p3924 bra 	$L__BB3_3212;
	setp.lt.u32 	%p3925, %r3137, %r14206;
	@%p3925 bra 	$L__BB3_3211;
	setp.gt.u32 	%p3926, %r3137, %r14206;
	@%p3926 bra 	$L__BB3_3212;
	setp.lt.u32 	%p3927, %r60, %r14205;
	@%p3927 bra 	$L__BB3_3211;
	setp.gt.u32 	%p3928, %r60, %r14205;
	setp.gt.u32 	%p3929, %r2179, %r14204;
	or.pred  	%p3930, %p3928, %p3929;
	@%p3930 bra 	$L__BB3_3212;
$L__BB3_3211:
	// begin inline asm
	sub.cc.u32 %r14204, %r14204, %r2179;
	subc.cc.u32 %r14205, %r14205, %r60;
	subc.cc.u32 %r14206, %r14206, %r3137;
	subc.cc.u32 %r14207, %r14207, %r3136;
	subc.cc.u32 %r14208, %r14208, %r3135;
	subc.cc.u32 %r14209, %r14209, %r3134;
	subc.cc.u32 %r14210, %r14210, %r3133;
	subc.u32 %r14211, %r14211, %r8847;
	
	// end inline asm
$L__BB3_3212:
	setp.gt.u32 	%p3931, %r14211, %r8847;
	@%p3931 bra 	$L__BB3_3226;
	setp.lt.u32 	%p3932, %r14211, %r8847;
	@%p3932 bra 	$L__BB3_3227;
	setp.gt.u32 	%p3933, %r14210, %r3133;
	@%p3933 bra 	$L__BB3_3226;
	setp.lt.u32 	%p3934, %r14210, %r3133;
	@%p3934 bra 	$L__BB3_3227;
	setp.gt.u32 	%p3935, %r14209, %r3134;
	@%p3935 bra 	$L__BB3_3226;
	setp.lt.u32 	%p3936, %r14209, %r3134;
	@%p3936 bra 	$L__BB3_3227;
	setp.gt.u32 	%p3937, %r14208, %r3135;
	@%p3937 bra 	$L__BB3_3226;
	setp.lt.u32 	%p3938, %r14208, %r3135;
	@%p3938 bra 	$L__BB3_3227;
	setp.gt.u32 	%p3939, %r14207, %r3136;
	@%p3939 bra 	$L__BB3_3226;
	setp.lt.u32 	%p3940, %r14207, %r3136;
	@%p3940 bra 	$L__BB3_3227;
	setp.gt.u32 	%p3941, %r14206, %r3137;
	@%p3941 bra 	$L__BB3_3226;
	setp.lt.u32 	%p3942, %r14206, %r3137;
	@%p3942 bra 	$L__BB3_3227;
	setp.gt.u32 	%p3943, %r14205, %r60;
	@%p3943 bra 	$L__BB3_3226;
	setp.lt.u32 	%p3944, %r14205, %r60;
	setp.lt.u32 	%p3945, %r14204, %r2179;
	or.pred  	%p3946, %p3944, %p3945;
	@%p3946 bra 	$L__BB3_3227;
$L__BB3_3226:
	// begin inline asm
	sub.cc.u32 %r14204, %r14204, %r2179;
	subc.cc.u32 %r14205, %r14205, %r60;
	subc.cc.u32 %r14206, %r14206, %r3137;
	subc.cc.u32 %r14207, %r14207, %r3136;
	subc.cc.u32 %r14208, %r14208, %r3135;
	subc.cc.u32 %r14209, %r14209, %r3134;
	subc.cc.u32 %r14210, %r14210, %r3133;
	subc.u32 %r14211, %r14211, %r8847;
	
	// end inline asm
$L__BB3_3227:
	add.s32 	%r5290, %r5125, -1;
	mov.b32 	%r10744, 1;
	shl.b32 	%r10745, %r10744, %r5290;
	and.b32  	%r10746, %r10745, -979;
	setp.eq.s32 	%p3947, %r10746, 0;
	@%p3947 bra 	$L__BB3_3304;
	mul.wide.u32 	%rd27294, %r14196, %r14204;
	shr.u64 	%rd27295, %rd27294, 32;
	mul.wide.u32 	%rd27296, %r14197, %r14204;
	add.s64 	%rd27297, %rd27295, %rd27296;
	shr.u64 	%rd27298, %rd27297, 32;
	mul.wide.u32 	%rd27299, %r14198, %r14204;
	add.s64 	%rd27300, %rd27298, %rd27299;
	shr.u64 	%rd27301, %rd27300, 32;
	mul.wide.u32 	%rd27302, %r14199, %r14204;
	add.s64 	%rd27303, %rd27301, %rd27302;
	shr.u64 	%rd27304, %rd27303, 32;
	mul.wide.u32 	%rd27305, %r14200, %r14204;
	add.s64 	%rd27306, %rd27304, %rd27305;
	shr.u64 	%rd27307, %rd27306, 32;
	mul.wide.u32 	%rd27308, %r14201, %r14204;
	add.s64 	%rd27309, %rd27307, %rd27308;
	shr.u64 	%rd27310, %rd27309, 32;
	mul.wide.u32 	%rd27311, %r14202, %r14204;
	add.s64 	%rd27312, %rd27310, %rd27311;
	shr.u64 	%rd27313, %rd27312, 32;
	mul.wide.u32 	%rd27314, %r14203, %r14204;
	add.s64 	%rd27315, %rd27313, %rd27314;
	shr.u64 	%rd27316, %rd27315, 32;
	and.b64  	%rd27317, %rd27297, 4294967295;
	mul.wide.u32 	%rd27318, %r14196, %r14205;
	add.s64 	%rd27319, %rd27318, %rd27317;
	shr.u64 	%rd27320, %rd27319, 32;
	and.b64  	%rd27321, %rd27300, 4294967295;
	mul.wide.u32 	%rd27322, %r14197, %r14205;
	add.s64 	%rd27323, %rd27320, %rd27321;
	add.s64 	%rd27324, %rd27323, %rd27322;
	shr.u64 	%rd27325, %rd27324, 32;
	and.b64  	%rd27326, %rd27303, 4294967295;
	mul.wide.u32 	%rd27327, %r14198, %r14205;
	add.s64 	%rd27328, %rd27325, %rd27326;
	add.s64 	%rd27329, %rd27328, %rd27327;
	shr.u64 	%rd27330, %rd27329, 32;
	and.b64  	%rd27331, %rd27306, 4294967295;
	mul.wide.u32 	%rd27332, %r14199, %r14205;
	add.s64 	%rd27333, %rd27330, %rd27331;
	add.s64 	%rd27334, %rd27333, %rd27332;
	shr.u64 	%rd27335, %rd27334, 32;
	and.b64  	%rd27336, %rd27309, 4294967295;
	mul.wide.u32 	%rd27337, %r14200, %r14205;
	add.s64 	%rd27338, %rd27335, %rd27336;
	add.s64 	%rd27339, %rd27338, %rd27337;
	shr.u64 	%rd27340, %rd27339, 32;
	and.b64  	%rd27341, %rd27312, 4294967295;
	mul.wide.u32 	%rd27342, %r14201, %r14205;
	add.s64 	%rd27343, %rd27340, %rd27341;
	add.s64 	%rd27344, %rd27343, %rd27342;
	shr.u64 	%rd27345, %rd27344, 32;
	and.b64  	%rd27346, %rd27315, 4294967295;
	mul.wide.u32 	%rd27347, %r14202, %r14205;
	add.s64 	%rd27348, %rd27345, %rd27346;
	add.s64 	%rd27349, %rd27348, %rd27347;
	shr.u64 	%rd27350, %rd27349, 32;
	mul.wide.u32 	%rd27351, %r14203, %r14205;
	add.s64 	%rd27352, %rd27350, %rd27316;
	add.s64 	%rd27353, %rd27352, %rd27351;
	shr.u64 	%rd27354, %rd27353, 32;
	and.b64  	%rd27355, %rd27324, 4294967295;
	mul.wide.u32 	%rd27356, %r14196, %r14206;
	add.s64 	%rd27357, %rd27356, %rd27355;
	shr.u64 	%rd27358, %rd27357, 32;
	and.b64  	%rd27359, %rd27329, 4294967295;
	mul.wide.u32 	%rd27360, %r14197, %r14206;
	add.s64 	%rd27361, %rd27358, %rd27359;
	add.s64 	%rd27362, %rd27361, %rd27360;
	shr.u64 	%rd27363, %rd27362, 32;
	and.b64  	%rd27364, %rd27334, 4294967295;
	mul.wide.u32 	%rd27365, %r14198, %r14206;
	add.s64 	%rd27366, %rd27363, %rd27364;
	add.s64 	%rd27367, %rd27366, %rd27365;
	shr.u64 	%rd27368, %rd27367, 32;
	and.b64  	%rd27369, %rd27339, 4294967295;
	mul.wide.u32 	%rd27370, %r14199, %r14206;
	add.s64 	%rd27371, %rd27368, %rd27369;
	add.s64 	%rd27372, %rd27371, %rd27370;
	shr.u64 	%rd27373, %rd27372, 32;
	and.b64  	%rd27374, %rd27344, 4294967295;
	mul.wide.u32 	%rd27375, %r14200, %r14206;
	add.s64 	%rd27376, %rd27373, %rd27374;
	add.s64 	%rd27377, %rd27376, %rd27375;
	shr.u64 	%rd27378, %rd27377, 32;
	and.b64  	%rd27379, %rd27349, 4294967295;
	mul.wide.u32 	%rd27380, %r14201, %r14206;
	add.s64 	%rd27381, %rd27378, %rd27379;
	add.s64 	%rd27382, %rd27381, %rd27380;
	shr.u64 	%rd27383, %rd27382, 32;
	and.b64  	%rd27384, %rd27353, 4294967295;
	mul.wide.u32 	%rd27385, %r14202, %r14206;
	add.s64 	%rd27386, %rd27383, %rd27384;
	add.s64 	%rd27387, %rd27386, %rd27385;
	shr.u64 	%rd27388, %rd27387, 32;
	mul.wide.u32 	%rd27389, %r14203, %r14206;
	add.s64 	%rd27390, %rd27388, %rd27354;
	add.s64 	%rd27391, %rd27390, %rd27389;
	shr.u64 	%rd27392, %rd27391, 32;
	and.b64  	%rd27393, %rd27362, 4294967295;
	mul.wide.u32 	%rd27394, %r14196, %r14207;
	add.s64 	%rd27395, %rd27394, %rd27393;
	shr.u64 	%rd27396, %rd27395, 32;
	and.b64  	%rd27397, %rd27367, 4294967295;
	mul.wide.u32 	%rd27398, %r14197, %r14207;
	add.s64 	%rd27399, %rd27396, %rd27397;
	add.s64 	%rd27400, %rd27399, %rd27398;
	shr.u64 	%rd27401, %rd27400, 32;
	and.b64  	%rd27402, %rd27372, 4294967295;
	mul.wide.u32 	%rd27403, %r14198, %r14207;
	add.s64 	%rd27404, %rd27401, %rd27402;
	add.s64 	%rd27405, %rd27404, %rd27403;
	shr.u64 	%rd27406, %rd27405, 32;
	and.b64  	%rd27407, %rd27377, 4294967295;
	mul.wide.u32 	%rd27408, %r14199, %r14207;
	add.s64 	%rd27409, %rd27406, %rd27407;
	add.s64 	%rd27410, %rd27409, %rd27408;
	shr.u64 	%rd27411, %rd27410, 32;
	and.b64  	%rd27412, %rd27382, 4294967295;
	mul.wide.u32 	%rd27413, %r14200, %r14207;
	add.s64 	%rd27414, %rd27411, %rd27412;
	add.s64 	%rd27415, %rd27414, %rd27413;
	shr.u64 	%rd27416, %rd27415, 32;
	and.b64  	%rd27417, %rd27387, 4294967295;
	mul.wide.u32 	%rd27418, %r14201, %r14207;
	add.s64 	%rd27419, %rd27416, %rd27417;
	add.s64 	%rd27420, %rd27419, %rd27418;
	shr.u64 	%rd27421, %rd27420, 32;
	and.b64  	%rd27422, %rd27391, 4294967295;
	mul.wide.u32 	%rd27423, %r14202, %r14207;
	add.s64 	%rd27424, %rd27421, %rd27422;
	add.s64 	%rd27425, %rd27424, %rd27423;
	shr.u64 	%rd27426, %rd27425, 32;
	mul.wide.u32 	%rd27427, %r14203, %r14207;
	add.s64 	%rd27428, %rd27426, %rd27392;
	add.s64 	%rd27429, %rd27428, %rd27427;
	shr.u64 	%rd27430, %rd27429, 32;
	and.b64  	%rd27431, %rd27400, 4294967295;
	mul.wide.u32 	%rd27432, %r14196, %r14208;
	add.s64 	%rd27433, %rd27432, %rd27431;
	shr.u64 	%rd27434, %rd27433, 32;
	and.b64  	%rd27435, %rd27405, 4294967295;
	mul.wide.u32 	%rd27436, %r14197, %r14208;
	add.s64 	%rd27437, %rd27434, %rd27435;
	add.s64 	%rd27438, %rd27437, %rd27436;
	shr.u64 	%rd27439, %rd27438, 32;
	and.b64  	%rd27440, %rd27410, 4294967295;
	mul.wide.u32 	%rd27441, %r14198, %r14208;
	add.s64 	%rd27442, %rd27439, %rd27440;
	add.s64 	%rd27443, %rd27442, %rd27441;
	shr.u64 	%rd27444, %rd27443, 32;
	and.b64  	%rd27445, %rd27415, 4294967295;
	mul.wide.u32 	%rd27446, %r14199, %r14208;
	add.s64 	%rd27447, %rd27444, %rd27445;
	add.s64 	%rd27448, %rd27447, %rd27446;
	shr.u64 	%rd27449, %rd27448, 32;
	and.b64  	%rd27450, %rd27420, 4294967295;
	mul.wide.u32 	%rd27451, %r14200, %r14208;
	add.s64 	%rd27452, %rd27449, %rd27450;
	add.s64 	%rd27453, %rd27452, %rd27451;
	shr.u64 	%rd27454, %rd27453, 32;
	and.b64  	%rd27455, %rd27425, 4294967295;
	mul.wide.u32 	%rd27456, %r14201, %r14208;
	add.s64 	%rd27457, %rd27454, %rd27455;
	add.s64 	%rd27458, %rd27457, %rd27456;
	shr.u64 	%rd27459, %rd27458, 32;
	and.b64  	%rd27460, %rd27429, 4294967295;
	mul.wide.u32 	%rd27461, %r14202, %r14208;
	add.s64 	%rd27462, %rd27459, %rd27460;
	add.s64 	%rd27463, %rd27462, %rd27461;
	shr.u64 	%rd27464, %rd27463, 32;
	mul.wide.u32 	%rd27465, %r14203, %r14208;
	add.s64 	%rd27466, %rd27464, %rd27430;
	add.s64 	%rd27467, %rd27466, %rd27465;
	shr.u64 	%rd27468, %rd27467, 32;
	and.b64  	%rd27469, %rd27438, 4294967295;
	mul.wide.u32 	%rd27470, %r14196, %r14209;
	add.s64 	%rd27471, %rd27470, %rd27469;
	shr.u64 	%rd27472, %rd27471, 32;
	and.b64  	%rd27473, %rd27443, 4294967295;
	mul.wide.u32 	%rd27474, %r14197, %r14209;
	add.s64 	%rd27475, %rd27472, %rd27473;
	add.s64 	%rd27476, %rd27475, %rd27474;
	shr.u64 	%rd27477, %rd27476, 32;
	and.b64  	%rd27478, %rd27448, 4294967295;
	mul.wide.u32 	%rd27479, %r14198, %r14209;
	add.s64 	%rd27480, %rd27477, %rd27478;
	add.s64 	%rd27481, %rd27480, %rd27479;
	shr.u64 	%rd27482, %rd27481, 32;
	and.b64  	%rd27483, %rd27453, 4294967295;
	mul.wide.u32 	%rd27484, %r14199, %r14209;
	add.s64 	%rd27485, %rd27482, %rd27483;
	add.s64 	%rd27486, %rd27485, %rd27484;
	shr.u64 	%rd27487, %rd27486, 32;
	and.b64  	%rd27488, %rd27458, 4294967295;
	mul.wide.u32 	%rd27489, %r14200, %r14209;
	add.s64 	%rd27490, %rd27487, %rd27488;
	add.s64 	%rd27491, %rd27490, %rd27489;
	shr.u64 	%rd27492, %rd27491, 32;
	and.b64  	%rd27493, %rd27463, 4294967295;
	mul.wide.u32 	%rd27494, %r14201, %r14209;
	add.s64 	%rd27495, %rd27492, %rd27493;
	add.s64 	%rd27496, %rd27495, %rd27494;
	shr.u64 	%rd27497, %rd27496, 32;
	and.b64  	%rd27498, %rd27467, 4294967295;
	mul.wide.u32 	%rd27499, %r14202, %r14209;
	add.s64 	%rd27500, %rd27497, %rd27498;
	add.s64 	%rd27501, %rd27500, %rd27499;
	shr.u64 	%rd27502, %rd27501, 32;
	mul.wide.u32 	%rd27503, %r14203, %r14209;
	add.s64 	%rd27504, %rd27502, %rd27468;
	add.s64 	%rd27505, %rd27504, %rd27503;
	shr.u64 	%rd27506, %rd27505, 32;
	and.b64  	%rd27507, %rd27476, 4294967295;
	mul.wide.u32 	%rd27508, %r14196, %r14210;
	add.s64 	%rd27509, %rd27508, %rd27507;
	shr.u64 	%rd27510, %rd27509, 32;
	and.b64  	%rd27511, %rd27481, 4294967295;
	mul.wide.u32 	%rd27512, %r14197, %r14210;
	add.s64 	%rd27513, %rd27510, %rd27511;
	add.s64 	%rd27514, %rd27513, %rd27512;
	shr.u64 	%rd27515, %rd27514, 32;
	and.b64  	%rd27516, %rd27486, 4294967295;
	mul.wide.u32 	%rd27517, %r14198, %r14210;
	add.s64 	%rd27518, %rd27515, %rd27516;
	add.s64 	%rd27519, %rd27518, %rd27517;
	shr.u64 	%rd27520, %rd27519, 32;
	and.b64  	%rd27521, %rd27491, 4294967295;
	mul.wide.u32 	%rd27522, %r14199, %r14210;
	add.s64 	%rd27523, %rd27520, %rd27521;
	add.s64 	%rd27524, %rd27523, %rd27522;
	shr.u64 	%rd27525, %rd27524, 32;
	and.b64  	%rd27526, %rd27496, 4294967295;
	mul.wide.u32 	%rd27527, %r14200, %r14210;
	add.s64 	%rd27528, %rd27525, %rd27526;
	add.s64 	%rd27529, %rd27528, %rd27527;
	shr.u64 	%rd27530, %rd27529, 32;
	and.b64  	%rd27531, %rd27501, 4294967295;
	mul.wide.u32 	%rd27532, %r14201, %r14210;
	add.s64 	%rd27533, %rd27530, %rd27531;
	add.s64 	%rd27534, %rd27533, %rd27532;
	shr.u64 	%rd27535, %rd27534, 32;
	and.b64  	%rd27536, %rd27505, 4294967295;
	mul.wide.u32 	%rd27537, %r14202, %r14210;
	add.s64 	%rd27538, %rd27535, %rd27536;
	add.s64 	%rd27539, %rd27538, %rd27537;
	shr.u64 	%rd27540, %rd27539, 32;
	mul.wide.u32 	%rd27541, %r14203, %r14210;
	add.s64 	%rd27542, %rd27540, %rd27506;
	add.s64 	%rd27543, %rd27542, %rd27541;
	shr.u64 	%rd27544, %rd27543, 32;
	and.b64  	%rd27545, %rd27514, 4294967295;
	mul.wide.u32 	%rd27546, %r14196, %r14211;
	add.s64 	%rd27547, %rd27546, %rd27545;
	shr.u64 	%rd27548, %rd27547, 32;
	and.b64  	%rd27549, %rd27519, 4294967295;
	mul.wide.u32 	%rd27550, %r14197, %r14211;
	add.s64 	%rd27551, %rd27548, %rd27549;
	add.s64 	%rd27552, %rd27551, %rd27550;
	shr.u64 	%rd27553, %rd27552, 32;
	and.b64  	%rd27554, %rd27524, 4294967295;
	mul.wide.u32 	%rd27555, %r14198, %r14211;
	add.s64 	%rd27556, %rd27553, %rd27554;
	add.s64 	%rd27557, %rd27556, %rd27555;
	shr.u64 	%rd27558, %rd27557, 32;
	and.b64  	%rd27559, %rd27529, 4294967295;
	mul.wide.u32 	%rd27560, %r14199, %r14211;
	add.s64 	%rd27561, %rd27558, %rd27559;
	add.s64 	%rd27562, %rd27561, %rd27560;
	shr.u64 	%rd27563, %rd27562, 32;
	and.b64  	%rd27564, %rd27534, 4294967295;
	mul.wide.u32 	%rd27565, %r14200, %r14211;
	add.s64 	%rd27566, %rd27563, %rd27564;
	add.s64 	%rd27567, %rd27566, %rd27565;
	shr.u64 	%rd27568, %rd27567, 32;
	and.b64  	%rd27569, %rd27539, 4294967295;
	mul.wide.u32 	%rd27570, %r14201, %r14211;
	add.s64 	%rd27571, %rd27568, %rd27569;
	add.s64 	%rd27572, %rd27571, %rd27570;
	shr.u64 	%rd27573, %rd27572, 32;
	and.b64  	%rd27574, %rd27543, 4294967295;
	mul.wide.u32 	%rd27575, %r14202, %r14211;
	add.s64 	%rd27576, %rd27573, %rd27574;
	add.s64 	%rd27577, %rd27576, %rd27575;
	shr.u64 	%rd27578, %rd27577, 32;
	mul.wide.u32 	%rd27579, %r14203, %r14211;
	add.s64 	%rd27580, %rd27578, %rd27544;
	add.s64 	%rd27581, %rd27580, %rd27579;
	shr.u64 	%rd27582, %rd27581, 32;
	{ .reg .b32 tmp; mov.b64 {tmp, %r10747}, %rd27581; }
	and.b64  	%rd27583, %rd27552, 4294967295;
	mul.lo.s64 	%rd27584, %rd27583, 977;
	and.b64  	%rd27585, %rd27294, 4294967295;
	and.b64  	%rd27586, %rd27584, 4294967295;
	add.s64 	%rd31655, %rd27586, %rd27585;
	shr.u64 	%rd27587, %rd27584, 32;
	shr.u64 	%rd27588, %rd31655, 32;
	add.s64 	%rd27589, %rd27588, %rd27587;
	and.b64  	%rd27590, %rd27557, 4294967295;
	mul.lo.s64 	%rd27591, %rd27590, 977;
	and.b64  	%rd27592, %rd27319, 4294967295;
	and.b64  	%rd27593, %rd27591, 4294967295;
	add.s64 	%rd27594, %rd27589, %rd27592;
	add.s64 	%rd27595, %rd27594, %rd27593;
	add.s64 	%rd31656, %rd27595, %rd27583;
	shr.u64 	%rd27596, %rd27591, 32;
	shr.u64 	%rd27597, %rd31656, 32;
	add.s64 	%rd27598, %rd27597, %rd27596;
	and.b64  	%rd27599, %rd27562, 4294967295;
	mul.lo.s64 	%rd27600, %rd27599, 977;
	and.b64  	%rd27601, %rd27357, 4294967295;
	and.b64  	%rd27602, %rd27600, 4294967295;
	add.s64 	%rd27603, %rd27598, %rd27601;
	add.s64 	%rd27604, %rd27603, %rd27602;
	add.s64 	%rd31657, %rd27604, %rd27590;
	shr.u64 	%rd27605, %rd27600, 32;
	shr.u64 	%rd27606, %rd31657, 32;
	add.s64 	%rd27607, %rd27606, %rd27605;
	and.b64  	%rd27608, %rd27567, 4294967295;
	mul.lo.s64 	%rd27609, %rd27608, 977;
	and.b64  	%rd27610, %rd27395, 4294967295;
	and.b64  	%rd27611, %rd27609, 4294967295;
	add.s64 	%rd27612, %rd27607, %rd27610;
	add.s64 	%rd27613, %rd27612, %rd27611;
	add.s64 	%rd31658, %rd27613, %rd27599;
	shr.u64 	%rd27614, %rd27609, 32;
	shr.u64 	%rd27615, %rd31658, 32;
	add.s64 	%rd27616, %rd27615, %rd27614;
	and.b64  	%rd27617, %rd27572, 4294967295;
	mul.lo.s64 	%rd27618, %rd27617, 977;
	and.b64  	%rd27619, %rd27433, 4294967295;
	and.b64  	%rd27620, %rd27618, 4294967295;
	add.s64 	%rd27621, %rd27616, %rd27619;
	add.s64 	%rd27622, %rd27621, %rd27620;
	add.s64 	%rd31659, %rd27622, %rd27608;
	shr.u64 	%rd27623, %rd27618, 32;
	shr.u64 	%rd27624, %rd31659, 32;
	add.s64 	%rd27625, %rd27624, %rd27623;
	and.b64  	%rd27626, %rd27577, 4294967295;
	mul.lo.s64 	%rd27627, %rd27626, 977;
	and.b64  	%rd27628, %rd27471, 4294967295;
	and.b64  	%rd27629, %rd27627, 4294967295;
	add.s64 	%rd27630, %rd27625, %rd27628;
	add.s64 	%rd27631, %rd27630, %rd27629;
	add.s64 	%rd31660, %rd27631, %rd27617;
	shr.u64 	%rd27632, %rd27627, 32;
	shr.u64 	%rd27633, %rd31660, 32;
	add.s64 	%rd27634, %rd27633, %rd27632;
	and.b64  	%rd27635, %rd27581, 4294967295;
	mul.lo.s64 	%rd27636, %rd27635, 977;
	and.b64  	%rd27637, %rd27509, 4294967295;
	and.b64  	%rd27638, %rd27636, 4294967295;
	add.s64 	%rd27639, %rd27634, %rd27637;
	add.s64 	%rd27640, %rd27639, %rd27638;
	add.s64 	%rd31661, %rd27640, %rd27626;
	shr.u64 	%rd27641, %rd27636, 32;
	shr.u64 	%rd27642, %rd31661, 32;
	add.s64 	%rd27643, %rd27642, %rd27641;
	mul.lo.s64 	%rd27644, %rd27582, 977;
	and.b64  	%rd27645, %rd27547, 4294967295;
	and.b64  	%rd27646, %rd27644, 4294967295;
	add.s64 	%rd27647, %rd27643, %rd27645;
	add.s64 	%rd27648, %rd27647, %rd27646;
	add.s64 	%rd31662, %rd27648, %rd27635;
	shr.u64 	%rd27649, %rd27644, 32;
	shr.u64 	%rd27650, %rd31662, 32;
	cvt.u32.u64 	%r10748, %rd27650;
	cvt.u32.u64 	%r10749, %rd27649;
	add.s32 	%r10750, %r10748, %r10749;
	add.s32 	%r5291, %r10750, %r10747;
	setp.eq.s32 	%p3949, %r5291, 0;
	mov.pred 	%p4483, 0;
	@%p3949 bra 	$L__BB3_3236;
	cvt.u64.u32 	%rd27651, %r5291;
	mul.wide.u32 	%rd27652, %r5291, 977;
	shr.u64 	%rd27653, %rd27652, 32;
	and.b64  	%rd27654, %rd31655, 4294967295;
	and.b64  	%rd27655, %rd27652, 4294967295;
	add.s64 	%rd31655, %rd27655, %rd27654;
	shr.u64 	%rd27656, %rd31655, 32;
	and.b64  	%rd27657, %rd31656, 4294967295;
	add.s64 	%rd27658, %rd27653, %rd27657;
	add.s64 	%rd27659, %rd27658, %rd27651;
	add.s64 	%rd31656, %rd27659, %rd27656;
	setp.lt.u64 	%p3951, %rd31656, 4294967296;
	@%p3951 bra 	$L__BB3_3236;
	shr.u64 	%rd27660, %rd31656, 32;
	and.b64  	%rd27661, %rd31657, 4294967295;
	add.s64 	%rd31657, %rd27660, %rd27661;
	setp.lt.u64 	%p3953, %rd31657, 4294967296;
	@%p3953 bra 	$L__BB3_3236;
	shr.u64 	%rd27662, %rd31657, 32;
	and.b64  	%rd27663, %rd31658, 4294967295;
	add.s64 	%rd31658, %rd27662, %rd27663;
	setp.lt.u64 	%p3955, %rd31658, 4294967296;
	@%p3955 bra 	$L__BB3_3236;
	shr.u64 	%rd27665, %rd31658, 32;
	and.b64  	%rd27666, %rd31659, 4294967295;
	add.s64 	%rd31659, %rd27665, %rd27666;
	setp.lt.u64 	%p3957, %rd31659, 4294967296;
	mov.b64 	%rd31658, 4294967296;
	@%p3957 bra 	$L__BB3_3236;
	shr.u64 	%rd27668, %rd31659, 32;
	and.b64  	%rd27669, %rd31660, 4294967295;
	add.s64 	%rd31660, %rd27668, %rd27669;
	setp.lt.u64 	%p3959, %rd31660, 4294967296;
	mov.b64 	%rd31658, 4294967296;
	mov.u64 	%rd31659, %rd31658;
	@%p3959 bra 	$L__BB3_3236;
	shr.u64 	%rd27671, %rd31660, 32;
	and.b64  	%rd27672, %rd31661, 4294967295;
	add.s64 	%rd31661, %rd27671, %rd27672;
	setp.lt.u64 	%p3961, %rd31661, 4294967296;
	mov.b64 	%rd31658, 4294967296;
	mov.u64 	%rd31660, %rd31658;
	@%p3961 bra 	$L__BB3_3236;
	shr.u64 	%rd27674, %rd31661, 32;
	and.b64  	%rd27675, %rd31662, 4294967295;
	add.s64 	%rd27676, %rd27674, %rd27675;
	setp.gt.u64 	%p4483, %rd27676, 4294967295;
	min.u64 	%rd31662, %rd27676, 4294967296;
	mov.b64 	%rd31658, 4294967296;
	mov.u64 	%rd31659, %rd31658;
	mov.u64 	%rd31661, %rd31658;
$L__BB3_3236:
	cvt.u32.u64 	%r14275, %rd31662;
	cvt.u32.u64 	%r14274, %rd31661;
	cvt.u32.u64 	%r14273, %rd31660;
	cvt.u32.u64 	%r14272, %rd31659;
	cvt.u32.u64 	%r14271, %rd31658;
	cvt.u32.u64 	%r14270, %rd31657;
	cvt.u32.u64 	%r14269, %rd31656;
	cvt.u32.u64 	%r14268, %rd31655;
	setp.lt.u32 	%p3962, %r8847, %r14275;
	or.pred  	%p3963, %p4483, %p3962;
	@%p3963 bra 	$L__BB3_3250;
	setp.gt.u32 	%p3964, %r8847, %r14275;
	@%p3964 bra 	$L__BB3_3251;
	setp.lt.u32 	%p3965, %r3133, %r14274;
	@%p3965 bra 	$L__BB3_3250;
	setp.gt.u32 	%p3966, %r3133, %r14274;
	@%p3966 bra 	$L__BB3_3251;
	setp.lt.u32 	%p3967, %r3134, %r14273;
	@%p3967 bra 	$L__BB3_3250;
	setp.gt.u32 	%p3968, %r3134, %r14273;
	@%p3968 bra 	$L__BB3_3251;
	setp.lt.u32 	%p3969, %r3135, %r14272;
	@%p3969 bra 	$L__BB3_3250;
	setp.gt.u32 	%p3970, %r3135, %r14272;
	@%p3970 bra 	$L__BB3_3251;
	setp.lt.u32 	%p3971, %r3136, %r14271;
	@%p3971 bra 	$L__BB3_3250;
	setp.gt.u32 	%p3972, %r3136, %r14271;
	@%p3972 bra 	$L__BB3_3251;
	setp.lt.u32 	%p3973, %r3137, %r14270;
	@%p3973 bra 	$L__BB3_3250;
	setp.gt.u32 	%p3974, %r3137, %r14270;
	@%p3974 bra 	$L__BB3_3251;
	setp.lt.u32 	%p3975, %r60, %r14269;
	@%p3975 bra 	$L__BB3_3250;
	setp.gt.u32 	%p3976, %r60, %r14269;
	setp.gt.u32 	%p3977, %r2179, %r14268;
	or.pred  	%p3978, %p3976, %p3977;
	@%p3978 bra 	$L__BB3_3251;
$L__BB3_3250:
	// begin inline asm
	sub.cc.u32 %r14268, %r14268, %r2179;
	subc.cc.u32 %r14269, %r14269, %r60;
	subc.cc.u32 %r14270, %r14270, %r3137;
	subc.cc.u32 %r14271, %r14271, %r3136;
	subc.cc.u32 %r14272, %r14272, %r3135;
	subc.cc.u32 %r14273, %r14273, %r3134;
	subc.cc.u32 %r14274, %r14274, %r3133;
	subc.u32 %r14275, %r14275, %r8847;
	
	// end inline asm
$L__BB3_3251:
	setp.gt.u32 	%p3979, %r14275, %r8847;
	@%p3979 bra 	$L__BB3_3265;
	setp.lt.u32 	%p3980, %r14275, %r8847;
	@%p3980 bra 	$L__BB3_3266;
	setp.gt.u32 	%p3981, %r14274, %r3133;
	@%p3981 bra 	$L__BB3_3265;
	setp.lt.u32 	%p3982, %r14274, %r3133;
	@%p3982 bra 	$L__BB3_3266;
	setp.gt.u32 	%p3983, %r14273, %r3134;
	@%p3983 bra 	$L__BB3_3265;
	setp.lt.u32 	%p3984, %r14273, %r3134;
	@%p3984 bra 	$L__BB3_3266;
	setp.gt.u32 	%p3985, %r14272, %r3135;
	@%p3985 bra 	$L__BB3_3265;
	setp.lt.u32 	%p3986, %r14272, %r3135;
	@%p3986 bra 	$L__BB3_3266;
	setp.gt.u32 	%p3987, %r14271, %r3136;
	@%p3987 bra 	$L__BB3_3265;
	setp.lt.u32 	%p3988, %r14271, %r3136;
	@%p3988 bra 	$L__BB3_3266;
	setp.gt.u32 	%p3989, %r14270, %r3137;
	@%p3989 bra 	$L__BB3_3265;
	setp.lt.u32 	%p3990, %r14270, %r3137;
	@%p3990 bra 	$L__BB3_3266;
	setp.gt.u32 	%p3991, %r14269, %r60;
	@%p3991 bra 	$L__BB3_3265;
	setp.lt.u32 	%p3992, %r14269, %r60;
	setp.lt.u32 	%p3993, %r14268, %r2179;
	or.pred  	%p3994, %p3992, %p3993;
	@%p3994 bra 	$L__BB3_3266;
$L__BB3_3265:
	// begin inline asm
	sub.cc.u32 %r14268, %r14268, %r2179;
	subc.cc.u32 %r14269, %r14269, %r60;
	subc.cc.u32 %r14270, %r14270, %r3137;
	subc.cc.u32 %r14271, %r14271, %r3136;
	subc.cc.u32 %r14272, %r14272, %r3135;
	subc.cc.u32 %r14273, %r14273, %r3134;
	subc.cc.u32 %r14274, %r14274, %r3133;
	subc.u32 %r14275, %r14275, %r8847;
	
	// end inline asm
$L__BB3_3266:
	mul.wide.u32 	%rd27678, %r14196, %r14196;
	shr.u64 	%rd27679, %rd27678, 32;
	mul.wide.u32 	%rd27680, %r14197, %r14196;
	add.s64 	%rd27681, %rd27679, %rd27680;
	shr.u64 	%rd27682, %rd27681, 32;
	mul.wide.u32 	%rd27683, %r14198, %r14196;
	add.s64 	%rd27684, %rd27682, %rd27683;
	shr.u64 	%rd27685, %rd27684, 32;
	mul.wide.u32 	%rd27686, %r14199, %r14196;
	add.s64 	%rd27687, %rd27685, %rd27686;
	shr.u64 	%rd27688, %rd27687, 32;
	mul.wide.u32 	%rd27689, %r14200, %r14196;
	add.s64 	%rd27690, %rd27688, %rd27689;
	shr.u64 	%rd27691, %rd27690, 32;
	mul.wide.u32 	%rd27692, %r14201, %r14196;
	add.s64 	%rd27693, %rd27691, %rd27692;
	shr.u64 	%rd27694, %rd27693, 32;
	mul.wide.u32 	%rd27695, %r14202, %r14196;
	add.s64 	%rd27696, %rd27694, %rd27695;
	shr.u64 	%rd27697, %rd27696, 32;
	mul.wide.u32 	%rd27698, %r14203, %r14196;
	add.s64 	%rd27699, %rd27697, %rd27698;
	shr.u64 	%rd27700, %rd27699, 32;
	and.b64  	%rd27701, %rd27681, 4294967295;
	add.s64 	%rd27702, %rd27680, %rd27701;
	shr.u64 	%rd27703, %rd27702, 32;
	and.b64  	%rd27704, %rd27684, 4294967295;
	mul.wide.u32 	%rd27705, %r14197, %r14197;
	add.s64 	%rd27706, %rd27703, %rd27704;
	add.s64 	%rd27707, %rd27706, %rd27705;
	shr.u64 	%rd27708, %rd27707, 32;
	and.b64  	%rd27709, %rd27687, 4294967295;
	mul.wide.u32 	%rd27710, %r14198, %r14197;
	add.s64 	%rd27711, %rd27708, %rd27709;
	add.s64 	%rd27712, %rd27711, %rd27710;
	shr.u64 	%rd27713, %rd27712, 32;
	and.b64  	%rd27714, %rd27690, 4294967295;
	mul.wide.u32 	%rd27715, %r14199, %r14197;
	add.s64 	%rd27716, %rd27713, %rd27714;
	add.s64 	%rd27717, %rd27716, %rd27715;
	shr.u64 	%rd27718, %rd27717, 32;
	and.b64  	%rd27719, %rd27693, 4294967295;
	mul.wide.u32 	%rd27720, %r14200, %r14197;
	add.s64 	%rd27721, %rd27718, %rd27719;
	add.s64 	%rd27722, %rd27721, %rd27720;
	shr.u64 	%rd27723, %rd27722, 32;
	and.b64  	%rd27724, %rd27696, 4294967295;
	mul.wide.u32 	%rd27725, %r14201, %r14197;
	add.s64 	%rd27726, %rd27723, %rd27724;
	add.s64 	%rd27727, %rd27726, %rd27725;
	shr.u64 	%rd27728, %rd27727, 32;
	and.b64  	%rd27729, %rd27699, 4294967295;
	mul.wide.u32 	%rd27730, %r14202, %r14197;
	add.s64 	%rd27731, %rd27728, %rd27729;
	add.s64 	%rd27732, %rd27731, %rd27730;
	shr.u64 	%rd27733, %rd27732, 32;
	mul.wide.u32 	%rd27734, %r14203, %r14197;
	add.s64 	%rd27735, %rd27733, %rd27700;
	add.s64 	%rd27736, %rd27735, %rd27734;
	shr.u64 	%rd27737, %rd27736, 32;
	and.b64  	%rd27738, %rd27707, 4294967295;
	add.s64 	%rd27739, %rd27683, %rd27738;
	shr.u64 	%rd27740, %rd27739, 32;
	and.b64  	%rd27741, %rd27712, 4294967295;
	add.s64 	%rd27742, %rd27740, %rd27741;
	add.s64 	%rd27743, %rd27742, %rd27710;
	shr.u64 	%rd27744, %rd27743, 32;
	and.b64  	%rd27745, %rd27717, 4294967295;
	mul.wide.u32 	%rd27746, %r14198, %r14198;
	add.s64 	%rd27747, %rd27744, %rd27745;
	add.s64 	%rd27748, %rd27747, %rd27746;
	shr.u64 	%rd27749, %rd27748, 32;
	and.b64  	%rd27750, %rd27722, 4294967295;
	mul.wide.u32 	%rd27751, %r14199, %r14198;
	add.s64 	%rd27752, %rd27749, %rd27750;
	add.s64 	%rd27753, %rd27752, %rd27751;
	shr.u64 	%rd27754, %rd27753, 32;
	and.b64  	%rd27755, %rd27727, 4294967295;
	mul.wide.u32 	%rd27756, %r14200, %r14198;
	add.s64 	%rd27757, %rd27754, %rd27755;
	add.s64 	%rd27758, %rd27757, %rd27756;
	shr.u64 	%rd27759, %rd27758, 32;
	and.b64  	%rd27760, %rd27732, 4294967295;
	mul.wide.u32 	%rd27761, %r14201, %r14198;
	add.s64 	%rd27762, %rd27759, %rd27760;
	add.s64 	%rd27763, %rd27762, %rd27761;
	shr.u64 	%rd27764, %rd27763, 32;
	and.b64  	%rd27765, %rd27736, 4294967295;
	mul.wide.u32 	%rd27766, %r14202, %r14198;
	add.s64 	%rd27767, %rd27764, %rd27765;
	add.s64 	%rd27768, %rd27767, %rd27766;
	shr.u64 	%rd27769, %rd27768, 32;
	mul.wide.u32 	%rd27770, %r14203, %r14198;
	add.s64 	%rd27771, %rd27769, %rd27737;
	add.s64 	%rd27772, %rd27771, %rd27770;
	shr.u64 	%rd27773, %rd27772, 32;
	and.b64  	%rd27774, %rd27743, 4294967295;
	add.s64 	%rd27775, %rd27686, %rd27774;
	shr.u64 	%rd27776, %rd27775, 32;
	and.b64  	%rd27777, %rd27748, 4294967295;
	add.s64 	%rd27778, %rd27776, %rd27777;
	add.s64 	%rd27779, %rd27778, %rd27715;
	shr.u64 	%rd27780, %rd27779, 32;
	and.b64  	%rd27781, %rd27753, 4294967295;
	add.s64 	%rd27782, %rd27780, %rd27781;
	add.s64 	%rd27783, %rd27782, %rd27751;
	shr.u64 	%rd27784, %rd27783, 32;
	and.b64  	%rd27785, %rd27758, 4294967295;
	mul.wide.u32 	%rd27786, %r14199, %r14199;
	add.s64 	%rd27787, %rd27784, %rd27785;
	add.s64 	%rd27788, %rd27787, %rd27786;
	shr.u64 	%rd27789, %rd27788, 32;
	and.b64  	%rd27790, %rd27763, 4294967295;
	mul.wide.u32 	%rd27791, %r14200, %r14199;
	add.s64 	%rd27792, %rd27789, %rd27790;
	add.s64 	%rd27793, %rd27792, %rd27791;
	shr.u64 	%rd27794, %rd27793, 32;
	and.b64  	%rd27795, %rd27768, 4294967295;
	mul.wide.u32 	%rd27796, %r14201, %r14199;
	add.s64 	%rd27797, %rd27794, %rd27795;
	add.s64 	%rd27798, %rd27797, %rd27796;
	shr.u64 	%rd27799, %rd27798, 32;
	and.b64  	%rd27800, %rd27772, 4294967295;
	mul.wide.u32 	%rd27801, %r14202, %r14199;
	add.s64 	%rd27802, %rd27799, %rd27800;
	add.s64 	%rd27803, %rd27802, %rd27801;
	shr.u64 	%rd27804, %rd27803, 32;
	mul.wide.u32 	%rd27805, %r14203, %r14199;
	add.s64 	%rd27806, %rd27804, %rd27773;
	add.s64 	%rd27807, %rd27806, %rd27805;
	shr.u64 	%rd27808, %rd27807, 32;
	and.b64  	%rd27809, %rd27779, 4294967295;
	add.s64 	%rd27810, %rd27689, %rd27809;
	shr.u64 	%rd27811, %rd27810, 32;
	and.b64  	%rd27812, %rd27783, 4294967295;
	add.s64 	%rd27813, %rd27811, %rd27812;
	add.s64 	%rd27814, %rd27813, %rd27720;
	shr.u64 	%rd27815, %rd27814, 32;
	and.b64  	%rd27816, %rd27788, 4294967295;
	add.s64 	%rd27817, %rd27815, %rd27816;
	add.s64 	%rd27818, %rd27817, %rd27756;
	shr.u64 	%rd27819, %rd27818, 32;
	and.b64  	%rd27820, %rd27793, 4294967295;
	add.s64 	%rd27821, %rd27819, %rd27820;
	add.s64 	%rd27822, %rd27821, %rd27791;
	shr.u64 	%rd27823, %rd27822, 32;
	and.b64  	%rd27824, %rd27798, 4294967295;
	mul.wide.u32 	%rd27825, %r14200, %r14200;
	add.s64 	%rd27826, %rd27823, %rd27824;
	add.s64 	%rd27827, %rd27826, %rd27825;
	shr.u64 	%rd27828, %rd27827, 32;
	and.b64  	%rd27829, %rd27803, 4294967295;
	mul.wide.u32 	%rd27830, %r14201, %r14200;
	add.s64 	%rd27831, %rd27828, %rd27829;
	add.s64 	%rd27832, %rd27831, %rd27830;
	shr.u64 	%rd27833, %rd27832, 32;
	and.b64  	%rd27834, %rd27807, 4294967295;
	mul.wide.u32 	%rd27835, %r14202, %r14200;
	add.s64 	%rd27836, %rd27833, %rd27834;
	add.s64 	%rd27837, %rd27836, %rd27835;
	shr.u64 	%rd27838, %rd27837, 32;
	mul.wide.u32 	%rd27839, %r14203, %r14200;
	add.s64 	%rd27840, %rd27838, %rd27808;
	add.s64 	%rd27841, %rd27840, %rd27839;
	shr.u64 	%rd27842, %rd27841, 32;
	and.b64  	%rd27843, %rd27814, 4294967295;
	add.s64 	%rd27844, %rd27692, %rd27843;
	shr.u64 	%rd27845, %rd27844, 32;
	and.b64  	%rd27846, %rd27818, 4294967295;
	add.s64 	%rd27847, %rd27845, %rd27846;
	add.s64 	%rd27848, %rd27847, %rd27725;
	shr.u64 	%rd27849, %rd27848, 32;
	and.b64  	%rd27850, %rd27822, 4294967295;
	add.s64 	%rd27851, %rd27849, %rd27850;
	add.s64 	%rd27852, %rd27851, %rd27761;
	shr.u64 	%rd27853, %rd27852, 32;
	and.b64  	%rd27854, %rd27827, 4294967295;
	add.s64 	%rd27855, %rd27853, %rd27854;
	add.s64 	%rd27856, %rd27855, %rd27796;
	shr.u64 	%rd27857, %rd27856, 32;
	and.b64  	%rd27858, %rd27832, 4294967295;
	add.s64 	%rd27859, %rd27857, %rd27858;
	add.s64 	%rd27860, %rd27859, %rd27830;
	shr.u64 	%rd27861, %rd27860, 32;
	and.b64  	%rd27862, %rd27837, 4294967295;
	mul.wide.u32 	%rd27863, %r14201, %r14201;
	add.s64 	%rd27864, %rd27861, %rd27862;
	add.s64 	%rd27865, %rd27864, %rd27863;
	shr.u64 	%rd27866, %rd27865, 32;
	and.b64  	%rd27867, %rd27841, 4294967295;
	mul.wide.u32 	%rd27868, %r14202, %r14201;
	add.s64 	%rd27869, %rd27866, %rd27867;
	add.s64 	%rd27870, %rd27869, %rd27868;
	shr.u64 	%rd27871, %rd27870, 32;
	mul.wide.u32 	%rd27872, %r14203, %r14201;
	add.s64 	%rd27873, %rd27871, %rd27842;
	add.s64 	%rd27874, %rd27873, %rd27872;
	shr.u64 	%rd27875, %rd27874, 32;
	and.b64  	%rd27876, %rd27848, 4294967295;
	add.s64 	%rd27877, %rd27695, %rd27876;
	shr.u64 	%rd27878, %rd27877, 32;
	and.b64  	%rd27879, %rd27852, 4294967295;
	add.s64 	%rd27880, %rd27878, %rd27879;
	add.s64 	%rd27881, %rd27880, %rd27730;
	shr.u64 	%rd27882, %rd27881, 32;
	and.b64  	%rd27883, %rd27856, 4294967295;
	add.s64 	%rd27884, %rd27882, %rd27883;
	add.s64 	%rd27885, %rd27884, %rd27766;
	shr.u64 	%rd27886, %rd27885, 32;
	and.b64  	%rd27887, %rd27860, 4294967295;
	add.s64 	%rd27888, %rd27886, %rd27887;
	add.s64 	%rd27889, %rd27888, %rd27801;
	shr.u64 	%rd27890, %rd27889, 32;
	and.b64  	%rd27891, %rd27865, 4294967295;
	add.s64 	%rd27892, %rd27890, %rd27891;
	add.s64 	%rd27893, %rd27892, %rd27835;
	shr.u64 	%rd27894, %rd27893, 32;
	and.b64  	%rd27895, %rd27870, 4294967295;
	add.s64 	%rd27896, %rd27894, %rd27895;
	add.s64 	%rd27897, %rd27896, %rd27868;
	shr.u64 	%rd27898, %rd27897, 32;
	and.b64  	%rd27899, %rd27874, 4294967295;
	mul.wide.u32 	%rd27900, %r14202, %r14202;
	add.s64 	%rd27901, %rd27898, %rd27899;
	add.s64 	%rd27902, %rd27901, %rd27900;
	shr.u64 	%rd27903, %rd27902, 32;
	mul.wide.u32 	%rd27904, %r14203, %r14202;
	add.s64 	%rd27905, %rd27903, %rd27875;
	add.s64 	%rd27906, %rd27905, %rd27904;
	shr.u64 	%rd27907, %rd27906, 32;
	and.b64  	%rd27908, %rd27881, 4294967295;
	add.s64 	%rd27909, %rd27698, %rd27908;
	shr.u64 	%rd27910, %rd27909, 32;
	and.b64  	%rd27911, %rd27885, 4294967295;
	add.s64 	%rd27912, %rd27910, %rd27911;
	add.s64 	%rd27913, %rd27912, %rd27734;
	shr.u64 	%rd27914, %rd27913, 32;
	and.b64  	%rd27915, %rd27889, 4294967295;
	add.s64 	%rd27916, %rd27914, %rd27915;
	add.s64 	%rd27917, %rd27916, %rd27770;
	shr.u64 	%rd27918, %rd27917, 32;
	and.b64  	%rd27919, %rd27893, 4294967295;
	add.s64 	%rd27920, %rd27918, %rd27919;
	add.s64 	%rd27921, %rd27920, %rd27805;
	shr.u64 	%rd27922, %rd27921, 32;
	and.b64  	%rd27923, %rd27897, 4294967295;
	add.s64 	%rd27924, %rd27922, %rd27923;
	add.s64 	%rd27925, %rd27924, %rd27839;
	shr.u64 	%rd27926, %rd27925, 32;
	and.b64  	%rd27927, %rd27902, 4294967295;
	add.s64 	%rd27928, %rd27926, %rd27927;
	add.s64 	%rd27929, %rd27928, %rd27872;
	shr.u64 	%rd27930, %rd27929, 32;
	and.b64  	%rd27931, %rd27906, 4294967295;
	add.s64 	%rd27932, %rd27930, %rd27931;
	add.s64 	%rd27933, %rd27932, %rd27904;
	shr.u64 	%rd27934, %rd27933, 32;
	mul.wide.u32 	%rd27935, %r14203, %r14203;
	add.s64 	%rd27936, %rd27934, %rd27907;
	add.s64 	%rd27937, %rd27936, %rd27935;
	shr.u64 	%rd27938, %rd27937, 32;
	{ .reg .b32 tmp; mov.b64 {tmp, %r10799}, %rd27937; }
	and.b64  	%rd27939, %rd27913, 4294967295;
	mul.lo.s64 	%rd27940, %rd27939, 977;
	and.b64  	%rd27941, %rd27678, 4294967293;
	and.b64  	%rd27942, %rd27940, 4294967295;
	add.s64 	%rd31663, %rd27942, %rd27941;
	shr.u64 	%rd27943, %rd27940, 32;
	shr.u64 	%rd27944, %rd31663, 32;
	add.s64 	%rd27945, %rd27944, %rd27943;
	and.b64  	%rd27946, %rd27917, 4294967295;
	mul.lo.s64 	%rd27947, %rd27946, 977;
	and.b64  	%rd27948, %rd27702, 4294967295;
	and.b64  	%rd27949, %rd27947, 4294967295;
	add.s64 	%rd27950, %rd27945, %rd27948;
	add.s64 	%rd27951, %rd27950, %rd27949;
	add.s64 	%rd31664, %rd27951, %rd27939;
	shr.u64 	%rd27952, %rd27947, 32;
	shr.u64 	%rd27953, %rd31664, 32;
	add.s64 	%rd27954, %rd27953, %rd27952;
	and.b64  	%rd27955, %rd27921, 4294967295;
	mul.lo.s64 	%rd27956, %rd27955, 977;
	and.b64  	%rd27957, %rd27739, 4294967295;
	and.b64  	%rd27958, %rd27956, 4294967295;
	add.s64 	%rd27959, %rd27954, %rd27957;
	add.s64 	%rd27960, %rd27959, %rd27958;
	add.s64 	%rd31665, %rd27960, %rd27946;
	shr.u64 	%rd27961, %rd27956, 32;
	shr.u64 	%rd27962, %rd31665, 32;
	add.s64 	%rd27963, %rd27962, %rd27961;
	and.b64  	%rd27964, %rd27925, 4294967295;
	mul.lo.s64 	%rd27965, %rd27964, 977;
	and.b64  	%rd27966, %rd27775, 4294967295;
	and.b64  	%rd27967, %rd27965, 4294967295;
	add.s64 	%rd27968, %rd27963, %rd27966;
	add.s64 	%rd27969, %rd27968, %rd27967;
	add.s64 	%rd31666, %rd27969, %rd27955;
	shr.u64 	%rd27970, %rd27965, 32;
	shr.u64 	%rd27971, %rd31666, 32;
	add.s64 	%rd27972, %rd27971, %rd27970;
	and.b64  	%rd27973, %rd27929, 4294967295;
	mul.lo.s64 	%rd27974, %rd27973, 977;
	and.b64  	%rd27975, %rd27810, 4294967295;
	and.b64  	%rd27976, %rd27974, 4294967295;
	add.s64 	%rd27977, %rd27972, %rd27975;
	add.s64 	%rd27978, %rd27977, %rd27976;
	add.s64 	%rd31667, %rd27978, %rd27964;
	shr.u64 	%rd27979, %rd27974, 32;
	shr.u64 	%rd27980, %rd31667, 32;
	add.s64 	%rd27981, %rd27980, %rd27979;
	and.b64  	%rd27982, %rd27933, 4294967295;
	mul.lo.s64 	%rd27983, %rd27982, 977;
	and.b64  	%rd27984, %rd27844, 4294967295;
	and.b64  	%rd27985, %rd27983, 4294967295;
	add.s64 	%rd27986, %rd27981, %rd27984;
	add.s64 	%rd27987, %rd27986, %rd27985;
	add.s64 	%rd31668, %rd27987, %rd27973;
	shr.u64 	%rd27988, %rd27983, 32;
	shr.u64 	%rd27989, %rd31668, 32;
	add.s64 	%rd27990, %rd27989, %rd27988;
	and.b64  	%rd27991, %rd27937, 4294967295;
	mul.lo.s64 	%rd27992, %rd27991, 977;
	and.b64  	%rd27993, %rd27877, 4294967295;
	and.b64  	%rd27994, %rd27992, 4294967295;
	add.s64 	%rd27995, %rd27990, %rd27993;
	add.s64 	%rd27996, %rd27995, %rd27994;
	add.s64 	%rd31669, %rd27996, %rd27982;
	shr.u64 	%rd27997, %rd27992, 32;
	shr.u64 	%rd27998, %rd31669, 32;
	add.s64 	%rd27999, %rd27998, %rd27997;
	mul.lo.s64 	%rd28000, %rd27938, 977;
	and.b64  	%rd28001, %rd27909, 4294967295;
	and.b64  	%rd28002, %rd28000, 4294967295;
	add.s64 	%rd28003, %rd27999, %rd28001;
	add.s64 	%rd28004, %rd28003, %rd28002;
	add.s64 	%rd31670, %rd28004, %rd27991;
	shr.u64 	%rd28005, %rd28000, 32;
	shr.u64 	%rd28006, %rd31670, 32;
	cvt.u32.u64 	%r10800, %rd28006;
	cvt.u32.u64 	%r10801, %rd28005;
	add.s32 	%r10802, %r10800, %r10801;
	add.s32 	%r5332, %r10802, %r10799;
	setp.eq.s32 	%p3996, %r5332, 0;
	mov.pred 	%p4484, 0;
	@%p3996 bra 	$L__BB3_3274;
	cvt.u64.u32 	%rd28007, %r5332;
	mul.wide.u32 	%rd28008, %r5332, 977;
	shr.u64 	%rd28009, %rd28008, 32;
	and.b64  	%rd28010, %rd31663, 4294967295;
	and.b64  	%rd28011, %rd28008, 4294967295;
	add.s64 	%rd31663, %rd28011, %rd28010;
	shr.u64 	%rd28012, %rd31663, 32;
	and.b64  	%rd28013, %rd31664, 4294967295;
	add.s64 	%rd28014, %rd28009, %rd28013;
	add.s64 	%rd28015, %rd28014, %rd28007;
	add.s64 	%rd31664, %rd28015, %rd28012;
	setp.lt.u64 	%p3998, %rd31664, 4294967296;
	@%p3998 bra 	$L__BB3_3274;
	shr.u64 	%rd28016, %rd31664, 32;
	and.b64  	%rd28017, %rd31665, 4294967295;
	add.s64 	%rd31665, %rd28016, %rd28017;
	setp.lt.u64 	%p4000, %rd31665, 4294967296;
	@%p4000 bra 	$L__BB3_3274;
	shr.u64 	%rd28018, %rd31665, 32;
	and.b64  	%rd28019, %rd31666, 4294967295;
	add.s64 	%rd31666, %rd28018, %rd28019;
	setp.lt.u64 	%p4002, %rd31666, 4294967296;
	@%p4002 bra 	$L__BB3_3274;
	shr.u64 	%rd28021, %rd31666, 32;
	and.b64  	%rd28022, %rd31667, 4294967295;
	add.s64 	%rd31667, %rd28021, %rd28022;
	setp.lt.u64 	%p4004, %rd31667, 4294967296;
	mov.b64 	%rd31666, 4294967296;
	@%p4004 bra 	$L__BB3_3274;
	shr.u64 	%rd28024, %rd31667, 32;
	and.b64  	%rd28025, %rd31668, 4294967295;
	add.s64 	%rd31668, %rd28024, %rd28025;
	setp.lt.u64 	%p4006, %rd31668, 4294967296;
	mov.b64 	%rd31666, 4294967296;
	mov.u64 	%rd31667, %rd31666;
	@%p4006 bra 	$L__BB3_3274;
	shr.u64 	%rd28027, %rd31668, 32;
	and.b64  	%rd28028, %rd31669, 4294967295;
	add.s64 	%rd31669, %rd28027, %rd28028;
	setp.lt.u64 	%p4008, %rd31669, 4294967296;
	mov.b64 	%rd31666, 4294967296;
	mov.u64 	%rd31668, %rd31666;
	@%p4008 bra 	$L__BB3_3274;
	shr.u64 	%rd28030, %rd31669, 32;
	and.b64  	%rd28031, %rd31670, 4294967295;
	add.s64 	%rd28032, %rd28030, %rd28031;
	setp.gt.u64 	%p4484, %rd28032, 4294967295;
	min.u64 	%rd31670, %rd28032, 4294967296;
	mov.b64 	%rd31666, 4294967296;
	mov.u64 	%rd31667, %rd31666;
	mov.u64 	%rd31669, %rd31666;
$L__BB3_3274:
	cvt.u32.u64 	%r14267, %rd31670;
	cvt.u32.u64 	%r14266, %rd31669;
	cvt.u32.u64 	%r14265, %rd31668;
	cvt.u32.u64 	%r14264, %rd31667;
	cvt.u32.u64 	%r14263, %rd31666;
	cvt.u32.u64 	%r14262, %rd31665;
	cvt.u32.u64 	%r14261, %rd31664;
	cvt.u32.u64 	%r14260, %rd31663;
	setp.lt.u32 	%p4009, %r8847, %r14267;
	or.pred  	%p4010, %p4484, %p4009;
	@%p4010 bra 	$L__BB3_3288;
	setp.gt.u32 	%p4011, %r8847, %r14267;
	@%p4011 bra 	$L__BB3_3289;
	setp.lt.u32 	%p4012, %r3133, %r14266;
	@%p4012 bra 	$L__BB3_3288;
	setp.gt.u32 	%p4013, %r3133, %r14266;
	@%p4013 bra 	$L__BB3_3289;
	setp.lt.u32 	%p4014, %r3134, %r14265;
	@%p4014 bra 	$L__BB3_3288;
	setp.gt.u32 	%p4015, %r3134, %r14265;
	@%p4015 bra 	$L__BB3_3289;
	setp.lt.u32 	%p4016, %r3135, %r14264;
	@%p4016 bra 	$L__BB3_3288;
	setp.gt.u32 	%p4017, %r3135, %r14264;
	@%p4017 bra 	$L__BB3_3289;
	setp.lt.u32 	%p4018, %r3136, %r14263;
	@%p4018 bra 	$L__BB3_3288;
	setp.gt.u32 	%p4019, %r3136, %r14263;
	@%p4019 bra 	$L__BB3_3289;
	setp.lt.u32 	%p4020, %r3137, %r14262;
	@%p4020 bra 	$L__BB3_3288;
	setp.gt.u32 	%p4021, %r3137, %r14262;
	@%p4021 bra 	$L__BB3_3289;
	setp.lt.u32 	%p4022, %r60, %r14261;
	@%p4022 bra 	$L__BB3_3288;
	setp.gt.u32 	%p4023, %r60, %r14261;
	setp.gt.u32 	%p4024, %r2179, %r14260;
	or.pred  	%p4025, %p4023, %p4024;
	@%p4025 bra 	$L__BB3_3289;
$L__BB3_3288:
	// begin inline asm
	sub.cc.u32 %r14260, %r14260, %r2179;
	subc.cc.u32 %r14261, %r14261, %r60;
	subc.cc.u32 %r14262, %r14262, %r3137;
	subc.cc.u32 %r14263, %r14263, %r3136;
	subc.cc.u32 %r14264, %r14264, %r3135;
	subc.cc.u32 %r14265, %r14265, %r3134;
	subc.cc.u32 %r14266, %r14266, %r3133;
	subc.u32 %r14267, %r14267, %r8847;
	
	// end inline asm
$L__BB3_3289:
	setp.gt.u32 	%p4026, %r14267, %r8847;
	@%p4026 bra 	$L__BB3_3303;
	setp.lt.u32 	%p4027, %r14267, %r8847;
	@%p4027 bra 	$L__BB3_3380;
	setp.gt.u32 	%p4028, %r14266, %r3133;
	@%p4028 bra 	$L__BB3_3303;
	setp.lt.u32 	%p4029, %r14266, %r3133;
	@%p4029 bra 	$L__BB3_3380;
	setp.gt.u32 	%p4030, %r14265, %r3134;
	@%p4030 bra 	$L__BB3_3303;
	setp.lt.u32 	%p4031, %r14265, %r3134;
	@%p4031 bra 	$L__BB3_3380;
	setp.gt.u32 	%p4032, %r14264, %r3135;
	@%p4032 bra 	$L__BB3_3303;
	setp.lt.u32 	%p4033, %r14264, %r3135;
	@%p4033 bra 	$L__BB3_3380;
	setp.gt.u32 	%p4034, %r14263, %r3136;
	@%p4034 bra 	$L__BB3_3303;
	setp.lt.u32 	%p4035, %r14263, %r3136;
	@%p4035 bra 	$L__BB3_3380;
	setp.gt.u32 	%p4036, %r14262, %r3137;
	@%p4036 bra 	$L__BB3_3303;
	setp.lt.u32 	%p4037, %r14262, %r3137;
	@%p4037 bra 	$L__BB3_3380;
	setp.gt.u32 	%p4038, %r14261, %r60;
	@%p4038 bra 	$L__BB3_3303;
	setp.lt.u32 	%p4039, %r14261, %r60;
	setp.lt.u32 	%p4040, %r14260, %r2179;
	or.pred  	%p4041, %p4039, %p4040;
	@%p4041 bra 	$L__BB3_3380;
$L__BB3_3303:
	// begin inline asm
	sub.cc.u32 %r14260, %r14260, %r2179;
	subc.cc.u32 %r14261, %r14261, %r60;
	subc.cc.u32 %r14262, %r14262, %r3137;
	subc.cc.u32 %r14263, %r14263, %r3136;
	subc.cc.u32 %r14264, %r14264, %r3135;
	subc.cc.u32 %r14265, %r14265, %r3134;
	subc.cc.u32 %r14266, %r14266, %r3133;
	subc.u32 %r14267, %r14267, %r8847;
	
	// end inline asm
	bra.uni 	$L__BB3_3380;
$L__BB3_3304:
	mul.wide.u32 	%rd28034, %r14196, %r14204;
	shr.u64 	%rd28035, %rd28034, 32;
	mul.wide.u32 	%rd28036, %r14197, %r14204;
	add.s64 	%rd28037, %rd28035, %rd28036;
	shr.u64 	%rd28038, %rd28037, 32;
	mul.wide.u32 	%rd28039, %r14198, %r14204;
	add.s64 	%rd28040, %rd28038, %rd28039;
	shr.u64 	%rd28041, %rd28040, 32;
	mul.wide.u32 	%rd28042, %r14199, %r14204;
	add.s64 	%rd28043, %rd28041, %rd28042;
	shr.u64 	%rd28044, %rd28043, 32;
	mul.wide.u32 	%rd28045, %r14200, %r14204;
	add.s64 	%rd28046, %rd28044, %rd28045;
	shr.u64 	%rd28047, %rd28046, 32;
	mul.wide.u32 	%rd28048, %r14201, %r14204;
	add.s64 	%rd28049, %rd28047, %rd28048;
	shr.u64 	%rd28050, %rd28049, 32;
	mul.wide.u32 	%rd28051, %r14202, %r14204;
	add.s64 	%rd28052, %rd28050, %rd28051;
	shr.u64 	%rd28053, %rd28052, 32;
	mul.wide.u32 	%rd28054, %r14203, %r14204;
	add.s64 	%rd28055, %rd28053, %rd28054;
	shr.u64 	%rd28056, %rd28055, 32;
	and.b64  	%rd28057, %rd28037, 4294967295;
	mul.wide.u32 	%rd28058, %r14196, %r14205;
	add.s64 	%rd28059, %rd28058, %rd28057;
	shr.u64 	%rd28060, %rd28059, 32;
	and.b64  	%rd28061, %rd28040, 4294967295;
	mul.wide.u32 	%rd28062, %r14197, %r14205;
	add.s64 	%rd28063, %rd28060, %rd28061;
	add.s64 	%rd28064, %rd28063, %rd28062;
	shr.u64 	%rd28065, %rd28064, 32;
	and.b64  	%rd28066, %rd28043, 4294967295;
	mul.wide.u32 	%rd28067, %r14198, %r14205;
	add.s64 	%rd28068, %rd28065, %rd28066;
	add.s64 	%rd28069, %rd28068, %rd28067;
	shr.u64 	%rd28070, %rd28069, 32;
	and.b64  	%rd28071, %rd28046, 4294967295;
	mul.wide.u32 	%rd28072, %r14199, %r14205;
	add.s64 	%rd28073, %rd28070, %rd28071;
	add.s64 	%rd28074, %rd28073, %rd28072;
	shr.u64 	%rd28075, %rd28074, 32;
	and.b64  	%rd28076, %rd28049, 4294967295;
	mul.wide.u32 	%rd28077, %r14200, %r14205;
	add.s64 	%rd28078, %rd28075, %rd28076;
	add.s64 	%rd28079, %rd28078, %rd28077;
	shr.u64 	%rd28080, %rd28079, 32;
	and.b64  	%rd28081, %rd28052, 4294967295;
	mul.wide.u32 	%rd28082, %r14201, %r14205;
	add.s64 	%rd28083, %rd28080, %rd28081;
	add.s64 	%rd28084, %rd28083, %rd28082;
	shr.u64 	%rd28085, %rd28084, 32;
	and.b64  	%rd28086, %rd28055, 4294967295;
	mul.wide.u32 	%rd28087, %r14202, %r14205;
	add.s64 	%rd28088, %rd28085, %rd28086;
	add.s64 	%rd28089, %rd28088, %rd28087;
	shr.u64 	%rd28090, %rd28089, 32;
	mul.wide.u32 	%rd28091, %r14203, %r14205;
	add.s64 	%rd28092, %rd28090, %rd28056;
	add.s64 	%rd28093, %rd28092, %rd28091;
	shr.u64 	%rd28094, %rd28093, 32;
	and.b64  	%rd28095, %rd28064, 4294967295;
	mul.wide.u32 	%rd28096, %r14196, %r14206;
	add.s64 	%rd28097, %rd28096, %rd28095;
	shr.u64 	%rd28098, %rd28097, 32;
	and.b64  	%rd28099, %rd28069, 4294967295;
	mul.wide.u32 	%rd28100, %r14197, %r14206;
	add.s64 	%rd28101, %rd28098, %rd28099;
	add.s64 	%rd28102, %rd28101, %rd28100;
	shr.u64 	%rd28103, %rd28102, 32;
	and.b64  	%rd28104, %rd28074, 4294967295;
	mul.wide.u32 	%rd28105, %r14198, %r14206;
	add.s64 	%rd28106, %rd28103, %rd28104;
	add.s64 	%rd28107, %rd28106, %rd28105;
	shr.u64 	%rd28108, %rd28107, 32;
	and.b64  	%rd28109, %rd28079, 4294967295;
	mul.wide.u32 	%rd28110, %r14199, %r14206;
	add.s64 	%rd28111, %rd28108, %rd28109;
	add.s64 	%rd28112, %rd28111, %rd28110;
	shr.u64 	%rd28113, %rd28112, 32;
	and.b64  	%rd28114, %rd28084, 4294967295;
	mul.wide.u32 	%rd28115, %r14200, %r14206;
	add.s64 	%rd28116, %rd28113, %rd28114;
	add.s64 	%rd28117, %rd28116, %rd28115;
	shr.u64 	%rd28118, %rd28117, 32;
	and.b64  	%rd28119, %rd28089, 4294967295;
	mul.wide.u32 	%rd28120, %r14201, %r14206;
	add.s64 	%rd28121, %rd28118, %rd28119;
	add.s64 	%rd28122, %rd28121, %rd28120;
	shr.u64 	%rd28123, %rd28122, 32;
	and.b64  	%rd28124, %rd28093, 4294967295;
	mul.wide.u32 	%rd28125, %r14202, %r14206;
	add.s64 	%rd28126, %rd28123, %rd28124;
	add.s64 	%rd28127, %rd28126, %rd28125;
	shr.u64 	%rd28128, %rd28127, 32;
	mul.wide.u32 	%rd28129, %r14203, %r14206;
	add.s64 	%rd28130, %rd28128, %rd28094;
	add.s64 	%rd28131, %rd28130, %rd28129;
	shr.u64 	%rd28132, %rd28131, 32;
	and.b64  	%rd28133, %rd28102, 4294967295;
	mul.wide.u32 	%rd28134, %r14196, %r14207;
	add.s64 	%rd28135, %rd28134, %rd28133;
	shr.u64 	%rd28136, %rd28135, 32;
	and.b64  	%rd28137, %rd28107, 4294967295;
	mul.wide.u32 	%rd28138, %r14197, %r14207;
	add.s64 	%rd28139, %rd28136, %rd28137;
	add.s64 	%rd28140, %rd28139, %rd28138;
	shr.u64 	%rd28141, %rd28140, 32;
	and.b64  	%rd28142, %rd28112, 4294967295;
	mul.wide.u32 	%rd28143, %r14198, %r14207;
	add.s64 	%rd28144, %rd28141, %rd28142;
	add.s64 	%rd28145, %rd28144, %rd28143;
	shr.u64 	%rd28146, %rd28145, 32;
	and.b64  	%rd28147, %rd28117, 4294967295;
	mul.wide.u32 	%rd28148, %r14199, %r14207;
	add.s64 	%rd28149, %rd28146, %rd28147;
	add.s64 	%rd28150, %rd28149, %rd28148;
	shr.u64 	%rd28151, %rd28150, 32;
	and.b64  	%rd28152, %rd28122, 4294967295;
	mul.wide.u32 	%rd28153, %r14200, %r14207;
	add.s64 	%rd28154, %rd28151, %rd28152;
	add.s64 	%rd28155, %rd28154, %rd28153;
	shr.u64 	%rd28156, %rd28155, 32;
	and.b64  	%rd28157, %rd28127, 4294967295;
	mul.wide.u32 	%rd28158, %r14201, %r14207;
	add.s64 	%rd28159, %rd28156, %rd28157;
	add.s64 	%rd28160, %rd28159, %rd28158;
	shr.u64 	%rd28161, %rd28160, 32;
	and.b64  	%rd28162, %rd28131, 4294967295;
	mul.wide.u32 	%rd28163, %r14202, %r14207;
	add.s64 	%rd28164, %rd28161, %rd28162;
	add.s64 	%rd28165, %rd28164, %rd28163;
	shr.u64 	%rd28166, %rd28165, 32;
	mul.wide.u32 	%rd28167, %r14203, %r14207;
	add.s64 	%rd28168, %rd28166, %rd28132;
	add.s64 	%rd28169, %rd28168, %rd28167;
	shr.u64 	%rd28170, %rd28169, 32;
	and.b64  	%rd28171, %rd28140, 4294967295;
	mul.wide.u32 	%rd28172, %r14196, %r14208;
	add.s64 	%rd28173, %rd28172, %rd28171;
	shr.u64 	%rd28174, %rd28173, 32;
	and.b64  	%rd28175, %rd28145, 4294967295;
	mul.wide.u32 	%rd28176, %r14197, %r14208;
	add.s64 	%rd28177, %rd28174, %rd28175;
	add.s64 	%rd28178, %rd28177, %rd28176;
	shr.u64 	%rd28179, %rd28178, 32;
	and.b64  	%rd28180, %rd28150, 4294967295;
	mul.wide.u32 	%rd28181, %r14198, %r14208;
	add.s64 	%rd28182, %rd28179, %rd28180;
	add.s64 	%rd28183, %rd28182, %rd28181;
	shr.u64 	%rd28184, %rd28183, 32;
	and.b64  	%rd28185, %rd28155, 4294967295;
	mul.wide.u32 	%rd28186, %r14199, %r14208;
	add.s64 	%rd28187, %rd28184, %rd28185;
	add.s64 	%rd28188, %rd28187, %rd28186;
	shr.u64 	%rd28189, %rd28188, 32;
	and.b64  	%rd28190, %rd28160, 4294967295;
	mul.wide.u32 	%rd28191, %r14200, %r14208;
	add.s64 	%rd28192, %rd28189, %rd28190;
	add.s64 	%rd28193, %rd28192, %rd28191;
	shr.u64 	%rd28194, %rd28193, 32;
	and.b64  	%rd28195, %rd28165, 4294967295;
	mul.wide.u32 	%rd28196, %r14201, %r14208;
	add.s64 	%rd28197, %rd28194, %rd28195;
	add.s64 	%rd28198, %rd28197, %rd28196;
	shr.u64 	%rd28199, %rd28198, 32;
	and.b64  	%rd28200, %rd28169, 4294967295;
	mul.wide.u32 	%rd28201, %r14202, %r14208;
	add.s64 	%rd28202, %rd28199, %rd28200;
	add.s64 	%rd28203, %rd28202, %rd28201;
	shr.u64 	%rd28204, %rd28203, 32;
	mul.wide.u32 	%rd28205, %r14203, %r14208;
	add.s64 	%rd28206, %rd28204, %rd28170;
	add.s64 	%rd28207, %rd28206, %rd28205;
	shr.u64 	%rd28208, %rd28207, 32;
	and.b64  	%rd28209, %rd28178, 4294967295;
	mul.wide.u32 	%rd28210, %r14196, %r14209;
	add.s64 	%rd28211, %rd28210, %rd28209;
	shr.u64 	%rd28212, %rd28211, 32;
	and.b64  	%rd28213, %rd28183, 4294967295;
	mul.wide.u32 	%rd28214, %r14197, %r14209;
	add.s64 	%rd28215, %rd28212, %rd28213;
	add.s64 	%rd28216, %rd28215, %rd28214;
	shr.u64 	%rd28217, %rd28216, 32;
	and.b64  	%rd28218, %rd28188, 4294967295;
	mul.wide.u32 	%rd28219, %r14198, %r14209;
	add.s64 	%rd28220, %rd28217, %rd28218;
	add.s64 	%rd28221, %rd28220, %rd28219;
	shr.u64 	%rd28222, %rd28221, 32;
	and.b64  	%rd28223, %rd28193, 4294967295;
	mul.wide.u32 	%rd28224, %r14199, %r14209;
	add.s64 	%rd28225, %rd28222, %rd28223;
	add.s64 	%rd28226, %rd28225, %rd28224;
	shr.u64 	%rd28227, %rd28226, 32;
	and.b64  	%rd28228, %rd28198, 4294967295;
	mul.wide.u32 	%rd28229, %r14200, %r14209;
	add.s64 	%rd28230, %rd28227, %rd28228;
	add.s64 	%rd28231, %rd28230, %rd28229;
	shr.u64 	%rd28232, %rd28231, 32;
	and.b64  	%rd28233, %rd28203, 4294967295;
	mul.wide.u32 	%rd28234, %r14201, %r14209;
	add.s64 	%rd28235, %rd28232, %rd28233;
	add.s64 	%rd28236, %rd28235, %rd28234;
	shr.u64 	%rd28237, %rd28236, 32;
	and.b64  	%rd28238, %rd28207, 4294967295;
	mul.wide.u32 	%rd28239, %r14202, %r14209;
	add.s64 	%rd28240, %rd28237, %rd28238;
	add.s64 	%rd28241, %rd28240, %rd28239;
	shr.u64 	%rd28242, %rd28241, 32;
	mul.wide.u32 	%rd28243, %r14203, %r14209;
	add.s64 	%rd28244, %rd28242, %rd28208;
	add.s64 	%rd28245, %rd28244, %rd28243;
	shr.u64 	%rd28246, %rd28245, 32;
	and.b64  	%rd28247, %rd28216, 4294967295;
	mul.wide.u32 	%rd28248, %r14196, %r14210;
	add.s64 	%rd28249, %rd28248, %rd28247;
	shr.u64 	%rd28250, %rd28249, 32;
	and.b64  	%rd28251, %rd28221, 4294967295;
	mul.wide.u32 	%rd28252, %r14197, %r14210;
	add.s64 	%rd28253, %rd28250, %rd28251;
	add.s64 	%rd28254, %rd28253, %rd28252;
	shr.u64 	%rd28255, %rd28254, 32;
	and.b64  	%rd28256, %rd28226, 4294967295;
	mul.wide.u32 	%rd28257, %r14198, %r14210;
	add.s64 	%rd28258, %rd28255, %rd28256;
	add.s64 	%rd28259, %rd28258, %rd28257;
	shr.u64 	%rd28260, %rd28259, 32;
	and.b64  	%rd28261, %rd28231, 4294967295;
	mul.wide.u32 	%rd28262, %r14199, %r14210;
	add.s64 	%rd28263, %rd28260, %rd28261;
	add.s64 	%rd28264, %rd28263, %rd28262;
	shr.u64 	%rd28265, %rd28264, 32;
	and.b64  	%rd28266, %rd28236, 4294967295;
	mul.wide.u32 	%rd28267, %r14200, %r14210;
	add.s64 	%rd28268, %rd28265, %rd28266;
	add.s64 	%rd28269, %rd28268, %rd28267;
	shr.u64 	%rd28270, %rd28269, 32;
	and.b64  	%rd28271, %rd28241, 4294967295;
	mul.wide.u32 	%rd28272, %r14201, %r14210;
	add.s64 	%rd28273, %rd28270, %rd28271;
	add.s64 	%rd28274, %rd28273, %rd28272;
	shr.u64 	%rd28275, %rd28274, 32;
	and.b64  	%rd28276, %rd28245, 4294967295;
	mul.wide.u32 	%rd28277, %r14202, %r14210;
	add.s64 	%rd28278, %rd28275, %rd28276;
	add.s64 	%rd28279, %rd28278, %rd28277;
	shr.u64 	%rd28280, %rd28279, 32;
	mul.wide.u32 	%rd28281, %r14203, %r14210;
	add.s64 	%rd28282, %rd28280, %rd28246;
	add.s64 	%rd28283, %rd28282, %rd28281;
	shr.u64 	%rd28284, %rd28283, 32;
	and.b64  	%rd28285, %rd28254, 4294967295;
	mul.wide.u32 	%rd28286, %r14196, %r14211;
	add.s64 	%rd28287, %rd28286, %rd28285;
	shr.u64 	%rd28288, %rd28287, 32;
	and.b64  	%rd28289, %rd28259, 4294967295;
	mul.wide.u32 	%rd28290, %r14197, %r14211;
	add.s64 	%rd28291, %rd28288, %rd28289;
	add.s64 	%rd28292, %rd28291, %rd28290;
	shr.u64 	%rd28293, %rd28292, 32;
	and.b64  	%rd28294, %rd28264, 4294967295;
	mul.wide.u32 	%rd28295, %r14198, %r14211;
	add.s64 	%rd28296, %rd28293, %rd28294;
	add.s64 	%rd28297, %rd28296, %rd28295;
	shr.u64 	%rd28298, %rd28297, 32;
	and.b64  	%rd28299, %rd28269, 4294967295;
	mul.wide.u32 	%rd28300, %r14199, %r14211;
	add.s64 	%rd28301, %rd28298, %rd28299;
	add.s64 	%rd28302, %rd28301, %rd28300;
	shr.u64 	%rd28303, %rd28302, 32;
	and.b64  	%rd28304, %rd28274, 4294967295;
	mul.wide.u32 	%rd28305, %r14200, %r14211;
	add.s64 	%rd28306, %rd28303, %rd28304;
	add.s64 	%rd28307, %rd28306, %rd28305;
	shr.u64 	%rd28308, %rd28307, 32;
	and.b64  	%rd28309, %rd28279, 4294967295;
	mul.wide.u32 	%rd28310, %r14201, %r14211;
	add.s64 	%rd28311, %rd28308, %rd28309;
	add.s64 	%rd28312, %rd28311, %rd28310;
	shr.u64 	%rd28313, %rd28312, 32;
	and.b64  	%rd28314, %rd28283, 4294967295;
	mul.wide.u32 	%rd28315, %r14202, %r14211;
	add.s64 	%rd28316, %rd28313, %rd28314;
	add.s64 	%rd28317, %rd28316, %rd28315;
	shr.u64 	%rd28318, %rd28317, 32;
	mul.wide.u32 	%rd28319, %r14203, %r14211;
	add.s64 	%rd28320, %rd28318, %rd28284;
	add.s64 	%rd28321, %rd28320, %rd28319;
	shr.u64 	%rd28322, %rd28321, 32;
	{ .reg .b32 tmp; mov.b64 {tmp, %r10851}, %rd28321; }
	and.b64  	%rd28323, %rd28292, 4294967295;
	mul.lo.s64 	%rd28324, %rd28323, 977;
	and.b64  	%rd28325, %rd28034, 4294967295;
	and.b64  	%rd28326, %rd28324, 4294967295;
	add.s64 	%rd31671, %rd28326, %rd28325;
	shr.u64 	%rd28327, %rd28324, 32;
	shr.u64 	%rd28328, %rd31671, 32;
	add.s64 	%rd28329, %rd28328, %rd28327;
	and.b64  	%rd28330, %rd28297, 4294967295;
	mul.lo.s64 	%rd28331, %rd28330, 977;
	and.b64  	%rd28332, %rd28059, 4294967295;
	and.b64  	%rd28333, %rd28331, 4294967295;
	add.s64 	%rd28334, %rd28329, %rd28332;
	add.s64 	%rd28335, %rd28334, %rd28333;
	add.s64 	%rd31672, %rd28335, %rd28323;
	shr.u64 	%rd28336, %rd28331, 32;
	shr.u64 	%rd28337, %rd31672, 32;
	add.s64 	%rd28338, %rd28337, %rd28336;
	and.b64  	%rd28339, %rd28302, 4294967295;
	mul.lo.s64 	%rd28340, %rd28339, 977;
	and.b64  	%rd28341, %rd28097, 4294967295;
	and.b64  	%rd28342, %rd28340, 4294967295;
	add.s64 	%rd28343, %rd28338, %rd28341;
	add.s64 	%rd28344, %rd28343, %rd28342;
	add.s64 	%rd31673, %rd28344, %rd28330;
	shr.u64 	%rd28345, %rd28340, 32;
	shr.u64 	%rd28346, %rd31673, 32;
	add.s64 	%rd28347, %rd28346, %rd28345;
	and.b64  	%rd28348, %rd28307, 4294967295;
	mul.lo.s64 	%rd28349, %rd28348, 977;
	and.b64  	%rd28350, %rd28135, 4294967295;
	and.b64  	%rd28351, %rd28349, 4294967295;
	add.s64 	%rd28352, %rd28347, %rd28350;
	add.s64 	%rd28353, %rd28352, %rd28351;
	add.s64 	%rd31674, %rd28353, %rd28339;
	shr.u64 	%rd28354, %rd28349, 32;
	shr.u64 	%rd28355, %rd31674, 32;
	add.s64 	%rd28356, %rd28355, %rd28354;
	and.b64  	%rd28357, %rd28312, 4294967295;
	mul.lo.s64 	%rd28358, %rd28357, 977;
	and.b64  	%rd28359, %rd28173, 4294967295;
	and.b64  	%rd28360, %rd28358, 4294967295;
	add.s64 	%rd28361, %rd28356, %rd28359;
	add.s64 	%rd28362, %rd28361, %rd28360;
	add.s64 	%rd31675, %rd28362, %rd28348;
	shr.u64 	%rd28363, %rd28358, 32;
	shr.u64 	%rd28364, %rd31675, 32;
	add.s64 	%rd28365, %rd28364, %rd28363;
	and.b64  	%rd28366, %rd28317, 4294967295;
	mul.lo.s64 	%rd28367, %rd28366, 977;
	and.b64  	%rd28368, %rd28211, 4294967295;
	and.b64  	%rd28369, %rd28367, 4294967295;
	add.s64 	%rd28370, %rd28365, %rd28368;
	add.s64 	%rd28371, %rd28370, %rd28369;
	add.s64 	%rd31676, %rd28371, %rd28357;
	shr.u64 	%rd28372, %rd28367, 32;
	shr.u64 	%rd28373, %rd31676, 32;
	add.s64 	%rd28374, %rd28373, %rd28372;
	and.b64  	%rd28375, %rd28321, 4294967295;
	mul.lo.s64 	%rd28376, %rd28375, 977;
	and.b64  	%rd28377, %rd28249, 4294967295;
	and.b64  	%rd28378, %rd28376, 4294967295;
	add.s64 	%rd28379, %rd28374, %rd28377;
	add.s64 	%rd28380, %rd28379, %rd28378;
	add.s64 	%rd31677, %rd28380, %rd28366;
	shr.u64 	%rd28381, %rd28376, 32;
	shr.u64 	%rd28382, %rd31677, 32;
	add.s64 	%rd28383, %rd28382, %rd28381;
	mul.lo.s64 	%rd28384, %rd28322, 977;
	and.b64  	%rd28385, %rd28287, 4294967295;
	and.b64  	%rd28386, %rd28384, 4294967295;
	add.s64 	%rd28387, %rd28383, %rd28385;
	add.s64 	%rd28388, %rd28387, %rd28386;
	add.s64 	%rd31678, %rd28388, %rd28375;
	shr.u64 	%rd28389, %rd28384, 32;
	shr.u64 	%rd28390, %rd31678, 32;
	cvt.u32.u64 	%r10852, %rd28390;
	cvt.u32.u64 	%r10853, %rd28389;
	add.s32 	%r10854, %r10852, %r10853;
	add.s32 	%r5365, %r10854, %r10851;
	setp.eq.s32 	%p4043, %r5365, 0;
	mov.pred 	%p4485, 0;
	@%p4043 bra 	$L__BB3_3312;
	cvt.u64.u32 	%rd28391, %r5365;
	mul.wide.u32 	%rd28392, %r5365, 977;
	shr.u64 	%rd28393, %rd28392, 32;
	and.b64  	%rd28394, %rd31671, 4294967295;
	and.b64  	%rd28395, %rd28392, 4294967295;
	add.s64 	%rd31671, %rd28395, %rd28394;
	shr.u64 	%rd28396, %rd31671, 32;
	and.b64  	%rd28397, %rd31672, 4294967295;
	add.s64 	%rd28398, %rd28393, %rd28397;
	add.s64 	%rd28399, %rd28398, %rd28391;
	add.s64 	%rd31672, %rd28399, %rd28396;
	setp.lt.u64 	%p4045, %rd31672, 4294967296;
	@%p4045 bra 	$L__BB3_3312;
	shr.u64 	%rd28400, %rd31672, 32;
	and.b64  	%rd28401, %rd31673, 4294967295;
	add.s64 	%rd31673, %rd28400, %rd28401;
	setp.lt.u64 	%p4047, %rd31673, 4294967296;
	@%p4047 bra 	$L__BB3_3312;
	shr.u64 	%rd28402, %rd31673, 32;
	and.b64  	%rd28403, %rd31674, 4294967295;
	add.s64 	%rd31674, %rd28402, %rd28403;
	setp.lt.u64 	%p4049, %rd31674, 4294967296;
	@%p4049 bra 	$L__BB3_3312;
	shr.u64 	%rd28405, %rd31674, 32;
	and.b64  	%rd28406, %rd31675, 4294967295;
	add.s64 	%rd31675, %rd28405, %rd28406;
	setp.lt.u64 	%p4051, %rd31675, 4294967296;
	mov.b64 	%rd31674, 4294967296;
	@%p4051 bra 	$L__BB3_3312;
	shr.u64 	%rd28408, %rd31675, 32;
	and.b64  	%rd28409, %rd31676, 4294967295;
	add.s64 	%rd31676, %rd28408, %rd28409;
	setp.lt.u64 	%p4053, %rd31676, 4294967296;
	mov.b64 	%rd31674, 4294967296;
	mov.u64 	%rd31675, %rd31674;
	@%p4053 bra 	$L__BB3_3312;
	shr.u64 	%rd28411, %rd31676, 32;
	and.b64  	%rd28412, %rd31677, 4294967295;
	add.s64 	%rd31677, %rd28411, %rd28412;
	setp.lt.u64 	%p4055, %rd31677, 4294967296;
	mov.b64 	%rd31674, 4294967296;
	mov.u64 	%rd31676, %rd31674;
	@%p4055 bra 	$L__BB3_3312;
	shr.u64 	%rd28414, %rd31677, 32;
	and.b64  	%rd28415, %rd31678, 4294967295;
	add.s64 	%rd28416, %rd28414, %rd28415;
	setp.gt.u64 	%p4485, %rd28416, 4294967295;
	min.u64 	%rd31678, %rd28416, 4294967296;
	mov.b64 	%rd31674, 4294967296;
	mov.u64 	%rd31675, %rd31674;
	mov.u64 	%rd31677, %rd31674;
$L__BB3_3312:
	cvt.u32.u64 	%r14267, %rd31678;
	cvt.u32.u64 	%r14266, %rd31677;
	cvt.u32.u64 	%r14265, %rd31676;
	cvt.u32.u64 	%r14264, %rd31675;
	cvt.u32.u64 	%r14263, %rd31674;
	cvt.u32.u64 	%r14262, %rd31673;
	cvt.u32.u64 	%r14261, %rd31672;
	cvt.u32.u64 	%r14260, %rd31671;
	setp.lt.u32 	%p4056, %r8847, %r14267;
	or.pred  	%p4057, %p4485, %p4056;
	@%p4057 bra 	$L__BB3_3326;
	setp.gt.u32 	%p4058, %r8847, %r14267;
	@%p4058 bra 	$L__BB3_3327;
	setp.lt.u32 	%p4059, %r3133, %r14266;
	@%p4059 bra 	$L__BB3_3326;
	setp.gt.u32 	%p4060, %r3133, %r14266;
	@%p4060 bra 	$L__BB3_3327;
	setp.lt.u32 	%p4061, %r3134, %r14265;
	@%p4061 bra 	$L__BB3_3326;
	setp.gt.u32 	%p4062, %r3134, %r14265;
	@%p4062 bra 	$L__BB3_3327;
	setp.lt.u32 	%p4063, %r3135, %r14264;
	@%p4063 bra 	$L__BB3_3326;
	setp.gt.u32 	%p4064, %r3135, %r14264;
	@%p4064 bra 	$L__BB3_3327;
	setp.lt.u32 	%p4065, %r3136, %r14263;
	@%p4065 bra 	$L__BB3_3326;
	setp.gt.u32 	%p4066, %r3136, %r14263;
	@%p4066 bra 	$L__BB3_3327;
	setp.lt.u32 	%p4067, %r3137, %r14262;
	@%p4067 bra 	$L__BB3_3326;
	setp.gt.u32 	%p4068, %r3137, %r14262;
	@%p4068 bra 	$L__BB3_3327;
	setp.lt.u32 	%p4069, %r60, %r14261;
	@%p4069 bra 	$L__BB3_3326;
	setp.gt.u32 	%p4070, %r60, %r14261;
	setp.gt.u32 	%p4071, %r2179, %r14260;
	or.pred  	%p4072, %p4070, %p4071;
	@%p4072 bra 	$L__BB3_3327;
$L__BB3_3326:
	// begin inline asm
	sub.cc.u32 %r14260, %r14260, %r2179;
	subc.cc.u32 %r14261, %r14261, %r60;
	subc.cc.u32 %r14262, %r14262, %r3137;
	subc.cc.u32 %r14263, %r14263, %r3136;
	subc.cc.u32 %r14264, %r14264, %r3135;
	subc.cc.u32 %r14265, %r14265, %r3134;
	subc.cc.u32 %r14266, %r14266, %r3133;
	subc.u32 %r14267, %r14267, %r8847;
	
	// end inline asm
$L__BB3_3327:
	setp.gt.u32 	%p4073, %r14267, %r8847;
	@%p4073 bra 	$L__BB3_3341;
	setp.lt.u32 	%p4074, %r14267, %r8847;
	@%p4074 bra 	$L__BB3_3342;
	setp.gt.u32 	%p4075, %r14266, %r3133;
	@%p4075 bra 	$L__BB3_3341;
	setp.lt.u32 	%p4076, %r14266, %r3133;
	@%p4076 bra 	$L__BB3_3342;
	setp.gt.u32 	%p4077, %r14265, %r3134;
	@%p4077 bra 	$L__BB3_3341;
	setp.lt.u32 	%p4078, %r14265, %r3134;
	@%p4078 bra 	$L__BB3_3342;
	setp.gt.u32 	%p4079, %r14264, %r3135;
	@%p4079 bra 	$L__BB3_3341;
	setp.lt.u32 	%p4080, %r14264, %r3135;
	@%p4080 bra 	$L__BB3_3342;
	setp.gt.u32 	%p4081, %r14263, %r3136;
	@%p4081 bra 	$L__BB3_3341;
	setp.lt.u32 	%p4082, %r14263, %r3136;
	@%p4082 bra 	$L__BB3_3342;
	setp.gt.u32 	%p4083, %r14262, %r3137;
	@%p4083 bra 	$L__BB3_3341;
	setp.lt.u32 	%p4084, %r14262, %r3137;
	@%p4084 bra 	$L__BB3_3342;
	setp.gt.u32 	%p4085, %r14261, %r60;
	@%p4085 bra 	$L__BB3_3341;
	setp.lt.u32 	%p4086, %r14261, %r60;
	setp.lt.u32 	%p4087, %r14260, %r2179;
	or.pred  	%p4088, %p4086, %p4087;
	@%p4088 bra 	$L__BB3_3342;
$L__BB3_3341:
	// begin inline asm
	sub.cc.u32 %r14260, %r14260, %r2179;
	subc.cc.u32 %r14261, %r14261, %r60;
	subc.cc.u32 %r14262, %r14262, %r3137;
	subc.cc.u32 %r14263, %r14263, %r3136;
	subc.cc.u32 %r14264, %r14264, %r3135;
	subc.cc.u32 %r14265, %r14265, %r3134;
	subc.cc.u32 %r14266, %r14266, %r3133;
	subc.u32 %r14267, %r14267, %r8847;
	
	// end inline asm
$L__BB3_3342:
	mul.wide.u32 	%rd28418, %r14204, %r14204;
	shr.u64 	%rd28419, %rd28418, 32;
	mul.wide.u32 	%rd28420, %r14205, %r14204;
	add.s64 	%rd28421, %rd28419, %rd28420;
	shr.u64 	%rd28422, %rd28421, 32;
	mul.wide.u32 	%rd28423, %r14206, %r14204;
	add.s64 	%rd28424, %rd28422, %rd28423;
	shr.u64 	%rd28425, %rd28424, 32;
	mul.wide.u32 	%rd28426, %r14207, %r14204;
	add.s64 	%rd28427, %rd28425, %rd28426;
	shr.u64 	%rd28428, %rd28427, 32;
	mul.wide.u32 	%rd28429, %r14208, %r14204;
	add.s64 	%rd28430, %rd28428, %rd28429;
	shr.u64 	%rd28431, %rd28430, 32;
	mul.wide.u32 	%rd28432, %r14209, %r14204;
	add.s64 	%rd28433, %rd28431, %rd28432;
	shr.u64 	%rd28434, %rd28433, 32;
	mul.wide.u32 	%rd28435, %r14210, %r14204;
	add.s64 	%rd28436, %rd28434, %rd28435;
	shr.u64 	%rd28437, %rd28436, 32;
	mul.wide.u32 	%rd28438, %r14211, %r14204;
	add.s64 	%rd28439, %rd28437, %rd28438;
	shr.u64 	%rd28440, %rd28439, 32;
	and.b64  	%rd28441, %rd28421, 4294967295;
	add.s64 	%rd28442, %rd28420, %rd28441;
	shr.u64 	%rd28443, %rd28442, 32;
	and.b64  	%rd28444, %rd28424, 4294967295;
	mul.wide.u32 	%rd28445, %r14205, %r14205;
	add.s64 	%rd28446, %rd28443, %rd28444;
	add.s64 	%rd28447, %rd28446, %rd28445;
	shr.u64 	%rd28448, %rd28447, 32;
	and.b64  	%rd28449, %rd28427, 4294967295;
	mul.wide.u32 	%rd28450, %r14206, %r14205;
	add.s64 	%rd28451, %rd28448, %rd28449;
	add.s64 	%rd28452, %rd28451, %rd28450;
	shr.u64 	%rd28453, %rd28452, 32;
	and.b64  	%rd28454, %rd28430, 4294967295;
	mul.wide.u32 	%rd28455, %r14207, %r14205;
	add.s64 	%rd28456, %rd28453, %rd28454;
	add.s64 	%rd28457, %rd28456, %rd28455;
	shr.u64 	%rd28458, %rd28457, 32;
	and.b64  	%rd28459, %rd28433, 4294967295;
	mul.wide.u32 	%rd28460, %r14208, %r14205;
	add.s64 	%rd28461, %rd28458, %rd28459;
	add.s64 	%rd28462, %rd28461, %rd28460;
	shr.u64 	%rd28463, %rd28462, 32;
	and.b64  	%rd28464, %rd28436, 4294967295;
	mul.wide.u32 	%rd28465, %r14209, %r14205;
	add.s64 	%rd28466, %rd28463, %rd28464;
	add.s64 	%rd28467, %rd28466, %rd28465;
	shr.u64 	%rd28468, %rd28467, 32;
	and.b64  	%rd28469, %rd28439, 4294967295;
	mul.wide.u32 	%rd28470, %r14210, %r14205;
	add.s64 	%rd28471, %rd28468, %rd28469;
	add.s64 	%rd28472, %rd28471, %rd28470;
	shr.u64 	%rd28473, %rd28472, 32;
	mul.wide.u32 	%rd28474, %r14211, %r14205;
	add.s64 	%rd28475, %rd28473, %rd28440;
	add.s64 	%rd28476, %rd28475, %rd28474;
	shr.u64 	%rd28477, %rd28476, 32;
	and.b64  	%rd28478, %rd28447, 4294967295;
	add.s64 	%rd28479, %rd28423, %rd28478;
	shr.u64 	%rd28480, %rd28479, 32;
	and.b64  	%rd28481, %rd28452, 4294967295;
	add.s64 	%rd28482, %rd28480, %rd28481;
	add.s64 	%rd28483, %rd28482, %rd28450;
	shr.u64 	%rd28484, %rd28483, 32;
	and.b64  	%rd28485, %rd28457, 4294967295;
	mul.wide.u32 	%rd28486, %r14206, %r14206;
	add.s64 	%rd28487, %rd28484, %rd28485;
	add.s64 	%rd28488, %rd28487, %rd28486;
	shr.u64 	%rd28489, %rd28488, 32;
	and.b64  	%rd28490, %rd28462, 4294967295;
	mul.wide.u32 	%rd28491, %r14207, %r14206;
	add.s64 	%rd28492, %rd28489, %rd28490;
	add.s64 	%rd28493, %rd28492, %rd28491;
	shr.u64 	%rd28494, %rd28493, 32;
	and.b64  	%rd28495, %rd28467, 4294967295;
	mul.wide.u32 	%rd28496, %r14208, %r14206;
	add.s64 	%rd28497, %rd28494, %rd28495;
	add.s64 	%rd28498, %rd28497, %rd28496;
	shr.u64 	%rd28499, %rd28498, 32;
	and.b64  	%rd28500, %rd28472, 4294967295;
	mul.wide.u32 	%rd28501, %r14209, %r14206;
	add.s64 	%rd28502, %rd28499, %rd28500;
	add.s64 	%rd28503, %rd28502, %rd28501;
	shr.u64 	%rd28504, %rd28503, 32;
	and.b64  	%rd28505, %rd28476, 4294967295;
	mul.wide.u32 	%rd28506, %r14210, %r14206;
	add.s64 	%rd28507, %rd28504, %rd28505;
	add.s64 	%rd28508, %rd28507, %rd28506;
	shr.u64 	%rd28509, %rd28508, 32;
	mul.wide.u32 	%rd28510, %r14211, %r14206;
	add.s64 	%rd28511, %rd28509, %rd28477;
	add.s64 	%rd28512, %rd28511, %rd28510;
	shr.u64 	%rd28513, %rd28512, 32;
	and.b64  	%rd28514, %rd28483, 4294967295;
	add.s64 	%rd28515, %rd28426, %rd28514;
	shr.u64 	%rd28516, %rd28515, 32;
	and.b64  	%rd28517, %rd28488, 4294967295;
	add.s64 	%rd28518, %rd28516, %rd28517;
	add.s64 	%rd28519, %rd28518, %rd28455;
	shr.u64 	%rd28520, %rd28519, 32;
	and.b64  	%rd28521, %rd28493, 4294967295;
	add.s64 	%rd28522, %rd28520, %rd28521;
	add.s64 	%rd28523, %rd28522, %rd28491;
	shr.u64 	%rd28524, %rd28523, 32;
	and.b64  	%rd28525, %rd28498, 4294967295;
	mul.wide.u32 	%rd28526, %r14207, %r14207;
	add.s64 	%rd28527, %rd28524, %rd28525;
	add.s64 	%rd28528, %rd28527, %rd28526;
	shr.u64 	%rd28529, %rd28528, 32;
	and.b64  	%rd28530, %rd28503, 4294967295;
	mul.wide.u32 	%rd28531, %r14208, %r14207;
	add.s64 	%rd28532, %rd28529, %rd28530;
	add.s64 	%rd28533, %rd28532, %rd28531;
	shr.u64 	%rd28534, %rd28533, 32;
	and.b64  	%rd28535, %rd28508, 4294967295;
	mul.wide.u32 	%rd28536, %r14209, %r14207;
	add.s64 	%rd28537, %rd28534, %rd28535;
	add.s64 	%rd28538, %rd28537, %rd28536;
	shr.u64 	%rd28539, %rd28538, 32;
	and.b64  	%rd28540, %rd28512, 4294967295;
	mul.wide.u32 	%rd28541, %r14210, %r14207;
	add.s64 	%rd28542, %rd28539, %rd28540;
	add.s64 	%rd28543, %rd28542, %rd28541;
	shr.u64 	%rd28544, %rd28543, 32;
	mul.wide.u32 	%rd28545, %r14211, %r14207;
	add.s64 	%rd28546, %rd28544, %rd28513;
	add.s64 	%rd28547, %rd28546, %rd28545;
	shr.u64 	%rd28548, %rd28547, 32;
	and.b64  	%rd28549, %rd28519, 4294967295;
	add.s64 	%rd28550, %rd28429, %rd28549;
	shr.u64 	%rd28551, %rd28550, 32;
	and.b64  	%rd28552, %rd28523, 4294967295;
	add.s64 	%rd28553, %rd28551, %rd28552;
	add.s64 	%rd28554, %rd28553, %rd28460;
	shr.u64 	%rd28555, %rd28554, 32;
	and.b64  	%rd28556, %rd28528, 4294967295;
	add.s64 	%rd28557, %rd28555, %rd28556;
	add.s64 	%rd28558, %rd28557, %rd28496;
	shr.u64 	%rd28559, %rd28558, 32;
	and.b64  	%rd28560, %rd28533, 4294967295;
	add.s64 	%rd28561, %rd28559, %rd28560;
	add.s64 	%rd28562, %rd28561, %rd28531;
	shr.u64 	%rd28563, %rd28562, 32;
	and.b64  	%rd28564, %rd28538, 4294967295;
	mul.wide.u32 	%rd28565, %r14208, %r14208;
	add.s64 	%rd28566, %rd28563, %rd28564;
	add.s64 	%rd28567, %rd28566, %rd28565;
	shr.u64 	%rd28568, %rd28567, 32;
	and.b64  	%rd28569, %rd28543, 4294967295;
	mul.wide.u32 	%rd28570, %r14209, %r14208;
	add.s64 	%rd28571, %rd28568, %rd28569;
	add.s64 	%rd28572, %rd28571, %rd28570;
	shr.u64 	%rd28573, %rd28572, 32;
	and.b64  	%rd28574, %rd28547, 4294967295;
	mul.wide.u32 	%rd28575, %r14210, %r14208;
	add.s64 	%rd28576, %rd28573, %rd28574;
	add.s64 	%rd28577, %rd28576, %rd28575;
	shr.u64 	%rd28578, %rd28577, 32;
	mul.wide.u32 	%rd28579, %r14211, %r14208;
	add.s64 	%rd28580, %rd28578, %rd28548;
	add.s64 	%rd28581, %rd28580, %rd28579;
	shr.u64 	%rd28582, %rd28581, 32;
	and.b64  	%rd28583, %rd28554, 4294967295;
	add.s64 	%rd28584, %rd28432, %rd28583;
	shr.u64 	%rd28585, %rd28584, 32;
	and.b64  	%rd28586, %rd28558, 4294967295;
	add.s64 	%rd28587, %rd28585, %rd28586;
	add.s64 	%rd28588, %rd28587, %rd28465;
	shr.u64 	%rd28589, %rd28588, 32;
	and.b64  	%rd28590, %rd28562, 4294967295;
	add.s64 	%rd28591, %rd28589, %rd28590;
	add.s64 	%rd28592, %rd28591, %rd28501;
	shr.u64 	%rd28593, %rd28592, 32;
	and.b64  	%rd28594, %rd28567, 4294967295;
	add.s64 	%rd28595, %rd28593, %rd28594;
	add.s64 	%rd28596, %rd28595, %rd28536;
	shr.u64 	%rd28597, %rd28596, 32;
	and.b64  	%rd28598, %rd28572, 4294967295;
	add.s64 	%rd28599, %rd28597, %rd28598;
	add.s64 	%rd28600, %rd28599, %rd28570;
	shr.u64 	%rd28601, %rd28600, 32;
	and.b64  	%rd28602, %rd28577, 4294967295;
	mul.wide.u32 	%rd28603, %r14209, %r14209;
	add.s64 	%rd28604, %rd28601, %rd28602;
	add.s64 	%rd28605, %rd28604, %rd28603;
	shr.u64 	%rd28606, %rd28605, 32;
	and.b64  	%rd28607, %rd28581, 4294967295;
	mul.wide.u32 	%rd28608, %r14210, %r14209;
	add.s64 	%rd28609, %rd28606, %rd28607;
	add.s64 	%rd28610, %rd28609, %rd28608;
	shr.u64 	%rd28611, %rd28610, 32;
	mul.wide.u32 	%rd28612, %r14211, %r14209;
	add.s64 	%rd28613, %rd28611, %rd28582;
	add.s64 	%rd28614, %rd28613, %rd28612;
	shr.u64 	%rd28615, %rd28614, 32;
	and.b64  	%rd28616, %rd28588, 4294967295;
	add.s64 	%rd28617, %rd28435, %rd28616;
	shr.u64 	%rd28618, %rd28617, 32;
	and.b64  	%rd28619, %rd28592, 4294967295;
	add.s64 	%rd28620, %rd28618, %rd28619;
	add.s64 	%rd28621, %rd28620, %rd28470;
	shr.u64 	%rd28622, %rd28621, 32;
	and.b64  	%rd28623, %rd28596, 4294967295;
	add.s64 	%rd28624, %rd28622, %rd28623;
	add.s64 	%rd28625, %rd28624, %rd28506;
	shr.u64 	%rd28626, %rd28625, 32;
	and.b64  	%rd28627, %rd28600, 4294967295;
	add.s64 	%rd28628, %rd28626, %rd28627;
	add.s64 	%rd28629, %rd28628, %rd28541;
	shr.u64 	%rd28630, %rd28629, 32;
	and.b64  	%rd28631, %rd28605, 4294967295;
	add.s64 	%rd28632, %rd28630, %rd28631;
	add.s64 	%rd28633, %rd28632, %rd28575;
	shr.u64 	%rd28634, %rd28633, 32;
	and.b64  	%rd28635, %rd28610, 4294967295;
	add.s64 	%rd28636, %rd28634, %rd28635;
	add.s64 	%rd28637, %rd28636, %rd28608;
	shr.u64 	%rd28638, %rd28637, 32;
	and.b64  	%rd28639, %rd28614, 4294967295;
	mul.wide.u32 	%rd28640, %r14210, %r14210;
	add.s64 	%rd28641, %rd28638, %rd28639;
	add.s64 	%rd28642, %rd28641, %rd28640;
	shr.u64 	%rd28643, %rd28642, 32;
	mul.wide.u32 	%rd28644, %r14211, %r14210;
	add.s64 	%rd28645, %rd28643, %rd28615;
	add.s64 	%rd28646, %rd28645, %rd28644;
	shr.u64 	%rd28647, %rd28646, 32;
	and.b64  	%rd28648, %rd28621, 4294967295;
	add.s64 	%rd28649, %rd28438, %rd28648;
	shr.u64 	%rd28650, %rd28649, 32;
	and.b64  	%rd28651, %rd28625, 4294967295;
	add.s64 	%rd28652, %rd28650, %rd28651;
	add.s64 	%rd28653, %rd28652, %rd28474;
	shr.u64 	%rd28654, %rd28653, 32;
	and.b64  	%rd28655, %rd28629, 4294967295;
	add.s64 	%rd28656, %rd28654, %rd28655;
	add.s64 	%rd28657, %rd28656, %rd28510;
	shr.u64 	%rd28658, %rd28657, 32;
	and.b64  	%rd28659, %rd28633, 4294967295;
	add.s64 	%rd28660, %rd28658, %rd28659;
	add.s64 	%rd28661, %rd28660, %rd28545;
	shr.u64 	%rd28662, %rd28661, 32;
	and.b64  	%rd28663, %rd28637, 4294967295;
	add.s64 	%rd28664, %rd28662, %rd28663;
	add.s64 	%rd28665, %rd28664, %rd28579;
	shr.u64 	%rd28666, %rd28665, 32;
	and.b64  	%rd28667, %rd28642, 4294967295;
	add.s64 	%rd28668, %rd28666, %rd28667;
	add.s64 	%rd28669, %rd28668, %rd28612;
	shr.u64 	%rd28670, %rd28669, 32;
	and.b64  	%rd28671, %rd28646, 4294967295;
	add.s64 	%rd28672, %rd28670, %rd28671;
	add.s64 	%rd28673, %rd28672, %rd28644;
	shr.u64 	%rd28674, %rd28673, 32;
	mul.wide.u32 	%rd28675, %r14211, %r14211;
	add.s64 	%rd28676, %rd28674, %rd28647;
	add.s64 	%rd28677, %rd28676, %rd28675;
	shr.u64 	%rd28678, %rd28677, 32;
	{ .reg .b32 tmp; mov.b64 {tmp, %r10903}, %rd28677; }
	and.b64  	%rd28679, %rd28653, 4294967295;
	mul.lo.s64 	%rd28680, %rd28679, 977;
	and.b64  	%rd28681, %rd28418, 4294967293;
	and.b64  	%rd28682, %rd28680, 4294967295;
	add.s64 	%rd31679, %rd28682, %rd28681;
	shr.u64 	%rd28683, %rd28680, 32;
	shr.u64 	%rd28684, %rd31679, 32;
	add.s64 	%rd28685, %rd28684, %rd28683;
	and.b64  	%rd28686, %rd28657, 4294967295;
	mul.lo.s64 	%rd28687, %rd28686, 977;
	and.b64  	%rd28688, %rd28442, 4294967295;
	and.b64  	%rd28689, %rd28687, 4294967295;
	add.s64 	%rd28690, %rd28685, %rd28688;
	add.s64 	%rd28691, %rd28690, %rd28689;
	add.s64 	%rd31680, %rd28691, %rd28679;
	shr.u64 	%rd28692, %rd28687, 32;
	shr.u64 	%rd28693, %rd31680, 32;
	add.s64 	%rd28694, %rd28693, %rd28692;
	and.b64  	%rd28695, %rd28661, 4294967295;
	mul.lo.s64 	%rd28696, %rd28695, 977;
	and.b64  	%rd28697, %rd28479, 4294967295;
	and.b64  	%rd28698, %rd28696, 4294967295;
	add.s64 	%rd28699, %rd28694, %rd28697;
	add.s64 	%rd28700, %rd28699, %rd28698;
	add.s64 	%rd31681, %rd28700, %rd28686;
	shr.u64 	%rd28701, %rd28696, 32;
	shr.u64 	%rd28702, %rd31681, 32;
	add.s64 	%rd28703, %rd28702, %rd28701;
	and.b64  	%rd28704, %rd28665, 4294967295;
	mul.lo.s64 	%rd28705, %rd28704, 977;
	and.b64  	%rd28706, %rd28515, 4294967295;
	and.b64  	%rd28707, %rd28705, 4294967295;
	add.s64 	%rd28708, %rd28703, %rd28706;
	add.s64 	%rd28709, %rd28708, %rd28707;
	add.s64 	%rd31682, %rd28709, %rd28695;
	shr.u64 	%rd28710, %rd28705, 32;
	shr.u64 	%rd28711, %rd31682, 32;
	add.s64 	%rd28712, %rd28711, %rd28710;
	and.b64  	%rd28713, %rd28669, 4294967295;
	mul.lo.s64 	%rd28714, %rd28713, 977;
	and.b64  	%rd28715, %rd28550, 4294967295;
	and.b64  	%rd28716, %rd28714, 4294967295;
	add.s64 	%rd28717, %rd28712, %rd28715;
	add.s64 	%rd28718, %rd28717, %rd28716;
	add.s64 	%rd31683, %rd28718, %rd28704;
	shr.u64 	%rd28719, %rd28714, 32;
	shr.u64 	%rd28720, %rd31683, 32;
	add.s64 	%rd28721, %rd28720, %rd28719;
	and.b64  	%rd28722, %rd28673, 4294967295;
	mul.lo.s64 	%rd28723, %rd28722, 977;
	and.b64  	%rd28724, %rd28584, 4294967295;
	and.b64  	%rd28725, %rd28723, 4294967295;
	add.s64 	%rd28726, %rd28721, %rd28724;
	add.s64 	%rd28727, %rd28726, %rd28725;
	add.s64 	%rd31684, %rd28727, %rd28713;
	shr.u64 	%rd28728, %rd28723, 32;
	shr.u64 	%rd28729, %rd31684, 32;
	add.s64 	%rd28730, %rd28729, %rd28728;
	and.b64  	%rd28731, %rd28677, 4294967295;
	mul.lo.s64 	%rd28732, %rd28731, 977;
	and.b64  	%rd28733, %rd28617, 4294967295;
	and.b64  	%rd28734, %rd28732, 4294967295;
	add.s64 	%rd28735, %rd28730, %rd28733;
	add.s64 	%rd28736, %rd28735, %rd28734;
	add.s64 	%rd31685, %rd28736, %rd28722;
	shr.u64 	%rd28737, %rd28732, 32;
	shr.u64 	%rd28738, %rd31685, 32;
	add.s64 	%rd28739, %rd28738, %rd28737;
	mul.lo.s64 	%rd28740, %rd28678, 977;
	and.b64  	%rd28741, %rd28649, 4294967295;
	and.b64  	%rd28742, %rd28740, 4294967295;
	add.s64 	%rd28743, %rd28739, %rd28741;
	add.s64 	%rd28744, %rd28743, %rd28742;
	add.s64 	%rd31686, %rd28744, %rd28731;
	shr.u64 	%rd28745, %rd28740, 32;
	shr.u64 	%rd28746, %rd31686, 32;
	cvt.u32.u64 	%r10904, %rd28746;
	cvt.u32.u64 	%r10905, %rd28745;
	add.s32 	%r10906, %r10904, %r10905;
	add.s32 	%r5406, %r10906, %r10903;
	setp.eq.s32 	%p4090, %r5406, 0;
	mov.pred 	%p4486, 0;
	@%p4090 bra 	$L__BB3_3350;
	cvt.u64.u32 	%rd28747, %r5406;
	mul.wide.u32 	%rd28748, %r5406, 977;
	shr.u64 	%rd28749, %rd28748, 32;
	and.b64  	%rd28750, %rd31679, 4294967295;
	and.b64  	%rd28751, %rd28748, 4294967295;
	add.s64 	%rd31679, %rd28751, %rd28750;
	shr.u64 	%rd28752, %rd31679, 32;
	and.b64  	%rd28753, %rd31680, 4294967295;
	add.s64 	%rd28754, %rd28749, %rd28753;
	add.s64 	%rd28755, %rd28754, %rd28747;
	add.s64 	%rd31680, %rd28755, %rd28752;
	setp.lt.u64 	%p4092, %rd31680, 4294967296;
	@%p4092 bra 	$L__BB3_3350;
	shr.u64 	%rd28756, %rd31680, 32;
	and.b64  	%rd28757, %rd31681, 4294967295;
	add.s64 	%rd31681, %rd28756, %rd28757;
	setp.lt.u64 	%p4094, %rd31681, 4294967296;
	@%p4094 bra 	$L__BB3_3350;
	shr.u64 	%rd28758, %rd31681, 32;
	and.b64  	%rd28759, %rd31682, 4294967295;
	add.s64 	%rd31682, %rd28758, %rd28759;
	setp.lt.u64 	%p4096, %rd31682, 4294967296;
	@%p4096 bra 	$L__BB3_3350;
	shr.u64 	%rd28761, %rd31682, 32;
	and.b64  	%rd28762, %rd31683, 4294967295;
	add.s64 	%rd31683, %rd28761, %rd28762;
	setp.lt.u64 	%p4098, %rd31683, 4294967296;
	mov.b64 	%rd31682, 4294967296;
	@%p4098 bra 	$L__BB3_3350;
	shr.u64 	%rd28764, %rd31683, 32;
	and.b64  	%rd28765, %rd31684, 4294967295;
	add.s64 	%rd31684, %rd28764, %rd28765;
	setp.lt.u64 	%p4100, %rd31684, 4294967296;
	mov.b64 	%rd31682, 4294967296;
	mov.u64 	%rd31683, %rd31682;
	@%p4100 bra 	$L__BB3_3350;
	shr.u64 	%rd28767, %rd31684, 32;
	and.b64  	%rd28768, %rd31685, 4294967295;
	add.s64 	%rd31685, %rd28767, %rd28768;
	setp.lt.u64 	%p4102, %rd31685, 4294967296;
	mov.b64 	%rd31682, 4294967296;
	mov.u64 	%rd31684, %rd31682;
	@%p4102 bra 	$L__BB3_3350;
	shr.u64 	%rd28770, %rd31685, 32;
	and.b64  	%rd28771, %rd31686, 4294967295;
	add.s64 	%rd28772, %rd28770, %rd28771;
	setp.gt.u64 	%p4486, %rd28772, 4294967295;
	min.u64 	%rd31686, %rd28772, 4294967296;
	mov.b64 	%rd31682, 4294967296;
	mov.u64 	%rd31683, %rd31682;
	mov.u64 	%rd31685, %rd31682;
$L__BB3_3350:
	cvt.u32.u64 	%r14275, %rd31686;
	cvt.u32.u64 	%r14274, %rd31685;
	cvt.u32.u64 	%r14273, %rd31684;
	cvt.u32.u64 	%r14272, %rd31683;
	cvt.u32.u64 	%r14271, %rd31682;
	cvt.u32.u64 	%r14270, %rd31681;
	cvt.u32.u64 	%r14269, %rd31680;
	cvt.u32.u64 	%r14268, %rd31679;
	setp.lt.u32 	%p4103, %r8847, %r14275;
	or.pred  	%p4104, %p4486, %p4103;
	@%p4104 bra 	$L__BB3_3364;
	setp.gt.u32 	%p4105, %r8847, %r14275;
	@%p4105 bra 	$L__BB3_3365;
	setp.lt.u32 	%p4106, %r3133, %r14274;
	@%p4106 bra 	$L__BB3_3364;
	setp.gt.u32 	%p4107, %r3133, %r14274;
	@%p4107 bra 	$L__BB3_3365;
	setp.lt.u32 	%p4108, %r3134, %r14273;
	@%p4108 bra 	$L__BB3_3364;
	setp.gt.u32 	%p4109, %r3134, %r14273;
	@%p4109 bra 	$L__BB3_3365;
	setp.lt.u32 	%p4110, %r3135, %r14272;
	@%p4110 bra 	$L__BB3_3364;
	setp.gt.u32 	%p4111, %r3135, %r14272;
	@%p4111 bra 	$L__BB3_3365;
	setp.lt.u32 	%p4112, %r3136, %r14271;
	@%p4112 bra 	$L__BB3_3364;
	setp.gt.u32 	%p4113, %r3136, %r14271;
	@%p4113 bra 	$L__BB3_3365;
	setp.lt.u32 	%p4114, %r3137, %r14270;
	@%p4114 bra 	$L__BB3_3364;
	setp.gt.u32 	%p4115, %r3137, %r14270;
	@%p4115 bra 	$L__BB3_3365;
	setp.lt.u32 	%p4116, %r60, %r14269;
	@%p4116 bra 	$L__BB3_3364;
	setp.gt.u32 	%p4117, %r60, %r14269;
	setp.gt.u32 	%p4118, %r2179, %r14268;
	or.pred  	%p4119, %p4117, %p4118;
	@%p4119 bra 	$L__BB3_3365;
$L__BB3_3364:
	// begin inline asm
	sub.cc.u32 %r14268, %r14268, %r2179;
	subc.cc.u32 %r14269, %r14269, %r60;
	subc.cc.u32 %r14270, %r14270, %r3137;
	subc.cc.u32 %r14271, %r14271, %r3136;
	subc.cc.u32 %r14272, %r14272, %r3135;
	subc.cc.u32 %r14273, %r14273, %r3134;
	subc.cc.u32 %r14274, %r14274, %r3133;
	subc.u32 %r14275, %r14275, %r8847;
	
	// end inline asm
$L__BB3_3365:
	setp.gt.u32 	%p4120, %r14275, %r8847;
	@%p4120 bra 	$L__BB3_3379;
	setp.lt.u32 	%p4121, %r14275, %r8847;
	@%p4121 bra 	$L__BB3_3380;
	setp.gt.u32 	%p4122, %r14274, %r3133;
	@%p4122 bra 	$L__BB3_3379;
	setp.lt.u32 	%p4123, %r14274, %r3133;
	@%p4123 bra 	$L__BB3_3380;
	setp.gt.u32 	%p4124, %r14273, %r3134;
	@%p4124 bra 	$L__BB3_3379;
	setp.lt.u32 	%p4125, %r14273, %r3134;
	@%p4125 bra 	$L__BB3_3380;
	setp.gt.u32 	%p4126, %r14272, %r3135;
	@%p4126 bra 	$L__BB3_3379;
	setp.lt.u32 	%p4127, %r14272, %r3135;
	@%p4127 bra 	$L__BB3_3380;
	setp.gt.u32 	%p4128, %r14271, %r3136;
	@%p4128 bra 	$L__BB3_3379;
	setp.lt.u32 	%p4129, %r14271, %r3136;
	@%p4129 bra 	$L__BB3_3380;
	setp.gt.u32 	%p4130, %r14270, %r3137;
	@%p4130 bra 	$L__BB3_3379;
	setp.lt.u32 	%p4131, %r14270, %r3137;
	@%p4131 bra 	$L__BB3_3380;
	setp.gt.u32 	%p4132, %r14269, %r60;
	@%p4132 bra 	$L__BB3_3379;
	setp.lt.u32 	%p4133, %r14269, %r60;
	setp.lt.u32 	%p4134, %r14268, %r2179;
	or.pred  	%p4135, %p4133, %p4134;
	@%p4135 bra 	$L__BB3_3380;
$L__BB3_3379:
	// begin inline asm
	sub.cc.u32 %r14268, %r14268, %r2179;
	subc.cc.u32 %r14269, %r14269, %r60;
	subc.cc.u32 %r14270, %r14270, %r3137;
	subc.cc.u32 %r14271, %r14271, %r3136;
	subc.cc.u32 %r14272, %r14272, %r3135;
	subc.cc.u32 %r14273, %r14273, %r3134;
	subc.cc.u32 %r14274, %r14274, %r3133;
	subc.u32 %r14275, %r14275, %r8847;
	
	// end inline asm
$L__BB3_3380:
	add.s32 	%r13747, %r13747, -8;
	setp.ne.s32 	%p4136, %r5290, 0;
	@%p4136 bra 	$L__BB3_2156;
	mul.wide.u32 	%rd28774, %r14268, %r14268;
	shr.u64 	%rd28775, %rd28774, 32;
	mul.wide.u32 	%rd28776, %r14269, %r14268;
	add.s64 	%rd28777, %rd28775, %rd28776;
	shr.u64 	%rd28778, %rd28777, 32;
	mul.wide.u32 	%rd28779, %r14270, %r14268;
	add.s64 	%rd28780, %rd28778, %rd28779;
	shr.u64 	%rd28781, %rd28780, 32;
	mul.wide.u32 	%rd28782, %r14271, %r14268;
	add.s64 	%rd28783, %rd28781, %rd28782;
	shr.u64 	%rd28784, %rd28783, 32;
	mul.wide.u32 	%rd28785, %r14272, %r14268;
	add.s64 	%rd28786, %rd28784, %rd28785;
	shr.u64 	%rd28787, %rd28786, 32;
	mul.wide.u32 	%rd28788, %r14273, %r14268;
	add.s64 	%rd28789, %rd28787, %rd28788;
	shr.u64 	%rd28790, %rd28789, 32;
	mul.wide.u32 	%rd28791, %r14274, %r14268;
	add.s64 	%rd28792, %rd28790, %rd28791;
	shr.u64 	%rd28793, %rd28792, 32;
	mul.wide.u32 	%rd28794, %r14275, %r14268;
	add.s64 	%rd28795, %rd28793, %rd28794;
	shr.u64 	%rd28796, %rd28795, 32;
	and.b64  	%rd28797, %rd28777, 4294967295;
	add.s64 	%rd28798, %rd28776, %rd28797;
	shr.u64 	%rd28799, %rd28798, 32;
	and.b64  	%rd28800, %rd28780, 4294967295;
	mul.wide.u32 	%rd28801, %r14269, %r14269;
	add.s64 	%rd28802, %rd28799, %rd28800;
	add.s64 	%rd28803, %rd28802, %rd28801;
	shr.u64 	%rd28804, %rd28803, 32;
	and.b64  	%rd28805, %rd28783, 4294967295;
	mul.wide.u32 	%rd28806, %r14270, %r14269;
	add.s64 	%rd28807, %rd28804, %rd28805;
	add.s64 	%rd28808, %rd28807, %rd28806;
	shr.u64 	%rd28809, %rd28808, 32;
	and.b64  	%rd28810, %rd28786, 4294967295;
	mul.wide.u32 	%rd28811, %r14271, %r14269;
	add.s64 	%rd28812, %rd28809, %rd28810;
	add.s64 	%rd28813, %rd28812, %rd28811;
	shr.u64 	%rd28814, %rd28813, 32;
	and.b64  	%rd28815, %rd28789, 4294967295;
	mul.wide.u32 	%rd28816, %r14272, %r14269;
	add.s64 	%rd28817, %rd28814, %rd28815;
	add.s64 	%rd28818, %rd28817, %rd28816;
	shr.u64 	%rd28819, %rd28818, 32;
	and.b64  	%rd28820, %rd28792, 4294967295;
	mul.wide.u32 	%rd28821, %r14273, %r14269;
	add.s64 	%rd28822, %rd28819, %rd28820;
	add.s64 	%rd28823, %rd28822, %rd28821;
	shr.u64 	%rd28824, %rd28823, 32;
	and.b64  	%rd28825, %rd28795, 4294967295;
	mul.wide.u32 	%rd28826, %r14274, %r14269;
	add.s64 	%rd28827, %rd28824, %rd28825;
	add.s64 	%rd28828, %rd28827, %rd28826;
	shr.u64 	%rd28829, %rd28828, 32;
	mul.wide.u32 	%rd28830, %r14275, %r14269;
	add.s64 	%rd28831, %rd28829, %rd28796;
	add.s64 	%rd28832, %rd28831, %rd28830;
	shr.u64 	%rd28833, %rd28832, 32;
	and.b64  	%rd28834, %rd28803, 4294967295;
	add.s64 	%rd28835, %rd28779, %rd28834;
	shr.u64 	%rd28836, %rd28835, 32;
	and.b64  	%rd28837, %rd28808, 4294967295;
	add.s64 	%rd28838, %rd28836, %rd28837;
	add.s64 	%rd28839, %rd28838, %rd28806;
	shr.u64 	%rd28840, %rd28839, 32;
	and.b64  	%rd28841, %rd28813, 4294967295;
	mul.wide.u32 	%rd28842, %r14270, %r14270;
	add.s64 	%rd28843, %rd28840, %rd28841;
	add.s64 	%rd28844, %rd28843, %rd28842;
	shr.u64 	%rd28845, %rd28844, 32;
	and.b64  	%rd28846, %rd28818, 4294967295;
	mul.wide.u32 	%rd28847, %r14271, %r14270;
	add.s64 	%rd28848, %rd28845, %rd28846;
	add.s64 	%rd28849, %rd28848, %rd28847;
	shr.u64 	%rd28850, %rd28849, 32;
	and.b64  	%rd28851, %rd28823, 4294967295;
	mul.wide.u32 	%rd28852, %r14272, %r14270;
	add.s64 	%rd28853, %rd28850, %rd28851;
	add.s64 	%rd28854, %rd28853, %rd28852;
	shr.u64 	%rd28855, %rd28854, 32;
	and.b64  	%rd28856, %rd28828, 4294967295;
	mul.wide.u32 	%rd28857, %r14273, %r14270;
	add.s64 	%rd28858, %rd28855, %rd28856;
	add.s64 	%rd28859, %rd28858, %rd28857;
	shr.u64 	%rd28860, %rd28859, 32;
	and.b64  	%rd28861, %rd28832, 4294967295;
	mul.wide.u32 	%rd28862, %r14274, %r14270;
	add.s64 	%rd28863, %rd28860, %rd28861;
	add.s64 	%rd28864, %rd28863, %rd28862;
	shr.u64 	%rd28865, %rd28864, 32;
	mul.wide.u32 	%rd28866, %r14275, %r14270;
	add.s64 	%rd28867, %rd28865, %rd28833;
	add.s64 	%rd28868, %rd28867, %rd28866;
	shr.u64 	%rd28869, %rd28868, 32;
	and.b64  	%rd28870, %rd28839, 4294967295;
	add.s64 	%rd28871, %rd28782, %rd28870;
	shr.u64 	%rd28872, %rd28871, 32;
	and.b64  	%rd28873, %rd28844, 4294967295;
	add.s64 	%rd28874, %rd28872, %rd28873;
	add.s64 	%rd28875, %rd28874, %rd28811;
	shr.u64 	%rd28876, %rd28875, 32;
	and.b64  	%rd28877, %rd28849, 4294967295;
	add.s64 	%rd28878, %rd28876, %rd28877;
	add.s64 	%rd28879, %rd28878, %rd28847;
	shr.u64 	%rd28880, %rd28879, 32;
	and.b64  	%rd28881, %rd28854, 4294967295;
	mul.wide.u32 	%rd28882, %r14271, %r14271;
	add.s64 	%rd28883, %rd28880, %rd28881;
	add.s64 	%rd28884, %rd28883, %rd28882;
	shr.u64 	%rd28885, %rd28884, 32;
	and.b64  	%rd28886, %rd28859, 4294967295;
	mul.wide.u32 	%rd28887, %r14272, %r14271;
	add.s64 	%rd28888, %rd28885, %rd28886;
	add.s64 	%rd28889, %rd28888, %rd28887;
	shr.u64 	%rd28890, %rd28889, 32;
	and.b64  	%rd28891, %rd28864, 4294967295;
	mul.wide.u32 	%rd28892, %r14273, %r14271;
	add.s64 	%rd28893, %rd28890, %rd28891;
	add.s64 	%rd28894, %rd28893, %rd28892;
	shr.u64 	%rd28895, %rd28894, 32;
	and.b64  	%rd28896, %rd28868, 4294967295;
	mul.wide.u32 	%rd28897, %r14274, %r14271;
	add.s64 	%rd28898, %rd28895, %rd28896;
	add.s64 	%rd28899, %rd28898, %rd28897;
	shr.u64 	%rd28900, %rd28899, 32;
	mul.wide.u32 	%rd28901, %r14275, %r14271;
	add.s64 	%rd28902, %rd28900, %rd28869;
	add.s64 	%rd28903, %rd28902, %rd28901;
	shr.u64 	%rd28904, %rd28903, 32;
	and.b64  	%rd28905, %rd28875, 4294967295;
	add.s64 	%rd28906, %rd28785, %rd28905;
	shr.u64 	%rd28907, %rd28906, 32;
	and.b64  	%rd28908, %rd28879, 4294967295;
	add.s64 	%rd28909, %rd28907, %rd28908;
	add.s64 	%rd28910, %rd28909, %rd28816;
	shr.u64 	%rd28911, %rd28910, 32;
	and.b64  	%rd28912, %rd28884, 4294967295;
	add.s64 	%rd28913, %rd28911, %rd28912;
	add.s64 	%rd28914, %rd28913, %rd28852;
	shr.u64 	%rd28915, %rd28914, 32;
	and.b64  	%rd28916, %rd28889, 4294967295;
	add.s64 	%rd28917, %rd28915, %rd28916;
	add.s64 	%rd28918, %rd28917, %rd28887;
	shr.u64 	%rd28919, %rd28918, 32;
	and.b64  	%rd28920, %rd28894, 4294967295;
	mul.wide.u32 	%rd28921, %r14272, %r14272;
	add.s64 	%rd28922, %rd28919, %rd28920;
	add.s64 	%rd28923, %rd28922, %rd28921;
	shr.u64 	%rd28924, %rd28923, 32;
	and.b64  	%rd28925, %rd28899, 4294967295;
	mul.wide.u32 	%rd28926, %r14273, %r14272;
	add.s64 	%rd28927, %rd28924, %rd28925;
	add.s64 	%rd28928, %rd28927, %rd28926;
	shr.u64 	%rd28929, %rd28928, 32;
	and.b64  	%rd28930, %rd28903, 4294967295;
	mul.wide.u32 	%rd28931, %r14274, %r14272;
	add.s64 	%rd28932, %rd28929, %rd28930;
	add.s64 	%rd28933, %rd28932, %rd28931;
	shr.u64 	%rd28934, %rd28933, 32;
	mul.wide.u32 	%rd28935, %r14275, %r14272;
	add.s64 	%rd28936, %rd28934, %rd28904;
	add.s64 	%rd28937, %rd28936, %rd28935;
	shr.u64 	%rd28938, %rd28937, 32;
	and.b64  	%rd28939, %rd28910, 4294967295;
	add.s64 	%rd28940, %rd28788, %rd28939;
	shr.u64 	%rd28941, %rd28940, 32;
	and.b64  	%rd28942, %rd28914, 4294967295;
	add.s64 	%rd28943, %rd28941, %rd28942;
	add.s64 	%rd28944, %rd28943, %rd28821;
	shr.u64 	%rd28945, %rd28944, 32;
	and.b64  	%rd28946, %rd28918, 4294967295;
	add.s64 	%rd28947, %rd28945, %rd28946;
	add.s64 	%rd28948, %rd28947, %rd28857;
	shr.u64 	%rd28949, %rd28948, 32;
	and.b64  	%rd28950, %rd28923, 4294967295;
	add.s64 	%rd28951, %rd28949, %rd28950;
	add.s64 	%rd28952, %rd28951, %rd28892;
	shr.u64 	%rd28953, %rd28952, 32;
	and.b64  	%rd28954, %rd28928, 4294967295;
	add.s64 	%rd28955, %rd28953, %rd28954;
	add.s64 	%rd28956, %rd28955, %rd28926;
	shr.u64 	%rd28957, %rd28956, 32;
	and.b64  	%rd28958, %rd28933, 4294967295;
	mul.wide.u32 	%rd28959, %r14273, %r14273;
	add.s64 	%rd28960, %rd28957, %rd28958;
	add.s64 	%rd28961, %rd28960, %rd28959;
	shr.u64 	%rd28962, %rd28961, 32;
	and.b64  	%rd28963, %rd28937, 4294967295;
	mul.wide.u32 	%rd28964, %r14274, %r14273;
	add.s64 	%rd28965, %rd28962, %rd28963;
	add.s64 	%rd28966, %rd28965, %rd28964;
	shr.u64 	%rd28967, %rd28966, 32;
	mul.wide.u32 	%rd28968, %r14275, %r14273;
	add.s64 	%rd28969, %rd28967, %rd28938;
	add.s64 	%rd28970, %rd28969, %rd28968;
	shr.u64 	%rd28971, %rd28970, 32;
	and.b64  	%rd28972, %rd28944, 4294967295;
	add.s64 	%rd28973, %rd28791, %rd28972;
	shr.u64 	%rd28974, %rd28973, 32;
	and.b64  	%rd28975, %rd28948, 4294967295;
	add.s64 	%rd28976, %rd28974, %rd28975;
	add.s64 	%rd28977, %rd28976, %rd28826;
	shr.u64 	%rd28978, %rd28977, 32;
	and.b64  	%rd28979, %rd28952, 4294967295;
	add.s64 	%rd28980, %rd28978, %rd28979;
	add.s64 	%rd28981, %rd28980, %rd28862;
	shr.u64 	%rd28982, %rd28981, 32;
	and.b64  	%rd28983, %rd28956, 4294967295;
	add.s64 	%rd28984, %rd28982, %rd28983;
	add.s64 	%rd28985, %rd28984, %rd28897;
	shr.u64 	%rd28986, %rd28985, 32;
	and.b64  	%rd28987, %rd28961, 4294967295;
	add.s64 	%rd28988, %rd28986, %rd28987;
	add.s64 	%rd28989, %rd28988, %rd28931;
	shr.u64 	%rd28990, %rd28989, 32;
	and.b64  	%rd28991, %rd28966, 4294967295;
	add.s64 	%rd28992, %rd28990, %rd28991;
	add.s64 	%rd28993, %rd28992, %rd28964;
	shr.u64 	%rd28994, %rd28993, 32;
	and.b64  	%rd28995, %rd28970, 4294967295;
	mul.wide.u32 	%rd28996, %r14274, %r14274;
	add.s64 	%rd28997, %rd28994, %rd28995;
	add.s64 	%rd28998, %rd28997, %rd28996;
	shr.u64 	%rd28999, %rd28998, 32;
	mul.wide.u32 	%rd29000, %r14275, %r14274;
	add.s64 	%rd29001, %rd28999, %rd28971;
	add.s64 	%rd29002, %rd29001, %rd29000;
	shr.u64 	%rd29003, %rd29002, 32;
	and.b64  	%rd29004, %rd28977, 4294967295;
	add.s64 	%rd29005, %rd28794, %rd29004;
	shr.u64 	%rd29006, %rd29005, 32;
	and.b64  	%rd29007, %rd28981, 4294967295;
	add.s64 	%rd29008, %rd29006, %rd29007;
	add.s64 	%rd29009, %rd29008, %rd28830;
	shr.u64 	%rd29010, %rd29009, 32;
	and.b64  	%rd29011, %rd28985, 4294967295;
	add.s64 	%rd29012, %rd29010, %rd29011;
	add.s64 	%rd29013, %rd29012, %rd28866;
	shr.u64 	%rd29014, %rd29013, 32;
	and.b64  	%rd29015, %rd28989, 4294967295;
	add.s64 	%rd29016, %rd29014, %rd29015;
	add.s64 	%rd29017, %rd29016, %rd28901;
	shr.u64 	%rd29018, %rd29017, 32;
	and.b64  	%rd29019, %rd28993, 4294967295;
	add.s64 	%rd29020, %rd29018, %rd29019;
	add.s64 	%rd29021, %rd29020, %rd28935;
	shr.u64 	%rd29022, %rd29021, 32;
	and.b64  	%rd29023, %rd28998, 4294967295;
	add.s64 	%rd29024, %rd29022, %rd29023;
	add.s64 	%rd29025, %rd29024, %rd28968;
	shr.u64 	%rd29026, %rd29025, 32;
	and.b64  	%rd29027, %rd29002, 4294967295;
	add.s64 	%rd29028, %rd29026, %rd29027;
	add.s64 	%rd29029, %rd29028, %rd29000;
	shr.u64 	%rd29030, %rd29029, 32;
	mul.wide.u32 	%rd29031, %r14275, %r14275;
	add.s64 	%rd29032, %rd29030, %rd29003;
	add.s64 	%rd29033, %rd29032, %rd29031;
	shr.u64 	%rd29034, %rd29033, 32;
	{ .reg .b32 tmp; mov.b64 {tmp, %r10955}, %rd29033; }
	and.b64  	%rd29035, %rd29009, 4294967295;
	mul.lo.s64 	%rd29036, %rd29035, 977;
	and.b64  	%rd29037, %rd28774, 4294967293;
	and.b64  	%rd29038, %rd29036, 4294967295;
	add.s64 	%rd31687, %rd29038, %rd29037;
	shr.u64 	%rd29039, %rd29036, 32;
	shr.u64 	%rd29040, %rd31687, 32;
	add.s64 	%rd29041, %rd29040, %rd29039;
	and.b64  	%rd29042, %rd29013, 4294967295;
	mul.lo.s64 	%rd29043, %rd29042, 977;
	and.b64  	%rd29044, %rd28798, 4294967295;
	and.b64  	%rd29045, %rd29043, 4294967295;
	add.s64 	%rd29046, %rd29041, %rd29044;
	add.s64 	%rd29047, %rd29046, %rd29045;
	add.s64 	%rd31688, %rd29047, %rd29035;
	shr.u64 	%rd29048, %rd29043, 32;
	shr.u64 	%rd29049, %rd31688, 32;
	add.s64 	%rd29050, %rd29049, %rd29048;
	and.b64  	%rd29051, %rd29017, 4294967295;
	mul.lo.s64 	%rd29052, %rd29051, 977;
	and.b64  	%rd29053, %rd28835, 4294967295;
	and.b64  	%rd29054, %rd29052, 4294967295;
	add.s64 	%rd29055, %rd29050, %rd29053;
	add.s64 	%rd29056, %rd29055, %rd29054;
	add.s64 	%rd31689, %rd29056, %rd29042;
	shr.u64 	%rd29057, %rd29052, 32;
	shr.u64 	%rd29058, %rd31689, 32;
	add.s64 	%rd29059, %rd29058, %rd29057;
	and.b64  	%rd29060, %rd29021, 4294967295;
	mul.lo.s64 	%rd29061, %rd29060, 977;
	and.b64  	%rd29062, %rd28871, 4294967295;
	and.b64  	%rd29063, %rd29061, 4294967295;
	add.s64 	%rd29064, %rd29059, %rd29062;
	add.s64 	%rd29065, %rd29064, %rd29063;
	add.s64 	%rd31690, %rd29065, %rd29051;
	shr.u64 	%rd29066, %rd29061, 32;
	shr.u64 	%rd29067, %rd31690, 32;
	add.s64 	%rd29068, %rd29067, %rd29066;
	and.b64  	%rd29069, %rd29025, 4294967295;
	mul.lo.s64 	%rd29070, %rd29069, 977;
	and.b64  	%rd29071, %rd28906, 4294967295;
	and.b64  	%rd29072, %rd29070, 4294967295;
	add.s64 	%rd29073, %rd29068, %rd29071;
	add.s64 	%rd29074, %rd29073, %rd29072;
	add.s64 	%rd31691, %rd29074, %rd29060;
	shr.u64 	%rd29075, %rd29070, 32;
	shr.u64 	%rd29076, %rd31691, 32;
	add.s64 	%rd29077, %rd29076, %rd29075;
	and.b64  	%rd29078, %rd29029, 4294967295;
	mul.lo.s64 	%rd29079, %rd29078, 977;
	and.b64  	%rd29080, %rd28940, 4294967295;
	and.b64  	%rd29081, %rd29079, 4294967295;
	add.s64 	%rd29082, %rd29077, %rd29080;
	add.s64 	%rd29083, %rd29082, %rd29081;
	add.s64 	%rd31692, %rd29083, %rd29069;
	shr.u64 	%rd29084, %rd29079, 32;
	shr.u64 	%rd29085, %rd31692, 32;
	add.s64 	%rd29086, %rd29085, %rd29084;
	and.b64  	%rd29087, %rd29033, 4294967295;
	mul.lo.s64 	%rd29088, %rd29087, 977;
	and.b64  	%rd29089, %rd28973, 4294967295;
	and.b64  	%rd29090, %rd29088, 4294967295;
	add.s64 	%rd29091, %rd29086, %rd29089;
	add.s64 	%rd29092, %rd29091, %rd29090;
	add.s64 	%rd31693, %rd29092, %rd29078;
	shr.u64 	%rd29093, %rd29088, 32;
	shr.u64 	%rd29094, %rd31693, 32;
	add.s64 	%rd29095, %rd29094, %rd29093;
	mul.lo.s64 	%rd29096, %rd29034, 977;
	and.b64  	%rd29097, %rd29005, 4294967295;
	and.b64  	%rd29098, %rd29096, 4294967295;
	add.s64 	%rd29099, %rd29095, %rd29097;
	add.s64 	%rd29100, %rd29099, %rd29098;
	add.s64 	%rd31694, %rd29100, %rd29087;
	shr.u64 	%rd29101, %rd29096, 32;
	shr.u64 	%rd29102, %rd31694, 32;
	cvt.u32.u64 	%r10956, %rd29102;
	cvt.u32.u64 	%r10957, %rd29101;
	add.s32 	%r10958, %r10956, %r10957;
	add.s32 	%r5456, %r10958, %r10955;
	setp.eq.s32 	%p4138, %r5456, 0;
	mov.pred 	%p4487, -1;
	@%p4138 bra 	$L__BB3_3389;
	cvt.u64.u32 	%rd29103, %r5456;
	mul.wide.u32 	%rd29104, %r5456, 977;
	shr.u64 	%rd29105, %rd29104, 32;
	and.b64  	%rd29106, %rd31687, 4294967295;
	and.b64  	%rd29107, %rd29104, 4294967295;
	add.s64 	%rd31687, %rd29107, %rd29106;
	shr.u64 	%rd29108, %rd31687, 32;
	and.b64  	%rd29109, %rd31688, 4294967295;
	add.s64 	%rd29110, %rd29105, %rd29109;
	add.s64 	%rd29111, %rd29110, %rd29103;
	add.s64 	%rd31688, %rd29111, %rd29108;
	setp.lt.u64 	%p4140, %rd31688, 4294967296;
	@%p4140 bra 	$L__BB3_3389;
	shr.u64 	%rd29112, %rd31688, 32;
	and.b64  	%rd29113, %rd31689, 4294967295;
	add.s64 	%rd31689, %rd29112, %rd29113;
	setp.lt.u64 	%p4142, %rd31689, 4294967296;
	@%p4142 bra 	$L__BB3_3389;
	shr.u64 	%rd29114, %rd31689, 32;
	and.b64  	%rd29115, %rd31690, 4294967295;
	add.s64 	%rd31690, %rd29114, %rd29115;
	setp.lt.u64 	%p4144, %rd31690, 4294967296;
	@%p4144 bra 	$L__BB3_3389;
	shr.u64 	%rd29117, %rd31690, 32;
	and.b64  	%rd29118, %rd31691, 4294967295;
	add.s64 	%rd31691, %rd29117, %rd29118;
	setp.lt.u64 	%p4146, %rd31691, 4294967296;
	mov.b64 	%rd31690, 4294967296;
	@%p4146 bra 	$L__BB3_3389;
	shr.u64 	%rd29120, %rd31691, 32;
	and.b64  	%rd29121, %rd31692, 4294967295;
	add.s64 	%rd31692, %rd29120, %rd29121;
	setp.lt.u64 	%p4148, %rd31692, 4294967296;
	mov.b64 	%rd31690, 4294967296;
	mov.u64 	%rd31691, %rd31690;
	@%p4148 bra 	$L__BB3_3389;
	shr.u64 	%rd29123, %rd31692, 32;
	and.b64  	%rd29124, %rd31693, 4294967295;
	add.s64 	%rd31693, %rd29123, %rd29124;
	setp.lt.u64 	%p4150, %rd31693, 4294967296;
	mov.b64 	%rd31690, 4294967296;
	mov.u64 	%rd31692, %rd31690;
	@%p4150 bra 	$L__BB3_3389;
	shr.u64 	%rd29126, %rd31693, 32;
	and.b64  	%rd29127, %rd31694, 4294967295;
	add.s64 	%rd29128, %rd29126, %rd29127;
	setp.lt.u64 	%p4487, %rd29128, 4294967296;
	min.u64 	%rd31694, %rd29128, 4294967296;
	mov.b64 	%rd31690, 4294967296;
	mov.u64 	%rd31691, %rd31690;
	mov.u64 	%rd31693, %rd31690;
$L__BB3_3389:
	cvt.u32.u64 	%r14292, %rd31694;
	cvt.u32.u64 	%r14291, %rd31693;
	cvt.u32.u64 	%r14290, %rd31692;
	cvt.u32.u64 	%r14289, %rd31691;
	cvt.u32.u64 	%r14288, %rd31690;
	cvt.u32.u64 	%r14287, %rd31689;
	cvt.u32.u64 	%r14286, %rd31688;
	cvt.u32.u64 	%r14285, %rd31687;
	@%p4487 bra 	$L__BB3_3403;
$L__BB3_3390:
	ld.const.u32 	%r10977, [const_p];
	ld.const.u32 	%r10978, [const_p+4];
	ld.const.u32 	%r10979, [const_p+8];
	ld.const.u32 	%r10980, [const_p+12];
	ld.const.u32 	%r10981, [const_p+16];
	ld.const.u32 	%r10982, [const_p+20];
	ld.const.u32 	%r10983, [const_p+24];
	ld.const.u32 	%r14276, [const_p+28];
	// begin inline asm
	sub.cc.u32 %r14285, %r14285, %r10977;
	subc.cc.u32 %r14286, %r14286, %r10978;
	subc.cc.u32 %r14287, %r14287, %r10979;
	subc.cc.u32 %r14288, %r14288, %r10980;
	subc.cc.u32 %r14289, %r14289, %r10981;
	subc.cc.u32 %r14290, %r14290, %r10982;
	subc.cc.u32 %r14291, %r14291, %r10983;
	subc.u32 %r14292, %r14292, %r14276;
	
	// end inline asm
	bra.uni 	$L__BB3_3405;
$L__BB3_3391:
	ld.const.u32 	%r5465, [const_p+24];
	setp.lt.u32 	%p4153, %r5465, %r14291;
	@%p4153 bra 	$L__BB3_3390;
	setp.gt.u32 	%p4154, %r5465, %r14291;
	@%p4154 bra 	$L__BB3_3405;
	ld.const.u32 	%r5466, [const_p+20];
	setp.lt.u32 	%p4155, %r5466, %r14290;
	@%p4155 bra 	$L__BB3_3390;
	setp.gt.u32 	%p4156, %r5466, %r14290;
	@%p4156 bra 	$L__BB3_3405;
	ld.const.u32 	%r5467, [const_p+16];
	setp.lt.u32 	%p4157, %r5467, %r14289;
	@%p4157 bra 	$L__BB3_3390;
	setp.gt.u32 	%p4158, %r5467, %r14289;
	@%p4158 bra 	$L__BB3_3405;
	ld.const.u32 	%r5468, [const_p+12];
	setp.lt.u32 	%p4159, %r5468, %r14288;
	@%p4159 bra 	$L__BB3_3390;
	setp.gt.u32 	%p4160, %r5468, %r14288;
	@%p4160 bra 	$L__BB3_3405;
	ld.const.u32 	%r5469, [const_p+8];
	setp.lt.u32 	%p4161, %r5469, %r14287;
	@%p4161 bra 	$L__BB3_3390;
	setp.gt.u32 	%p4162, %r5469, %r14287;
	@%p4162 bra 	$L__BB3_3405;
	ld.const.u32 	%r5470, [const_p+4];
	setp.lt.u32 	%p4163, %r5470, %r14286;
	@%p4163 bra 	$L__BB3_3390;
	setp.gt.u32 	%p4164, %r5470, %r14286;
	ld.const.u32 	%r10959, [const_p];
	setp.gt.u32 	%p4165, %r10959, %r14285;
	or.pred  	%p4166, %p4164, %p4165;
	@%p4166 bra 	$L__BB3_3405;
	bra.uni 	$L__BB3_3390;
$L__BB3_3403:
	ld.const.u32 	%r14276, [const_p+28];
	setp.lt.u32 	%p4151, %r14276, %r14292;
	@%p4151 bra 	$L__BB3_3390;
	setp.gt.u32 	%p4152, %r14276, %r14292;
	@%p4152 bra 	$L__BB3_3405;
	bra.uni 	$L__BB3_3391;
$L__BB3_3405:
	setp.gt.u32 	%p4167, %r14292, %r14276;
	@%p4167 bra 	$L__BB3_3418;
	bra.uni 	$L__BB3_3419;
$L__BB3_3406:
	ld.const.u32 	%r5481, [const_p+24];
	setp.gt.u32 	%p4169, %r14291, %r5481;
	@%p4169 bra 	$L__BB3_3418;
	setp.lt.u32 	%p4170, %r14291, %r5481;
	@%p4170 bra 	$L__BB3_3420;
	ld.const.u32 	%r5482, [const_p+20];
	setp.gt.u32 	%p4171, %r14290, %r5482;
	@%p4171 bra 	$L__BB3_3418;
	setp.lt.u32 	%p4172, %r14290, %r5482;
	@%p4172 bra 	$L__BB3_3420;
	ld.const.u32 	%r5483, [const_p+16];
	setp.gt.u32 	%p4173, %r14289, %r5483;
	@%p4173 bra 	$L__BB3_3418;
	setp.lt.u32 	%p4174, %r14289, %r5483;
	@%p4174 bra 	$L__BB3_3420;
	ld.const.u32 	%r5484, [const_p+12];
	setp.gt.u32 	%p4175, %r14288, %r5484;
	@%p4175 bra 	$L__BB3_3418;
	setp.lt.u32 	%p4176, %r14288, %r5484;
	@%p4176 bra 	$L__BB3_3420;
	ld.const.u32 	%r5485, [const_p+8];
	setp.gt.u32 	%p4177, %r14287, %r5485;
	@%p4177 bra 	$L__BB3_3418;
	setp.lt.u32 	%p4178, %r14287, %r5485;
	@%p4178 bra 	$L__BB3_3420;
	ld.const.u32 	%r5486, [const_p+4];
	setp.gt.u32 	%p4179, %r14286, %r5486;
	@%p4179 bra 	$L__BB3_3418;
	setp.lt.u32 	%p4180, %r14286, %r5486;
	ld.const.u32 	%r10985, [const_p];
	setp.lt.u32 	%p4181, %r14285, %r10985;
	or.pred  	%p4182, %p4180, %p4181;
	@%p4182 bra 	$L__BB3_3420;
$L__BB3_3418:
	ld.const.u32 	%r11003, [const_p];
	ld.const.u32 	%r11004, [const_p+4];
	ld.const.u32 	%r11005, [const_p+8];
	ld.const.u32 	%r11006, [const_p+12];
	ld.const.u32 	%r11007, [const_p+16];
	ld.const.u32 	%r11008, [const_p+20];
	ld.const.u32 	%r11009, [const_p+24];
	// begin inline asm
	sub.cc.u32 %r14285, %r14285, %r11003;
	subc.cc.u32 %r14286, %r14286, %r11004;
	subc.cc.u32 %r14287, %r14287, %r11005;
	subc.cc.u32 %r14288, %r14288, %r11006;
	subc.cc.u32 %r14289, %r14289, %r11007;
	subc.cc.u32 %r14290, %r14290, %r11008;
	subc.cc.u32 %r14291, %r14291, %r11009;
	subc.u32 %r14292, %r14292, %r14276;
	
	// end inline asm
	bra.uni 	$L__BB3_3420;
$L__BB3_3419:
	setp.lt.u32 	%p4168, %r14292, %r14276;
	@%p4168 bra 	$L__BB3_3420;
	bra.uni 	$L__BB3_3406;
$L__BB3_3420:
	mul.wide.u32 	%rd29129, %r14268, %r14285;
	shr.u64 	%rd29130, %rd29129, 32;
	mul.wide.u32 	%rd29131, %r14269, %r14285;
	add.s64 	%rd29132, %rd29130, %rd29131;
	shr.u64 	%rd29133, %rd29132, 32;
	mul.wide.u32 	%rd29134, %r14270, %r14285;
	add.s64 	%rd29135, %rd29133, %rd29134;
	shr.u64 	%rd29136, %rd29135, 32;
	mul.wide.u32 	%rd29137, %r14271, %r14285;
	add.s64 	%rd29138, %rd29136, %rd29137;
	shr.u64 	%rd29139, %rd29138, 32;
	mul.wide.u32 	%rd29140, %r14272, %r14285;
	add.s64 	%rd29141, %rd29139, %rd29140;
	shr.u64 	%rd29142, %rd29141, 32;
	mul.wide.u32 	%rd29143, %r14273, %r14285;
	add.s64 	%rd29144, %rd29142, %rd29143;
	shr.u64 	%rd29145, %rd29144, 32;
	mul.wide.u32 	%rd29146, %r14274, %r14285;
	add.s64 	%rd29147, %rd29145, %rd29146;
	shr.u64 	%rd29148, %rd29147, 32;
	mul.wide.u32 	%rd29149, %r14275, %r14285;
	add.s64 	%rd29150, %rd29148, %rd29149;
	shr.u64 	%rd29151, %rd29150, 32;
	and.b64  	%rd29152, %rd29132, 4294967295;
	mul.wide.u32 	%rd29153, %r14268, %r14286;
	add.s64 	%rd29154, %rd29153, %rd29152;
	shr.u64 	%rd29155, %rd29154, 32;
	and.b64  	%rd29156, %rd29135, 4294967295;
	mul.wide.u32 	%rd29157, %r14269, %r14286;
	add.s64 	%rd29158, %rd29155, %rd29156;
	add.s64 	%rd29159, %rd29158, %rd29157;
	shr.u64 	%rd29160, %rd29159, 32;
	and.b64  	%rd29161, %rd29138, 4294967295;
	mul.wide.u32 	%rd29162, %r14270, %r14286;
	add.s64 	%rd29163, %rd29160, %rd29161;
	add.s64 	%rd29164, %rd29163, %rd29162;
	shr.u64 	%rd29165, %rd29164, 32;
	and.b64  	%rd29166, %rd29141, 4294967295;
	mul.wide.u32 	%rd29167, %r14271, %r14286;
	add.s64 	%rd29168, %rd29165, %rd29166;
	add.s64 	%rd29169, %rd29168, %rd29167;
	shr.u64 	%rd29170, %rd29169, 32;
	and.b64  	%rd29171, %rd29144, 4294967295;
	mul.wide.u32 	%rd29172, %r14272, %r14286;
	add.s64 	%rd29173, %rd29170, %rd29171;
	add.s64 	%rd29174, %rd29173, %rd29172;
	shr.u64 	%rd29175, %rd29174, 32;
	and.b64  	%rd29176, %rd29147, 4294967295;
	mul.wide.u32 	%rd29177, %r14273, %r14286;
	add.s64 	%rd29178, %rd29175, %rd29176;
	add.s64 	%rd29179, %rd29178, %rd29177;
	shr.u64 	%rd29180, %rd29179, 32;
	and.b64  	%rd29181, %rd29150, 4294967295;
	mul.wide.u32 	%rd29182, %r14274, %r14286;
	add.s64 	%rd29183, %rd29180, %rd29181;
	add.s64 	%rd29184, %rd29183, %rd29182;
	shr.u64 	%rd29185, %rd29184, 32;
	mul.wide.u32 	%rd29186, %r14275, %r14286;
	add.s64 	%rd29187, %rd29185, %rd29151;
	add.s64 	%rd29188, %rd29187, %rd29186;
	shr.u64 	%rd29189, %rd29188, 32;
	and.b64  	%rd29190, %rd29159, 4294967295;
	mul.wide.u32 	%rd29191, %r14268, %r14287;
	add.s64 	%rd29192, %rd29191, %rd29190;
	shr.u64 	%rd29193, %rd29192, 32;
	and.b64  	%rd29194, %rd29164, 4294967295;
	mul.wide.u32 	%rd29195, %r14269, %r14287;
	add.s64 	%rd29196, %rd29193, %rd29194;
	add.s64 	%rd29197, %rd29196, %rd29195;
	shr.u64 	%rd29198, %rd29197, 32;
	and.b64  	%rd29199, %rd29169, 4294967295;
	mul.wide.u32 	%rd29200, %r14270, %r14287;
	add.s64 	%rd29201, %rd29198, %rd29199;
	add.s64 	%rd29202, %rd29201, %rd29200;
	shr.u64 	%rd29203, %rd29202, 32;
	and.b64  	%rd29204, %rd29174, 4294967295;
	mul.wide.u32 	%rd29205, %r14271, %r14287;
	add.s64 	%rd29206, %rd29203, %rd29204;
	add.s64 	%rd29207, %rd29206, %rd29205;
	shr.u64 	%rd29208, %rd29207, 32;
	and.b64  	%rd29209, %rd29179, 4294967295;
	mul.wide.u32 	%rd29210, %r14272, %r14287;
	add.s64 	%rd29211, %rd29208, %rd29209;
	add.s64 	%rd29212, %rd29211, %rd29210;
	shr.u64 	%rd29213, %rd29212, 32;
	and.b64  	%rd29214, %rd29184, 4294967295;
	mul.wide.u32 	%rd29215, %r14273, %r14287;
	add.s64 	%rd29216, %rd29213, %rd29214;
	add.s64 	%rd29217, %rd29216, %rd29215;
	shr.u64 	%rd29218, %rd29217, 32;
	and.b64  	%rd29219, %rd29188, 4294967295;
	mul.wide.u32 	%rd29220, %r14274, %r14287;
	add.s64 	%rd29221, %rd29218, %rd29219;
	add.s64 	%rd29222, %rd29221, %rd29220;
	shr.u64 	%rd29223, %rd29222, 32;
	mul.wide.u32 	%rd29224, %r14275, %r14287;
	add.s64 	%rd29225, %rd29223, %rd29189;
	add.s64 	%rd29226, %rd29225, %rd29224;
	shr.u64 	%rd29227, %rd29226, 32;
	and.b64  	%rd29228, %rd29197, 4294967295;
	mul.wide.u32 	%rd29229, %r14268, %r14288;
	add.s64 	%rd29230, %rd29229, %rd29228;
	shr.u64 	%rd29231, %rd29230, 32;
	and.b64  	%rd29232, %rd29202, 4294967295;
	mul.wide.u32 	%rd29233, %r14269, %r14288;
	add.s64 	%rd29234, %rd29231, %rd29232;
	add.s64 	%rd29235, %rd29234, %rd29233;
	shr.u64 	%rd29236, %rd29235, 32;
	and.b64  	%rd29237, %rd29207, 4294967295;
	mul.wide.u32 	%rd29238, %r14270, %r14288;
	add.s64 	%rd29239, %rd29236, %rd29237;
	add.s64 	%rd29240, %rd29239, %rd29238;
	shr.u64 	%rd29241, %rd29240, 32;
	and.b64  	%rd29242, %rd29212, 4294967295;
	mul.wide.u32 	%rd29243, %r14271, %r14288;
	add.s64 	%rd29244, %rd29241, %rd29242;
	add.s64 	%rd29245, %rd29244, %rd29243;
	shr.u64 	%rd29246, %rd29245, 32;
	and.b64  	%rd29247, %rd29217, 4294967295;
	mul.wide.u32 	%rd29248, %r14272, %r14288;
	add.s64 	%rd29249, %rd29246, %rd29247;
	add.s64 	%rd29250, %rd29249, %rd29248;
	shr.u64 	%rd29251, %rd29250, 32;
	and.b64  	%rd29252, %rd29222, 4294967295;
	mul.wide.u32 	%rd29253, %r14273, %r14288;
	add.s64 	%rd29254, %rd29251, %rd29252;
	add.s64 	%rd29255, %rd29254, %rd29253;
	shr.u64 	%rd29256, %rd29255, 32;
	and.b64  	%rd29257, %rd29226, 4294967295;
	mul.wide.u32 	%rd29258, %r14274, %r14288;
	add.s64 	%rd29259, %rd29256, %rd29257;
	add.s64 	%rd29260, %rd29259, %rd29258;
	shr.u64 	%rd29261, %rd29260, 32;
	mul.wide.u32 	%rd29262, %r14275, %r14288;
	add.s64 	%rd29263, %rd29261, %rd29227;
	add.s64 	%rd29264, %rd29263, %rd29262;
	shr.u64 	%rd29265, %rd29264, 32;
	and.b64  	%rd29266, %rd29235, 4294967295;
	mul.wide.u32 	%rd29267, %r14268, %r14289;
	add.s64 	%rd29268, %rd29267, %rd29266;
	shr.u64 	%rd29269, %rd29268, 32;
	and.b64  	%rd29270, %rd29240, 4294967295;
	mul.wide.u32 	%rd29271, %r14269, %r14289;
	add.s64 	%rd29272, %rd29269, %rd29270;
	add.s64 	%rd29273, %rd29272, %rd29271;
	shr.u64 	%rd29274, %rd29273, 32;
	and.b64  	%rd29275, %rd29245, 4294967295;
	mul.wide.u32 	%rd29276, %r14270, %r14289;
	add.s64 	%rd29277, %rd29274, %rd29275;
	add.s64 	%rd29278, %rd29277, %rd29276;
	shr.u64 	%rd29279, %rd29278, 32;
	and.b64  	%rd29280, %rd29250, 4294967295;
	mul.wide.u32 	%rd29281, %r14271, %r14289;
	add.s64 	%rd29282, %rd29279, %rd29280;
	add.s64 	%rd29283, %rd29282, %rd29281;
	shr.u64 	%rd29284, %rd29283, 32;
	and.b64  	%rd29285, %rd29255, 4294967295;
	mul.wide.u32 	%rd29286, %r14272, %r14289;
	add.s64 	%rd29287, %rd29284, %rd29285;
	add.s64 	%rd29288, %rd29287, %rd29286;
	shr.u64 	%rd29289, %rd29288, 32;
	and.b64  	%rd29290, %rd29260, 4294967295;
	mul.wide.u32 	%rd29291, %r14273, %r14289;
	add.s64 	%rd29292, %rd29289, %rd29290;
	add.s64 	%rd29293, %rd29292, %rd29291;
	shr.u64 	%rd29294, %rd29293, 32;
	and.b64  	%rd29295, %rd29264, 4294967295;
	mul.wide.u32 	%rd29296, %r14274, %r14289;
	add.s64 	%rd29297, %rd29294, %rd29295;
	add.s64 	%rd29298, %rd29297, %rd29296;
	shr.u64 	%rd29299, %rd29298, 32;
	mul.wide.u32 	%rd29300, %r14275, %r14289;
	add.s64 	%rd29301, %rd29299, %rd29265;
	add.s64 	%rd29302, %rd29301, %rd29300;
	shr.u64 	%rd29303, %rd29302, 32;
	and.b64  	%rd29304, %rd29273, 4294967295;
	mul.wide.u32 	%rd29305, %r14268, %r14290;
	add.s64 	%rd29306, %rd29305, %rd29304;
	shr.u64 	%rd29307, %rd29306, 32;
	and.b64  	%rd29308, %rd29278, 4294967295;
	mul.wide.u32 	%rd29309, %r14269, %r14290;
	add.s64 	%rd29310, %rd29307, %rd29308;
	add.s64 	%rd29311, %rd29310, %rd29309;
	shr.u64 	%rd29312, %rd29311, 32;
	and.b64  	%rd29313, %rd29283, 4294967295;
	mul.wide.u32 	%rd29314, %r14270, %r14290;
	add.s64 	%rd29315, %rd29312, %rd29313;
	add.s64 	%rd29316, %rd29315, %rd29314;
	shr.u64 	%rd29317, %rd29316, 32;
	and.b64  	%rd29318, %rd29288, 4294967295;
	mul.wide.u32 	%rd29319, %r14271, %r14290;
	add.s64 	%rd29320, %rd29317, %rd29318;
	add.s64 	%rd29321, %rd29320, %rd29319;
	shr.u64 	%rd29322, %rd29321, 32;
	and.b64  	%rd29323, %rd29293, 4294967295;
	mul.wide.u32 	%rd29324, %r14272, %r14290;
	add.s64 	%rd29325, %rd29322, %rd29323;
	add.s64 	%rd29326, %rd29325, %rd29324;
	shr.u64 	%rd29327, %rd29326, 32;
	and.b64  	%rd29328, %rd29298, 4294967295;
	mul.wide.u32 	%rd29329, %r14273, %r14290;
	add.s64 	%rd29330, %rd29327, %rd29328;
	add.s64 	%rd29331, %rd29330, %rd29329;
	shr.u64 	%rd29332, %rd29331, 32;
	and.b64  	%rd29333, %rd29302, 4294967295;
	mul.wide.u32 	%rd29334, %r14274, %r14290;
	add.s64 	%rd29335, %rd29332, %rd29333;
	add.s64 	%rd29336, %rd29335, %rd29334;
	shr.u64 	%rd29337, %rd29336, 32;
	mul.wide.u32 	%rd29338, %r14275, %r14290;
	add.s64 	%rd29339, %rd29337, %rd29303;
	add.s64 	%rd29340, %rd29339, %rd29338;
	shr.u64 	%rd29341, %rd29340, 32;
	and.b64  	%rd29342, %rd29311, 4294967295;
	mul.wide.u32 	%rd29343, %r14268, %r14291;
	add.s64 	%rd29344, %rd29343, %rd29342;
	shr.u64 	%rd29345, %rd29344, 32;
	and.b64  	%rd29346, %rd29316, 4294967295;
	mul.wide.u32 	%rd29347, %r14269, %r14291;
	add.s64 	%rd29348, %rd29345, %rd29346;
	add.s64 	%rd29349, %rd29348, %rd29347;
	shr.u64 	%rd29350, %rd29349, 32;
	and.b64  	%rd29351, %rd29321, 4294967295;
	mul.wide.u32 	%rd29352, %r14270, %r14291;
	add.s64 	%rd29353, %rd29350, %rd29351;
	add.s64 	%rd29354, %rd29353, %rd29352;
	shr.u64 	%rd29355, %rd29354, 32;
	and.b64  	%rd29356, %rd29326, 4294967295;
	mul.wide.u32 	%rd29357, %r14271, %r14291;
	add.s64 	%rd29358, %rd29355, %rd29356;
	add.s64 	%rd29359, %rd29358, %rd29357;
	shr.u64 	%rd29360, %rd29359, 32;
	and.b64  	%rd29361, %rd29331, 4294967295;
	mul.wide.u32 	%rd29362, %r14272, %r14291;
	add.s64 	%rd29363, %rd29360, %rd29361;
	add.s64 	%rd29364, %rd29363, %rd29362;
	shr.u64 	%rd29365, %rd29364, 32;
	and.b64  	%rd29366, %rd29336, 4294967295;
	mul.wide.u32 	%rd29367, %r14273, %r14291;
	add.s64 	%rd29368, %rd29365, %rd29366;
	add.s64 	%rd29369, %rd29368, %rd29367;
	shr.u64 	%rd29370, %rd29369, 32;
	and.b64  	%rd29371, %rd29340, 4294967295;
	mul.wide.u32 	%rd29372, %r14274, %r14291;
	add.s64 	%rd29373, %rd29370, %rd29371;
	add.s64 	%rd29374, %rd29373, %rd29372;
	shr.u64 	%rd29375, %rd29374, 32;
	mul.wide.u32 	%rd29376, %r14275, %r14291;
	add.s64 	%rd29377, %rd29375, %rd29341;
	add.s64 	%rd29378, %rd29377, %rd29376;
	shr.u64 	%rd29379, %rd29378, 32;
	and.b64  	%rd29380, %rd29349, 4294967295;
	mul.wide.u32 	%rd29381, %r14268, %r14292;
	add.s64 	%rd29382, %rd29381, %rd29380;
	shr.u64 	%rd29383, %rd29382, 32;
	and.b64  	%rd29384, %rd29354, 4294967295;
	mul.wide.u32 	%rd29385, %r14269, %r14292;
	add.s64 	%rd29386, %rd29383, %rd29384;
	add.s64 	%rd29387, %rd29386, %rd29385;
	shr.u64 	%rd29388, %rd29387, 32;
	and.b64  	%rd29389, %rd29359, 4294967295;
	mul.wide.u32 	%rd29390, %r14270, %r14292;
	add.s64 	%rd29391, %rd29388, %rd29389;
	add.s64 	%rd29392, %rd29391, %rd29390;
	shr.u64 	%rd29393, %rd29392, 32;
	and.b64  	%rd29394, %rd29364, 4294967295;
	mul.wide.u32 	%rd29395, %r14271, %r14292;
	add.s64 	%rd29396, %rd29393, %rd29394;
	add.s64 	%rd29397, %rd29396, %rd29395;
	shr.u64 	%rd29398, %rd29397, 32;
	and.b64  	%rd29399, %rd29369, 4294967295;
	mul.wide.u32 	%rd29400, %r14272, %r14292;
	add.s64 	%rd29401, %rd29398, %rd29399;
	add.s64 	%rd29402, %rd29401, %rd29400;
	shr.u64 	%rd29403, %rd29402, 32;
	and.b64  	%rd29404, %rd29374, 4294967295;
	mul.wide.u32 	%rd29405, %r14273, %r14292;
	add.s64 	%rd29406, %rd29403, %rd29404;
	add.s64 	%rd29407, %rd29406, %rd29405;
	shr.u64 	%rd29408, %rd29407, 32;
	and.b64  	%rd29409, %rd29378, 4294967295;
	mul.wide.u32 	%rd29410, %r14274, %r14292;
	add.s64 	%rd29411, %rd29408, %rd29409;
	add.s64 	%rd29412, %rd29411, %rd29410;
	shr.u64 	%rd29413, %rd29412, 32;
	mul.wide.u32 	%rd29414, %r14275, %r14292;
	add.s64 	%rd29415, %rd29413, %rd29379;
	add.s64 	%rd29416, %rd29415, %rd29414;
	shr.u64 	%rd29417, %rd29416, 32;
	{ .reg .b32 tmp; mov.b64 {tmp, %r11011}, %rd29416; }
	and.b64  	%rd29418, %rd29387, 4294967295;
	mul.lo.s64 	%rd29419, %rd29418, 977;
	and.b64  	%rd29420, %rd29129, 4294967295;
	and.b64  	%rd29421, %rd29419, 4294967295;
	add.s64 	%rd31695, %rd29421, %rd29420;
	shr.u64 	%rd29422, %rd29419, 32;
	shr.u64 	%rd29423, %rd31695, 32;
	add.s64 	%rd29424, %rd29423, %rd29422;
	and.b64  	%rd29425, %rd29392, 4294967295;
	mul.lo.s64 	%rd29426, %rd29425, 977;
	and.b64  	%rd29427, %rd29154, 4294967295;
	and.b64  	%rd29428, %rd29426, 4294967295;
	add.s64 	%rd29429, %rd29424, %rd29427;
	add.s64 	%rd29430, %rd29429, %rd29428;
	add.s64 	%rd31696, %rd29430, %rd29418;
	shr.u64 	%rd29431, %rd29426, 32;
	shr.u64 	%rd29432, %rd31696, 32;
	add.s64 	%rd29433, %rd29432, %rd29431;
	and.b64  	%rd29434, %rd29397, 4294967295;
	mul.lo.s64 	%rd29435, %rd29434, 977;
	and.b64  	%rd29436, %rd29192, 4294967295;
	and.b64  	%rd29437, %rd29435, 4294967295;
	add.s64 	%rd29438, %rd29433, %rd29436;
	add.s64 	%rd29439, %rd29438, %rd29437;
	add.s64 	%rd31697, %rd29439, %rd29425;
	shr.u64 	%rd29440, %rd29435, 32;
	shr.u64 	%rd29441, %rd31697, 32;
	add.s64 	%rd29442, %rd29441, %rd29440;
	and.b64  	%rd29443, %rd29402, 4294967295;
	mul.lo.s64 	%rd29444, %rd29443, 977;
	and.b64  	%rd29445, %rd29230, 4294967295;
	and.b64  	%rd29446, %rd29444, 4294967295;
	add.s64 	%rd29447, %rd29442, %rd29445;
	add.s64 	%rd29448, %rd29447, %rd29446;
	add.s64 	%rd31698, %rd29448, %rd29434;
	shr.u64 	%rd29449, %rd29444, 32;
	shr.u64 	%rd29450, %rd31698, 32;
	add.s64 	%rd29451, %rd29450, %rd29449;
	and.b64  	%rd29452, %rd29407, 4294967295;
	mul.lo.s64 	%rd29453, %rd29452, 977;
	and.b64  	%rd29454, %rd29268, 4294967295;
	and.b64  	%rd29455, %rd29453, 4294967295;
	add.s64 	%rd29456, %rd29451, %rd29454;
	add.s64 	%rd29457, %rd29456, %rd29455;
	add.s64 	%rd31699, %rd29457, %rd29443;
	shr.u64 	%rd29458, %rd29453, 32;
	shr.u64 	%rd29459, %rd31699, 32;
	add.s64 	%rd29460, %rd29459, %rd29458;
	and.b64  	%rd29461, %rd29412, 4294967295;
	mul.lo.s64 	%rd29462, %rd29461, 977;
	and.b64  	%rd29463, %rd29306, 4294967295;
	and.b64  	%rd29464, %rd29462, 4294967295;
	add.s64 	%rd29465, %rd29460, %rd29463;
	add.s64 	%rd29466, %rd29465, %rd29464;
	add.s64 	%rd31700, %rd29466, %rd29452;
	shr.u64 	%rd29467, %rd29462, 32;
	shr.u64 	%rd29468, %rd31700, 32;
	add.s64 	%rd29469, %rd29468, %rd29467;
	and.b64  	%rd29470, %rd29416, 4294967295;
	mul.lo.s64 	%rd29471, %rd29470, 977;
	and.b64  	%rd29472, %rd29344, 4294967295;
	and.b64  	%rd29473, %rd29471, 4294967295;
	add.s64 	%rd29474, %rd29469, %rd29472;
	add.s64 	%rd29475, %rd29474, %rd29473;
	add.s64 	%rd31701, %rd29475, %rd29461;
	shr.u64 	%rd29476, %rd29471, 32;
	shr.u64 	%rd29477, %rd31701, 32;
	add.s64 	%rd29478, %rd29477, %rd29476;
	mul.lo.s64 	%rd29479, %rd29417, 977;
	and.b64  	%rd29480, %rd29382, 4294967295;
	and.b64  	%rd29481, %rd29479, 4294967295;
	add.s64 	%rd29482, %rd29478, %rd29480;
	add.s64 	%rd29483, %rd29482, %rd29481;
	add.s64 	%rd31702, %rd29483, %rd29470;
	shr.u64 	%rd29484, %rd29479, 32;
	shr.u64 	%rd29485, %rd31702, 32;
	cvt.u32.u64 	%r11012, %rd29485;
	cvt.u32.u64 	%r11013, %rd29484;
	add.s32 	%r11014, %r11012, %r11013;
	add.s32 	%r5512, %r11014, %r11011;
	setp.eq.s32 	%p4184, %r5512, 0;
	mov.pred 	%p4488, 0;
	@%p4184 bra 	$L__BB3_3428;
	cvt.u64.u32 	%rd29486, %r5512;
	mul.wide.u32 	%rd29487, %r5512, 977;
	shr.u64 	%rd29488, %rd29487, 32;
	and.b64  	%rd29489, %rd31695, 4294967295;
	and.b64  	%rd29490, %rd29487, 4294967295;
	add.s64 	%rd31695, %rd29490, %rd29489;
	shr.u64 	%rd29491, %rd31695, 32;
	and.b64  	%rd29492, %rd31696, 4294967295;
	add.s64 	%rd29493, %rd29488, %rd29492;
	add.s64 	%rd29494, %rd29493, %rd29486;
	add.s64 	%rd31696, %rd29494, %rd29491;
	setp.lt.u64 	%p4186, %rd31696, 4294967296;
	@%p4186 bra 	$L__BB3_3428;
	shr.u64 	%rd29495, %rd31696, 32;
	and.b64  	%rd29496, %rd31697, 4294967295;
	add.s64 	%rd31697, %rd29495, %rd29496;
	setp.lt.u64 	%p4188, %rd31697, 4294967296;
	@%p4188 bra 	$L__BB3_3428;
	shr.u64 	%rd29497, %rd31697, 32;
	and.b64  	%rd29498, %rd31698, 4294967295;
	add.s64 	%rd31698, %rd29497, %rd29498;
	setp.lt.u64 	%p4190, %rd31698, 4294967296;
	@%p4190 bra 	$L__BB3_3428;
	shr.u64 	%rd29500, %rd31698, 32;
	and.b64  	%rd29501, %rd31699, 4294967295;
	add.s64 	%rd31699, %rd29500, %rd29501;
	setp.lt.u64 	%p4192, %rd31699, 4294967296;
	mov.b64 	%rd31698, 4294967296;
	@%p4192 bra 	$L__BB3_3428;
	shr.u64 	%rd29503, %rd31699, 32;
	and.b64  	%rd29504, %rd31700, 4294967295;
	add.s64 	%rd31700, %rd29503, %rd29504;
	setp.lt.u64 	%p4194, %rd31700, 4294967296;
	mov.b64 	%rd31698, 4294967296;
	mov.u64 	%rd31699, %rd31698;
	@%p4194 bra 	$L__BB3_3428;
	shr.u64 	%rd29506, %rd31700, 32;
	and.b64  	%rd29507, %rd31701, 4294967295;
	add.s64 	%rd31701, %rd29506, %rd29507;
	setp.lt.u64 	%p4196, %rd31701, 4294967296;
	mov.b64 	%rd31698, 4294967296;
	mov.u64 	%rd31700, %rd31698;
	@%p4196 bra 	$L__BB3_3428;
	shr.u64 	%rd29509, %rd31701, 32;
	and.b64  	%rd29510, %rd31702, 4294967295;
	add.s64 	%rd29511, %rd29509, %rd29510;
	setp.gt.u64 	%p4488, %rd29511, 4294967295;
	min.u64 	%rd31702, %rd29511, 4294967296;
	mov.b64 	%rd31698, 4294967296;
	mov.u64 	%rd31699, %rd31698;
	mov.u64 	%rd31701, %rd31698;
$L__BB3_3428:
	cvt.u32.u64 	%r14308, %rd31702;
	cvt.u32.u64 	%r14307, %rd31701;
	cvt.u32.u64 	%r14306, %rd31700;
	cvt.u32.u64 	%r14305, %rd31699;
	cvt.u32.u64 	%r14304, %rd31698;
	cvt.u32.u64 	%r14303, %rd31697;
	cvt.u32.u64 	%r14302, %rd31696;
	cvt.u32.u64 	%r14301, %rd31695;
	setp.lt.u32 	%p4197, %r14276, %r14308;
	or.pred  	%p4198, %p4488, %p4197;
	@%p4198 bra 	$L__BB3_3442;
	setp.gt.u32 	%p4199, %r14276, %r14308;
	@%p4199 bra 	$L__BB3_3443;
	ld.const.u32 	%r5521, [const_p+24];
	setp.lt.u32 	%p4200, %r5521, %r14307;
	@%p4200 bra 	$L__BB3_3442;
	setp.gt.u32 	%p4201, %r5521, %r14307;
	@%p4201 bra 	$L__BB3_3443;
	ld.const.u32 	%r5522, [const_p+20];
	setp.lt.u32 	%p4202, %r5522, %r14306;
	@%p4202 bra 	$L__BB3_3442;
	setp.gt.u32 	%p4203, %r5522, %r14306;
	@%p4203 bra 	$L__BB3_3443;
	ld.const.u32 	%r5523, [const_p+16];
	setp.lt.u32 	%p4204, %r5523, %r14305;
	@%p4204 bra 	$L__BB3_3442;
	setp.gt.u32 	%p4205, %r5523, %r14305;
	@%p4205 bra 	$L__BB3_3443;
	ld.const.u32 	%r5524, [const_p+12];
	setp.lt.u32 	%p4206, %r5524, %r14304;
	@%p4206 bra 	$L__BB3_3442;
	setp.gt.u32 	%p4207, %r5524, %r14304;
	@%p4207 bra 	$L__BB3_3443;
	ld.const.u32 	%r5525, [const_p+8];
	setp.lt.u32 	%p4208, %r5525, %r14303;
	@%p4208 bra 	$L__BB3_3442;
	setp.gt.u32 	%p4209, %r5525, %r14303;
	@%p4209 bra 	$L__BB3_3443;
	ld.const.u32 	%r5526, [const_p+4];
	setp.lt.u32 	%p4210, %r5526, %r14302;
	@%p4210 bra 	$L__BB3_3442;
	setp.gt.u32 	%p4211, %r5526, %r14302;
	ld.const.u32 	%r11015, [const_p];
	setp.gt.u32 	%p4212, %r11015, %r14301;
	or.pred  	%p4213, %p4211, %p4212;
	@%p4213 bra 	$L__BB3_3443;
$L__BB3_3442:
	ld.const.u32 	%r11033, [const_p];
	ld.const.u32 	%r11034, [const_p+4];
	ld.const.u32 	%r11035, [const_p+8];
	ld.const.u32 	%r11036, [const_p+12];
	ld.const.u32 	%r11037, [const_p+16];
	ld.const.u32 	%r11038, [const_p+20];
	ld.const.u32 	%r11039, [const_p+24];
	// begin inline asm
	sub.cc.u32 %r14301, %r14301, %r11033;
	subc.cc.u32 %r14302, %r14302, %r11034;
	subc.cc.u32 %r14303, %r14303, %r11035;
	subc.cc.u32 %r14304, %r14304, %r11036;
	subc.cc.u32 %r14305, %r14305, %r11037;
	subc.cc.u32 %r14306, %r14306, %r11038;
	subc.cc.u32 %r14307, %r14307, %r11039;
	subc.u32 %r14308, %r14308, %r14276;
	
	// end inline asm
$L__BB3_3443:
	setp.gt.u32 	%p4214, %r14308, %r14276;
	@%p4214 bra 	$L__BB3_3456;
	bra.uni 	$L__BB3_3457;
$L__BB3_3444:
	ld.const.u32 	%r5535, [const_p+24];
	setp.gt.u32 	%p4216, %r14307, %r5535;
	@%p4216 bra 	$L__BB3_3456;
	setp.lt.u32 	%p4217, %r14307, %r5535;
	@%p4217 bra 	$L__BB3_3458;
	ld.const.u32 	%r5536, [const_p+20];
	setp.gt.u32 	%p4218, %r14306, %r5536;
	@%p4218 bra 	$L__BB3_3456;
	setp.lt.u32 	%p4219, %r14306, %r5536;
	@%p4219 bra 	$L__BB3_3458;
	ld.const.u32 	%r5537, [const_p+16];
	setp.gt.u32 	%p4220, %r14305, %r5537;
	@%p4220 bra 	$L__BB3_3456;
	setp.lt.u32 	%p4221, %r14305, %r5537;
	@%p4221 bra 	$L__BB3_3458;
	ld.const.u32 	%r5538, [const_p+12];
	setp.gt.u32 	%p4222, %r14304, %r5538;
	@%p4222 bra 	$L__BB3_3456;
	setp.lt.u32 	%p4223, %r14304, %r5538;
	@%p4223 bra 	$L__BB3_3458;
	ld.const.u32 	%r5539, [const_p+8];
	setp.gt.u32 	%p4224, %r14303, %r5539;
	@%p4224 bra 	$L__BB3_3456;
	setp.lt.u32 	%p4225, %r14303, %r5539;
	@%p4225 bra 	$L__BB3_3458;
	ld.const.u32 	%r5540, [const_p+4];
	setp.gt.u32 	%p4226, %r14302, %r5540;
	@%p4226 bra 	$L__BB3_3456;
	setp.lt.u32 	%p4227, %r14302, %r5540;
	ld.const.u32 	%r11041, [const_p];
	setp.lt.u32 	%p4228, %r14301, %r11041;
	or.pred  	%p4229, %p4227, %p4228;
	@%p4229 bra 	$L__BB3_3458;
$L__BB3_3456:
	ld.const.u32 	%r11059, [const_p];
	ld.const.u32 	%r11060, [const_p+4];
	ld.const.u32 	%r11061, [const_p+8];
	ld.const.u32 	%r11062, [const_p+12];
	ld.const.u32 	%r11063, [const_p+16];
	ld.const.u32 	%r11064, [const_p+20];
	ld.const.u32 	%r11065, [const_p+24];
	// begin inline asm
	sub.cc.u32 %r14301, %r14301, %r11059;
	subc.cc.u32 %r14302, %r14302, %r11060;
	subc.cc.u32 %r14303, %r14303, %r11061;
	subc.cc.u32 %r14304, %r14304, %r11062;
	subc.cc.u32 %r14305, %r14305, %r11063;
	subc.cc.u32 %r14306, %r14306, %r11064;
	subc.cc.u32 %r14307, %r14307, %r11065;
	subc.u32 %r14308, %r14308, %r14276;
	
	// end inline asm
	bra.uni 	$L__BB3_3458;
$L__BB3_3457:
	setp.lt.u32 	%p4215, %r14308, %r14276;
	@%p4215 bra 	$L__BB3_3458;
	bra.uni 	$L__BB3_3444;
$L__BB3_3458:
	mul.wide.u32 	%rd29512, %r14285, %r12129;
	shr.u64 	%rd29513, %rd29512, 32;
	mul.wide.u32 	%rd29514, %r14286, %r12129;
	add.s64 	%rd29515, %rd29513, %rd29514;
	shr.u64 	%rd29516, %rd29515, 32;
	mul.wide.u32 	%rd29517, %r14287, %r12129;
	add.s64 	%rd29518, %rd29516, %rd29517;
	shr.u64 	%rd29519, %rd29518, 32;
	mul.wide.u32 	%rd29520, %r14288, %r12129;
	add.s64 	%rd29521, %rd29519, %rd29520;
	shr.u64 	%rd29522, %rd29521, 32;
	mul.wide.u32 	%rd29523, %r14289, %r12129;
	add.s64 	%rd29524, %rd29522, %rd29523;
	shr.u64 	%rd29525, %rd29524, 32;
	mul.wide.u32 	%rd29526, %r14290, %r12129;
	add.s64 	%rd29527, %rd29525, %rd29526;
	shr.u64 	%rd29528, %rd29527, 32;
	mul.wide.u32 	%rd29529, %r14291, %r12129;
	add.s64 	%rd29530, %rd29528, %rd29529;
	shr.u64 	%rd29531, %rd29530, 32;
	mul.wide.u32 	%rd29532, %r14292, %r12129;
	add.s64 	%rd29533, %rd29531, %rd29532;
	shr.u64 	%rd29534, %rd29533, 32;
	and.b64  	%rd29535, %rd29515, 4294967295;
	mul.wide.u32 	%rd29536, %r14285, %r12128;
	add.s64 	%rd29537, %rd29536, %rd29535;
	shr.u64 	%rd29538, %rd29537, 32;
	and.b64  	%rd29539, %rd29518, 4294967295;
	mul.wide.u32 	%rd29540, %r14286, %r12128;
	add.s64 	%rd29541, %rd29538, %rd29539;
	add.s64 	%rd29542, %rd29541, %rd29540;
	shr.u64 	%rd29543, %rd29542, 32;
	and.b64  	%rd29544, %rd29521, 4294967295;
	mul.wide.u32 	%rd29545, %r14287, %r12128;
	add.s64 	%rd29546, %rd29543, %rd29544;
	add.s64 	%rd29547, %rd29546, %rd29545;
	shr.u64 	%rd29548, %rd29547, 32;
	and.b64  	%rd29549, %rd29524, 4294967295;
	mul.wide.u32 	%rd29550, %r14288, %r12128;
	add.s64 	%rd29551, %rd29548, %rd29549;
	add.s64 	%rd29552, %rd29551, %rd29550;
	shr.u64 	%rd29553, %rd29552, 32;
	and.b64  	%rd29554, %rd29527, 4294967295;
	mul.wide.u32 	%rd29555, %r14289, %r12128;
	add.s64 	%rd29556, %rd29553, %rd29554;
	add.s64 	%rd29557, %rd29556, %rd29555;
	shr.u64 	%rd29558, %rd29557, 32;
	and.b64  	%rd29559, %rd29530, 4294967295;
	mul.wide.u32 	%rd29560, %r14290, %r12128;
	add.s64 	%rd29561, %rd29558, %rd29559;
	add.s64 	%rd29562, %rd29561, %rd29560;
	shr.u64 	%rd29563, %rd29562, 32;
	and.b64  	%rd29564, %rd29533, 4294967295;
	mul.wide.u32 	%rd29565, %r14291, %r12128;
	add.s64 	%rd29566, %rd29563, %rd29564;
	add.s64 	%rd29567, %rd29566, %rd29565;
	shr.u64 	%rd29568, %rd29567, 32;
	mul.wide.u32 	%rd29569, %r14292, %r12128;
	add.s64 	%rd29570, %rd29568, %rd29534;
	add.s64 	%rd29571, %rd29570, %rd29569;
	shr.u64 	%rd29572, %rd29571, 32;
	and.b64  	%rd29573, %rd29542, 4294967295;
	mul.wide.u32 	%rd29574, %r14285, %r12127;
	add.s64 	%rd29575, %rd29574, %rd29573;
	shr.u64 	%rd29576, %rd29575, 32;
	and.b64  	%rd29577, %rd29547, 4294967295;
	mul.wide.u32 	%rd29578, %r14286, %r12127;
	add.s64 	%rd29579, %rd29576, %rd29577;
	add.s64 	%rd29580, %rd29579, %rd29578;
	shr.u64 	%rd29581, %rd29580, 32;
	and.b64  	%rd29582, %rd29552, 4294967295;
	mul.wide.u32 	%rd29583, %r14287, %r12127;
	add.s64 	%rd29584, %rd29581, %rd29582;
	add.s64 	%rd29585, %rd29584, %rd29583;
	shr.u64 	%rd29586, %rd29585, 32;
	and.b64  	%rd29587, %rd29557, 4294967295;
	mul.wide.u32 	%rd29588, %r14288, %r12127;
	add.s64 	%rd29589, %rd29586, %rd29587;
	add.s64 	%rd29590, %rd29589, %rd29588;
	shr.u64 	%rd29591, %rd29590, 32;
	and.b64  	%rd29592, %rd29562, 4294967295;
	mul.wide.u32 	%rd29593, %r14289, %r12127;
	add.s64 	%rd29594, %rd29591, %rd29592;
	add.s64 	%rd29595, %rd29594, %rd29593;
	shr.u64 	%rd29596, %rd29595, 32;
	and.b64  	%rd29597, %rd29567, 4294967295;
	mul.wide.u32 	%rd29598, %r14290, %r12127;
	add.s64 	%rd29599, %rd29596, %rd29597;
	add.s64 	%rd29600, %rd29599, %rd29598;
	shr.u64 	%rd29601, %rd29600, 32;
	and.b64  	%rd29602, %rd29571, 4294967295;
	mul.wide.u32 	%rd29603, %r14291, %r12127;
	add.s64 	%rd29604, %rd29601, %rd29602;
	add.s64 	%rd29605, %rd29604, %rd29603;
	shr.u64 	%rd29606, %rd29605, 32;
	mul.wide.u32 	%rd29607, %r14292, %r12127;
	add.s64 	%rd29608, %rd29606, %rd29572;
	add.s64 	%rd29609, %rd29608, %rd29607;
	shr.u64 	%rd29610, %rd29609, 32;
	and.b64  	%rd29611, %rd29580, 4294967295;
	mul.wide.u32 	%rd29612, %r14285, %r12126;
	add.s64 	%rd29613, %rd29612, %rd29611;
	shr.u64 	%rd29614, %rd29613, 32;
	and.b64  	%rd29615, %rd29585, 4294967295;
	mul.wide.u32 	%rd29616, %r14286, %r12126;
	add.s64 	%rd29617, %rd29614, %rd29615;
	add.s64 	%rd29618, %rd29617, %rd29616;
	shr.u64 	%rd29619, %rd29618, 32;
	and.b64  	%rd29620, %rd29590, 4294967295;
	mul.wide.u32 	%rd29621, %r14287, %r12126;
	add.s64 	%rd29622, %rd29619, %rd29620;
	add.s64 	%rd29623, %rd29622, %rd29621;
	shr.u64 	%rd29624, %rd29623, 32;
	and.b64  	%rd29625, %rd29595, 4294967295;
	mul.wide.u32 	%rd29626, %r14288, %r12126;
	add.s64 	%rd29627, %rd29624, %rd29625;
	add.s64 	%rd29628, %rd29627, %rd29626;
	shr.u64 	%rd29629, %rd29628, 32;
	and.b64  	%rd29630, %rd29600, 4294967295;
	mul.wide.u32 	%rd29631, %r14289, %r12126;
	add.s64 	%rd29632, %rd29629, %rd29630;
	add.s64 	%rd29633, %rd29632, %rd29631;
	shr.u64 	%rd29634, %rd29633, 32;
	and.b64  	%rd29635, %rd29605, 4294967295;
	mul.wide.u32 	%rd29636, %r14290, %r12126;
	add.s64 	%rd29637, %rd29634, %rd29635;
	add.s64 	%rd29638, %rd29637, %rd29636;
	shr.u64 	%rd29639, %rd29638, 32;
	and.b64  	%rd29640, %rd29609, 4294967295;
	mul.wide.u32 	%rd29641, %r14291, %r12126;
	add.s64 	%rd29642, %rd29639, %rd29640;
	add.s64 	%rd29643, %rd29642, %rd29641;
	shr.u64 	%rd29644, %rd29643, 32;
	mul.wide.u32 	%rd29645, %r14292, %r12126;
	add.s64 	%rd29646, %rd29644, %rd29610;
	add.s64 	%rd29647, %rd29646, %rd29645;
	shr.u64 	%rd29648, %rd29647, 32;
	and.b64  	%rd29649, %rd29618, 4294967295;
	mul.wide.u32 	%rd29650, %r14285, %r12125;
	add.s64 	%rd29651, %rd29650, %rd29649;
	shr.u64 	%rd29652, %rd29651, 32;
	and.b64  	%rd29653, %rd29623, 4294967295;
	mul.wide.u32 	%rd29654, %r14286, %r12125;
	add.s64 	%rd29655, %rd29652, %rd29653;
	add.s64 	%rd29656, %rd29655, %rd29654;
	shr.u64 	%rd29657, %rd29656, 32;
	and.b64  	%rd29658, %rd29628, 4294967295;
	mul.wide.u32 	%rd29659, %r14287, %r12125;
	add.s64 	%rd29660, %rd29657, %rd29658;
	add.s64 	%rd29661, %rd29660, %rd29659;
	shr.u64 	%rd29662, %rd29661, 32;
	and.b64  	%rd29663, %rd29633, 4294967295;
	mul.wide.u32 	%rd29664, %r14288, %r12125;
	add.s64 	%rd29665, %rd29662, %rd29663;
	add.s64 	%rd29666, %rd29665, %rd29664;
	shr.u64 	%rd29667, %rd29666, 32;
	and.b64  	%rd29668, %rd29638, 4294967295;
	mul.wide.u32 	%rd29669, %r14289, %r12125;
	add.s64 	%rd29670, %rd29667, %rd29668;
	add.s64 	%rd29671, %rd29670, %rd29669;
	shr.u64 	%rd29672, %rd29671, 32;
	and.b64  	%rd29673, %rd29643, 4294967295;
	mul.wide.u32 	%rd29674, %r14290, %r12125;
	add.s64 	%rd29675, %rd29672, %rd29673;
	add.s64 	%rd29676, %rd29675, %rd29674;
	shr.u64 	%rd29677, %rd29676, 32;
	and.b64  	%rd29678, %rd29647, 4294967295;
	mul.wide.u32 	%rd29679, %r14291, %r12125;
	add.s64 	%rd29680, %rd29677, %rd29678;
	add.s64 	%rd29681, %rd29680, %rd29679;
	shr.u64 	%rd29682, %rd29681, 32;
	mul.wide.u32 	%rd29683, %r14292, %r12125;
	add.s64 	%rd29684, %rd29682, %rd29648;
	add.s64 	%rd29685, %rd29684, %rd29683;
	shr.u64 	%rd29686, %rd29685, 32;
	and.b64  	%rd29687, %rd29656, 4294967295;
	mul.wide.u32 	%rd29688, %r14285, %r12124;
	add.s64 	%rd29689, %rd29688, %rd29687;
	shr.u64 	%rd29690, %rd29689, 32;
	and.b64  	%rd29691, %rd29661, 4294967295;
	mul.wide.u32 	%rd29692, %r14286, %r12124;
	add.s64 	%rd29693, %rd29690, %rd29691;
	add.s64 	%rd29694, %rd29693, %rd29692;
	shr.u64 	%rd29695, %rd29694, 32;
	and.b64  	%rd29696, %rd29666, 4294967295;
	mul.wide.u32 	%rd29697, %r14287, %r12124;
	add.s64 	%rd29698, %rd29695, %rd29696;
	add.s64 	%rd29699, %rd29698, %rd29697;
	shr.u64 	%rd29700, %rd29699, 32;
	and.b64  	%rd29701, %rd29671, 4294967295;
	mul.wide.u32 	%rd29702, %r14288, %r12124;
	add.s64 	%rd29703, %rd29700, %rd29701;
	add.s64 	%rd29704, %rd29703, %rd29702;
	shr.u64 	%rd29705, %rd29704, 32;
	and.b64  	%rd29706, %rd29676, 4294967295;
	mul.wide.u32 	%rd29707, %r14289, %r12124;
	add.s64 	%rd29708, %rd29705, %rd29706;
	add.s64 	%rd29709, %rd29708, %rd29707;
	shr.u64 	%rd29710, %rd29709, 32;
	and.b64  	%rd29711, %rd29681, 4294967295;
	mul.wide.u32 	%rd29712, %r14290, %r12124;
	add.s64 	%rd29713, %rd29710, %rd29711;
	add.s64 	%rd29714, %rd29713, %rd29712;
	shr.u64 	%rd29715, %rd29714, 32;
	and.b64  	%rd29716, %rd29685, 4294967295;
	mul.wide.u32 	%rd29717, %r14291, %r12124;
	add.s64 	%rd29718, %rd29715, %rd29716;
	add.s64 	%rd29719, %rd29718, %rd29717;
	shr.u64 	%rd29720, %rd29719, 32;
	mul.wide.u32 	%rd29721, %r14292, %r12124;
	add.s64 	%rd29722, %rd29720, %rd29686;
	add.s64 	%rd29723, %rd29722, %rd29721;
	shr.u64 	%rd29724, %rd29723, 32;
	and.b64  	%rd29725, %rd29694, 4294967295;
	mul.wide.u32 	%rd29726, %r14285, %r12123;
	add.s64 	%rd29727, %rd29726, %rd29725;
	shr.u64 	%rd29728, %rd29727, 32;
	and.b64  	%rd29729, %rd29699, 4294967295;
	mul.wide.u32 	%rd29730, %r14286, %r12123;
	add.s64 	%rd29731, %rd29728, %rd29729;
	add.s64 	%rd29732, %rd29731, %rd29730;
	shr.u64 	%rd29733, %rd29732, 32;
	and.b64  	%rd29734, %rd29704, 4294967295;
	mul.wide.u32 	%rd29735, %r14287, %r12123;
	add.s64 	%rd29736, %rd29733, %rd29734;
	add.s64 	%rd29737, %rd29736, %rd29735;
	shr.u64 	%rd29738, %rd29737, 32;
	and.b64  	%rd29739, %rd29709, 4294967295;
	mul.wide.u32 	%rd29740, %r14288, %r12123;
	add.s64 	%rd29741, %rd29738, %rd29739;
	add.s64 	%rd29742, %rd29741, %rd29740;
	shr.u64 	%rd29743, %rd29742, 32;
	and.b64  	%rd29744, %rd29714, 4294967295;
	mul.wide.u32 	%rd29745, %r14289, %r12123;
	add.s64 	%rd29746, %rd29743, %rd29744;
	add.s64 	%rd29747, %rd29746, %rd29745;
	shr.u64 	%rd29748, %rd29747, 32;
	and.b64  	%rd29749, %rd29719, 4294967295;
	mul.wide.u32 	%rd29750, %r14290, %r12123;
	add.s64 	%rd29751, %rd29748, %rd29749;
	add.s64 	%rd29752, %rd29751, %rd29750;
	shr.u64 	%rd29753, %rd29752, 32;
	and.b64  	%rd29754, %rd29723, 4294967295;
	mul.wide.u32 	%rd29755, %r14291, %r12123;
	add.s64 	%rd29756, %rd29753, %rd29754;
	add.s64 	%rd29757, %rd29756, %rd29755;
	shr.u64 	%rd29758, %rd29757, 32;
	mul.wide.u32 	%rd29759, %r14292, %r12123;
	add.s64 	%rd29760, %rd29758, %rd29724;
	add.s64 	%rd29761, %rd29760, %rd29759;
	shr.u64 	%rd29762, %rd29761, 32;
	and.b64  	%rd29763, %rd29732, 4294967295;
	mul.wide.u32 	%rd29764, %r14285, %r12122;
	add.s64 	%rd29765, %rd29764, %rd29763;
	shr.u64 	%rd29766, %rd29765, 32;
	and.b64  	%rd29767, %rd29737, 4294967295;
	mul.wide.u32 	%rd29768, %r14286, %r12122;
	add.s64 	%rd29769, %rd29766, %rd29767;
	add.s64 	%rd29770, %rd29769, %rd29768;
	shr.u64 	%rd29771, %rd29770, 32;
	and.b64  	%rd29772, %rd29742, 4294967295;
	mul.wide.u32 	%rd29773, %r14287, %r12122;
	add.s64 	%rd29774, %rd29771, %rd29772;
	add.s64 	%rd29775, %rd29774, %rd29773;
	shr.u64 	%rd29776, %rd29775, 32;
	and.b64  	%rd29777, %rd29747, 4294967295;
	mul.wide.u32 	%rd29778, %r14288, %r12122;
	add.s64 	%rd29779, %rd29776, %rd29777;
	add.s64 	%rd29780, %rd29779, %rd29778;
	shr.u64 	%rd29781, %rd29780, 32;
	and.b64  	%rd29782, %rd29752, 4294967295;
	mul.wide.u32 	%rd29783, %r14289, %r12122;
	add.s64 	%rd29784, %rd29781, %rd29782;
	add.s64 	%rd29785, %rd29784, %rd29783;
	shr.u64 	%rd29786, %rd29785, 32;
	and.b64  	%rd29787, %rd29757, 4294967295;
	mul.wide.u32 	%rd29788, %r14290, %r12122;
	add.s64 	%rd29789, %rd29786, %rd29787;
	add.s64 	%rd29790, %rd29789, %rd29788;
	shr.u64 	%rd29791, %rd29790, 32;
	and.b64  	%rd29792, %rd29761, 4294967295;
	mul.wide.u32 	%rd29793, %r14291, %r12122;
	add.s64 	%rd29794, %rd29791, %rd29792;
	add.s64 	%rd29795, %rd29794, %rd29793;
	shr.u64 	%rd29796, %rd29795, 32;
	mul.wide.u32 	%rd29797, %r14292, %r12122;
	add.s64 	%rd29798, %rd29796, %rd29762;
	add.s64 	%rd29799, %rd29798, %rd29797;
	shr.u64 	%rd29800, %rd29799, 32;
	{ .reg .b32 tmp; mov.b64 {tmp, %r11067}, %rd29799; }
	and.b64  	%rd29801, %rd29770, 4294967295;
	mul.lo.s64 	%rd29802, %rd29801, 977;
	and.b64  	%rd29803, %rd29512, 4294967295;
	and.b64  	%rd29804, %rd29802, 4294967295;
	add.s64 	%rd31703, %rd29804, %rd29803;
	shr.u64 	%rd29805, %rd29802, 32;
	shr.u64 	%rd29806, %rd31703, 32;
	add.s64 	%rd29807, %rd29806, %rd29805;
	and.b64  	%rd29808, %rd29775, 4294967295;
	mul.lo.s64 	%rd29809, %rd29808, 977;
	and.b64  	%rd29810, %rd29537, 4294967295;
	and.b64  	%rd29811, %rd29809, 4294967295;
	add.s64 	%rd29812, %rd29807, %rd29810;
	add.s64 	%rd29813, %rd29812, %rd29811;
	add.s64 	%rd31704, %rd29813, %rd29801;
	shr.u64 	%rd29814, %rd29809, 32;
	shr.u64 	%rd29815, %rd31704, 32;
	add.s64 	%rd29816, %rd29815, %rd29814;
	and.b64  	%rd29817, %rd29780, 4294967295;
	mul.lo.s64 	%rd29818, %rd29817, 977;
	and.b64  	%rd29819, %rd29575, 4294967295;
	and.b64  	%rd29820, %rd29818, 4294967295;
	add.s64 	%rd29821, %rd29816, %rd29819;
	add.s64 	%rd29822, %rd29821, %rd29820;
	add.s64 	%rd31705, %rd29822, %rd29808;
	shr.u64 	%rd29823, %rd29818, 32;
	shr.u64 	%rd29824, %rd31705, 32;
	add.s64 	%rd29825, %rd29824, %rd29823;
	and.b64  	%rd29826, %rd29785, 4294967295;
	mul.lo.s64 	%rd29827, %rd29826, 977;
	and.b64  	%rd29828, %rd29613, 4294967295;
	and.b64  	%rd29829, %rd29827, 4294967295;
	add.s64 	%rd29830, %rd29825, %rd29828;
	add.s64 	%rd29831, %rd29830, %rd29829;
	add.s64 	%rd31706, %rd29831, %rd29817;
	shr.u64 	%rd29832, %rd29827, 32;
	shr.u64 	%rd29833, %rd31706, 32;
	add.s64 	%rd29834, %rd29833, %rd29832;
	and.b64  	%rd29835, %rd29790, 4294967295;
	mul.lo.s64 	%rd29836, %rd29835, 977;
	and.b64  	%rd29837, %rd29651, 4294967295;
	and.b64  	%rd29838, %rd29836, 4294967295;
	add.s64 	%rd29839, %rd29834, %rd29837;
	add.s64 	%rd29840, %rd29839, %rd29838;
	add.s64 	%rd31707, %rd29840, %rd29826;
	shr.u64 	%rd29841, %rd29836, 32;
	shr.u64 	%rd29842, %rd31707, 32;
	add.s64 	%rd29843, %rd29842, %rd29841;
	and.b64  	%rd29844, %rd29795, 4294967295;
	mul.lo.s64 	%rd29845, %rd29844, 977;
	and.b64  	%rd29846, %rd29689, 4294967295;
	and.b64  	%rd29847, %rd29845, 4294967295;
	add.s64 	%rd29848, %rd29843, %rd29846;
	add.s64 	%rd29849, %rd29848, %rd29847;
	add.s64 	%rd31708, %rd29849, %rd29835;
	shr.u64 	%rd29850, %rd29845, 32;
	shr.u64 	%rd29851, %rd31708, 32;
	add.s64 	%rd29852, %rd29851, %rd29850;
	and.b64  	%rd29853, %rd29799, 4294967295;
	mul.lo.s64 	%rd29854, %rd29853, 977;
	and.b64  	%rd29855, %rd29727, 4294967295;
	and.b64  	%rd29856, %rd29854, 4294967295;
	add.s64 	%rd29857, %rd29852, %rd29855;
	add.s64 	%rd29858, %rd29857, %rd29856;
	add.s64 	%rd31709, %rd29858, %rd29844;
	shr.u64 	%rd29859, %rd29854, 32;
	shr.u64 	%rd29860, %rd31709, 32;
	add.s64 	%rd29861, %rd29860, %rd29859;
	mul.lo.s64 	%rd29862, %rd29800, 977;
	and.b64  	%rd29863, %rd29765, 4294967295;
	and.b64  	%rd29864, %rd29862, 4294967295;
	add.s64 	%rd29865, %rd29861, %rd29863;
	add.s64 	%rd29866, %rd29865, %rd29864;
	add.s64 	%rd31710, %rd29866, %rd29853;
	shr.u64 	%rd29867, %rd29862, 32;
	shr.u64 	%rd29868, %rd31710, 32;
	cvt.u32.u64 	%r11068, %rd29868;
	cvt.u32.u64 	%r11069, %rd29867;
	add.s32 	%r11070, %r11068, %r11069;
	add.s32 	%r5565, %r11070, %r11067;
	setp.eq.s32 	%p4231, %r5565, 0;
	mov.pred 	%p4489, 0;
	@%p4231 bra 	$L__BB3_3466;
	cvt.u64.u32 	%rd29869, %r5565;
	mul.wide.u32 	%rd29870, %r5565, 977;
	shr.u64 	%rd29871, %rd29870, 32;
	and.b64  	%rd29872, %rd31703, 4294967295;
	and.b64  	%rd29873, %rd29870, 4294967295;
	add.s64 	%rd31703, %rd29873, %rd29872;
	shr.u64 	%rd29874, %rd31703, 32;
	and.b64  	%rd29875, %rd31704, 4294967295;
	add.s64 	%rd29876, %rd29871, %rd29875;
	add.s64 	%rd29877, %rd29876, %rd29869;
	add.s64 	%rd31704, %rd29877, %rd29874;
	setp.lt.u64 	%p4233, %rd31704, 4294967296;
	@%p4233 bra 	$L__BB3_3466;
	shr.u64 	%rd29878, %rd31704, 32;
	and.b64  	%rd29879, %rd31705, 4294967295;
	add.s64 	%rd31705, %rd29878, %rd29879;
	setp.lt.u64 	%p4235, %rd31705, 4294967296;
	@%p4235 bra 	$L__BB3_3466;
	shr.u64 	%rd29880, %rd31705, 32;
	and.b64  	%rd29881, %rd31706, 4294967295;
	add.s64 	%rd31706, %rd29880, %rd29881;
	setp.lt.u64 	%p4237, %rd31706, 4294967296;
	@%p4237 bra 	$L__BB3_3466;
	shr.u64 	%rd29883, %rd31706, 32;
	and.b64  	%rd29884, %rd31707, 4294967295;
	add.s64 	%rd31707, %rd29883, %rd29884;
	setp.lt.u64 	%p4239, %rd31707, 4294967296;
	mov.b64 	%rd31706, 4294967296;
	@%p4239 bra 	$L__BB3_3466;
	shr.u64 	%rd29886, %rd31707, 32;
	and.b64  	%rd29887, %rd31708, 4294967295;
	add.s64 	%rd31708, %rd29886, %rd29887;
	setp.lt.u64 	%p4241, %rd31708, 4294967296;
	mov.b64 	%rd31706, 4294967296;
	mov.u64 	%rd31707, %rd31706;
	@%p4241 bra 	$L__BB3_3466;
	shr.u64 	%rd29889, %rd31708, 32;
	and.b64  	%rd29890, %rd31709, 4294967295;
	add.s64 	%rd31709, %rd29889, %rd29890;
	setp.lt.u64 	%p4243, %rd31709, 4294967296;
	mov.b64 	%rd31706, 4294967296;
	mov.u64 	%rd31708, %rd31706;
	@%p4243 bra 	$L__BB3_3466;
	shr.u64 	%rd29892, %rd31709, 32;
	and.b64  	%rd29893, %rd31710, 4294967295;
	add.s64 	%rd29894, %rd29892, %rd29893;
	setp.gt.u64 	%p4489, %rd29894, 4294967295;
	min.u64 	%rd31710, %rd29894, 4294967296;
	mov.b64 	%rd31706, 4294967296;
	mov.u64 	%rd31707, %rd31706;
	mov.u64 	%rd31709, %rd31706;
$L__BB3_3466:
	cvt.u32.u64 	%r14324, %rd31710;
	cvt.u32.u64 	%r14323, %rd31709;
	cvt.u32.u64 	%r14322, %rd31708;
	cvt.u32.u64 	%r14321, %rd31707;
	cvt.u32.u64 	%r14320, %rd31706;
	cvt.u32.u64 	%r14319, %rd31705;
	cvt.u32.u64 	%r14318, %rd31704;
	cvt.u32.u64 	%r14317, %rd31703;
	setp.lt.u32 	%p4244, %r14276, %r14324;
	or.pred  	%p4245, %p4489, %p4244;
	@%p4245 bra 	$L__BB3_3480;
	setp.gt.u32 	%p4246, %r14276, %r14324;
	@%p4246 bra 	$L__BB3_3481;
	ld.const.u32 	%r5574, [const_p+24];
	setp.lt.u32 	%p4247, %r5574, %r14323;
	@%p4247 bra 	$L__BB3_3480;
	setp.gt.u32 	%p4248, %r5574, %r14323;
	@%p4248 bra 	$L__BB3_3481;
	ld.const.u32 	%r5575, [const_p+20];
	setp.lt.u32 	%p4249, %r5575, %r14322;
	@%p4249 bra 	$L__BB3_3480;
	setp.gt.u32 	%p4250, %r5575, %r14322;
	@%p4250 bra 	$L__BB3_3481;
	ld.const.u32 	%r5576, [const_p+16];
	setp.lt.u32 	%p4251, %r5576, %r14321;
	@%p4251 bra 	$L__BB3_3480;
	setp.gt.u32 	%p4252, %r5576, %r14321;
	@%p4252 bra 	$L__BB3_3481;
	ld.const.u32 	%r5577, [const_p+12];
	setp.lt.u32 	%p4253, %r5577, %r14320;
	@%p4253 bra 	$L__BB3_3480;
	setp.gt.u32 	%p4254, %r5577, %r14320;
	@%p4254 bra 	$L__BB3_3481;
	ld.const.u32 	%r5578, [const_p+8];
	setp.lt.u32 	%p4255, %r5578, %r14319;
	@%p4255 bra 	$L__BB3_3480;
	setp.gt.u32 	%p4256, %r5578, %r14319;
	@%p4256 bra 	$L__BB3_3481;
	ld.const.u32 	%r5579, [const_p+4];
	setp.lt.u32 	%p4257, %r5579, %r14318;
	@%p4257 bra 	$L__BB3_3480;
	setp.gt.u32 	%p4258, %r5579, %r14318;
	ld.const.u32 	%r11071, [const_p];
	setp.gt.u32 	%p4259, %r11071, %r14317;
	or.pred  	%p4260, %p4258, %p4259;
	@%p4260 bra 	$L__BB3_3481;
$L__BB3_3480:
	ld.const.u32 	%r11089, [const_p];
	ld.const.u32 	%r11090, [const_p+4];
	ld.const.u32 	%r11091, [const_p+8];
	ld.const.u32 	%r11092, [const_p+12];
	ld.const.u32 	%r11093, [const_p+16];
	ld.const.u32 	%r11094, [const_p+20];
	ld.const.u32 	%r11095, [const_p+24];
	// begin inline asm
	sub.cc.u32 %r14317, %r14317, %r11089;
	subc.cc.u32 %r14318, %r14318, %r11090;
	subc.cc.u32 %r14319, %r14319, %r11091;
	subc.cc.u32 %r14320, %r14320, %r11092;
	subc.cc.u32 %r14321, %r14321, %r11093;
	subc.cc.u32 %r14322, %r14322, %r11094;
	subc.cc.u32 %r14323, %r14323, %r11095;
	subc.u32 %r14324, %r14324, %r14276;
	
	// end inline asm
$L__BB3_3481:
	setp.gt.u32 	%p4261, %r14324, %r14276;
	@%p4261 bra 	$L__BB3_3494;
	bra.uni 	$L__BB3_3495;
$L__BB3_3482:
	ld.const.u32 	%r5588, [const_p+24];
	setp.gt.u32 	%p4263, %r14323, %r5588;
	@%p4263 bra 	$L__BB3_3494;
	setp.lt.u32 	%p4264, %r14323, %r5588;
	@%p4264 bra 	$L__BB3_3496;
	ld.const.u32 	%r5589, [const_p+20];
	setp.gt.u32 	%p4265, %r14322, %r5589;
	@%p4265 bra 	$L__BB3_3494;
	setp.lt.u32 	%p4266, %r14322, %r5589;
	@%p4266 bra 	$L__BB3_3496;
	ld.const.u32 	%r5590, [const_p+16];
	setp.gt.u32 	%p4267, %r14321, %r5590;
	@%p4267 bra 	$L__BB3_3494;
	setp.lt.u32 	%p4268, %r14321, %r5590;
	@%p4268 bra 	$L__BB3_3496;
	ld.const.u32 	%r5591, [const_p+12];
	setp.gt.u32 	%p4269, %r14320, %r5591;
	@%p4269 bra 	$L__BB3_3494;
	setp.lt.u32 	%p4270, %r14320, %r5591;
	@%p4270 bra 	$L__BB3_3496;
	ld.const.u32 	%r5592, [const_p+8];
	setp.gt.u32 	%p4271, %r14319, %r5592;
	@%p4271 bra 	$L__BB3_3494;
	setp.lt.u32 	%p4272, %r14319, %r5592;
	@%p4272 bra 	$L__BB3_3496;
	ld.const.u32 	%r5593, [const_p+4];
	setp.gt.u32 	%p4273, %r14318, %r5593;
	@%p4273 bra 	$L__BB3_3494;
	setp.lt.u32 	%p4274, %r14318, %r5593;
	ld.const.u32 	%r11097, [const_p];
	setp.lt.u32 	%p4275, %r14317, %r11097;
	or.pred  	%p4276, %p4274, %p4275;
	@%p4276 bra 	$L__BB3_3496;
$L__BB3_3494:
	ld.const.u32 	%r11115, [const_p];
	ld.const.u32 	%r11116, [const_p+4];
	ld.const.u32 	%r11117, [const_p+8];
	ld.const.u32 	%r11118, [const_p+12];
	ld.const.u32 	%r11119, [const_p+16];
	ld.const.u32 	%r11120, [const_p+20];
	ld.const.u32 	%r11121, [const_p+24];
	// begin inline asm
	sub.cc.u32 %r14317, %r14317, %r11115;
	subc.cc.u32 %r14318, %r14318, %r11116;
	subc.cc.u32 %r14319, %r14319, %r11117;
	subc.cc.u32 %r14320, %r14320, %r11118;
	subc.cc.u32 %r14321, %r14321, %r11119;
	subc.cc.u32 %r14322, %r14322, %r11120;
	subc.cc.u32 %r14323, %r14323, %r11121;
	subc.u32 %r14324, %r14324, %r14276;
	
	// end inline asm
	bra.uni 	$L__BB3_3496;
$L__BB3_3495:
	setp.lt.u32 	%p4262, %r14324, %r14276;
	@%p4262 bra 	$L__BB3_3496;
	bra.uni 	$L__BB3_3482;
$L__BB3_3496:
	ld.param.u64 	%rd31021, [_Z26test_scalar_multiplicationP7ECPointP6BigInti_param_0];
	cvta.to.global.u64 	%rd29895, %rd31021;
	mov.u32 	%r11123, %ctaid.x;
	mov.u32 	%r11124, %ntid.x;
	mov.u32 	%r11125, %tid.x;
	mad.lo.s32 	%r11126, %r11123, %r11124, %r11125;
	mul.wide.s32 	%rd29896, %r11126, 68;
	add.s64 	%rd2078, %rd29895, %rd29896;
	st.global.u32 	[%rd2078], %r14317;
	st.global.u32 	[%rd2078+4], %r14318;
	st.global.u32 	[%rd2078+8], %r14319;
	st.global.u32 	[%rd2078+12], %r14320;
	st.global.u32 	[%rd2078+16], %r14321;
	st.global.u32 	[%rd2078+20], %r14322;
	st.global.u32 	[%rd2078+24], %r14323;
	st.global.u32 	[%rd2078+28], %r14324;
	mul.wide.u32 	%rd29897, %r14301, %r12121;
	shr.u64 	%rd29898, %rd29897, 32;
	mul.wide.u32 	%rd29899, %r14302, %r12121;
	add.s64 	%rd29900, %rd29898, %rd29899;
	shr.u64 	%rd29901, %rd29900, 32;
	mul.wide.u32 	%rd29902, %r14303, %r12121;
	add.s64 	%rd29903, %rd29901, %rd29902;
	shr.u64 	%rd29904, %rd29903, 32;
	mul.wide.u32 	%rd29905, %r14304, %r12121;
	add.s64 	%rd29906, %rd29904, %rd29905;
	shr.u64 	%rd29907, %rd29906, 32;
	mul.wide.u32 	%rd29908, %r14305, %r12121;
	add.s64 	%rd29909, %rd29907, %rd29908;
	shr.u64 	%rd29910, %rd29909, 32;
	mul.wide.u32 	%rd29911, %r14306, %r12121;
	add.s64 	%rd29912, %rd29910, %rd29911;
	shr.u64 	%rd29913, %rd29912, 32;
	mul.wide.u32 	%rd29914, %r14307, %r12121;
	add.s64 	%rd29915, %rd29913, %rd29914;
	shr.u64 	%rd29916, %rd29915, 32;
	mul.wide.u32 	%rd29917, %r14308, %r12121;
	add.s64 	%rd29918, %rd29916, %rd29917;
	shr.u64 	%rd29919, %rd29918, 32;
	and.b64  	%rd29920, %rd29900, 4294967295;
	mul.wide.u32 	%rd29921, %r14301, %r12120;
	add.s64 	%rd29922, %rd29921, %rd29920;
	shr.u64 	%rd29923, %rd29922, 32;
	and.b64  	%rd29924, %rd29903, 4294967295;
	mul.wide.u32 	%rd29925, %r14302, %r12120;
	add.s64 	%rd29926, %rd29923, %rd29924;
	add.s64 	%rd29927, %rd29926, %rd29925;
	shr.u64 	%rd29928, %rd29927, 32;
	and.b64  	%rd29929, %rd29906, 4294967295;
	mul.wide.u32 	%rd29930, %r14303, %r12120;
	add.s64 	%rd29931, %rd29928, %rd29929;
	add.s64 	%rd29932, %rd29931, %rd29930;
	shr.u64 	%rd29933, %rd29932, 32;
	and.b64  	%rd29934, %rd29909, 4294967295;
	mul.wide.u32 	%rd29935, %r14304, %r12120;
	add.s64 	%rd29936, %rd29933, %rd29934;
	add.s64 	%rd29937, %rd29936, %rd29935;
	shr.u64 	%rd29938, %rd29937, 32;
	and.b64  	%rd29939, %rd29912, 4294967295;
	mul.wide.u32 	%rd29940, %r14305, %r12120;
	add.s64 	%rd29941, %rd29938, %rd29939;
	add.s64 	%rd29942, %rd29941, %rd29940;
	shr.u64 	%rd29943, %rd29942, 32;
	and.b64  	%rd29944, %rd29915, 4294967295;
	mul.wide.u32 	%rd29945, %r14306, %r12120;
	add.s64 	%rd29946, %rd29943, %rd29944;
	add.s64 	%rd29947, %rd29946, %rd29945;
	shr.u64 	%rd29948, %rd29947, 32;
	and.b64  	%rd29949, %rd29918, 4294967295;
	mul.wide.u32 	%rd29950, %r14307, %r12120;
	add.s64 	%rd29951, %rd29948, %rd29949;
	add.s64 	%rd29952, %rd29951, %rd29950;
	shr.u64 	%rd29953, %rd29952, 32;
	mul.wide.u32 	%rd29954, %r14308, %r12120;
	add.s64 	%rd29955, %rd29953, %rd29919;
	add.s64 	%rd29956, %rd29955, %rd29954;
	shr.u64 	%rd29957, %rd29956, 32;
	and.b64  	%rd29958, %rd29927, 4294967295;
	mul.wide.u32 	%rd29959, %r14301, %r12119;
	add.s64 	%rd29960, %rd29959, %rd29958;
	shr.u64 	%rd29961, %rd29960, 32;
	and.b64  	%rd29962, %rd29932, 4294967295;
	mul.wide.u32 	%rd29963, %r14302, %r12119;
	add.s64 	%rd29964, %rd29961, %rd29962;
	add.s64 	%rd29965, %rd29964, %rd29963;
	shr.u64 	%rd29966, %rd29965, 32;
	and.b64  	%rd29967, %rd29937, 4294967295;
	mul.wide.u32 	%rd29968, %r14303, %r12119;
	add.s64 	%rd29969, %rd29966, %rd29967;
	add.s64 	%rd29970, %rd29969, %rd29968;
	shr.u64 	%rd29971, %rd29970, 32;
	and.b64  	%rd29972, %rd29942, 4294967295;
	mul.wide.u32 	%rd29973, %r14304, %r12119;
	add.s64 	%rd29974, %rd29971, %rd29972;
	add.s64 	%rd29975, %rd29974, %rd29973;
	shr.u64 	%rd29976, %rd29975, 32;
	and.b64  	%rd29977, %rd29947, 4294967295;
	mul.wide.u32 	%rd29978, %r14305, %r12119;
	add.s64 	%rd29979, %rd29976, %rd29977;
	add.s64 	%rd29980, %rd29979, %rd29978;
	shr.u64 	%rd29981, %rd29980, 32;
	and.b64  	%rd29982, %rd29952, 4294967295;
	mul.wide.u32 	%rd29983, %r14306, %r12119;
	add.s64 	%rd29984, %rd29981, %rd29982;
	add.s64 	%rd29985, %rd29984, %rd29983;
	shr.u64 	%rd29986, %rd29985, 32;
	and.b64  	%rd29987, %rd29956, 4294967295;
	mul.wide.u32 	%rd29988, %r14307, %r12119;
	add.s64 	%rd29989, %rd29986, %rd29987;
	add.s64 	%rd29990, %rd29989, %rd29988;
	shr.u64 	%rd29991, %rd29990, 32;
	mul.wide.u32 	%rd29992, %r14308, %r12119;
	add.s64 	%rd29993, %rd29991, %rd29957;
	add.s64 	%rd29994, %rd29993, %rd29992;
	shr.u64 	%rd29995, %rd29994, 32;
	and.b64  	%rd29996, %rd29965, 4294967295;
	mul.wide.u32 	%rd29997, %r14301, %r12118;
	add.s64 	%rd29998, %rd29997, %rd29996;
	shr.u64 	%rd29999, %rd29998, 32;
	and.b64  	%rd30000, %rd29970, 4294967295;
	mul.wide.u32 	%rd30001, %r14302, %r12118;
	add.s64 	%rd30002, %rd29999, %rd30000;
	add.s64 	%rd30003, %rd30002, %rd30001;
	shr.u64 	%rd30004, %rd30003, 32;
	and.b64  	%rd30005, %rd29975, 4294967295;
	mul.wide.u32 	%rd30006, %r14303, %r12118;
	add.s64 	%rd30007, %rd30004, %rd30005;
	add.s64 	%rd30008, %rd30007, %rd30006;
	shr.u64 	%rd30009, %rd30008, 32;
	and.b64  	%rd30010, %rd29980, 4294967295;
	mul.wide.u32 	%rd30011, %r14304, %r12118;
	add.s64 	%rd30012, %rd30009, %rd30010;
	add.s64 	%rd30013, %rd30012, %rd30011;
	shr.u64 	%rd30014, %rd30013, 32;
	and.b64  	%rd30015, %rd29985, 4294967295;
	mul.wide.u32 	%rd30016, %r14305, %r12118;
	add.s64 	%rd30017, %rd30014, %rd30015;
	add.s64 	%rd30018, %rd30017, %rd30016;
	shr.u64 	%rd30019, %rd30018, 32;
	and.b64  	%rd30020, %rd29990, 4294967295;
	mul.wide.u32 	%rd30021, %r14306, %r12118;
	add.s64 	%rd30022, %rd30019, %rd30020;
	add.s64 	%rd30023, %rd30022, %rd30021;
	shr.u64 	%rd30024, %rd30023, 32;
	and.b64  	%rd30025, %rd29994, 4294967295;
	mul.wide.u32 	%rd30026, %r14307, %r12118;
	add.s64 	%rd30027, %rd30024, %rd30025;
	add.s64 	%rd30028, %rd30027, %rd30026;
	shr.u64 	%rd30029, %rd30028, 32;
	mul.wide.u32 	%rd30030, %r14308, %r12118;
	add.s64 	%rd30031, %rd30029, %rd29995;
	add.s64 	%rd30032, %rd30031, %rd30030;
	shr.u64 	%rd30033, %rd30032, 32;
	and.b64  	%rd30034, %rd30003, 4294967295;
	mul.wide.u32 	%rd30035, %r14301, %r12117;
	add.s64 	%rd30036, %rd30035, %rd30034;
	shr.u64 	%rd30037, %rd30036, 32;
	and.b64  	%rd30038, %rd30008, 4294967295;
	mul.wide.u32 	%rd30039, %r14302, %r12117;
	add.s64 	%rd30040, %rd30037, %rd30038;
	add.s64 	%rd30041, %rd30040, %rd30039;
	shr.u64 	%rd30042, %rd30041, 32;
	and.b64  	%rd30043, %rd30013, 4294967295;
	mul.wide.u32 	%rd30044, %r14303, %r12117;
	add.s64 	%rd30045, %rd30042, %rd30043;
	add.s64 	%rd30046, %rd30045, %rd30044;
	shr.u64 	%rd30047, %rd30046, 32;
	and.b64  	%rd30048, %rd30018, 4294967295;
	mul.wide.u32 	%rd30049, %r14304, %r12117;
	add.s64 	%rd30050, %rd30047, %rd30048;
	add.s64 	%rd30051, %rd30050, %rd30049;
	shr.u64 	%rd30052, %rd30051, 32;
	and.b64  	%rd30053, %rd30023, 4294967295;
	mul.wide.u32 	%rd30054, %r14305, %r12117;
	add.s64 	%rd30055, %rd30052, %rd30053;
	add.s64 	%rd30056, %rd30055, %rd30054;
	shr.u64 	%rd30057, %rd30056, 32;
	and.b64  	%rd30058, %rd30028, 4294967295;
	mul.wide.u32 	%rd30059, %r14306, %r12117;
	add.s64 	%rd30060, %rd30057, %rd30058;
	add.s64 	%rd30061, %rd30060, %rd30059;
	shr.u64 	%rd30062, %rd30061, 32;
	and.b64  	%rd30063, %rd30032, 4294967295;
	mul.wide.u32 	%rd30064, %r14307, %r12117;
	add.s64 	%rd30065, %rd30062, %rd30063;
	add.s64 	%rd30066, %rd30065, %rd30064;
	shr.u64 	%rd30067, %rd30066, 32;
	mul.wide.u32 	%rd30068, %r14308, %r12117;
	add.s64 	%rd30069, %rd30067, %rd30033;
	add.s64 	%rd30070, %rd30069, %rd30068;
	shr.u64 	%rd30071, %rd30070, 32;
	and.b64  	%rd30072, %rd30041, 4294967295;
	mul.wide.u32 	%rd30073, %r14301, %r12116;
	add.s64 	%rd30074, %rd30073, %rd30072;
	shr.u64 	%rd30075, %rd30074, 32;
	and.b64  	%rd30076, %rd30046, 4294967295;
	mul.wide.u32 	%rd30077, %r14302, %r12116;
	add.s64 	%rd30078, %rd30075, %rd30076;
	add.s64 	%rd30079, %rd30078, %rd30077;
	shr.u64 	%rd30080, %rd30079, 32;
	and.b64  	%rd30081, %rd30051, 4294967295;
	mul.wide.u32 	%rd30082, %r14303, %r12116;
	add.s64 	%rd30083, %rd30080, %rd30081;
	add.s64 	%rd30084, %rd30083, %rd30082;
	shr.u64 	%rd30085, %rd30084, 32;
	and.b64  	%rd30086, %rd30056, 4294967295;
	mul.wide.u32 	%rd30087, %r14304, %r12116;
	add.s64 	%rd30088, %rd30085, %rd30086;
	add.s64 	%rd30089, %rd30088, %rd30087;
	shr.u64 	%rd30090, %rd30089, 32;
	and.b64  	%rd30091, %rd30061, 4294967295;
	mul.wide.u32 	%rd30092, %r14305, %r12116;
	add.s64 	%rd30093, %rd30090, %rd30091;
	add.s64 	%rd30094, %rd30093, %rd30092;
	shr.u64 	%rd30095, %rd30094, 32;
	and.b64  	%rd30096, %rd30066, 4294967295;
	mul.wide.u32 	%rd30097, %r14306, %r12116;
	add.s64 	%rd30098, %rd30095, %rd30096;
	add.s64 	%rd30099, %rd30098, %rd30097;
	shr.u64 	%rd30100, %rd30099, 32;
	and.b64  	%rd30101, %rd30070, 4294967295;
	mul.wide.u32 	%rd30102, %r14307, %r12116;
	add.s64 	%rd30103, %rd30100, %rd30101;
	add.s64 	%rd30104, %rd30103, %rd30102;
	shr.u64 	%rd30105, %rd30104, 32;
	mul.wide.u32 	%rd30106, %r14308, %r12116;
	add.s64 	%rd30107, %rd30105, %rd30071;
	add.s64 	%rd30108, %rd30107, %rd30106;
	shr.u64 	%rd30109, %rd30108, 32;
	and.b64  	%rd30110, %rd30079, 4294967295;
	mul.wide.u32 	%rd30111, %r14301, %r12115;
	add.s64 	%rd30112, %rd30111, %rd30110;
	shr.u64 	%rd30113, %rd30112, 32;
	and.b64  	%rd30114, %rd30084, 4294967295;
	mul.wide.u32 	%rd30115, %r14302, %r12115;
	add.s64 	%rd30116, %rd30113, %rd30114;
	add.s64 	%rd30117, %rd30116, %rd30115;
	shr.u64 	%rd30118, %rd30117, 32;
	and.b64  	%rd30119, %rd30089, 4294967295;
	mul.wide.u32 	%rd30120, %r14303, %r12115;
	add.s64 	%rd30121, %rd30118, %rd30119;
	add.s64 	%rd30122, %rd30121, %rd30120;
	shr.u64 	%rd30123, %rd30122, 32;
	and.b64  	%rd30124, %rd30094, 4294967295;
	mul.wide.u32 	%rd30125, %r14304, %r12115;
	add.s64 	%rd30126, %rd30123, %rd30124;
	add.s64 	%rd30127, %rd30126, %rd30125;
	shr.u64 	%rd30128, %rd30127, 32;
	and.b64  	%rd30129, %rd30099, 4294967295;
	mul.wide.u32 	%rd30130, %r14305, %r12115;
	add.s64 	%rd30131, %rd30128, %rd30129;
	add.s64 	%rd30132, %rd30131, %rd30130;
	shr.u64 	%rd30133, %rd30132, 32;
	and.b64  	%rd30134, %rd30104, 4294967295;
	mul.wide.u32 	%rd30135, %r14306, %r12115;
	add.s64 	%rd30136, %rd30133, %rd30134;
	add.s64 	%rd30137, %rd30136, %rd30135;
	shr.u64 	%rd30138, %rd30137, 32;
	and.b64  	%rd30139, %rd30108, 4294967295;
	mul.wide.u32 	%rd30140, %r14307, %r12115;
	add.s64 	%rd30141, %rd30138, %rd30139;
	add.s64 	%rd30142, %rd30141, %rd30140;
	shr.u64 	%rd30143, %rd30142, 32;
	mul.wide.u32 	%rd30144, %r14308, %r12115;
	add.s64 	%rd30145, %rd30143, %rd30109;
	add.s64 	%rd30146, %rd30145, %rd30144;
	shr.u64 	%rd30147, %rd30146, 32;
	and.b64  	%rd30148, %rd30117, 4294967295;
	mul.wide.u32 	%rd30149, %r14301, %r12114;
	add.s64 	%rd30150, %rd30149, %rd30148;
	shr.u64 	%rd30151, %rd30150, 32;
	and.b64  	%rd30152, %rd30122, 4294967295;
	mul.wide.u32 	%rd30153, %r14302, %r12114;
	add.s64 	%rd30154, %rd30151, %rd30152;
	add.s64 	%rd30155, %rd30154, %rd30153;
	shr.u64 	%rd30156, %rd30155, 32;
	and.b64  	%rd30157, %rd30127, 4294967295;
	mul.wide.u32 	%rd30158, %r14303, %r12114;
	add.s64 	%rd30159, %rd30156, %rd30157;
	add.s64 	%rd30160, %rd30159, %rd30158;
	shr.u64 	%rd30161, %rd30160, 32;
	and.b64  	%rd30162, %rd30132, 4294967295;
	mul.wide.u32 	%rd30163, %r14304, %r12114;
	add.s64 	%rd30164, %rd30161, %rd30162;
	add.s64 	%rd30165, %rd30164, %rd30163;
	shr.u64 	%rd30166, %rd30165, 32;
	and.b64  	%rd30167, %rd30137, 4294967295;
	mul.wide.u32 	%rd30168, %r14305, %r12114;
	add.s64 	%rd30169, %rd30166, %rd30167;
	add.s64 	%rd30170, %rd30169, %rd30168;
	shr.u64 	%rd30171, %rd30170, 32;
	and.b64  	%rd30172, %rd30142, 4294967295;
	mul.wide.u32 	%rd30173, %r14306, %r12114;
	add.s64 	%rd30174, %rd30171, %rd30172;
	add.s64 	%rd30175, %rd30174, %rd30173;
	shr.u64 	%rd30176, %rd30175, 32;
	and.b64  	%rd30177, %rd30146, 4294967295;
	mul.wide.u32 	%rd30178, %r14307, %r12114;
	add.s64 	%rd30179, %rd30176, %rd30177;
	add.s64 	%rd30180, %rd30179, %rd30178;
	shr.u64 	%rd30181, %rd30180, 32;
	mul.wide.u32 	%rd30182, %r14308, %r12114;
	add.s64 	%rd30183, %rd30181, %rd30147;
	add.s64 	%rd30184, %rd30183, %rd30182;
	shr.u64 	%rd30185, %rd30184, 32;
	{ .reg .b32 tmp; mov.b64 {tmp, %r11127}, %rd30184; }
	and.b64  	%rd30186, %rd30155, 4294967295;
	mul.lo.s64 	%rd30187, %rd30186, 977;
	and.b64  	%rd30188, %rd29897, 4294967295;
	and.b64  	%rd30189, %rd30187, 4294967295;
	add.s64 	%rd31711, %rd30189, %rd30188;
	shr.u64 	%rd30190, %rd30187, 32;
	shr.u64 	%rd30191, %rd31711, 32;
	add.s64 	%rd30192, %rd30191, %rd30190;
	and.b64  	%rd30193, %rd30160, 4294967295;
	mul.lo.s64 	%rd30194, %rd30193, 977;
	and.b64  	%rd30195, %rd29922, 4294967295;
	and.b64  	%rd30196, %rd30194, 4294967295;
	add.s64 	%rd30197, %rd30192, %rd30195;
	add.s64 	%rd30198, %rd30197, %rd30196;
	add.s64 	%rd31712, %rd30198, %rd30186;
	shr.u64 	%rd30199, %rd30194, 32;
	shr.u64 	%rd30200, %rd31712, 32;
	add.s64 	%rd30201, %rd30200, %rd30199;
	and.b64  	%rd30202, %rd30165, 4294967295;
	mul.lo.s64 	%rd30203, %rd30202, 977;
	and.b64  	%rd30204, %rd29960, 4294967295;
	and.b64  	%rd30205, %rd30203, 4294967295;
	add.s64 	%rd30206, %rd30201, %rd30204;
	add.s64 	%rd30207, %rd30206, %rd30205;
	add.s64 	%rd31713, %rd30207, %rd30193;
	shr.u64 	%rd30208, %rd30203, 32;
	shr.u64 	%rd30209, %rd31713, 32;
	add.s64 	%rd30210, %rd30209, %rd30208;
	and.b64  	%rd30211, %rd30170, 4294967295;
	mul.lo.s64 	%rd30212, %rd30211, 977;
	and.b64  	%rd30213, %rd29998, 4294967295;
	and.b64  	%rd30214, %rd30212, 4294967295;
	add.s64 	%rd30215, %rd30210, %rd30213;
	add.s64 	%rd30216, %rd30215, %rd30214;
	add.s64 	%rd31714, %rd30216, %rd30202;
	shr.u64 	%rd30217, %rd30212, 32;
	shr.u64 	%rd30218, %rd31714, 32;
	add.s64 	%rd30219, %rd30218, %rd30217;
	and.b64  	%rd30220, %rd30175, 4294967295;
	mul.lo.s64 	%rd30221, %rd30220, 977;
	and.b64  	%rd30222, %rd30036, 4294967295;
	and.b64  	%rd30223, %rd30221, 4294967295;
	add.s64 	%rd30224, %rd30219, %rd30222;
	add.s64 	%rd30225, %rd30224, %rd30223;
	add.s64 	%rd31715, %rd30225, %rd30211;
	shr.u64 	%rd30226, %rd30221, 32;
	shr.u64 	%rd30227, %rd31715, 32;
	add.s64 	%rd30228, %rd30227, %rd30226;
	and.b64  	%rd30229, %rd30180, 4294967295;
	mul.lo.s64 	%rd30230, %rd30229, 977;
	and.b64  	%rd30231, %rd30074, 4294967295;
	and.b64  	%rd30232, %rd30230, 4294967295;
	add.s64 	%rd30233, %rd30228, %rd30231;
	add.s64 	%rd30234, %rd30233, %rd30232;
	add.s64 	%rd31716, %rd30234, %rd30220;
	shr.u64 	%rd30235, %rd30230, 32;
	shr.u64 	%rd30236, %rd31716, 32;
	add.s64 	%rd30237, %rd30236, %rd30235;
	and.b64  	%rd30238, %rd30184, 4294967295;
	mul.lo.s64 	%rd30239, %rd30238, 977;
	and.b64  	%rd30240, %rd30112, 4294967295;
	and.b64  	%rd30241, %rd30239, 4294967295;
	add.s64 	%rd30242, %rd30237, %rd30240;
	add.s64 	%rd30243, %rd30242, %rd30241;
	add.s64 	%rd31717, %rd30243, %rd30229;
	shr.u64 	%rd30244, %rd30239, 32;
	shr.u64 	%rd30245, %rd31717, 32;
	add.s64 	%rd30246, %rd30245, %rd30244;
	mul.lo.s64 	%rd30247, %rd30185, 977;
	and.b64  	%rd30248, %rd30150, 4294967295;
	and.b64  	%rd30249, %rd30247, 4294967295;
	add.s64 	%rd30250, %rd30246, %rd30248;
	add.s64 	%rd30251, %rd30250, %rd30249;
	add.s64 	%rd31718, %rd30251, %rd30238;
	shr.u64 	%rd30252, %rd30247, 32;
	shr.u64 	%rd30253, %rd31718, 32;
	cvt.u32.u64 	%r11128, %rd30253;
	cvt.u32.u64 	%r11129, %rd30252;
	add.s32 	%r11130, %r11128, %r11129;
	add.s32 	%r5618, %r11130, %r11127;
	setp.eq.s32 	%p4278, %r5618, 0;
	mov.pred 	%p4490, 0;
	@%p4278 bra 	$L__BB3_3504;
	cvt.u64.u32 	%rd30254, %r5618;
	mul.wide.u32 	%rd30255, %r5618, 977;
	shr.u64 	%rd30256, %rd30255, 32;
	and.b64  	%rd30257, %rd31711, 4294967295;
	and.b64  	%rd30258, %rd30255, 4294967295;
	add.s64 	%rd31711, %rd30258, %rd30257;
	shr.u64 	%rd30259, %rd31711, 32;
	and.b64  	%rd30260, %rd31712, 4294967295;
	add.s64 	%rd30261, %rd30256, %rd30260;
	add.s64 	%rd30262, %rd30261, %rd30254;
	add.s64 	%rd31712, %rd30262, %rd30259;
	setp.lt.u64 	%p4280, %rd31712, 4294967296;
	@%p4280 bra 	$L__BB3_3504;
	shr.u64 	%rd30263, %rd31712, 32;
	and.b64  	%rd30264, %rd31713, 4294967295;
	add.s64 	%rd31713, %rd30263, %rd30264;
	setp.lt.u64 	%p4282, %rd31713, 4294967296;
	@%p4282 bra 	$L__BB3_3504;
	shr.u64 	%rd30265, %rd31713, 32;
	and.b64  	%rd30266, %rd31714, 4294967295;
	add.s64 	%rd31714, %rd30265, %rd30266;
	setp.lt.u64 	%p4284, %rd31714, 4294967296;
	@%p4284 bra 	$L__BB3_3504;
	shr.u64 	%rd30268, %rd31714, 32;
	and.b64  	%rd30269, %rd31715, 4294967295;
	add.s64 	%rd31715, %rd30268, %rd30269;
	setp.lt.u64 	%p4286, %rd31715, 4294967296;
	mov.b64 	%rd31714, 4294967296;
	@%p4286 bra 	$L__BB3_3504;
	shr.u64 	%rd30271, %rd31715, 32;
	and.b64  	%rd30272, %rd31716, 4294967295;
	add.s64 	%rd31716, %rd30271, %rd30272;
	setp.lt.u64 	%p4288, %rd31716, 4294967296;
	mov.b64 	%rd31714, 4294967296;
	mov.u64 	%rd31715, %rd31714;
	@%p4288 bra 	$L__BB3_3504;
	shr.u64 	%rd30274, %rd31716, 32;
	and.b64  	%rd30275, %rd31717, 4294967295;
	add.s64 	%rd31717, %rd30274, %rd30275;
	setp.lt.u64 	%p4290, %rd31717, 4294967296;
	mov.b64 	%rd31714, 4294967296;
	mov.u64 	%rd31716, %rd31714;
	@%p4290 bra 	$L__BB3_3504;
	shr.u64 	%rd30277, %rd31717, 32;
	and.b64  	%rd30278, %rd31718, 4294967295;
	add.s64 	%rd30279, %rd30277, %rd30278;
	setp.gt.u64 	%p4490, %rd30279, 4294967295;
	min.u64 	%rd31718, %rd30279, 4294967296;
	mov.b64 	%rd31714, 4294967296;
	mov.u64 	%rd31715, %rd31714;
	mov.u64 	%rd31717, %rd31714;
$L__BB3_3504:
	cvt.u32.u64 	%r14340, %rd31718;
	cvt.u32.u64 	%r14339, %rd31717;
	cvt.u32.u64 	%r14338, %rd31716;
	cvt.u32.u64 	%r14337, %rd31715;
	cvt.u32.u64 	%r14336, %rd31714;
	cvt.u32.u64 	%r14335, %rd31713;
	cvt.u32.u64 	%r14334, %rd31712;
	cvt.u32.u64 	%r14333, %rd31711;
	setp.lt.u32 	%p4291, %r14276, %r14340;
	or.pred  	%p4292, %p4490, %p4291;
	@%p4292 bra 	$L__BB3_3518;
	setp.gt.u32 	%p4293, %r14276, %r14340;
	@%p4293 bra 	$L__BB3_3519;
	ld.const.u32 	%r5627, [const_p+24];
	setp.lt.u32 	%p4294, %r5627, %r14339;
	@%p4294 bra 	$L__BB3_3518;
	setp.gt.u32 	%p4295, %r5627, %r14339;
	@%p4295 bra 	$L__BB3_3519;
	ld.const.u32 	%r5628, [const_p+20];
	setp.lt.u32 	%p4296, %r5628, %r14338;
	@%p4296 bra 	$L__BB3_3518;
	setp.gt.u32 	%p4297, %r5628, %r14338;
	@%p4297 bra 	$L__BB3_3519;
	ld.const.u32 	%r5629, [const_p+16];
	setp.lt.u32 	%p4298, %r5629, %r14337;
	@%p4298 bra 	$L__BB3_3518;
	setp.gt.u32 	%p4299, %r5629, %r14337;
	@%p4299 bra 	$L__BB3_3519;
	ld.const.u32 	%r5630, [const_p+12];
	setp.lt.u32 	%p4300, %r5630, %r14336;
	@%p4300 bra 	$L__BB3_3518;
	setp.gt.u32 	%p4301, %r5630, %r14336;
	@%p4301 bra 	$L__BB3_3519;
	ld.const.u32 	%r5631, [const_p+8];
	setp.lt.u32 	%p4302, %r5631, %r14335;
	@%p4302 bra 	$L__BB3_3518;
	setp.gt.u32 	%p4303, %r5631, %r14335;
	@%p4303 bra 	$L__BB3_3519;
	ld.const.u32 	%r5632, [const_p+4];
	setp.lt.u32 	%p4304, %r5632, %r14334;
	@%p4304 bra 	$L__BB3_3518;
	setp.gt.u32 	%p4305, %r5632, %r14334;
	ld.const.u32 	%r11131, [const_p];
	setp.gt.u32 	%p4306, %r11131, %r14333;
	or.pred  	%p4307, %p4305, %p4306;
	@%p4307 bra 	$L__BB3_3519;
$L__BB3_3518:
	ld.const.u32 	%r11149, [const_p];
	ld.const.u32 	%r11150, [const_p+4];
	ld.const.u32 	%r11151, [const_p+8];
	ld.const.u32 	%r11152, [const_p+12];
	ld.const.u32 	%r11153, [const_p+16];
	ld.const.u32 	%r11154, [const_p+20];
	ld.const.u32 	%r11155, [const_p+24];
	// begin inline asm
	sub.cc.u32 %r14333, %r14333, %r11149;
	subc.cc.u32 %r14334, %r14334, %r11150;
	subc.cc.u32 %r14335, %r14335, %r11151;
	subc.cc.u32 %r14336, %r14336, %r11152;
	subc.cc.u32 %r14337, %r14337, %r11153;
	subc.cc.u32 %r14338, %r14338, %r11154;
	subc.cc.u32 %r14339, %r14339, %r11155;
	subc.u32 %r14340, %r14340, %r14276;
	
	// end inline asm
$L__BB3_3519:
	setp.gt.u32 	%p4308, %r14340, %r14276;
	@%p4308 bra 	$L__BB3_3532;
	bra.uni 	$L__BB3_3533;
$L__BB3_3520:
	ld.const.u32 	%r5641, [const_p+24];
	setp.gt.u32 	%p4310, %r14339, %r5641;
	@%p4310 bra 	$L__BB3_3532;
	setp.lt.u32 	%p4311, %r14339, %r5641;
	@%p4311 bra 	$L__BB3_3534;
	ld.const.u32 	%r5642, [const_p+20];
	setp.gt.u32 	%p4312, %r14338, %r5642;
	@%p4312 bra 	$L__BB3_3532;
	setp.lt.u32 	%p4313, %r14338, %r5642;
	@%p4313 bra 	$L__BB3_3534;
	ld.const.u32 	%r5643, [const_p+16];
	setp.gt.u32 	%p4314, %r14337, %r5643;
	@%p4314 bra 	$L__BB3_3532;
	setp.lt.u32 	%p4315, %r14337, %r5643;
	@%p4315 bra 	$L__BB3_3534;
	ld.const.u32 	%r5644, [const_p+12];
	setp.gt.u32 	%p4316, %r14336, %r5644;
	@%p4316 bra 	$L__BB3_3532;
	setp.lt.u32 	%p4317, %r14336, %r5644;
	@%p4317 bra 	$L__BB3_3534;
	ld.const.u32 	%r5645, [const_p+8];
	setp.gt.u32 	%p4318, %r14335, %r5645;
	@%p4318 bra 	$L__BB3_3532;
	setp.lt.u32 	%p4319, %r14335, %r5645;
	@%p4319 bra 	$L__BB3_3534;
	ld.const.u32 	%r5646, [const_p+4];
	setp.gt.u32 	%p4320, %r14334, %r5646;
	@%p4320 bra 	$L__BB3_3532;
	setp.lt.u32 	%p4321, %r14334, %r5646;
	ld.const.u32 	%r11157, [const_p];
	setp.lt.u32 	%p4322, %r14333, %r11157;
	or.pred  	%p4323, %p4321, %p4322;
	@%p4323 bra 	$L__BB3_3534;
$L__BB3_3532:
	ld.const.u32 	%r11175, [const_p];
	ld.const.u32 	%r11176, [const_p+4];
	ld.const.u32 	%r11177, [const_p+8];
	ld.const.u32 	%r11178, [const_p+12];
	ld.const.u32 	%r11179, [const_p+16];
	ld.const.u32 	%r11180, [const_p+20];
	ld.const.u32 	%r11181, [const_p+24];
	// begin inline asm
	sub.cc.u32 %r14333, %r14333, %r11175;
	subc.cc.u32 %r14334, %r14334, %r11176;
	subc.cc.u32 %r14335, %r14335, %r11177;
	subc.cc.u32 %r14336, %r14336, %r11178;
	subc.cc.u32 %r14337, %r14337, %r11179;
	subc.cc.u32 %r14338, %r14338, %r11180;
	subc.cc.u32 %r14339, %r14339, %r11181;
	subc.u32 %r14340, %r14340, %r14276;
	
	// end inline asm
	bra.uni 	$L__BB3_3534;
$L__BB3_3533:
	setp.lt.u32 	%p4309, %r14340, %r14276;
	@%p4309 bra 	$L__BB3_3534;
	bra.uni 	$L__BB3_3520;
$L__BB3_3534:
	st.global.u32 	[%rd2078+32], %r14333;
	st.global.u32 	[%rd2078+36], %r14334;
	st.global.u32 	[%rd2078+40], %r14335;
	st.global.u32 	[%rd2078+44], %r14336;
	st.global.u32 	[%rd2078+48], %r14337;
	st.global.u32 	[%rd2078+52], %r14338;
	st.global.u32 	[%rd2078+56], %r14339;
	st.global.u32 	[%rd2078+60], %r14340;
	mov.b16 	%rs40, 0;
	st.global.u8 	[%rd2078+64], %rs40;
$L__BB3_3535:
	ret;

}


// ===== COMPILED SASS (sm_100) =====

	.target	sm_100

	.elftype	@"ET_EXEC"


//--------------------- .note.nv.tkinfo           --------------------------
	.section	.note.nv.tkinfo,"",@"SHT_NOTE"
	.sectionflags	@"SHF_NOTE_NV_TKINFO"
	.tkinfo
        /*0018*/ 	.word	0x00000002
        /*0030*/ 	.string	""
        /*0030*/ 	.string	"ptxas"
        /*0030*/ 	.string	"Cuda compilation tools, release 13.0, V13.0.88"
        /*0030*/ 	.string	"Build cuda_13.0.r13.0/compiler.36424714_0"
        /*0030*/ 	.string	"-arch sm_100 -m 64 "



//--------------------- .note.nv.cuinfo           --------------------------
	.section	.note.nv.cuinfo,"",@"SHT_NOTE"
	.sectionflags	@"SHF_NOTE_NV_CUINFO"
        /*0018*/ 	.short	0x0002
        /*001a*/ 	.short	0x0064
        /*001c*/ 	.short	0x0082
	.zero		2


//--------------------- .nv.info                  --------------------------
	.section	.nv.info,"",@"SHT_CUDA_INFO"
	.align	4


	//----- nvinfo : EIATTR_REGCOUNT
	.align		4
        /*0000*/ 	.byte	0x04, 0x2f
        /*0002*/ 	.short	(.L_5 - .L_4)
	.align		4
.L_4:
        /*0004*/ 	.word	index@(_Z29compute_precomputed_table_gpuP10ECPointJac)
        /*0008*/ 	.word	0x00000080


	//----- nvinfo : EIATTR_FRAME_SIZE
	.align		4
.L_5:
        /*000c*/ 	.byte	0x04, 0x11
        /*000e*/ 	.short	(.L_7 - .L_6)
	.align		4
.L_6:
        /*0010*/ 	.word	index@(_Z29compute_precomputed_table_gpuP10ECPointJac)
        /*0014*/ 	.word	0x00000000


	//----- nvinfo : EIATTR_REGCOUNT
	.align		4
.L_7:
        /*0018*/ 	.byte	0x04, 0x2f
        /*001a*/ 	.short	(.L_9 - .L_8)
	.align		4
.L_8:
        /*001c*/ 	.word	index@(_Z21compute_batch_precompP10ECPointJacii)
        /*0020*/ 	.word	0x0000006c


	//----- nvinfo : EIATTR_FRAME_SIZE
	.align		4
.L_9:
        /*0024*/ 	.byte	0x04, 0x11
        /*0026*/ 	.short	(.L_11 - .L_10)
	.align		4
.L_10:
        /*0028*/ 	.word	index@(_Z21compute_batch_precompP10ECPointJacii)
        /*002c*/ 	.word	0x00000000


	//----- nvinfo : EIATTR_REGCOUNT
	.align		4
.L_11:
        /*0030*/ 	.byte	0x04, 0x2f
        /*0032*/ 	.short	(.L_13 - .L_12)
	.align		4
.L_12:
        /*0034*/ 	.word	index@(_Z35compute_batch_precomp_kernel_robustP10ECPointJacii)
        /*0038*/ 	.word	0x0000004a


	//----- nvinfo : EIATTR_FRAME_SIZE
	.align		4
.L_13:
        /*003c*/ 	.byte	0x04, 0x11
        /*003e*/ 	.short	(.L_15 - .L_14)
	.align		4
.L_14:
        /*0040*/ 	.word	index@(_Z35compute_batch_precomp_kernel_robustP10ECPointJacii)
        /*0044*/ 	.word	0x00000000


	//----- nvinfo : EIATTR_REGCOUNT
	.align		4
.L_15:
        /*0048*/ 	.byte	0x04, 0x2f
        /*004a*/ 	.short	(.L_17 - .L_16)
	.align		4
.L_16:
        /*004c*/ 	.word	index@(_Z26test_scalar_multiplicationP7ECPointP6BigInti)
        /*0050*/ 	.word	0x00000068


	//----- nvinfo : EIATTR_FRAME_SIZE
	.align		4
.L_17:
        /*0054*/ 	.byte	0x04, 0x11
        /*0056*/ 	.short	(.L_19 - .L_18)
	.align		4
.L_18:
        /*0058*/ 	.word	index@(_Z26test_scalar_multiplicationP7ECPointP6BigInti)
        /*005c*/ 	.word	0x00000000


	//----- nvinfo : EIATTR_MIN_STACK_SIZE
	.align		4
.L_19:
        /*0060*/ 	.byte	0x04, 0x12
        /*0062*/ 	.short	(.L_21 - .L_20)
	.align		4
.L_20:
        /*0064*/ 	.word	index@(_Z26test_scalar_multiplicationP7ECPointP6BigInti)
        /*0068*/ 	.word	0x00000000


	//----- nvinfo : EIATTR_MIN_STACK_SIZE
	.align		4
.L_21:
        /*006c*/ 	.byte	0x04, 0x12
        /*006e*/ 	.short	(.L_23 - .L_22)
	.align		4
.L_22:
        /*0070*/ 	.word	index@(_Z35compute_batch_precomp_kernel_robustP10ECPointJacii)
        /*0074*/ 	.word	0x00000000


	//----- nvinfo : EIATTR_MIN_STACK_SIZE
	.align		4
.L_23:
        /*0078*/ 	.byte	0x04, 0x12
        /*007a*/ 	.short	(.L_25 - .L_24)
	.align		4
.L_24:
        /*007c*/ 	.word	index@(_Z21compute_batch_precompP10ECPointJacii)
        /*0080*/ 	.word	0x00000000


	//----- nvinfo : EIATTR_MIN_STACK_SIZE
	.align		4
.L_25:
        /*0084*/ 	.byte	0x04, 0x12
        /*0086*/ 	.short	(.L_27 - .L_26)
	.align		4
.L_26:
        /*0088*/ 	.word	index@(_Z29compute_precomputed_table_gpuP10ECPointJac)
        /*008c*/ 	.word	0x00000000
.L_27:


//--------------------- .nv.compat                --------------------------
	.section	.nv.compat,"",@"SHT_CUDA_COMPAT_INFO"
	.align	4
        /*0000*/ 	.byte	0x02, 0x09, 0x00, 0x00, 0x02, 0x02, 0x01, 0x00, 0x02, 0x05, 0x05, 0x00, 0x03, 0x07, 0x01, 0x01
        /*0010*/ 	.byte	0x02, 0x03, 0x00, 0x00, 0x02, 0x06, 0x01, 0x00, 0x04, 0x0b, 0x08, 0x00, 0x09, 0x00, 0x00, 0x00
        /*0020*/ 	.byte	0x00, 0x00, 0x00, 0x00


//--------------------- .nv.info._Z26test_scalar_multiplicationP7ECPointP6BigInti --------------------------
	.section	.nv.info._Z26test_scalar_multiplicationP7ECPointP6BigInti,"",@"SHT_CUDA_INFO"
	.sectionflags	@""
	.align	4


	//----- nvinfo : EIATTR_CUDA_API_VERSION
	.align		4
        /*0000*/ 	.byte	0x04, 0x37
        /*0002*/ 	.short	(.L_29 - .L_28)
.L_28:
        /*0004*/ 	.word	0x00000082


	//----- nvinfo : EIATTR_KPARAM_INFO
	.align		4
.L_29:
        /*0008*/ 	.byte	0x04, 0x17
        /*000a*/ 	.short	(.L_31 - .L_30)
.L_30:
        /*000c*/ 	.word	0x00000000
        /*0010*/ 	.short	0x0002
        /*0012*/ 	.short	0x0010
        /*0014*/ 	.byte	0x00, 0xf0, 0x11, 0x00


	//----- nvinfo : EIATTR_KPARAM_INFO
	.align		4
.L_31:
        /*0018*/ 	.byte	0x04, 0x17
        /*001a*/ 	.short	(.L_33 - .L_32)
.L_32:
        /*001c*/ 	.word	0x00000000
        /*0020*/ 	.short	0x0001
        /*0022*/ 	.short	0x0008
        /*0024*/ 	.byte	0x00, 0xf5, 0x21, 0x00


	//----- nvinfo : EIATTR_KPARAM_INFO
	.align		4
.L_33:
        /*0028*/ 	.byte	0x04, 0x17
        /*002a*/ 	.short	(.L_35 - .L_34)
.L_34:
        /*002c*/ 	.word	0x00000000
        /*0030*/ 	.short	0x0000
        /*0032*/ 	.short	0x0000
        /*0034*/ 	.byte	0x00, 0xf5, 0x21, 0x00


	//----- nvinfo : EIATTR_SPARSE_MMA_MASK
	.align		4
.L_35:
        /*0038*/ 	.byte	0x03, 0x50
        /*003a*/ 	.short	0x0000


	//----- nvinfo : EIATTR_MAXREG_COUNT
	.align		4
        /*003c*/ 	.byte	0x03, 0x1b
        /*003e*/ 	.short	0x00ff


	//----- nvinfo : EIATTR_MERCURY_ISA_VERSION
	.align		4
        /*0040*/ 	.byte	0x03, 0x5f
        /*0042*/ 	.short	0x0101


	//----- nvinfo : EIATTR_VRC_CTA_INIT_COUNT
	.align		4
        /*0044*/ 	.byte	0x02, 0x4a
	.zero		1
	.zero		1


	//----- nvinfo : EIATTR_EXIT_INSTR_OFFSETS
	.align		4
        /*0048*/ 	.byte	0x04, 0x1c
        /*004a*/ 	.short	(.L_37 - .L_36)


	//   ....[0]....
.L_36:
        /*004c*/ 	.word	0x00000070


	//   ....[1]....
        /*0050*/ 	.word	0x0003a020


	//   ....[2]....
        /*0054*/ 	.word	0x00081420


	//----- nvinfo : EIATTR_CRS_STACK_SIZE
	.align		4
.L_37:
        /*0058*/ 	.byte	0x04, 0x1e
        /*005a*/ 	.short	(.L_39 - .L_38)
.L_38:
        /*005c*/ 	.word	0x00000000


	//----- nvinfo : EIATTR_CBANK_PARAM_SIZE
	.align		4
.L_39:
        /*0060*/ 	.byte	0x03, 0x19
        /*0062*/ 	.short	0x0014


	//----- nvinfo : EIATTR_PARAM_CBANK
	.align		4
        /*0064*/ 	.byte	0x04, 0x0a
        /*0066*/ 	.short	(.L_41 - .L_40)
	.align		4
.L_40:
        /*0068*/ 	.word	index@(.nv.constant0._Z26test_scalar_multiplicationP7ECPointP6BigInti)
        /*006c*/ 	.short	0x0380
        /*006e*/ 	.short	0x0014


	//----- nvinfo : EIATTR_SW_WAR
	.align		4
.L_41:
        /*0070*/ 	.byte	0x04, 0x36
        /*0072*/ 	.short	(.L_43 - .L_42)
.L_42:
        /*0074*/ 	.word	0x00000008
.L_43:


//--------------------- .nv.info._Z35compute_batch_precomp_kernel_robustP10ECPointJacii --------------------------
	.section	.nv.info._Z35compute_batch_precomp_kernel_robustP10ECPointJacii,"",@"SHT_CUDA_INFO"
	.sectionflags	@""
	.align	4


	//----- nvinfo : EIATTR_CUDA_API_VERSION
	.align		4
        /*0000*/ 	.byte	0x04, 0x37
        /*0002*/ 	.short	(.L_45 - .L_44)
.L_44:
        /*0004*/ 	.word	0x00000082


	//----- nvinfo : EIATTR_KPARAM_INFO
	.align		4
.L_45:
        /*0008*/ 	.byte	0x04, 0x17
        /*000a*/ 	.short	(.L_47 - .L_46)
.L_46:
        /*000c*/ 	.word	0x00000000
        /*0010*/ 	.short	0x0002
        /*0012*/ 	.short	0x000c
        /*0014*/ 	.byte	0x00, 0xf0, 0x11, 0x00


	//----- nvinfo : EIATTR_KPARAM_INFO
	.align		4
.L_47:
        /*0018*/ 	.byte	0x04, 0x17
        /*001a*/ 	.short	(.L_49 - .L_48)
.L_48:
        /*001c*/ 	.word	0x00000000
        /*0020*/ 	.short	0x0001
        /*0022*/ 	.short	0x0008
        /*0024*/ 	.byte	0x00, 0xf0, 0x11, 0x00


	//----- nvinfo : EIATTR_KPARAM_INFO
	.align		4
.L_49:
        /*0028*/ 	.byte	0x04, 0x17
        /*002a*/ 	.short	(.L_51 - .L_50)
.L_50:
        /*002c*/ 	.word	0x00000000
        /*0030*/ 	.short	0x0000
        /*0032*/ 	.short	0x0000
        /*0034*/ 	.byte	0x00, 0xf5, 0x21, 0x00


	//----- nvinfo : EIATTR_SPARSE_MMA_MASK
	.align		4
.L_51:
        /*0038*/ 	.byte	0x03, 0x50
        /*003a*/ 	.short	0x0000


	//----- nvinfo : EIATTR_MAXREG_COUNT
	.align		4
        /*003c*/ 	.byte	0x03, 0x1b
        /*003e*/ 	.short	0x00ff


	//----- nvinfo : EIATTR_NUM_BARRIERS
	.align		4
        /*0040*/ 	.byte	0x02, 0x4c
        /*0042*/ 	.byte	0x01
	.zero		1


	//----- nvinfo : EIATTR_MERCURY_ISA_VERSION
	.align		4
        /*0044*/ 	.byte	0x03, 0x5f
        /*0046*/ 	.short	0x0101


	//----- nvinfo : EIATTR_VRC_CTA_INIT_COUNT
	.align		4
        /*0048*/ 	.byte	0x02, 0x4a
	.zero		1
	.zero		1


	//----- nvinfo : EIATTR_EXIT_INSTR_OFFSETS
	.align		4
        /*004c*/ 	.byte	0x04, 0x1c
        /*004e*/ 	.short	(.L_53 - .L_52)


	//   ....[0]....
.L_52:
        /*0050*/ 	.word	0x00000030


	//   ....[1]....
        /*0054*/ 	.word	0x000293b0


	//----- nvinfo : EIATTR_CBANK_PARAM_SIZE
	.align		4
.L_53:
        /*0058*/ 	.byte	0x03, 0x19
        /*005a*/ 	.short	0x0010


	//----- nvinfo : EIATTR_PARAM_CBANK
	.align		4
        /*005c*/ 	.byte	0x04, 0x0a
        /*005e*/ 	.short	(.L_55 - .L_54)
	.align		4
.L_54:
        /*0060*/ 	.word	index@(.nv.constant0._Z35compute_batch_precomp_kernel_robustP10ECPointJacii)
        /*0064*/ 	.short	0x0380
        /*0066*/ 	.short	0x0010


	//----- nvinfo : EIATTR_SW_WAR
	.align		4
.L_55:
        /*0068*/ 	.byte	0x04, 0x36
        /*006a*/ 	.short	(.L_57 - .L_56)
.L_56:
        /*006c*/ 	.word	0x00000008
.L_57:


//--------------------- .nv.info._Z21compute_batch_precompP10ECPointJacii --------------------------
	.section	.nv.info._Z21compute_batch_precompP10ECPointJacii,"",@"SHT_CUDA_INFO"
	.sectionflags	@""
	.align	4


	//----- nvinfo : EIATTR_CUDA_API_VERSION
	.align		4
        /*0000*/ 	.byte	0x04, 0x37
        /*0002*/ 	.short	(.L_59 - .L_58)
.L_58:
        /*0004*/ 	.word	0x00000082


	//----- nvinfo : EIATTR_KPARAM_INFO
	.align		4
.L_59:
        /*0008*/ 	.byte	0x04, 0x17
        /*000a*/ 	.short	(.L_61 - .L_60)
.L_60:
        /*000c*/ 	.word	0x00000000
        /*0010*/ 	.short	0x0002
        /*0012*/ 	.short	0x000c
        /*0014*/ 	.byte	0x00, 0xf0, 0x11, 0x00


	//----- nvinfo : EIATTR_KPARAM_INFO
	.align		4
.L_61:
        /*0018*/ 	.byte	0x04, 0x17
        /*001a*/ 	.short	(.L_63 - .L_62)
.L_62:
        /*001c*/ 	.word	0x00000000
        /*0020*/ 	.short	0x0001
        /*0022*/ 	.short	0x0008
        /*0024*/ 	.byte	0x00, 0xf0, 0x11, 0x00


	//----- nvinfo : EIATTR_KPARAM_INFO
	.align		4
.L_63:
        /*0028*/ 	.byte	0x04, 0x17
        /*002a*/ 	.short	(.L_65 - .L_64)
.L_64:
        /*002c*/ 	.word	0x00000000
        /*0030*/ 	.short	0x0000
        /*0032*/ 	.short	0x0000
        /*0034*/ 	.byte	0x00, 0xf5, 0x21, 0x00


	//----- nvinfo : EIATTR_SPARSE_MMA_MASK
	.align		4
.L_65:
        /*0038*/ 	.byte	0x03, 0x50
        /*003a*/ 	.short	0x0000


	//----- nvinfo : EIATTR_MAXREG_COUNT
	.align		4
        /*003c*/ 	.byte	0x03, 0x1b
        /*003e*/ 	.short	0x00ff


	//----- nvinfo : EIATTR_MERCURY_ISA_VERSION
	.align		4
        /*0040*/ 	.byte	0x03, 0x5f
        /*0042*/ 	.short	0x0101


	//----- nvinfo : EIATTR_VRC_CTA_INIT_COUNT
	.align		4
        /*0044*/ 	.byte	0x02, 0x4a
	.zero		1
	.zero		1


	//----- nvinfo : EIATTR_EXIT_INSTR_OFFSETS
	.align		4
        /*0048*/ 	.byte	0x04, 0x1c
        /*004a*/ 	.short	(.L_67 - .L_66)


	//   ....[0]....
.L_66:
        /*004c*/ 	.word	0x00000070


	//   ....[1]....
        /*0050*/ 	.word	0x00000370


	//   ....[2]....
        /*0054*/ 	.word	0x000006c0


	//   ....[3]....
        /*0058*/ 	.word	0x0000ca00


	//   ....[4]....
        /*005c*/ 	.word	0x0001b780


	//   ....[5]....
        /*0060*/ 	.word	0x0001b7b0


	//   ....[6]....
        /*0064*/ 	.word	0x00029820


	//   ....[7]....
        /*0068*/ 	.word	0x00029840


	//   ....[8]....
        /*006c*/ 	.word	0x00029b20


	//   ....[9]....
        /*0070*/ 	.word	0x00029e70


	//   ....[10]....
        /*0074*/ 	.word	0x00035ef0


	//   ....[11]....
        /*0078*/ 	.word	0x000453a0


	//   ....[12]....
        /*007c*/ 	.word	0x000453d0


	//   ....[13]....
        /*0080*/ 	.word	0x00053ba0


	//----- nvinfo : EIATTR_CRS_STACK_SIZE
	.align		4
.L_67:
        /*0084*/ 	.byte	0x04, 0x1e
        /*0086*/ 	.short	(.L_69 - .L_68)
.L_68:
        /*0088*/ 	.word	0x00000000


	//----- nvinfo : EIATTR_CBANK_PARAM_SIZE
	.align		4
.L_69:
        /*008c*/ 	.byte	0x03, 0x19
        /*008e*/ 	.short	0x0010


	//----- nvinfo : EIATTR_PARAM_CBANK
	.align		4
        /*0090*/ 	.byte	0x04, 0x0a
        /*0092*/ 	.short	(.L_71 - .L_70)
	.align		4
.L_70:
        /*0094*/ 	.word	index@(.nv.constant0._Z21compute_batch_precompP10ECPointJacii)
        /*0098*/ 	.short	0x0380
        /*009a*/ 	.short	0x0010


	//----- nvinfo : EIATTR_SW_WAR
	.align		4
.L_71:
        /*009c*/ 	.byte	0x04, 0x36
        /*009e*/ 	.short	(.L_73 - .L_72)
.L_72:
        /*00a0*/ 	.word	0x00000008
.L_73:


//--------------------- .nv.info._Z29compute_precomputed_table_gpuP10ECPointJac --------------------------
	.section	.nv.info._Z29compute_precomputed_table_gpuP10ECPointJac,"",@"SHT_CUDA_INFO"
	.sectionflags	@""
	.align	4


	//----- nvinfo : EIATTR_CUDA_API_VERSION
	.align		4
        /*0000*/ 	.byte	0x04, 0x37
        /*0002*/ 	.short	(.L_75 - .L_74)
.L_74:
        /*0004*/ 	.word	0x00000082


	//----- nvinfo : EIATTR_KPARAM_INFO
	.align		4
.L_75:
        /*0008*/ 	.byte	0x04, 0x17
        /*000a*/ 	.short	(.L_77 - .L_76)
.L_76:
        /*000c*/ 	.word	0x00000000
        /*0010*/ 	.short	0x0000
        /*0012*/ 	.short	0x0000
        /*0014*/ 	.byte	0x00, 0xf5, 0x21, 0x00


	//----- nvinfo : EIATTR_SPARSE_MMA_MASK
	.align		4
.L_77:
        /*0018*/ 	.byte	0x03, 0x50
        /*001a*/ 	.short	0x0000


	//----- nvinfo : EIATTR_MAXREG_COUNT
	.align		4
        /*001c*/ 	.byte	0x03, 0x1b
        /*001e*/ 	.short	0x00ff


	//----- nvinfo : EIATTR_MERCURY_ISA_VERSION
	.align		4
        /*0020*/ 	.byte	0x03, 0x5f
        /*0022*/ 	.short	0x0101


	//----- nvinfo : EIATTR_VRC_CTA_INIT_COUNT
	.align		4
        /*0024*/ 	.byte	0x02, 0x4a
	.zero		1
	.zero		1


	//----- nvinfo : EIATTR_EXIT_INSTR_OFFSETS
	.align		4
        /*0028*/ 	.byte	0x04, 0x1c
        /*002a*/ 	.short	(.L_79 - .L_78)


	//   ....[0]....
.L_78:
        /*002c*/ 	.word	0x00000060


	//   ....[1]....
        /*0030*/ 	.word	0x000000c0


	//   ....[2]....
        /*0034*/ 	.word	0x000373e0


	//----- nvinfo : EIATTR_CRS_STACK_SIZE
	.align		4
.L_79:
        /*0038*/ 	.byte	0x04, 0x1e
        /*003a*/ 	.short	(.L_81 - .L_80)
.L_80:
        /*003c*/ 	.word	0x00000000


	//----- nvinfo : EIATTR_CBANK_PARAM_SIZE
	.align		4
.L_81:
        /*0040*/ 	.byte	0x03, 0x19
        /*0042*/ 	.short	0x0008


	//----- nvinfo : EIATTR_PARAM_CBANK
	.align		4
        /*0044*/ 	.byte	0x04, 0x0a
        /*0046*/ 	.short	(.L_83 - .L_82)
	.align		4
.L_82:
        /*0048*/ 	.word	index@(.nv.constant0._Z29compute_precomputed_table_gpuP10ECPointJac)
        /*004c*/ 	.short	0x0380
        /*004e*/ 	.short	0x0008


	//----- nvinfo : EIATTR_SW_WAR
	.align		4
.L_83:
        /*0050*/ 	.byte	0x04, 0x36
        /*0052*/ 	.short	(.L_85 - .L_84)
.L_84:
        /*0054*/ 	.word	0x00000008
.L_85:


//--------------------- .nv.callgraph             --------------------------
	.section	.nv.callgraph,"",@"SHT_CUDA_CALLGRAPH"
	.align	4
	.sectionentsize	8
	.align		4
        /*0000*/ 	.word	0x00000000
	.align		4
        /*0004*/ 	.word	0xffffffff
	.align		4
        /*0008*/ 	.word	0x00000000
	.align		4
        /*000c*/ 	.word	0xfffffffe
	.align		4
        /*0010*/ 	.word	0x00000000
	.align		4
        /*0014*/ 	.word	0xfffffffd
	.align		4
        /*0018*/ 	.word	0x00000000
	.align		4
        /*001c*/ 	.word	0xfffffffc


//--------------------- .nv.constant3             --------------------------
	.section	.nv.constant3,"a",@progbits
	.align	4
.nv.constant3:
	.type		const_p,@object
	.size		const_p,(const_G_jacobian - const_p)
const_p:
	.zero		32
	.type		const_G_jacobian,@object
	.size		const_G_jacobian,(const_n - const_G_jacobian)
const_G_jacobian:
	.zero		100
	.type		const_n,@object
	.size		const_n,(.L_2 - const_n)
const_n:
	.zero		32
.L_2:


//--------------------- .nv.constant4             --------------------------
	.section	.nv.constant4,"a",@progbits
	.align	8
	.align		8
.nv.constant4:
        /*0000*/ 	.dword	d_precomp_G


//--------------------- .text._Z26test_scalar_multiplicationP7ECPointP6BigInti --------------------------
	.section	.text._Z26test_scalar_multiplicationP7ECPointP6BigInti,"ax",@progbits
	.align	128
        .global         _Z26test_scalar_multiplicationP7ECPointP6BigInti
        .type           _Z26test_scalar_multiplicationP7ECPointP6BigInti,@function
        .size           _Z26test_scalar_multiplicationP7ECPointP6BigInti,(.L_x_1950 - _Z26test_scalar_multiplicationP7ECPointP6BigInti)
        .other          _Z26test_scalar_multiplicationP7ECPointP6BigInti,@"STO_CUDA_ENTRY STV_DEFAULT"
_Z26test_scalar_multiplicationP7ECPointP6BigInti:
.text._Z26test_scalar_multiplicationP7ECPointP6BigInti:
[----:B------:R-:W-:Y:S01]  /*0000*/  LDC R1, c[0x0][0x37c] ;  /* 0x0000df00ff017b82 */ /* 0x000fe20000000800 */
[----:B------:R-:W0:Y:S07]  /*0010*/  S2R R3, SR_TID.X ;  /* 0x0000000000037919 */ /* 0x000e2e0000002100 */
[----:B------:R-:W0:Y:S01]  /*0020*/  S2UR UR4, SR_CTAID.X ;  /* 0x00000000000479c3 */ /* 0x000e220000002500 */
[----:B------:R-:W1:Y:S07]  /*0030*/  LDCU UR5, c[0x0][0x390] ;  /* 0x00007200ff0577ac */ /* 0x000e6e0008000800 */
[----:B------:R-:W0:Y:S02]  /*0040*/  LDC R0, c[0x0][0x360] ;  /* 0x0000d800ff007b82 */ /* 0x000e240000000800 */
[----:B0-----:R-:W-:-:S05]  /*0050*/  IMAD R0, R0, UR4, R3 ;  /* 0x0000000400007c24 */ /* 0x001fca000f8e0203 */
[----:B-1----:R-:W-:-:S13]  /*0060*/  ISETP.GE.AND P0, PT, R0, UR5, PT ;  /* 0x0000000500007c0c */ /* 0x002fda000bf06270 */
[----:B------:R-:W-:Y:S05]  /*0070*/  @P0 EXIT ;  /* 0x000000000000094d */ /* 0x000fea0003800000 */
[----:B------:R-:W-:Y:S01]  /*0080*/  IMAD.MOV.U32 R36, RZ, RZ, 0x1 ;  /* 0x00000001ff247424 */ /* 0x000fe200078e00ff */
[----:B------:R-:W0:Y:S01]  /*0090*/  LDCU.64 UR6, c[0x0][0x358] ;  /* 0x00006b00ff0677ac */ /* 0x000e220008000a00 */
[----:B------:R-:W-:-:S05]  /*00a0*/  UMOV UR16, 0xf8 ;  /* 0x000000f800107882 */ /* 0x000fca0000000000 */
.L_x_448:
[----:B-----5:R-:W-:Y:S01]  /*00b0*/  IMAD.MOV.U32 R2, RZ, RZ, R61 ;  /* 0x000000ffff027224 */ /* 0x020fe200078e003d */
[----:B------:R-:W1:Y:S01]  /*00c0*/  LDCU UR17, c[0x3][0x18] ;  /* 0x00c00300ff1177ac */ /* 0x000e620008000800 */
[----:B------:R-:W-:Y:S02]  /*00d0*/  IMAD.MOV.U32 R3, RZ, RZ, R60 ;  /* 0x000000ffff037224 */ /* 0x000fe400078e003c */
[----:B------:R-:W-:Y:S01]  /*00e0*/  IMAD.MOV.U32 R4, RZ, RZ, R59 ;  /* 0x000000ffff047224 */ /* 0x000fe200078e003b */
[----:B------:R-:W2:Y:S01]  /*00f0*/  LDCU.64 UR12, c[0x3][0x10] ;  /* 0x00c00200ff0c77ac */ /* 0x000ea20008000a00 */
[----:B------:R-:W-:Y:S02]  /*0100*/  IMAD.MOV.U32 R5, RZ, RZ, R58 ;  /* 0x000000ffff057224 */ /* 0x000fe400078e003a */
[----:B------:R-:W-:Y:S01]  /*0110*/  IMAD.MOV.U32 R6, RZ, RZ, R35 ;  /* 0x000000ffff067224 */ /* 0x000fe200078e0023 */
[----:B------:R-:W3:Y:S01]  /*0120*/  LDCU.64 UR14, c[0x3][URZ] ;  /* 0x00c00000ff0e77ac */ /* 0x000ee20008000a00 */
[----:B------:R-:W-:-:S02]  /*0130*/  IMAD.MOV.U32 R7, RZ, RZ, R62 ;  /* 0x000000ffff077224 */ /* 0x000fc400078e003e */
[----:B------:R-:W-:Y:S01]  /*0140*/  IMAD.MOV.U32 R8, RZ, RZ, R63 ;  /* 0x000000ffff087224 */ /* 0x000fe200078e003f */
[----:B------:R-:W4:Y:S01]  /*0150*/  LDCU.128 UR8, c[0x3][URZ] ;  /* 0x00c00000ff0877ac */ /* 0x000f220008000c00 */
[----:B------:R-:W-:Y:S01]  /*0160*/  IMAD.MOV.U32 R9, RZ, RZ, R65 ;  /* 0x000000ffff097224 */ /* 0x000fe200078e0041 */
[----:B0-----:R-:W-:-:S06]  /*0170*/  UMOV UR4, URZ ;  /* 0x000000ff00047c82 */ /* 0x001fcc0008000000 */
.L_x_111:
[----:B------:R-:W-:Y:S01]  /*0180*/  LOP3.LUT P1, RZ, R36, 0xff, RZ, 0xc0, !PT ;  /* 0x000000ff24ff7812 */ /* 0x000fe2000782c0ff */
[----:B------:R-:W-:Y:S01]  /*0190*/  UIADD3 UR4, UPT, UPT, UR4, 0x1, URZ ;  /* 0x0000000104047890 */ /* 0x000fe2000fffe0ff */
[----:B------:R-:W-:Y:S01]  /*01a0*/  BSSY.RECONVERGENT B0, `(.L_x_0) ;  /* 0x0000e7d000007945 */ /* 0x000fe20003800200 */
[----:B------:R-:W-:Y:S01]  /*01b0*/  PLOP3.LUT P0, PT, PT, PT, PT, 0x8, 0x80 ;  /* 0x000000000080781c */ /* 0x000fe20003f0e170 */
[----:B------:R-:W-:Y:S01]  /*01c0*/  IMAD.MOV.U32 R36, RZ, RZ, 0x1 ;  /* 0x00000001ff247424 */ /* 0x000fe200078e00ff */
[----:B------:R-:W-:-:S08]  /*01d0*/  UISETP.NE.AND UP0, UPT, UR4, 0x8, UPT ;  /* 0x000000080400788c */ /* 0x000fd0000bf05270 */
[----:B------:R-:W-:Y:S05]  /*01e0*/  @P1 BRA `(.L_x_1) ;  /* 0x000000e400e01947 */ /* 0x000fea0003800000 */
[--C-:B------:R-:W-:Y:S01]  /*01f0*/  LOP3.LUT R26, R7, R9, R8.reuse, 0xfe, !PT ;  /* 0x00000009071a7212 */ /* 0x100fe200078efe08 */
[----:B------:R-:W-:Y:S02]  /*0200*/  IMAD.MOV.U32 R34, RZ, RZ, R9 ;  /* 0x000000ffff227224 */ /* 0x000fe400078e0009 */
[----:B------:R-:W-:Y:S01]  /*0210*/  IMAD.MOV.U32 R33, RZ, RZ, R8 ;  /* 0x000000ffff217224 */ /* 0x000fe200078e0008 */
[--C-:B------:R-:W-:Y:S01]  /*0220*/  LOP3.LUT R26, R5, R26, R6.reuse, 0xfe, !PT ;  /* 0x0000001a051a7212 */ /* 0x100fe200078efe06 */
[----:B------:R-:W-:Y:S01]  /*0230*/  IMAD.MOV.U32 R32, RZ, RZ, R7 ;  /* 0x000000ffff207224 */ /* 0x000fe200078e0007 */
[----:B------:R-:W-:Y:S01]  /*0240*/  CS2R R8, SRZ ;  /* 0x0000000000087805 */ /* 0x000fe2000001ff00 */
[----:B------:R-:W-:Y:S01]  /*0250*/  IMAD.MOV.U32 R31, RZ, RZ, R6 ;  /* 0x000000ffff1f7224 */ /* 0x000fe200078e0006 */
[--C-:B------:R-:W-:Y:S01]  /*0260*/  LOP3.LUT R27, R3, R26, R4.reuse, 0xfe, !PT ;  /* 0x0000001a031b7212 */ /* 0x100fe200078efe04 */
[----:B------:R-:W-:Y:S01]  /*0270*/  IMAD.MOV.U32 R30, RZ, RZ, R5 ;  /* 0x000000ffff1e7224 */ /* 0x000fe200078e0005 */
[----:B------:R-:W-:Y:S01]  /*0280*/  CS2R R6, SRZ ;  /* 0x0000000000067805 */ /* 0x000fe2000001ff00 */
[----:B------:R-:W-:Y:S01]  /*0290*/  IMAD.MOV.U32 R29, RZ, RZ, R4 ;  /* 0x000000ffff1d7224 */ /* 0x000fe200078e0004 */
[----:B------:R-:W-:Y:S01]  /*02a0*/  LOP3.LUT P1, RZ, R27, R2, RZ, 0xfc, !PT ;  /* 0x000000021bff7212 */ /* 0x000fe2000782fcff */
[----:B------:R-:W-:Y:S01]  /*02b0*/  IMAD.MOV.U32 R28, RZ, RZ, R3 ;  /* 0x000000ffff1c7224 */ /* 0x000fe200078e0003 */
[----:B------:R-:W-:Y:S01]  /*02c0*/  CS2R R4, SRZ ;  /* 0x0000000000047805 */ /* 0x000fe2000001ff00 */
[----:B------:R-:W-:Y:S01]  /*02d0*/  IMAD.MOV.U32 R27, RZ, RZ, R2 ;  /* 0x000000ffff1b7224 */ /* 0x000fe200078e0002 */
[----:B------:R-:W-:-:S09]  /*02e0*/  CS2R R2, SRZ ;  /* 0x0000000000027805 */ /* 0x000fd2000001ff00 */
[----:B------:R-:W-:Y:S05]  /*02f0*/  @!P1 BRA `(.L_x_1) ;  /* 0x000000e4009c9947 */ /* 0x000fea0003800000 */
[C---:B------:R-:W-:Y:S01]  /*0300*/  IMAD.WIDE.U32 R40, R34.reuse, R34, RZ ;  /* 0x0000002222287225 */ /* 0x040fe200078e00ff */
[----:B------:R-:W-:Y:S01]  /*0310*/  UMOV UR5, URZ ;  /* 0x000000ff00057c82 */ /* 0x000fe20008000000 */
[----:B------:R-:W-:Y:S02]  /*0320*/  BSSY.RECONVERGENT B1, `(.L_x_2) ;  /* 0x000011f000017945 */ /* 0x000fe40003800200 */
[----:B------:R-:W-:Y:S01]  /*0330*/  IMAD.MOV.U32 R3, RZ, RZ, RZ ;  /* 0x000000ffff037224 */ /* 0x000fe200078e00ff */
[----:B------:R-:W-:Y:S01]  /*0340*/  MOV R2, R41 ;  /* 0x0000002900027202 */ /* 0x000fe20000000f00 */
[----:B------:R-:W-:Y:S02]  /*0350*/  IMAD.MOV.U32 R5, RZ, RZ, RZ ;  /* 0x000000ffff057224 */ /* 0x000fe400078e00ff */
[----:B------:R-:W-:Y:S02]  /*0360*/  IMAD.MOV.U32 R37, RZ, RZ, RZ ;  /* 0x000000ffff257224 */ /* 0x000fe400078e00ff */
[----:B------:R-:W-:-:S04]  /*0370*/  IMAD.WIDE.U32 R2, R34, R33, R2 ;  /* 0x0000002122027225 */ /* 0x000fc800078e0002 */
[----:B------:R-:W-:Y:S02]  /*0380*/  IMAD.MOV.U32 R4, RZ, RZ, R3 ;  /* 0x000000ffff047224 */ /* 0x000fe400078e0003 */
[----:B------:R-:W-:Y:S02]  /*0390*/  IMAD.MOV.U32 R36, RZ, RZ, R2 ;  /* 0x000000ffff247224 */ /* 0x000fe400078e0002 */
[----:B------:R-:W-:-:S04]  /*03a0*/  IMAD.WIDE.U32 R2, R34, R32, R4 ;  /* 0x0000002022027225 */ /* 0x000fc800078e0004 */
[----:B------:R-:W-:-:S04]  /*03b0*/  IMAD.WIDE.U32 R36, R34, R33, R36 ;  /* 0x0000002122247225 */ /* 0x000fc800078e0024 */
[----:B------:R-:W-:Y:S01]  /*03c0*/  IMAD.MOV.U32 R39, RZ, RZ, RZ ;  /* 0x000000ffff277224 */ /* 0x000fe200078e00ff */
[----:B------:R-:W-:Y:S01]  /*03d0*/  IADD3 R4, P0, PT, R2, R37, RZ ;  /* 0x0000002502047210 */ /* 0x000fe20007f1e0ff */
[----:B------:R-:W-:Y:S02]  /*03e0*/  IMAD.MOV.U32 R2, RZ, RZ, R3 ;  /* 0x000000ffff027224 */ /* 0x000fe400078e0003 */
[----:B------:R-:W-:Y:S02]  /*03f0*/  IMAD.MOV.U32 R3, RZ, RZ, RZ ;  /* 0x000000ffff037224 */ /* 0x000fe400078e00ff */
[----:B------:R-:W-:Y:S02]  /*0400*/  IMAD.X R5, RZ, RZ, RZ, P0 ;  /* 0x000000ffff057224 */ /* 0x000fe400000e06ff */
[----:B------:R-:W-:-:S04]  /*0410*/  IMAD.WIDE.U32 R2, R34, R31, R2 ;  /* 0x0000001f22027225 */ /* 0x000fc800078e0002 */
[----:B------:R-:W-:-:S04]  /*0420*/  IMAD.WIDE.U32 R4, R33, R33, R4 ;  /* 0x0000002121047225 */ /* 0x000fc800078e0004 */
[----:B------:R-:W-:Y:S01]  /*0430*/  IMAD.MOV.U32 R38, RZ, RZ, R4 ;  /* 0x000000ffff267224 */ /* 0x000fe200078e0004 */
[----:B------:R-:W-:Y:S01]  /*0440*/  IADD3 R6, P0, PT, R2, R5, RZ ;  /* 0x0000000502067210 */ /* 0x000fe20007f1e0ff */
[----:B------:R-:W-:Y:S02]  /*0450*/  IMAD.MOV.U32 R2, RZ, RZ, R3 ;  /* 0x000000ffff027224 */ /* 0x000fe400078e0003 */
[----:B------:R-:W-:Y:S02]  /*0460*/  IMAD.MOV.U32 R3, RZ, RZ, RZ ;  /* 0x000000ffff037224 */ /* 0x000fe400078e00ff */
[----:B------:R-:W-:Y:S02]  /*0470*/  IMAD.X R7, RZ, RZ, RZ, P0 ;  /* 0x000000ffff077224 */ /* 0x000fe400000e06ff */
[----:B------:R-:W-:-:S04]  /*0480*/  IMAD.WIDE.U32 R2, R34, R30, R2 ;  /* 0x0000001e22027225 */ /* 0x000fc800078e0002 */
[----:B------:R-:W-:-:S04]  /*0490*/  IMAD.WIDE.U32 R4, R33, R32, R6 ;  /* 0x0000002021047225 */ /* 0x000fc800078e0006 */
[----:B------:R-:W-:Y:S01]  /*04a0*/  IMAD.WIDE.U32 R38, R34, R32, R38 ;  /* 0x0000002022267225 */ /* 0x000fe200078e0026 */
[----:B------:R-:W-:-:S03]  /*04b0*/  IADD3 R6, P0, PT, R2, R5, RZ ;  /* 0x0000000502067210 */ /* 0x000fc60007f1e0ff */
[----:B------:R-:W-:Y:S01]  /*04c0*/  IMAD.MOV.U32 R2, RZ, RZ, R3 ;  /* 0x000000ffff027224 */ /* 0x000fe200078e0003 */
[----:B------:R-:W-:Y:S01]  /*04d0*/  IADD3 R8, P1, PT, R4, R39, RZ ;  /* 0x0000002704087210 */ /* 0x000fe20007f3e0ff */
[----:B------:R-:W-:Y:S02]  /*04e0*/  IMAD.X R7, RZ, RZ, RZ, P0 ;  /* 0x000000ffff077224 */ /* 0x000fe400000e06ff */
        /* <DEDUP_REMOVED lines=9> */
[----:B------:R-:W-:Y:S01]  /*0580*/  IMAD.MOV.U32 R3, RZ, RZ, RZ ;  /* 0x000000ffff037224 */ /* 0x000fe200078e00ff */
[----:B------:R-:W-:Y:S01]  /*0590*/  IADD3.X R43, PT, PT, RZ, RZ, RZ, P1, !PT ;  /* 0x000000ffff2b7210 */ /* 0x000fe20000ffe4ff */
[----:B------:R-:W-:Y:S02]  /*05a0*/  IMAD.MOV.U32 R44, RZ, RZ, R6 ;  /* 0x000000ffff2c7224 */ /* 0x000fe400078e0006 */
[----:B------:R-:W-:Y:S02]  /*05b0*/  IMAD.MOV.U32 R45, RZ, RZ, RZ ;  /* 0x000000ffff2d7224 */ /* 0x000fe400078e00ff */
[----:B------:R-:W-:-:S04]  /*05c0*/  IMAD.WIDE.U32 R2, R34, R28, R2 ;  /* 0x0000001c22027225 */ /* 0x000fc800078e0002 */
[----:B------:R-:W-:-:S04]  /*05d0*/  IMAD.WIDE.U32 R4, R33, R30, R8 ;  /* 0x0000001e21047225 */ /* 0x000fc800078e0008 */
[----:B------:R-:W-:Y:S01]  /*05e0*/  IMAD.WIDE.U32 R6, R32, R32, R42 ;  /* 0x0000002020067225 */ /* 0x000fe200078e002a */
[----:B------:R-:W-:-:S03]  /*05f0*/  IADD3 R8, P0, PT, R2, R5, RZ ;  /* 0x0000000502087210 */ /* 0x000fc60007f1e0ff */
[----:B------:R-:W-:Y:S01]  /*0600*/  IMAD.WIDE.U32 R42, R34, R31, R44 ;  /* 0x0000001f222a7225 */ /* 0x000fe200078e002c */
[----:B------:R-:W-:-:S03]  /*0610*/  IADD3 R44, P1, PT, R4, R7, RZ ;  /* 0x00000007042c7210 */ /* 0x000fc60007f3e0ff */
[----:B------:R-:W-:Y:S01]  /*0620*/  IMAD.MOV.U32 R2, RZ, RZ, R3 ;  /* 0x000000ffff027224 */ /* 0x000fe200078e0003 */
[----:B------:R-:W-:Y:S01]  /*0630*/  IADD3 R46, P2, PT, R6, R43, RZ ;  /* 0x0000002b062e7210 */ /* 0x000fe20007f5e0ff */
[----:B------:R-:W-:Y:S02]  /*0640*/  IMAD.X R9, RZ, RZ, RZ, P0 ;  /* 0x000000ffff097224 */ /* 0x000fe400000e06ff */
[----:B------:R-:W-:Y:S02]  /*0650*/  IMAD.X R45, RZ, RZ, RZ, P1 ;  /* 0x000000ffff2d7224 */ /* 0x000fe400008e06ff */
[----:B------:R-:W-:Y:S02]  /*0660*/  IMAD.MOV.U32 R3, RZ, RZ, RZ ;  /* 0x000000ffff037224 */ /* 0x000fe400078e00ff */
[----:B------:R-:W-:Y:S02]  /*0670*/  IMAD.X R47, RZ, RZ, RZ, P2 ;  /* 0x000000ffff2f7224 */ /* 0x000fe400010e06ff */
[----:B------:R-:W-:-:S04]  /*0680*/  IMAD.WIDE.U32 R2, R34, R27, R2 ;  /* 0x0000001b22027225 */ /* 0x000fc800078e0002 */
[----:B------:R-:W-:-:S04]  /*0690*/  IMAD.WIDE.U32 R4, R33, R29, R8 ;  /* 0x0000001d21047225 */ /* 0x000fc800078e0008 */
[----:B------:R-:W-:Y:S01]  /*06a0*/  IMAD.WIDE.U32 R6, R32, R31, R44 ;  /* 0x0000001f20067225 */ /* 0x000fe200078e002c */
[----:B------:R-:W-:-:S03]  /*06b0*/  IADD3 R44, P0, PT, R2, R5, RZ ;  /* 0x00000005022c7210 */ /* 0x000fc60007f1e0ff */
[----:B------:R-:W-:Y:S01]  /*06c0*/  IMAD.WIDE.U32 R8, R33, R31, R46 ;  /* 0x0000001f21087225 */ /* 0x000fe200078e002e */
[----:B------:R-:W-:-:S03]  /*06d0*/  IADD3 R46, P1, PT, R4, R7, RZ ;  /* 0x00000007042e7210 */ /* 0x000fc60007f3e0ff */
[----:B------:R-:W-:Y:S01]  /*06e0*/  IMAD.X R45, RZ, RZ, RZ, P0 ;  /* 0x000000ffff2d7224 */ /* 0x000fe200000e06ff */
[----:B------:R-:W-:Y:S01]  /*06f0*/  IADD3 R48, P2, PT, R6, R9, RZ ;  /* 0x0000000906307210 */ /* 0x000fe20007f5e0ff */
[----:B------:R-:W-:Y:S02]  /*0700*/  IMAD.X R47, RZ, RZ, RZ, P1 ;  /* 0x000000ffff2f7224 */ /* 0x000fe400008e06ff */
[----:B------:R-:W-:Y:S02]  /*0710*/  IMAD.MOV.U32 R9, RZ, RZ, RZ ;  /* 0x000000ffff097224 */ /* 0x000fe400078e00ff */
[----:B------:R-:W-:Y:S02]  /*0720*/  IMAD.X R49, RZ, RZ, RZ, P2 ;  /* 0x000000ffff317224 */ /* 0x000fe400010e06ff */
[----:B------:R-:W-:-:S04]  /*0730*/  IMAD.WIDE.U32 R4, R33, R28, R44 ;  /* 0x0000001c21047225 */ /* 0x000fc800078e002c */
[----:B------:R-:W-:Y:S01]  /*0740*/  IMAD.WIDE.U32 R6, R32, R30, R46 ;  /* 0x0000001e20067225 */ /* 0x000fe200078e002e */
[----:B------:R-:W-:-:S03]  /*0750*/  IADD3 R2, P0, PT, R3, R5, RZ ;  /* 0x0000000503027210 */ /* 0x000fc60007f1e0ff */
[----:B------:R-:W-:Y:S01]  /*0760*/  IMAD.WIDE.U32 R44, R32, R31, R48 ;  /* 0x0000001f202c7225 */ /* 0x000fe200078e0030 */
[----:B------:R-:W-:-:S03]  /*0770*/  IADD3 R4, P1, PT, R4, R7, RZ ;  /* 0x0000000704047210 */ /* 0x000fc60007f3e0ff */
[----:B------:R-:W-:Y:S01]  /*0780*/  IMAD.WIDE.U32 R8, R34, R30, R8 ;  /* 0x0000001e22087225 */ /* 0x000fe200078e0008 */
[----:B------:R-:W-:-:S03]  /*0790*/  IADD3 R6, P2, PT, R6, R45, RZ ;  /* 0x0000002d06067210 */ /* 0x000fc60007f5e0ff */
[----:B------:R-:W-:Y:S01]  /*07a0*/  IMAD.X R3, RZ, RZ, RZ, P0 ;  /* 0x000000ffff037224 */ /* 0x000fe200000e06ff */
[----:B------:R-:W-:Y:S01]  /*07b0*/  IADD3 R44, P3, PT, R44, R9, RZ ;  /* 0x000000092c2c7210 */ /* 0x000fe20007f7e0ff */
[----:B------:R-:W-:Y:S02]  /*07c0*/  IMAD.X R5, RZ, RZ, RZ, P1 ;  /* 0x000000ffff057224 */ /* 0x000fe400008e06ff */
[----:B------:R-:W-:Y:S02]  /*07d0*/  IMAD.X R7, RZ, RZ, RZ, P2 ;  /* 0x000000ffff077224 */ /* 0x000fe400010e06ff */
        /* <DEDUP_REMOVED lines=9> */
[----:B------:R-:W-:Y:S01]  /*0870*/  IMAD.MOV.U32 R50, RZ, RZ, R44 ;  /* 0x000000ffff327224 */ /* 0x000fe200078e002c */
[----:B------:R-:W-:Y:S01]  /*0880*/  IADD3.X R49, PT, PT, RZ, RZ, RZ, P1, !PT ;  /* 0x000000ffff317210 */ /* 0x000fe20000ffe4ff */
        /* <DEDUP_REMOVED lines=23> */
[----:B------:R-:W-:Y:S02]  /*0a00*/  IMAD.MOV.U32 R52, RZ, RZ, R46 ;  /* 0x000000ffff347224 */ /* 0x000fe400078e002e */
[----:B------:R-:W-:Y:S02]  /*0a10*/  IMAD.X R51, RZ, RZ, RZ, P2 ;  /* 0x000000ffff337224 */ /* 0x000fe400010e06ff */
[----:B------:R-:W-:Y:S02]  /*0a20*/  IMAD.MOV.U32 R53, RZ, RZ, RZ ;  /* 0x000000ffff357224 */ /* 0x000fe400078e00ff */
        /* <DEDUP_REMOVED lines=21> */
[----:B------:R-:W-:Y:S01]  /*0b80*/  IMAD.MOV.U32 R54, RZ, RZ, R48 ;  /* 0x000000ffff367224 */ /* 0x000fe200078e0030 */
[----:B------:R-:W-:Y:S01]  /*0b90*/  IADD3.X R53, PT, PT, RZ, RZ, RZ, P2, !PT ;  /* 0x000000ffff357210 */ /* 0x000fe200017fe4ff */
        /* <DEDUP_REMOVED lines=10> */
[----:B------:R-:W-:Y:S01]  /*0c40*/  IMAD.X R45, RZ, RZ, RZ, P0 ;  /* 0x000000ffff2d7224 */ /* 0x000fe200000e06ff */
[----:B------:R-:W-:Y:S01]  /*0c50*/  LOP3.LUT R3, R40, 0xfffffffd, RZ, 0xc0, !PT ;  /* 0xfffffffd28037812 */ /* 0x000fe200078ec0ff */
[----:B------:R-:W-:Y:S02]  /*0c60*/  IMAD.X R53, RZ, RZ, RZ, P2 ;  /* 0x000000ffff357224 */ /* 0x000fe400010e06ff */
[----:B------:R-:W-:Y:S02]  /*0c70*/  IMAD.X R55, RZ, RZ, RZ, P3 ;  /* 0x000000ffff377224 */ /* 0x000fe400018e06ff */
[----:B------:R-:W-:-:S04]  /*0c80*/  IMAD.WIDE.U32 R48, R29, R29, R46 ;  /* 0x0000001d1d307225 */ /* 0x000fc800078e002e */
[----:B------:R-:W-:-:S04]  /*0c90*/  IMAD.WIDE.U32 R44, R30, R27, R44 ;  /* 0x0000001b1e2c7225 */ /* 0x000fc800078e002c */
[----:B------:R-:W-:-:S04]  /*0ca0*/  IMAD.WIDE.U32 R46, R33, R27, R54 ;  /* 0x0000001b212e7225 */ /* 0x000fc800078e0036 */
[----:B------:R-:W-:Y:S01]  /*0cb0*/  IMAD.WIDE.U32 R50, R31, R28, R52 ;  /* 0x0000001c1f327225 */ /* 0x000fe200078e0034 */
[----:B------:R-:W-:-:S03]  /*0cc0*/  IADD3 R52, P0, PT, R44, R49, RZ ;  /* 0x000000312c347210 */ /* 0x000fc60007f1e0ff */
[----:B------:R-:W-:Y:S01]  /*0cd0*/  IMAD.WIDE.U32 R54, R46, 0x3d1, RZ ;  /* 0x000003d12e367825 */ /* 0x000fe200078e00ff */
[----:B------:R-:W-:Y:S02]  /*0ce0*/  IADD3 R40, P2, PT, R50, R47, RZ ;  /* 0x0000002f32287210 */ /* 0x000fe40007f5e0ff */
[----:B------:R-:W-:Y:S01]  /*0cf0*/  IADD3 R48, P1, PT, R48, R51, RZ ;  /* 0x0000003330307210 */ /* 0x000fe20007f3e0ff */
[----:B------:R-:W-:Y:S01]  /*0d00*/  IMAD.X R53, RZ, RZ, RZ, P0 ;  /* 0x000000ffff357224 */ /* 0x000fe200000e06ff */
[----:B------:R-:W-:Y:S01]  /*0d10*/  IADD3 R3, P0, PT, R3, R54, RZ ;  /* 0x0000003603037210 */ /* 0x000fe20007f1e0ff */
[----:B------:R-:W-:Y:S02]  /*0d20*/  IMAD.X R41, RZ, RZ, RZ, P2 ;  /* 0x000000ffff297224 */ /* 0x000fe400010e06ff */
[----:B------:R-:W-:Y:S02]  /*0d30*/  IMAD.X R49, RZ, RZ, RZ, P1 ;  /* 0x000000ffff317224 */ /* 0x000fe400008e06ff */
[----:B------:R-:W-:-:S04]  /*0d40*/  IMAD.WIDE.U32 R40, R32, R27, R40 ;  /* 0x0000001b20287225 */ /* 0x000fc800078e0028 */
[----:B------:R-:W-:Y:S02]  /*0d50*/  VIADD R54, R55, UR5 ;  /* 0x0000000537367c36 */ /* 0x000fe40008000000 */
[----:B------:R-:W-:Y:S02]  /*0d60*/  IMAD.X R37, RZ, RZ, RZ, P0 ;  /* 0x000000ffff257224 */ /* 0x000fe400000e06ff */
[----:B------:R-:W-:-:S03]  /*0d70*/  IMAD.WIDE.U32 R50, R29, R28, R52 ;  /* 0x0000001c1d327225 */ /* 0x000fc600078e0034 */
[----:B------:R-:W-:Y:S01]  /*0d80*/  IADD3 R37, P3, P4, R36, R37, R54 ;  /* 0x0000002524257210 */ /* 0x000fe20007c7e036 */
[----:B------:R-:W-:Y:S01]  /*0d90*/  IMAD.WIDE.U32 R52, R30, R28, R48 ;  /* 0x0000001c1e347225 */ /* 0x000fe200078e0030 */
[----:B------:R-:W-:Y:S02]  /*0da0*/  IADD3 R44, P0, PT, R45, R51, RZ ;  /* 0x000000332d2c7210 */ /* 0x000fe40007f1e0ff */
[----:B------:R-:W-:Y:S01]  /*0db0*/  IADD3.X R35, PT, PT, RZ, RZ, RZ, P3, P4 ;  /* 0x000000ffff237210 */ /* 0x000fe20001fe84ff */
[----:B------:R-:W-:Y:S01]  /*0dc0*/  IMAD.WIDE.U32 R48, R40, 0x3d1, RZ ;  /* 0x000003d128307825 */ /* 0x000fe200078e00ff */
[----:B------:R-:W-:Y:S02]  /*0dd0*/  IADD3 R50, P1, PT, R50, R53, RZ ;  /* 0x0000003532327210 */ /* 0x000fe40007f3e0ff */
[----:B------:R-:W-:Y:S01]  /*0de0*/  IADD3 R36, P2, PT, R52, R41, RZ ;  /* 0x0000002934247210 */ /* 0x000fe20007f5e0ff */
[----:B------:R-:W-:Y:S01]  /*0df0*/  IMAD.X R45, RZ, RZ, RZ, P0 ;  /* 0x000000ffff2d7224 */ /* 0x000fe200000e06ff */
[----:B------:R-:W-:Y:S01]  /*0e00*/  IADD3 R47, P5, P6, R46, R37, R48 ;  /* 0x000000252e2f7210 */ /* 0x000fe20007ebe030 */
[----:B------:R-:W-:-:S02]  /*0e10*/  IMAD.X R51, RZ, RZ, RZ, P1 ;  /* 0x000000ffff337224 */ /* 0x000fc400008e06ff */
[----:B------:R-:W-:Y:S01]  /*0e20*/  IMAD.X R37, RZ, RZ, RZ, P2 ;  /* 0x000000ffff257224 */ /* 0x000fe200010e06ff */
[----:B------:R-:W-:Y:S01]  /*0e30*/  IADD3.X R35, PT, PT, RZ, R35, RZ, P5, P6 ;  /* 0x00000023ff237210 */ /* 0x000fe20002fec4ff */
[----:B------:R-:W-:-:S04]  /*0e40*/  IMAD.WIDE.U32 R44, R29, R27, R44 ;  /* 0x0000001b1d2c7225 */ /* 0x000fc800078e002c */
[----:B------:R-:W-:-:S04]  /*0e50*/  IMAD.WIDE.U32 R50, R29, R28, R50 ;  /* 0x0000001c1d327225 */ /* 0x000fc800078e0032 */
[----:B------:R-:W-:Y:S01]  /*0e60*/  IMAD.WIDE.U32 R36, R31, R27, R36 ;  /* 0x0000001b1f247225 */ /* 0x000fe200078e0024 */
[----:B------:R-:W-:-:S03]  /*0e70*/  IADD3 R48, P0, PT, R44, R51, RZ ;  /* 0x000000332c307210 */ /* 0x000fc60007f1e0ff */
[----:B------:R-:W-:Y:S01]  /*0e80*/  VIADD R49, R49, UR5 ;  /* 0x0000000531317c36 */ /* 0x000fe20008000000 */
[----:B------:R-:W-:Y:S01]  /*0e90*/  IADD3 R50, P1, PT, R50, R37, RZ ;  /* 0x0000002532327210 */ /* 0x000fe20007f3e0ff */
[----:B------:R-:W-:-:S03]  /*0ea0*/  IMAD.WIDE.U32 R52, R36, 0x3d1, RZ ;  /* 0x000003d124347825 */ /* 0x000fc600078e00ff */
[----:B------:R-:W-:Y:S01]  /*0eb0*/  IADD3 R35, P2, P3, R38, R35, R49 ;  /* 0x0000002326237210 */ /* 0x000fe20007b5e031 */
[----:B------:R-:W-:Y:S02]  /*0ec0*/  IMAD.X R49, RZ, RZ, RZ, P0 ;  /* 0x000000ffff317224 */ /* 0x000fe400000e06ff */
[----:B------:R-:W-:Y:S01]  /*0ed0*/  IMAD.X R51, RZ, RZ, RZ, P1 ;  /* 0x000000ffff337224 */ /* 0x000fe200008e06ff */
[----:B------:R-:W-:Y:S01]  /*0ee0*/  IADD3 R35, P0, P1, R40, R35, R52 ;  /* 0x0000002328237210 */ /* 0x000fe2000791e034 */
[----:B------:R-:W-:Y:S01]  /*0ef0*/  IMAD.WIDE.U32 R40, R28, R28, R48 ;  /* 0x0000001c1c287225 */ /* 0x000fe200078e0030 */
[----:B------:R-:W-:-:S03]  /*0f00*/  IADD3.X R43, PT, PT, RZ, RZ, RZ, P2, P3 ;  /* 0x000000ffff2b7210 */ /* 0x000fc600017e64ff */
[----:B------:R-:W-:Y:S01]  /*0f10*/  IMAD.WIDE.U32 R38, R30, R27, R50 ;  /* 0x0000001b1e267225 */ /* 0x000fe200078e0032 */
[----:B------:R-:W-:Y:S02]  /*0f20*/  IADD3.X R43, PT, PT, RZ, R43, RZ, P0, P1 ;  /* 0x0000002bff2b7210 */ /* 0x000fe400007e24ff */
[----:B------:R-:W-:Y:S01]  /*0f30*/  IADD3 R44, P0, PT, R45, R41, RZ ;  /* 0x000000292d2c7210 */ /* 0x000fe20007f1e0ff */
[----:B------:R-:W-:Y:S01]  /*0f40*/  VIADD R52, R53, UR5 ;  /* 0x0000000535347c36 */ /* 0x000fe20008000000 */
[----:B------:R-:W-:Y:S01]  /*0f50*/  IADD3 R48, P1, PT, R40, R39, RZ ;  /* 0x0000002728307210 */ /* 0x000fe20007f3e0ff */
[----:B------:R-:W-:Y:S01]  /*0f60*/  IMAD.WIDE.U32 R50, R38, 0x3d1, RZ ;  /* 0x000003d126327825 */ /* 0x000fe200078e00ff */
[----:B------:R-:W-:Y:S02]  /*0f70*/  IADD3.X R45, PT, PT, RZ, RZ, RZ, P0, !PT ;  /* 0x000000ffff2d7210 */ /* 0x000fe400007fe4ff */
[----:B------:R-:W-:Y:S01]  /*0f80*/  IADD3 R43, P2, P3, R42, R43, R52 ;  /* 0x0000002b2a2b7210 */ /* 0x000fe20007b5e034 */
[----:B------:R-:W-:-:S02]  /*0f90*/  IMAD.X R49, RZ, RZ, RZ, P1 ;  /* 0x000000ffff317224 */ /* 0x000fc400008e06ff */
[----:B------:R-:W-:Y:S01]  /*0fa0*/  IMAD.WIDE.U32 R40, R28, R27, R44 ;  /* 0x0000001b1c287225 */ /* 0x000fe200078e002c */
[----:B------:R-:W-:Y:S02]  /*0fb0*/  IADD3 R58, P0, P1, R36, R43, R50 ;  /* 0x0000002b243a7210 */ /* 0x000fe4000791e032 */
[----:B------:R-:W-:Y:S01]  /*0fc0*/  IADD3.X R9, PT, PT, RZ, RZ, RZ, P2, P3 ;  /* 0x000000ffff097210 */ /* 0x000fe200017e64ff */
[----:B------:R-:W-:-:S03]  /*0fd0*/  IMAD.WIDE.U32 R36, R29, R27, R48 ;  /* 0x0000001b1d247225 */ /* 0x000fc600078e0030 */
[----:B------:R-:W-:Y:S01]  /*0fe0*/  IADD3.X R9, PT, PT, RZ, R9, RZ, P0, P1 ;  /* 0x00000009ff097210 */ /* 0x000fe200007e24ff */
[----:B------:R-:W-:Y:S01]  /*0ff0*/  VIADD R50, R51, UR5 ;  /* 0x0000000533327c36 */ /* 0x000fe20008000000 */
[----:B------:R-:W-:Y:S01]  /*1000*/  IADD3 R42, P0, PT, R40, R37, RZ ;  /* 0x00000025282a7210 */ /* 0x000fe20007f1e0ff */
[----:B------:R-:W-:-:S03]  /*1010*/  IMAD.WIDE.U32 R44, R36, 0x3d1, RZ ;  /* 0x000003d1242c7825 */ /* 0x000fc600078e00ff */
[----:B------:R-:W-:Y:S01]  /*1020*/  IADD3 R9, P1, P2, R8, R9, R50 ;  /* 0x0000000908097210 */ /* 0x000fe20007a3e032 */
[----:B------:R-:W-:-:S03]  /*1030*/  IMAD.X R43, RZ, RZ, RZ, P0 ;  /* 0x000000ffff2b7224 */ /* 0x000fc600000e06ff */
[----:B------:R-:W-:Y:S01]  /*1040*/  IADD3 R56, P0, P3, R38, R9, R44 ;  /* 0x0000000926387210 */ /* 0x000fe20007b1e02c */
[----:B------:R-:W-:Y:S01]  /*1050*/  IMAD.WIDE.U32 R8, R28, R27, R42 ;  /* 0x0000001b1c087225 */ /* 0x000fe200078e002a */
[----:B------:R-:W-:-:S03]  /*1060*/  IADD3.X R7, PT, PT, RZ, RZ, RZ, P1, P2 ;  /* 0x000000ffff077210 */ /* 0x000fc60000fe44ff */
[----:B------:R-:W-:Y:S01]  /*1070*/  VIADD R44, R45, UR5 ;  /* 0x000000052d2c7c36 */ /* 0x000fe20008000000 */
[----:B------:R-:W-:Y:S01]  /*1080*/  IADD3.X R7, PT, PT, RZ, R7, RZ, P0, P3 ;  /* 0x00000007ff077210 */ /* 0x000fe200007e64ff */
[----:B------:R-:W-:Y:S01]  /*1090*/  IMAD.WIDE.U32 R38, R8, 0x3d1, RZ ;  /* 0x000003d108267825 */ /* 0x000fe200078e00ff */
[----:B------:R-:W-:Y:S02]  /*10a0*/  IADD3 R40, P0, PT, R41, R9, RZ ;  /* 0x0000000929287210 */ /* 0x000fe40007f1e0ff */
[----:B------:R-:W-:-:S03]  /*10b0*/  IADD3 R7, P1, P2, R6, R7, R44 ;  /* 0x0000000706077210 */ /* 0x000fc60007a3e02c */
[----:B------:R-:W-:Y:S01]  /*10c0*/  IMAD.X R41, RZ, RZ, RZ, P0 ;  /* 0x000000ffff297224 */ /* 0x000fe200000e06ff */
[----:B------:R-:W-:Y:S01]  /*10d0*/  IADD3 R59, P0, P3, R36, R7, R38 ;  /* 0x00000007243b7210 */ /* 0x000fe20007b1e026 */
[----:B------:R-:W-:Y:S01]  /*10e0*/  VIADD R38, R39, UR5 ;  /* 0x0000000527267c36 */ /* 0x000fe20008000000 */
[----:B------:R-:W-:Y:S01]  /*10f0*/  IADD3.X R9, PT, PT, RZ, RZ, RZ, P1, P2 ;  /* 0x000000ffff097210 */ /* 0x000fe20000fe44ff */
[----:B------:R-:W-:-:S03]  /*1100*/  IMAD.WIDE.U32 R6, R27, R27, R40 ;  /* 0x0000001b1b067225 */ /* 0x000fc600078e0028 */
[----:B------:R-:W-:-:S04]  /*1110*/  IADD3.X R9, PT, PT, RZ, R9, RZ, P0, P3 ;  /* 0x00000009ff097210 */ /* 0x000fc800007e64ff */
[----:B------:R-:W-:Y:S01]  /*1120*/  IADD3 R9, P0, P1, R4, R9, R38 ;  /* 0x0000000904097210 */ /* 0x000fe2000791e026 */
[----:B------:R-:W-:-:S03]  /*1130*/  IMAD.WIDE.U32 R4, R6, 0x3d1, RZ ;  /* 0x000003d106047825 */ /* 0x000fc600078e00ff */
[----:B------:R-:W-:Y:S02]  /*1140*/  IADD3.X R55, PT, PT, RZ, RZ, RZ, P0, P1 ;  /* 0x000000ffff377210 */ /* 0x000fe400007e24ff */
[----:B------:R-:W-:Y:S01]  /*1150*/  IADD3 R54, P0, P1, R8, R9, R4 ;  /* 0x0000000908367210 */ /* 0x000fe2000791e004 */
[----:B------:R-:W-:Y:S02]  /*1160*/  VIADD R8, R5, UR5 ;  /* 0x0000000505087c36 */ /* 0x000fe40008000000 */
[----:B------:R-:W-:Y:S01]  /*1170*/  IMAD.WIDE.U32 R4, R7, 0x3d1, RZ ;  /* 0x000003d107047825 */ /* 0x000fe200078e00ff */
[----:B------:R-:W-:-:S04]  /*1180*/  IADD3.X R55, PT, PT, RZ, R55, RZ, P0, P1 ;  /* 0x00000037ff377210 */ /* 0x000fc800007e24ff */
[----:B------:R-:W-:-:S04]  /*1190*/  IADD3 R55, P0, P1, R2, R55, R8 ;  /* 0x0000003702377210 */ /* 0x000fc8000791e008 */
[----:B------:R-:W-:Y:S01]  /*11a0*/  IADD3 R55, P2, P3, R6, R55, R4 ;  /* 0x0000003706377210 */ /* 0x000fe20007b5e004 */
[----:B------:R-:W-:Y:S01]  /*11b0*/  VIADD R6, R5, UR5 ;  /* 0x0000000505067c36 */ /* 0x000fe20008000000 */
[----:B------:R-:W-:Y:S02]  /*11c0*/  IADD3.X R2, PT, PT, RZ, RZ, RZ, P0, P1 ;  /* 0x000000ffff027210 */ /* 0x000fe400007e24ff */
[----:B------:R-:W-:Y:S02]  /*11d0*/  PLOP3.LUT P0, PT, PT, PT, PT, 0x8, 0x80 ;  /* 0x000000000080781c */ /* 0x000fe40003f0e170 */
[----:B------:R-:W-:-:S04]  /*11e0*/  IADD3.X R5, PT, PT, RZ, R2, RZ, P2, P3 ;  /* 0x00000002ff057210 */ /* 0x000fc800017e64ff */
[----:B------:R-:W-:-:S04]  /*11f0*/  IADD3 R6, PT, PT, R7, R5, R6 ;  /* 0x0000000507067210 */ /* 0x000fc80007ffe006 */
[----:B------:R-:W-:-:S13]  /*1200*/  ISETP.NE.AND P1, PT, R6, RZ, PT ;  /* 0x000000ff0600720c */ /* 0x000fda0003f25270 */
[----:B------:R-:W-:Y:S05]  /*1210*/  @!P1 BRA `(.L_x_3) ;  /* 0x0000000000bc9947 */ /* 0x000fea0003800000 */
[----:B------:R-:W-:-:S03]  /*1220*/  IMAD.WIDE.U32 R4, R6, 0x3d1, RZ ;  /* 0x000003d106047825 */ /* 0x000fc600078e00ff */
[----:B------:R-:W-:Y:S02]  /*1230*/  IADD3 R3, P1, PT, R4, R3, RZ ;  /* 0x0000000304037210 */ /* 0x000fe40007f3e0ff */
[----:B------:R-:W-:-:S03]  /*1240*/  IADD3 R47, P2, P3, R6, R5, R47 ;  /* 0x00000005062f7210 */ /* 0x000fc60007b5e02f */
[----:B------:R-:W-:-:S05]  /*1250*/  IMAD.X R2, RZ, RZ, RZ, P1 ;  /* 0x000000ffff027224 */ /* 0x000fca00008e06ff */
[----:B------:R-:W-:Y:S02]  /*1260*/  IADD3 R47, P4, PT, R47, R2, RZ ;  /* 0x000000022f2f7210 */ /* 0x000fe40007f9e0ff */
[----:B------:R-:W-:Y:S02]  /*1270*/  IADD3.X R2, PT, PT, RZ, RZ, RZ, P2, P3 ;  /* 0x000000ffff027210 */ /* 0x000fe400017e64ff */
[----:B------:R-:W-:-:S03]  /*1280*/  ISETP.GE.U32.AND P1, PT, R47, RZ, PT ;  /* 0x000000ff2f00720c */ /* 0x000fc60003f26070 */
[----:B------:R-:W-:-:S05]  /*1290*/  IMAD.X R2, RZ, RZ, R2, P4 ;  /* 0x000000ffff027224 */ /* 0x000fca00020e0602 */
[----:B------:R-:W-:-:S13]  /*12a0*/  ISETP.GE.U32.AND.EX P1, PT, R2, 0x1, PT, P1 ;  /* 0x000000010200780c */ /* 0x000fda0003f26110 */
[----:B------:R-:W-:Y:S05]  /*12b0*/  @!P1 BRA `(.L_x_3) ;  /* 0x0000000000949947 */ /* 0x000fea0003800000 */
[----:B------:R-:W-:-:S04]  /*12c0*/  IADD3 R35, P2, PT, R35, R2, RZ ;  /* 0x0000000223237210 */ /* 0x000fc80007f5e0ff */
[----:B------:R-:W-:Y:S01]  /*12d0*/  ISETP.GE.U32.AND P1, PT, R35, RZ, PT ;  /* 0x000000ff2300720c */ /* 0x000fe20003f26070 */
[----:B------:R-:W-:-:S05]  /*12e0*/  IMAD.X R5, RZ, RZ, RZ, P2 ;  /* 0x000000ffff057224 */ /* 0x000fca00010e06ff */
[----:B------:R-:W-:-:S13]  /*12f0*/  ISETP.GE.U32.AND.EX P1, PT, R5, 0x1, PT, P1 ;  /* 0x000000010500780c */ /* 0x000fda0003f26110 */
[----:B------:R-:W-:Y:S05]  /*1300*/  @!P1 BRA `(.L_x_3) ;  /* 0x0000000000809947 */ /* 0x000fea0003800000 */
[----:B------:R-:W-:-:S04]  /*1310*/  IADD3 R58, P2, PT, R58, R5, RZ ;  /* 0x000000053a3a7210 */ /* 0x000fc80007f5e0ff */
[----:B------:R-:W-:Y:S01]  /*1320*/  ISETP.GE.U32.AND P1, PT, R58, RZ, PT ;  /* 0x000000ff3a00720c */ /* 0x000fe20003f26070 */
[----:B------:R-:W-:-:S05]  /*1330*/  IMAD.X R2, RZ, RZ, RZ, P2 ;  /* 0x000000ffff027224 */ /* 0x000fca00010e06ff */
[----:B------:R-:W-:-:S13]  /*1340*/  ISETP.GE.U32.AND.EX P1, PT, R2, 0x1, PT, P1 ;  /* 0x000000010200780c */ /* 0x000fda0003f26110 */
[----:B------:R-:W-:Y:S05]  /*1350*/  @!P1 BRA `(.L_x_3) ;  /* 0x00000000006c9947 */ /* 0x000fea0003800000 */
[----:B------:R-:W-:Y:S01]  /*1360*/  IADD3 R56, P2, PT, R56, R2, RZ ;  /* 0x0000000238387210 */ /* 0x000fe20007f5e0ff */
[----:B------:R-:W-:-:S03]  /*1370*/  IMAD.MOV.U32 R58, RZ, RZ, RZ ;  /* 0x000000ffff3a7224 */ /* 0x000fc600078e00ff */
[----:B------:R-:W-:Y:S01]  /*1380*/  ISETP.GE.U32.AND P1, PT, R56, RZ, PT ;  /* 0x000000ff3800720c */ /* 0x000fe20003f26070 */
[----:B------:R-:W-:-:S05]  /*1390*/  IMAD.X R2, RZ, RZ, RZ, P2 ;  /* 0x000000ffff027224 */ /* 0x000fca00010e06ff */
[----:B------:R-:W-:-:S13]  /*13a0*/  ISETP.GE.U32.AND.EX P1, PT, R2, 0x1, PT, P1 ;  /* 0x000000010200780c */ /* 0x000fda0003f26110 */
[----:B------:R-:W-:Y:S05]  /*13b0*/  @!P1 BRA `(.L_x_3) ;  /* 0x0000000000549947 */ /* 0x000fea0003800000 */
[----:B------:R-:W-:Y:S01]  /*13c0*/  IADD3 R59, P2, PT, R59, R2, RZ ;  /* 0x000000023b3b7210 */ /* 0x000fe20007f5e0ff */
[----:B------:R-:W-:Y:S02]  /*13d0*/  IMAD.MOV.U32 R56, RZ, RZ, RZ ;  /* 0x000000ffff387224 */ /* 0x000fe400078e00ff */
[----:B------:R-:W-:Y:S01]  /*13e0*/  IMAD.MOV.U32 R58, RZ, RZ, RZ ;  /* 0x000000ffff3a7224 */ /* 0x000fe200078e00ff */
[----:B------:R-:W-:Y:S01]  /*13f0*/  ISETP.GE.U32.AND P1, PT, R59, RZ, PT ;  /* 0x000000ff3b00720c */ /* 0x000fe20003f26070 */
[----:B------:R-:W-:-:S05]  /*1400*/  IMAD.X R2, RZ, RZ, RZ, P2 ;  /* 0x000000ffff027224 */ /* 0x000fca00010e06ff */
[----:B------:R-:W-:-:S13]  /*1410*/  ISETP.GE.U32.AND.EX P1, PT, R2, 0x1, PT, P1 ;  /* 0x000000010200780c */ /* 0x000fda0003f26110 */
[----:B------:R-:W-:Y:S05]  /*1420*/  @!P1 BRA `(.L_x_3) ;  /* 0x0000000000389947 */ /* 0x000fea0003800000 */
[----:B------:R-:W-:Y:S02]  /*1430*/  IADD3 R54, P2, PT, R54, R2, RZ ;  /* 0x0000000236367210 */ /* 0x000fe40007f5e0ff */
[----:B------:R-:W-:Y:S01]  /*1440*/  CS2R R58, SRZ ;  /* 0x00000000003a7805 */ /* 0x000fe2000001ff00 */
[----:B------:R-:W-:Y:S01]  /*1450*/  IMAD.MOV.U32 R56, RZ, RZ, RZ ;  /* 0x000000ffff387224 */ /* 0x000fe200078e00ff */
[----:B------:R-:W-:Y:S01]  /*1460*/  ISETP.GE.U32.AND P1, PT, R54, RZ, PT ;  /* 0x000000ff3600720c */ /* 0x000fe20003f26070 */
[----:B------:R-:W-:-:S05]  /*1470*/  IMAD.X R2, RZ, RZ, RZ, P2 ;  /* 0x000000ffff027224 */ /* 0x000fca00010e06ff */
[----:B------:R-:W-:-:S13]  /*1480*/  ISETP.GE.U32.AND.EX P1, PT, R2, 0x1, PT, P1 ;  /* 0x000000010200780c */ /* 0x000fda0003f26110 */
[----:B------:R-:W-:Y:S01]  /*1490*/  @P1 IADD3 R2, P3, PT, R55, R2, RZ ;  /* 0x0000000237021210 */ /* 0x000fe20007f7e0ff */
[----:B------:R-:W-:-:S03]  /*14a0*/  @P1 IMAD.MOV.U32 R54, RZ, RZ, RZ ;  /* 0x000000ffff361224 */ /* 0x000fc600078e00ff */
[C---:B------:R-:W-:Y:S02]  /*14b0*/  @P1 ISETP.LT.U32.AND P2, PT, R2.reuse, RZ, PT ;  /* 0x000000ff0200120c */ /* 0x040fe40003f41070 */
[----:B------:R-:W-:Y:S02]  /*14c0*/  @P1 IADD3.X R4, PT, PT, RZ, RZ, RZ, P3, !PT ;  /* 0x000000ffff041210 */ /* 0x000fe40001ffe4ff */
[----:B------:R-:W-:Y:S02]  /*14d0*/  @P1 ISETP.GT.U32.AND P3, PT, R2, -0x1, PT ;  /* 0xffffffff0200180c */ /* 0x000fe40003f64070 */
[C---:B------:R-:W-:Y:S02]  /*14e0*/  @P1 ISETP.LT.U32.AND.EX P2, PT, R4.reuse, 0x1, PT, P2 ;  /* 0x000000010400180c */ /* 0x040fe40003f41120 */
[----:B------:R-:W-:Y:S02]  /*14f0*/  @P1 ISETP.GT.U32.AND.EX P0, PT, R4, RZ, PT, P3 ;  /* 0x000000ff0400120c */ /* 0x000fe40003f04130 */
[----:B------:R-:W-:-:S11]  /*1500*/  @P1 SEL R55, R2, RZ, P2 ;  /* 0x000000ff02371207 */ /* 0x000fd60001000000 */
.L_x_3:
[----:B01234-:R-:W-:Y:S05]  /*1510*/  BSYNC.RECONVERGENT B1 ;  /* 0x0000000000017941 */ /* 0x01ffea0003800200 */
.L_x_2:
[----:B------:R-:W0:Y:S01]  /*1520*/  LDC R26, c[0x3][0x1c] ;  /* 0x00c00700ff1a7b82 */ /* 0x000e220000000800 */
[----:B------:R-:W-:Y:S01]  /*1530*/  BSSY.RECONVERGENT B1, `(.L_x_4) ;  /* 0x000002a000017945 */ /* 0x000fe20003800200 */
[----:B------:R-:W-:Y:S01]  /*1540*/  IMAD.MOV.U32 R46, RZ, RZ, R3 ;  /* 0x000000ffff2e7224 */ /* 0x000fe200078e0003 */
[----:B0-----:R-:W-:-:S13]  /*1550*/  ISETP.GT.U32.OR P0, PT, R55, R26, P0 ;  /* 0x0000001a3700720c */ /* 0x001fda0000704470 */
[----:B------:R-:W-:Y:S05]  /*1560*/  @P0 BRA `(.L_x_5) ;  /* 0x0000000000780947 */ /* 0x000fea0003800000 */
[----:B------:R-:W-:-:S13]  /*1570*/  ISETP.GE.U32.AND P0, PT, R55, R26, PT ;  /* 0x0000001a3700720c */ /* 0x000fda0003f06070 */
[----:B------:R-:W-:Y:S05]  /*1580*/  @!P0 BRA `(.L_x_6) ;  /* 0x0000000000908947 */ /* 0x000fea0003800000 */
[----:B------:R-:W0:Y:S02]  /*1590*/  LDC R3, c[0x3][0x18] ;  /* 0x00c00600ff037b82 */ /* 0x000e240000000800 */
[----:B0-----:R-:W-:-:S13]  /*15a0*/  ISETP.GT.U32.AND P0, PT, R54, R3, PT ;  /* 0x000000033600720c */ /* 0x001fda0003f04070 */
        /* <DEDUP_REMOVED lines=21> */
[----:B------:R-:W-:-:S04]  /*1700*/  ISETP.GE.U32.AND P0, PT, R46, UR14, PT ;  /* 0x0000000e2e007c0c */ /* 0x000fc8000bf06070 */
[----:B------:R-:W-:-:S04]  /*1710*/  ISETP.LT.U32.OR P0, PT, R47, UR15, !P0 ;  /* 0x0000000f2f007c0c */ /* 0x000fc8000c701470 */
[----:B------:R-:W-:-:S04]  /*1720*/  ISETP.LE.U32.AND P0, PT, R47, UR15, P0 ;  /* 0x0000000f2f007c0c */ /* 0x000fc80008703070 */
[----:B------:R-:W-:-:S13]  /*1730*/  ISETP.LT.U32.OR P0, PT, R35, R2, P0 ;  /* 0x000000022300720c */ /* 0x000fda0000701470 */
[----:B------:R-:W-:Y:S05]  /*1740*/  @P0 BRA `(.L_x_6) ;  /* 0x0000000000200947 */ /* 0x000fea0003800000 */
.L_x_5:
[----:B------:R-:W-:-:S04]  /*1750*/  IADD3 R46, P0, PT, R46, -UR8, RZ ;  /* 0x800000082e2e7c10 */ /* 0x000fc8000ff1e0ff */
[----:B------:R-:W-:-:S04]  /*1760*/  IADD3.X R47, P0, PT, R47, ~UR9, RZ, P0, !PT ;  /* 0x800000092f2f7c10 */ /* 0x000fc8000871e4ff */
[----:B------:R-:W-:-:S04]  /*1770*/  IADD3.X R35, P0, PT, R35, ~UR10, RZ, P0, !PT ;  /* 0x8000000a23237c10 */ /* 0x000fc8000871e4ff */
[----:B------:R-:W-:-:S04]  /*1780*/  IADD3.X R58, P0, PT, R58, ~UR11, RZ, P0, !PT ;  /* 0x8000000b3a3a7c10 */ /* 0x000fc8000871e4ff */
[----:B------:R-:W-:-:S04]  /*1790*/  IADD3.X R56, P0, PT, R56, ~UR12, RZ, P0, !PT ;  /* 0x8000000c38387c10 */ /* 0x000fc8000871e4ff */
[----:B------:R-:W-:-:S04]  /*17a0*/  IADD3.X R59, P0, PT, R59, ~UR13, RZ, P0, !PT ;  /* 0x8000000d3b3b7c10 */ /* 0x000fc8000871e4ff */
[----:B------:R-:W-:-:S05]  /*17b0*/  IADD3.X R54, P0, PT, R54, ~UR17, RZ, P0, !PT ;  /* 0x8000001136367c10 */ /* 0x000fca000871e4ff */
[----:B------:R-:W-:-:S08]  /*17c0*/  IMAD.X R55, R55, 0x1, ~R26, P0 ;  /* 0x0000000137377824 */ /* 0x000fd000000e0e1a */
.L_x_6:
[----:B------:R-:W-:Y:S05]  /*17d0*/  BSYNC.RECONVERGENT B1 ;  /* 0x0000000000017941 */ /* 0x000fea0003800200 */
.L_x_4:
[----:B------:R-:W-:Y:S01]  /*17e0*/  ISETP.GT.U32.AND P0, PT, R55, R26, PT ;  /* 0x0000001a3700720c */ /* 0x000fe20003f04070 */
[----:B------:R-:W-:-:S12]  /*17f0*/  BSSY.RECONVERGENT B1, `(.L_x_7) ;  /* 0x0000028000017945 */ /* 0x000fd80003800200 */
        /* <DEDUP_REMOVED lines=31> */
.L_x_8:
        /* <DEDUP_REMOVED lines=8> */
.L_x_9:
[----:B------:R-:W-:Y:S05]  /*1a70*/  BSYNC.RECONVERGENT B1 ;  /* 0x0000000000017941 */ /* 0x000fea0003800200 */
.L_x_7:
[----:B------:R-:W-:-:S04]  /*1a80*/  IMAD.WIDE.U32 R62, R46, R10, RZ ;  /* 0x0000000a2e3e7225 */ /* 0x000fc800078e00ff */
[----:B------:R-:W-:Y:S01]  /*1a90*/  HFMA2 R45, -RZ, RZ, 0, 0 ;  /* 0x00000000ff2d7431 */ /* 0x000fe200000001ff */
[----:B------:R-:W-:Y:S01]  /*1aa0*/  UMOV UR5, URZ ;  /* 0x000000ff00057c82 */ /* 0x000fe20008000000 */
[----:B------:R-:W-:Y:S01]  /*1ab0*/  BSSY.RECONVERGENT B1, `(.L_x_10) ;  /* 0x000011b000017945 */ /* 0x000fe20003800200 */
[----:B------:R-:W-:Y:S02]  /*1ac0*/  IMAD.MOV.U32 R2, RZ, RZ, R63 ;  /* 0x000000ffff027224 */ /* 0x000fe400078e003f */
[----:B------:R-:W-:Y:S02]  /*1ad0*/  IMAD.MOV.U32 R3, RZ, RZ, RZ ;  /* 0x000000ffff037224 */ /* 0x000fe400078e00ff */
[----:B------:R-:W-:Y:S02]  /*1ae0*/  IMAD.MOV.U32 R5, RZ, RZ, RZ ;  /* 0x000000ffff057224 */ /* 0x000fe400078e00ff */
[----:B------:R-:W-:-:S04]  /*1af0*/  IMAD.WIDE.U32 R2, R10, R47, R2 ;  /* 0x0000002f0a027225 */ /* 0x000fc800078e0002 */
[----:B------:R-:W-:Y:S02]  /*1b00*/  IMAD.MOV.U32 R4, RZ, RZ, R3 ;  /* 0x000000ffff047224 */ /* 0x000fe400078e0003 */
[----:B------:R-:W-:Y:S02]  /*1b10*/  IMAD.MOV.U32 R60, RZ, RZ, R2 ;  /* 0x000000ffff3c7224 */ /* 0x000fe400078e0002 */
[----:B------:R-:W-:Y:S02]  /*1b20*/  IMAD.MOV.U32 R61, RZ, RZ, RZ ;  /* 0x000000ffff3d7224 */ /* 0x000fe400078e00ff */
[----:B------:R-:W-:-:S04]  /*1b30*/  IMAD.WIDE.U32 R2, R10, R35, R4 ;  /* 0x000000230a027225 */ /* 0x000fc800078e0004 */
[----:B------:R-:W-:-:S05]  /*1b40*/  IMAD.WIDE.U32 R60, R11, R46, R60 ;  /* 0x0000002e0b3c7225 */ /* 0x000fca00078e003c */
        /* <DEDUP_REMOVED lines=17> */
[----:B------:R-:W-:Y:S01]  /*1c60*/  IMAD.MOV.U32 R5, RZ, RZ, RZ ;  /* 0x000000ffff057224 */ /* 0x000fe200078e00ff */
[----:B------:R-:W-:-:S03]  /*1c70*/  IADD3.X R9, PT, PT, RZ, RZ, RZ, P0, !PT ;  /* 0x000000ffff097210 */ /* 0x000fc600007fe4ff */
[----:B------:R-:W-:Y:S02]  /*1c80*/  IMAD.X R37, RZ, RZ, RZ, P1 ;  /* 0x000000ffff257224 */ /* 0x000fe400008e06ff */
[----:B------:R-:W-:-:S04]  /*1c90*/  IMAD.WIDE.U32 R4, R10, R59, R4 ;  /* 0x0000003b0a047225 */ /* 0x000fc800078e0004 */
[----:B------:R-:W-:-:S04]  /*1ca0*/  IMAD.WIDE.U32 R6, R11, R58, R8 ;  /* 0x0000003a0b067225 */ /* 0x000fc800078e0008 */
[----:B------:R-:W-:Y:S01]  /*1cb0*/  IMAD.WIDE.U32 R8, R12, R47, R36 ;  /* 0x0000002f0c087225 */ /* 0x000fe200078e0024 */
[----:B------:R-:W-:-:S03]  /*1cc0*/  IADD3 R36, P0, PT, R4, R7, RZ ;  /* 0x0000000704247210 */ /* 0x000fc60007f1e0ff */
[----:B------:R-:W-:Y:S01]  /*1cd0*/  IMAD.MOV.U32 R7, RZ, RZ, RZ ;  /* 0x000000ffff077224 */ /* 0x000fe200078e00ff */
[----:B------:R-:W-:Y:S01]  /*1ce0*/  IADD3 R38, P1, PT, R6, R9, RZ ;  /* 0x0000000906267210 */ /* 0x000fe20007f3e0ff */
[----:B------:R-:W-:Y:S02]  /*1cf0*/  IMAD.X R37, RZ, RZ, RZ, P0 ;  /* 0x000000ffff257224 */ /* 0x000fe400000e06ff */
[----:B------:R-:W-:Y:S02]  /*1d00*/  IMAD.MOV.U32 R6, RZ, RZ, R5 ;  /* 0x000000ffff067224 */ /* 0x000fe400078e0005 */
[----:B------:R-:W-:Y:S02]  /*1d10*/  IMAD.X R39, RZ, RZ, RZ, P1 ;  /* 0x000000ffff277224 */ /* 0x000fe400008e06ff */
[----:B------:R-:W-:Y:S02]  /*1d20*/  IMAD.MOV.U32 R4, RZ, RZ, R8 ;  /* 0x000000ffff047224 */ /* 0x000fe400078e0008 */
[----:B------:R-:W-:-:S02]  /*1d30*/  IMAD.MOV.U32 R5, RZ, RZ, RZ ;  /* 0x000000ffff057224 */ /* 0x000fc400078e00ff */
        /* <DEDUP_REMOVED lines=23> */
[----:B------:R-:W-:-:S04]  /*1eb0*/  IMAD.WIDE.U32 R36, R11, R54, R40 ;  /* 0x000000360b247225 */ /* 0x000fc800078e0028 */
[----:B------:R-:W-:-:S04]  /*1ec0*/  IMAD.WIDE.U32 R38, R12, R56, R6 ;  /* 0x000000380c267225 */ /* 0x000fc800078e0006 */
[----:B------:R-:W-:Y:S01]  /*1ed0*/  IMAD.WIDE.U32 R40, R13, R35, R42 ;  /* 0x000000230d287225 */ /* 0x000fe200078e002a */
[----:B------:R-:W-:Y:S02]  /*1ee0*/  IADD3 R36, P1, PT, R36, R39, RZ ;  /* 0x0000002724247210 */ /* 0x000fe40007f3e0ff */
[----:B------:R-:W-:Y:S01]  /*1ef0*/  IADD3 R42, P0, PT, R9, R37, RZ ;  /* 0x00000025092a7210 */ /* 0x000fe20007f1e0ff */
        /* <DEDUP_REMOVED lines=51> */
[----:B------:R-:W-:Y:S01]  /*2230*/  IADD3.X R41, PT, PT, RZ, RZ, RZ, P2, !PT ;  /* 0x000000ffff297210 */ /* 0x000fe200017fe4ff */
[----:B------:R-:W-:-:S04]  /*2240*/  IMAD.WIDE.U32 R42, R13, R55, R42 ;  /* 0x000000370d2a7225 */ /* 0x000fc800078e002a */
[----:B------:R-:W-:Y:S02]  /*2250*/  IMAD.X R39, RZ, RZ, RZ, P3 ;  /* 0x000000ffff277224 */ /* 0x000fe400018e06ff */
        /* <DEDUP_REMOVED lines=18> */
[----:B------:R-:W-:Y:S01]  /*2380*/  IMAD.X R53, RZ, RZ, RZ, P1 ;  /* 0x000000ffff357224 */ /* 0x000fe200008e06ff */
[----:B------:R-:W-:Y:S01]  /*2390*/  IADD3 R50, P2, PT, R50, R41, RZ ;  /* 0x0000002932327210 */ /* 0x000fe20007f5e0ff */
[----:B------:R-:W-:-:S04]  /*23a0*/  IMAD.WIDE.U32 R42, R14, R55, R42 ;  /* 0x000000370e2a7225 */ /* 0x000fc800078e002a */
[----:B------:R-:W-:Y:S02]  /*23b0*/  IMAD.X R41, RZ, RZ, RZ, P3 ;  /* 0x000000ffff297224 */ /* 0x000fe400018e06ff */
[----:B------:R-:W-:Y:S02]  /*23c0*/  IMAD.X R51, RZ, RZ, RZ, P2 ;  /* 0x000000ffff337224 */ /* 0x000fe400010e06ff */
        /* <DEDUP_REMOVED lines=12> */
[----:B------:R-:W-:-:S04]  /*2490*/  IMAD.WIDE.U32 R48, R15, R54, R48 ;  /* 0x000000360f307225 */ /* 0x000fc800078e0030 */
[----:B------:R-:W-:Y:S01]  /*24a0*/  IMAD.WIDE.U32 R52, R16, R56, R52 ;  /* 0x0000003810347225 */ /* 0x000fe200078e0034 */
[----:B------:R-:W-:-:S03]  /*24b0*/  IADD3 R42, P0, PT, R43, R49, RZ ;  /* 0x000000312b2a7210 */ /* 0x000fc60007f1e0ff */
[----:B------:R-:W-:Y:S01]  /*24c0*/  VIADD R3, R45, UR5 ;  /* 0x000000052d037c36 */ /* 0x000fe20008000000 */
[----:B------:R-:W-:Y:S01]  /*24d0*/  IADD3 R48, P1, PT, R48, R53, RZ ;  /* 0x0000003530307210 */ /* 0x000fe20007f3e0ff */
[----:B------:R-:W-:Y:S01]  /*24e0*/  IMAD.X R5, RZ, RZ, RZ, P3 ;  /* 0x000000ffff057224 */ /* 0x000fe200018e06ff */
[----:B------:R-:W-:Y:S01]  /*24f0*/  IADD3 R52, P2, PT, R52, R51, RZ ;  /* 0x0000003334347210 */ /* 0x000fe20007f5e0ff */
[----:B------:R-:W-:Y:S02]  /*2500*/  IMAD.X R43, RZ, RZ, RZ, P0 ;  /* 0x000000ffff2b7224 */ /* 0x000fe400000e06ff */
[----:B------:R-:W-:Y:S01]  /*2510*/  IMAD.X R49, RZ, RZ, RZ, P1 ;  /* 0x000000ffff317224 */ /* 0x000fe200008e06ff */
[----:B------:R-:W-:Y:S01]  /*2520*/  IADD3 R5, P3, P4, R60, R5, R3 ;  /* 0x000000053c057210 */ /* 0x000fe20007c7e003 */
[----:B------:R-:W-:Y:S02]  /*2530*/  IMAD.X R53, RZ, RZ, RZ, P2 ;  /* 0x000000ffff357224 */ /* 0x000fe400010e06ff */
[----:B------:R-:W-:Y:S01]  /*2540*/  IMAD.WIDE.U32 R44, R50, 0x3d1, RZ ;  /* 0x000003d1322c7825 */ /* 0x000fe200078e00ff */
[----:B------:R-:W-:-:S03]  /*2550*/  IADD3.X R3, PT, PT, RZ, RZ, RZ, P3, P4 ;  /* 0x000000ffff037210 */ /* 0x000fc60001fe84ff */
[----:B------:R-:W-:Y:S01]  /*2560*/  IMAD.WIDE.U32 R42, R15, R55, R42 ;  /* 0x000000370f2a7225 */ /* 0x000fe200078e002a */
[----:B------:R-:W-:-:S03]  /*2570*/  IADD3 R5, P5, P6, R40, R5, R44 ;  /* 0x0000000528057210 */ /* 0x000fc60007ebe02c */
[----:B------:R-:W-:Y:S01]  /*2580*/  IMAD.WIDE.U32 R48, R16, R59, R48 ;  /* 0x0000003b10307225 */ /* 0x000fe200078e0030 */
[----:B------:R-:W-:-:S03]  /*2590*/  IADD3.X R3, PT, PT, RZ, R3, RZ, P5, P6 ;  /* 0x00000003ff037210 */ /* 0x000fc60002fec4ff */
[----:B------:R-:W-:Y:S01]  /*25a0*/  IMAD.WIDE.U32 R52, R17, R58, R52 ;  /* 0x0000003a11347225 */ /* 0x000fe200078e0034 */
[----:B------:R-:W-:-:S03]  /*25b0*/  IADD3 R40, P0, PT, R42, R49, RZ ;  /* 0x000000312a287210 */ /* 0x000fc60007f1e0ff */
[----:B------:R-:W-:Y:S01]  /*25c0*/  VIADD R7, R45, UR5 ;  /* 0x000000052d077c36 */ /* 0x000fe20008000000 */
[----:B------:R-:W-:Y:S01]  /*25d0*/  IADD3 R48, P1, PT, R48, R53, RZ ;  /* 0x0000003530307210 */ /* 0x000fe20007f3e0ff */
[----:B------:R-:W-:Y:S01]  /*25e0*/  IMAD.WIDE.U32 R44, R52, 0x3d1, RZ ;  /* 0x000003d1342c7825 */ /* 0x000fe200078e00ff */
[----:B------:R-:W-:Y:S02]  /*25f0*/  IADD3.X R41, PT, PT, RZ, RZ, RZ, P0, !PT ;  /* 0x000000ffff297210 */ /* 0x000fe400007fe4ff */
[----:B------:R-:W-:Y:S01]  /*2600*/  IADD3 R3, P2, P3, R2, R3, R7 ;  /* 0x0000000302037210 */ /* 0x000fe20007b5e007 */
[----:B------:R-:W-:Y:S02]  /*2610*/  IMAD.X R49, RZ, RZ, RZ, P1 ;  /* 0x000000ffff317224 */ /* 0x000fe400008e06ff */
[----:B------:R-:W-:Y:S01]  /*2620*/  IMAD.WIDE.U32 R40, R16, R54, R40 ;  /* 0x0000003610287225 */ /* 0x000fe200078e0028 */
[----:B------:R-:W-:Y:S02]  /*2630*/  IADD3 R50, P0, P1, R50, R3, R44 ;  /* 0x0000000332327210 */ /* 0x000fe4000791e02c */
[----:B------:R-:W-:Y:S01]  /*2640*/  IADD3.X R7, PT, PT, RZ, RZ, RZ, P2, P3 ;  /* 0x000000ffff077210 */ /* 0x000fe200017e64ff */
[----:B------:R-:W-:-:S03]  /*2650*/  IMAD.WIDE.U32 R48, R17, R56, R48 ;  /* 0x0000003811307225 */ /* 0x000fc600078e0030 */
[----:B------:R-:W-:Y:S01]  /*2660*/  IADD3.X R7, PT, PT, RZ, R7, RZ, P0, P1 ;  /* 0x00000007ff077210 */ /* 0x000fe200007e24ff */
[----:B------:R-:W-:Y:S01]  /*2670*/  VIADD R44, R45, UR5 ;  /* 0x000000052d2c7c36 */ /* 0x000fe20008000000 */
[----:B------:R-:W-:Y:S01]  /*2680*/  IADD3 R42, P0, PT, R43, R41, RZ ;  /* 0x000000292b2a7210 */ /* 0x000fe20007f1e0ff */
[----:B------:R-:W-:Y:S01]  /*2690*/  IMAD.WIDE.U32 R2, R48, 0x3d1, RZ ;  /* 0x000003d130027825 */ /* 0x000fe200078e00ff */
[----:B------:R-:W-:Y:S02]  /*26a0*/  IADD3 R40, P1, PT, R40, R49, RZ ;  /* 0x0000003128287210 */ /* 0x000fe40007f3e0ff */
[----:B------:R-:W-:Y:S01]  /*26b0*/  IADD3 R7, P2, P3, R4, R7, R44 ;  /* 0x0000000704077210 */ /* 0x000fe20007b5e02c */
[----:B------:R-:W-:Y:S02]  /*26c0*/  IMAD.X R43, RZ, RZ, RZ, P0 ;  /* 0x000000ffff2b7224 */ /* 0x000fe400000e06ff */
[----:B------:R-:W-:Y:S01]  /*26d0*/  IMAD.X R41, RZ, RZ, RZ, P1 ;  /* 0x000000ffff297224 */ /* 0x000fe200008e06ff */
[----:B------:R-:W-:Y:S01]  /*26e0*/  IADD3 R52, P0, P1, R52, R7, R2 ;  /* 0x0000000734347210 */ /* 0x000fe2000791e002 */
[----:B------:R-:W-:Y:S01]  /*26f0*/  IMAD.WIDE.U32 R42, R16, R55, R42 ;  /* 0x00000037102a7225 */ /* 0x000fe200078e002a */
[----:B------:R-:W-:-:S03]  /*2700*/  IADD3.X R7, PT, PT, RZ, RZ, RZ, P2, P3 ;  /* 0x000000ffff077210 */ /* 0x000fc600017e64ff */
[----:B------:R-:W-:Y:S01]  /*2710*/  IMAD.WIDE.U32 R40, R17, R59, R40 ;  /* 0x0000003b11287225 */ /* 0x000fe200078e0028 */
[----:B------:R-:W-:-:S03]  /*2720*/  IADD3.X R7, PT, PT, RZ, R7, RZ, P0, P1 ;  /* 0x00000007ff077210 */ /* 0x000fc600007e24ff */
[----:B------:R-:W-:Y:S01]  /*2730*/  VIADD R4, R3, UR5 ;  /* 0x0000000503047c36 */ /* 0x000fe20008000000 */
[----:B------:R-:W-:Y:S01]  /*2740*/  IADD3 R44, P0, PT, R42, R41, RZ ;  /* 0x000000292a2c7210 */ /* 0x000fe20007f1e0ff */
[----:B------:R-:W-:-:S03]  /*2750*/  IMAD.WIDE.U32 R2, R40, 0x3d1, RZ ;  /* 0x000003d128027825 */ /* 0x000fc600078e00ff */
[----:B------:R-:W-:Y:S01]  /*2760*/  IADD3 R7, P1, P2, R6, R7, R4 ;  /* 0x0000000706077210 */ /* 0x000fe20007a3e004 */
[----:B------:R-:W-:Y:S02]  /*2770*/  IMAD.X R45, RZ, RZ, RZ, P0 ;  /* 0x000000ffff2d7224 */ /* 0x000fe400000e06ff */
[----:B------:R-:W-:Y:S01]  /*2780*/  VIADD R3, R3, UR5 ;  /* 0x0000000503037c36 */ /* 0x000fe20008000000 */
[----:B------:R-:W-:Y:S01]  /*2790*/  IADD3 R48, P0, P3, R48, R7, R2 ;  /* 0x0000000730307210 */ /* 0x000fe20007b1e002 */
[----:B------:R-:W-:Y:S01]  /*27a0*/  IMAD.WIDE.U32 R6, R17, R54, R44 ;  /* 0x0000003611067225 */ /* 0x000fe200078e002c */
[----:B------:R-:W-:-:S04]  /*27b0*/  IADD3.X R9, PT, PT, RZ, RZ, RZ, P1, P2 ;  /* 0x000000ffff097210 */ /* 0x000fc80000fe44ff */
[----:B------:R-:W-:Y:S02]  /*27c0*/  IADD3.X R9, PT, PT, RZ, R9, RZ, P0, P3 ;  /* 0x00000009ff097210 */ /* 0x000fe400007e64ff */
[----:B------:R-:W-:Y:S01]  /*27d0*/  IADD3 R2, P0, PT, R43, R7, RZ ;  /* 0x000000072b027210 */ /* 0x000fe20007f1e0ff */
[----:B------:R-:W-:Y:S01]  /*27e0*/  IMAD.WIDE.U32 R42, R6, 0x3d1, RZ ;  /* 0x000003d1062a7825 */ /* 0x000fe200078e00ff */
[----:B------:R-:W-:-:S03]  /*27f0*/  IADD3 R9, P1, P2, R8, R9, R3 ;  /* 0x0000000908097210 */ /* 0x000fc60007a3e003 */
[----:B------:R-:W-:Y:S01]  /*2800*/  IMAD.X R3, RZ, RZ, RZ, P0 ;  /* 0x000000ffff037224 */ /* 0x000fe200000e06ff */
[----:B------:R-:W-:Y:S01]  /*2810*/  IADD3 R39, P0, P3, R40, R9, R42 ;  /* 0x0000000928277210 */ /* 0x000fe20007b1e02a */
[----:B------:R-:W-:Y:S01]  /*2820*/  VIADD R42, R43, UR5 ;  /* 0x000000052b2a7c36 */ /* 0x000fe20008000000 */
[----:B------:R-:W-:Y:S01]  /*2830*/  IADD3.X R37, PT, PT, RZ, RZ, RZ, P1, P2 ;  /* 0x000000ffff257210 */ /* 0x000fe20000fe44ff */
[----:B------:R-:W-:-:S03]  /*2840*/  IMAD.WIDE.U32 R2, R17, R55, R2 ;  /* 0x0000003711027225 */ /* 0x000fc600078e0002 */
[----:B------:R-:W-:Y:S01]  /*2850*/  IADD3.X R37, PT, PT, RZ, R37, RZ, P0, P3 ;  /* 0x00000025ff257210 */ /* 0x000fe200007e64ff */
[----:B------:R-:W-:-:S03]  /*2860*/  IMAD.WIDE.U32 R8, R2, 0x3d1, RZ ;  /* 0x000003d102087825 */ /* 0x000fc600078e00ff */
[----:B------:R-:W-:-:S04]  /*2870*/  IADD3 R37, P0, P1, R36, R37, R42 ;  /* 0x0000002524257210 */ /* 0x000fc8000791e02a */
[----:B------:R-:W-:Y:S02]  /*2880*/  IADD3.X R41, PT, PT, RZ, RZ, RZ, P0, P1 ;  /* 0x000000ffff297210 */ /* 0x000fe400007e24ff */
[----:B------:R-:W-:Y:S01]  /*2890*/  IADD3 R37, P0, P1, R6, R37, R8 ;  /* 0x0000002506257210 */ /* 0x000fe2000791e008 */
[----:B------:R-:W-:Y:S02]  /*28a0*/  VIADD R8, R9, UR5 ;  /* 0x0000000509087c36 */ /* 0x000fe40008000000 */
[----:B------:R-:W-:Y:S01]  /*28b0*/  IMAD.WIDE.U32 R6, R3, 0x3d1, RZ ;  /* 0x000003d103067825 */ /* 0x000fe200078e00ff */
[----:B------:R-:W-:-:S03]  /*28c0*/  IADD3.X R41, PT, PT, RZ, R41, RZ, P0, P1 ;  /* 0x00000029ff297210 */ /* 0x000fc600007e24ff */
[----:B------:R-:W-:Y:S01]  /*28d0*/  VIADD R7, R7, UR5 ;  /* 0x0000000507077c36 */ /* 0x000fe20008000000 */
[----:B------:R-:W-:-:S04]  /*28e0*/  IADD3 R41, P0, P1, R38, R41, R8 ;  /* 0x0000002926297210 */ /* 0x000fc8000791e008 */
[----:B------:R-:W-:Y:S02]  /*28f0*/  IADD3 R41, P2, P3, R2, R41, R6 ;  /* 0x0000002902297210 */ /* 0x000fe40007b5e006 */
        /* <DEDUP_REMOVED lines=9> */
[----:B------:R-:W-:Y:S01]  /*2990*/  IMAD.X R2, RZ, RZ, RZ, P1 ;  /* 0x000000ffff027224 */ /* 0x000fe200008e06ff */
[----:B------:R-:W-:-:S04]  /*29a0*/  IADD3.X R3, PT, PT, RZ, RZ, RZ, P2, P3 ;  /* 0x000000ffff037210 */ /* 0x000fc800017e64ff */
[----:B------:R-:W-:-:S04]  /*29b0*/  IADD3 R5, P4, PT, R5, R2, RZ ;  /* 0x0000000205057210 */ /* 0x000fc80007f9e0ff */
[----:B------:R-:W-:Y:S01]  /*29c0*/  ISETP.GE.U32.AND P1, PT, R5, RZ, PT ;  /* 0x000000ff0500720c */ /* 0x000fe20003f26070 */
        /* <DEDUP_REMOVED lines=20> */
[----:B------:R-:W-:Y:S02]  /*2b10*/  HFMA2 R48, -RZ, RZ, 0, 0 ;  /* 0x00000000ff307431 */ /* 0x000fe400000001ff */
[----:B------:R-:W-:Y:S01]  /*2b20*/  IMAD.MOV.U32 R52, RZ, RZ, RZ ;  /* 0x000000ffff347224 */ /* 0x000fe200078e00ff */
        /* <DEDUP_REMOVED lines=8> */
[----:B------:R-:W-:Y:S02]  /*2bb0*/  IMAD.X R2, RZ, RZ, RZ, P2 ;  /* 0x000000ffff027224 */ /* 0x000fe400010e06ff */
[----:B------:R-:W-:-:S03]  /*2bc0*/  IMAD.MOV.U32 R52, RZ, RZ, RZ ;  /* 0x000000ffff347224 */ /* 0x000fc600078e00ff */
[----:B------:R-:W-:-:S13]  /*2bd0*/  ISETP.GE.U32.AND.EX P1, PT, R2, 0x1, PT, P1 ;  /* 0x000000010200780c */ /* 0x000fda0003f26110 */
[----:B------:R-:W-:Y:S01]  /*2be0*/  @P1 IADD3 R2, P3, PT, R41, R2, RZ ;  /* 0x0000000229021210 */ /* 0x000fe20007f7e0ff */
[----:B------:R-:W-:-:S03]  /*2bf0*/  @P1 IMAD.MOV.U32 R37, RZ, RZ, RZ ;  /* 0x000000ffff251224 */ /* 0x000fc600078e00ff */
[C---:B------:R-:W-:Y:S01]  /*2c00*/  @P1 ISETP.LT.U32.AND P2, PT, R2.reuse, RZ, PT ;  /* 0x000000ff0200120c */ /* 0x040fe20003f41070 */
[----:B------:R-:W-:Y:S01]  /*2c10*/  @P1 IMAD.X R3, RZ, RZ, RZ, P3 ;  /* 0x000000ffff031224 */ /* 0x000fe200018e06ff */
[----:B------:R-:W-:-:S04]  /*2c20*/  @P1 ISETP.GT.U32.AND P3, PT, R2, -0x1, PT ;  /* 0xffffffff0200180c */ /* 0x000fc80003f64070 */
[C---:B------:R-:W-:Y:S02]  /*2c30*/  @P1 ISETP.LT.U32.AND.EX P2, PT, R3.reuse, 0x1, PT, P2 ;  /* 0x000000010300180c */ /* 0x040fe40003f41120 */
[----:B------:R-:W-:Y:S02]  /*2c40*/  @P1 ISETP.GT.U32.AND.EX P0, PT, R3, RZ, PT, P3 ;  /* 0x000000ff0300120c */ /* 0x000fe40003f04130 */
[----:B------:R-:W-:-:S11]  /*2c50*/  @P1 SEL R41, R2, RZ, P2 ;  /* 0x000000ff02291207 */ /* 0x000fd60001000000 */
.L_x_11:
[----:B------:R-:W-:Y:S05]  /*2c60*/  BSYNC.RECONVERGENT B1 ;  /* 0x0000000000017941 */ /* 0x000fea0003800200 */
.L_x_10:
[----:B------:R-:W-:Y:S01]  /*2c70*/  ISETP.GT.U32.OR P0, PT, R41, R26, P0 ;  /* 0x0000001a2900720c */ /* 0x000fe20000704470 */
[----:B------:R-:W-:Y:S01]  /*2c80*/  BSSY.RECONVERGENT B1, `(.L_x_12) ;  /* 0x000002a000017945 */ /* 0x000fe20003800200 */
[----:B------:R-:W-:Y:S02]  /*2c90*/  IMAD.MOV.U32 R40, RZ, RZ, R5 ;  /* 0x000000ffff287224 */ /* 0x000fe400078e0005 */
[----:B------:R-:W-:-:S09]  /*2ca0*/  IMAD.MOV.U32 R9, RZ, RZ, R39 ;  /* 0x000000ffff097224 */ /* 0x000fd200078e0027 */
        /* <DEDUP_REMOVED lines=31> */
.L_x_13:
        /* <DEDUP_REMOVED lines=8> */
.L_x_14:
[----:B------:R-:W-:Y:S05]  /*2f20*/  BSYNC.RECONVERGENT B1 ;  /* 0x0000000000017941 */ /* 0x000fea0003800200 */
.L_x_12:
        /* <DEDUP_REMOVED lines=33> */
.L_x_16:
        /* <DEDUP_REMOVED lines=8> */
.L_x_17:
[----:B------:R-:W-:Y:S05]  /*31c0*/  BSYNC.RECONVERGENT B1 ;  /* 0x0000000000017941 */ /* 0x000fea0003800200 */
.L_x_15:
[----:B------:R-:W-:Y:S01]  /*31d0*/  IMAD.WIDE.U32 R2, R52, 0x4, RZ ;  /* 0x0000000434027825 */ /* 0x000fe200078e00ff */
[----:B------:R-:W-:Y:S01]  /*31e0*/  UMOV UR5, URZ ;  /* 0x000000ff00057c82 */ /* 0x000fe20008000000 */
[----:B------:R-:W-:Y:S02]  /*31f0*/  BSSY.RECONVERGENT B1, `(.L_x_18) ;  /* 0x0000058000017945 */ /* 0x000fe40003800200 */
[----:B------:R-:W-:Y:S01]  /*3200*/  IMAD.MOV.U32 R4, RZ, RZ, R3 ;  /* 0x000000ffff047224 */ /* 0x000fe200078e0003 */
[----:B------:R-:W-:Y:S01]  /*3210*/  SHF.R.U32.HI R3, RZ, 0x1e, R62 ;  /* 0x0000001eff037819 */ /* 0x000fe2000001163e */
[----:B------:R-:W-:Y:S02]  /*3220*/  IMAD.MOV.U32 R5, RZ, RZ, RZ ;  /* 0x000000ffff057224 */ /* 0x000fe400078e00ff */
[----:B------:R-:W-:Y:S02]  /*3230*/  IMAD.MOV.U32 R7, RZ, RZ, RZ ;  /* 0x000000ffff077224 */ /* 0x000fe400078e00ff */
[----:B------:R-:W-:-:S04]  /*3240*/  IMAD.WIDE.U32 R4, R48, 0x4, R4 ;  /* 0x0000000430047825 */ /* 0x000fc800078e0004 */
[----:B------:R-:W-:Y:S02]  /*3250*/  IMAD.MOV.U32 R6, RZ, RZ, R5 ;  /* 0x000000ffff067224 */ /* 0x000fe400078e0005 */
[----:B------:R-:W-:Y:S02]  /*3260*/  IMAD.MOV.U32 R39, RZ, RZ, RZ ;  /* 0x000000ffff277224 */ /* 0x000fe400078e00ff */
[----:B------:R-:W-:-:S04]  /*3270*/  IMAD.WIDE.U32 R6, R9, 0x4, R6 ;  /* 0x0000000409067825 */ /* 0x000fc800078e0006 */
[----:B------:R-:W-:Y:S02]  /*3280*/  IMAD.MOV.U32 R8, RZ, RZ, R7 ;  /* 0x000000ffff087224 */ /* 0x000fe400078e0007 */
[----:B------:R-:W-:Y:S02]  /*3290*/  IMAD.MOV.U32 R9, RZ, RZ, RZ ;  /* 0x000000ffff097224 */ /* 0x000fe400078e00ff */
[----:B------:R-:W-:Y:S02]  /*32a0*/  IMAD.SHL.U32 R36, R62, 0x4, RZ ;  /* 0x000000043e247824 */ /* 0x000fe400078e00ff */
[----:B------:R-:W-:-:S04]  /*32b0*/  IMAD.WIDE.U32 R8, R37, 0x4, R8 ;  /* 0x0000000425087825 */ /* 0x000fc800078e0008 */
[----:B------:R-:W-:Y:S01]  /*32c0*/  IMAD.MOV.U32 R37, RZ, RZ, RZ ;  /* 0x000000ffff257224 */ /* 0x000fe200078e00ff */
[----:B------:R-:W-:Y:S01]  /*32d0*/  MOV R38, R9 ;  /* 0x0000000900267202 */ /* 0x000fe20000000f00 */
[----:B------:R-:W-:-:S04]  /*32e0*/  IMAD.WIDE.U32 R42, R50, 0x4, RZ ;  /* 0x00000004322a7825 */ /* 0x000fc800078e00ff */
[----:B------:R-:W-:-:S04]  /*32f0*/  IMAD.WIDE.U32 R38, R41, 0x4, R38 ;  /* 0x0000000429267825 */ /* 0x000fc800078e0026 */
[----:B------:R-:W-:-:S04]  /*3300*/  IMAD.WIDE.U32 R40, R40, 0x4, RZ ;  /* 0x0000000428287825 */ /* 0x000fc800078e00ff */
[----:B------:R-:W-:Y:S01]  /*3310*/  IMAD.WIDE.U32 R36, R39, 0x3d1, R36 ;  /* 0x000003d127247825 */ /* 0x000fe200078e0024 */
[----:B------:R-:W-:Y:S02]  /*3320*/  LOP3.LUT R68, R40, R3, RZ, 0xfc, !PT ;  /* 0x0000000328447212 */ /* 0x000fe400078efcff */
[----:B------:R-:W-:Y:S01]  /*3330*/  LOP3.LUT R40, R42, R41, RZ, 0xfc, !PT ;  /* 0x000000292a287212 */ /* 0x000fe200078efcff */
[----:B------:R-:W-:-:S05]  /*3340*/  VIADD R3, R37, UR5 ;  /* 0x0000000525037c36 */ /* 0x000fca0008000000 */
[----:B------:R-:W-:Y:S02]  /*3350*/  IADD3 R68, P0, P1, R39, R3, R68 ;  /* 0x0000000327447210 */ /* 0x000fe4000791e044 */
[----:B------:R-:W-:Y:S02]  /*3360*/  LOP3.LUT R3, R2, R43, RZ, 0xfc, !PT ;  /* 0x0000002b02037212 */ /* 0x000fe400078efcff */
[----:B------:R-:W-:-:S04]  /*3370*/  IADD3.X R73, PT, PT, RZ, RZ, RZ, P0, P1 ;  /* 0x000000ffff497210 */ /* 0x000fc800007e24ff */
[----:B------:R-:W-:-:S05]  /*3380*/  IADD3 R73, P0, PT, R73, R40, RZ ;  /* 0x0000002849497210 */ /* 0x000fca0007f1e0ff */
[----:B------:R-:W-:-:S05]  /*3390*/  IMAD.X R64, RZ, RZ, RZ, P0 ;  /* 0x000000ffff407224 */ /* 0x000fca00000e06ff */
        /* <DEDUP_REMOVED lines=8> */
[----:B------:R-:W-:-:S04]  /*3420*/  IADD3 R57, P0, PT, R38, R57, RZ ;  /* 0x0000003926397210 */ /* 0x000fc80007f1e0ff */
[----:B------:R-:W-:Y:S01]  /*3430*/  ISETP.GE.U32.AND P1, PT, R57, RZ, PT ;  /* 0x000000ff3900720c */ /* 0x000fe20003f26070 */
[----:B------:R-:W-:-:S05]  /*3440*/  IMAD.X R5, RZ, RZ, RZ, P0 ;  /* 0x000000ffff057224 */ /* 0x000fca00000e06ff */
[C---:B------:R-:W-:Y:S02]  /*3450*/  ISETP.GE.U32.AND.EX P1, PT, R5.reuse, 0x1, PT, P1 ;  /* 0x000000010500780c */ /* 0x040fe40003f26110 */
[----:B------:R-:W-:-:S11]  /*3460*/  ISETP.NE.AND P0, PT, R5, RZ, PT ;  /* 0x000000ff0500720c */ /* 0x000fd60003f05270 */
[----:B------:R-:W-:Y:S05]  /*3470*/  @!P1 BRA `(.L_x_19) ;  /* 0x0000000000bc9947 */ /* 0x000fea0003800000 */
[----:B------:R-:W-:Y:S01]  /*3480*/  IMAD.MOV.U32 R2, RZ, RZ, R36 ;  /* 0x000000ffff027224 */ /* 0x000fe200078e0024 */
[----:B------:R-:W-:Y:S01]  /*3490*/  UMOV UR5, URZ ;  /* 0x000000ff00057c82 */ /* 0x000fe20008000000 */
[----:B------:R-:W-:Y:S02]  /*34a0*/  IMAD.MOV.U32 R3, RZ, RZ, RZ ;  /* 0x000000ffff037224 */ /* 0x000fe400078e00ff */
[----:B------:R-:W-:Y:S02]  /*34b0*/  IMAD.MOV.U32 R57, RZ, RZ, RZ ;  /* 0x000000ffff397224 */ /* 0x000fe400078e00ff */
[----:B------:R-:W-:-:S04]  /*34c0*/  IMAD.WIDE.U32 R2, R5, 0x3d1, R2 ;  /* 0x000003d105027825 */ /* 0x000fc800078e0002 */
[----:B------:R-:W-:Y:S02]  /*34d0*/  VIADD R3, R3, UR5 ;  /* 0x0000000503037c36 */ /* 0x000fe40008000000 */
[----:B------:R-:W-:-:S03]  /*34e0*/  IMAD.MOV.U32 R36, RZ, RZ, R2 ;  /* 0x000000ffff247224 */ /* 0x000fc600078e0002 */
[----:B------:R-:W-:-:S04]  /*34f0*/  IADD3 R68, P0, P2, R3, R68, R5 ;  /* 0x0000004403447210 */ /* 0x000fc80007a1e005 */
[----:B------:R-:W-:Y:S02]  /*3500*/  ISETP.GE.U32.AND P1, PT, R68, RZ, PT ;  /* 0x000000ff4400720c */ /* 0x000fe40003f26070 */
[----:B------:R-:W-:Y:S02]  /*3510*/  IADD3.X R3, PT, PT, RZ, RZ, RZ, P0, P2 ;  /* 0x000000ffff037210 */ /* 0x000fe400007e44ff */
[----:B------:R-:W-:Y:S02]  /*3520*/  PLOP3.LUT P0, PT, PT, PT, PT, 0x8, 0x80 ;  /* 0x000000000080781c */ /* 0x000fe40003f0e170 */
        /* <DEDUP_REMOVED lines=17> */
[----:B------:R-:W-:Y:S02]  /*3640*/  ISETP.GE.U32.AND P1, PT, R63, RZ, PT ;  /* 0x000000ff3f00720c */ /* 0x000fe40003f26070 */
[----:B------:R-:W-:-:S04]  /*3650*/  IADD3.X R2, PT, PT, RZ, RZ, RZ, P2, !PT ;  /* 0x000000ffff027210 */ /* 0x000fc800017fe4ff */
        /* <DEDUP_REMOVED lines=10> */
[----:B------:R-:W-:Y:S02]  /*3700*/  @P2 IMAD.MOV.U32 R62, RZ, RZ, RZ ;  /* 0x000000ffff3e2224 */ /* 0x000fe400078e00ff */
[----:B------:R-:W-:Y:S01]  /*3710*/  @P2 IMAD.MOV.U32 R64, RZ, RZ, RZ ;  /* 0x000000ffff402224 */ /* 0x000fe200078e00ff */
[----:B------:R-:W-:Y:S01]  /*3720*/  @P2 ISETP.GT.U32.AND P1, PT, R2, -0x1, PT ;  /* 0xffffffff0200280c */ /* 0x000fe20003f24070 */
[----:B------:R-:W-:-:S05]  /*3730*/  @P2 IMAD.X R3, RZ, RZ, RZ, P3 ;  /* 0x000000ffff032224 */ /* 0x000fca00018e06ff */
[----:B------:R-:W-:-:S04]  /*3740*/  @P2 ISETP.GT.U32.AND.EX P1, PT, R3, RZ, PT, P1 ;  /* 0x000000ff0300220c */ /* 0x000fc80003f24110 */
[----:B------:R-:W-:Y:S02]  /*3750*/  @P2 SEL R71, R2, RZ, !P1 ;  /* 0x000000ff02472207 */ /* 0x000fe40004800000 */
[----:B------:R-:W-:-:S07]  /*3760*/  @P2 SEL R57, RZ, 0x1, !P1 ;  /* 0x00000001ff392807 */ /* 0x000fce0004800000 */
.L_x_19:
[----:B------:R-:W-:Y:S05]  /*3770*/  BSYNC.RECONVERGENT B1 ;  /* 0x0000000000017941 */ /* 0x000fea0003800200 */
.L_x_18:
[----:B------:R-:W-:Y:S01]  /*3780*/  ISETP.GT.U32.OR P0, PT, R57, R26, P0 ;  /* 0x0000001a3900720c */ /* 0x000fe20000704470 */
[----:B------:R-:W-:Y:S01]  /*3790*/  BSSY.RECONVERGENT B1, `(.L_x_20) ;  /* 0x0000029000017945 */ /* 0x000fe20003800200 */
[----:B------:R-:W-:-:S11]  /*37a0*/  IMAD.MOV.U32 R75, RZ, RZ, R36 ;  /* 0x000000ffff4b7224 */ /* 0x000fd600078e0024 */
        /* <DEDUP_REMOVED lines=31> */
.L_x_21:
        /* <DEDUP_REMOVED lines=8> */
.L_x_22:
[----:B------:R-:W-:Y:S05]  /*3a20*/  BSYNC.RECONVERGENT B1 ;  /* 0x0000000000017941 */ /* 0x000fea0003800200 */
.L_x_20:
        /* <DEDUP_REMOVED lines=33> */
.L_x_24:
        /* <DEDUP_REMOVED lines=8> */
.L_x_25:
[----:B------:R-:W-:Y:S05]  /*3cc0*/  BSYNC.RECONVERGENT B1 ;  /* 0x0000000000017941 */ /* 0x000fea0003800200 */
.L_x_23:
[-C--:B------:R-:W-:Y:S01]  /*3cd0*/  IMAD.WIDE.U32 R44, R46, R46.reuse, RZ ;  /* 0x0000002e2e2c7225 */ /* 0x080fe200078e00ff */
[----:B------:R-:W-:Y:S01]  /*3ce0*/  UMOV UR5, URZ ;  /* 0x000000ff00057c82 */ /* 0x000fe20008000000 */
[----:B------:R-:W-:Y:S02]  /*3cf0*/  BSSY.RECONVERGENT B1, `(.L_x_26) ;  /* 0x000011b000017945 */ /* 0x000fe40003800200 */
        /* <DEDUP_REMOVED lines=8> */
[----:B------:R-:W-:-:S04]  /*3d80*/  IMAD.WIDE.U32 R52, R47, R46, R52 ;  /* 0x0000002e2f347225 */ /* 0x000fc800078e0034 */
[----:B------:R-:W-:Y:S01]  /*3d90*/  IMAD.MOV.U32 R42, RZ, RZ, R5 ;  /* 0x000000ffff2a7224 */ /* 0x000fe200078e0005 */
[----:B------:R-:W-:Y:S01]  /*3da0*/  IADD3 R2, P0, PT, R4, R53, RZ ;  /* 0x0000003504027210 */ /* 0x000fe20007f1e0ff */
[----:B------:R-:W-:-:S03]  /*3db0*/  IMAD.MOV.U32 R43, RZ, RZ, RZ ;  /* 0x000000ffff2b7224 */ /* 0x000fc600078e00ff */
[----:B------:R-:W-:Y:S01]  /*3dc0*/  IADD3.X R3, PT, PT, RZ, RZ, RZ, P0, !PT ;  /* 0x000000ffff037210 */ /* 0x000fe200007fe4ff */
[----:B------:R-:W-:-:S04]  /*3dd0*/  IMAD.WIDE.U32 R42, R58, R46, R42 ;  /* 0x0000002e3a2a7225 */ /* 0x000fc800078e002a */
[----:B------:R-:W-:-:S05]  /*3de0*/  IMAD.WIDE.U32 R2, R47, R47, R2 ;  /* 0x0000002f2f027225 */ /* 0x000fca00078e0002 */
[----:B------:R-:W-:Y:S01]  /*3df0*/  IADD3 R4, P0, PT, R42, R3, RZ ;  /* 0x000000032a047210 */ /* 0x000fe20007f1e0ff */
[----:B------:R-:W-:Y:S02]  /*3e00*/  IMAD.MOV.U32 R42, RZ, RZ, R43 ;  /* 0x000000ffff2a7224 */ /* 0x000fe400078e002b */
[----:B------:R-:W-:Y:S02]  /*3e10*/  IMAD.MOV.U32 R43, RZ, RZ, RZ ;  /* 0x000000ffff2b7224 */ /* 0x000fe400078e00ff */
[----:B------:R-:W-:Y:S02]  /*3e20*/  IMAD.X R5, RZ, RZ, RZ, P0 ;  /* 0x000000ffff057224 */ /* 0x000fe400000e06ff */
[----:B------:R-:W-:Y:S02]  /*3e30*/  IMAD.MOV.U32 R3, RZ, RZ, RZ ;  /* 0x000000ffff037224 */ /* 0x000fe400078e00ff */
        /* <DEDUP_REMOVED lines=18> */
[----:B------:R-:W-:Y:S02]  /*3f60*/  IMAD.MOV.U32 R5, RZ, RZ, RZ ;  /* 0x000000ffff057224 */ /* 0x000fe400078e00ff */
[----:B------:R-:W-:-:S04]  /*3f70*/  IMAD.WIDE.U32 R42, R54, R46, R42 ;  /* 0x0000002e362a7225 */ /* 0x000fc800078e002a */
[----:B------:R-:W-:-:S04]  /*3f80*/  IMAD.WIDE.U32 R8, R56, R47, R8 ;  /* 0x0000002f38087225 */ /* 0x000fc800078e0008 */
[----:B------:R-:W-:Y:S01]  /*3f90*/  IMAD.WIDE.U32 R6, R35, R35, R6 ;  /* 0x0000002323067225 */ /* 0x000fe200078e0006 */
[----:B------:R-:W-:Y:S02]  /*3fa0*/  IADD3 R36, P0, PT, R42, R9, RZ ;  /* 0x000000092a247210 */ /* 0x000fe40007f1e0ff */
[----:B------:R-:W-:Y:S01]  /*3fb0*/  MOV R42, R43 ;  /* 0x0000002b002a7202 */ /* 0x000fe20000000f00 */
[----:B------:R-:W-:Y:S01]  /*3fc0*/  IMAD.WIDE.U32 R4, R58, R46, R4 ;  /* 0x0000002e3a047225 */ /* 0x000fe200078e0004 */
[----:B------:R-:W-:-:S03]  /*3fd0*/  IADD3 R8, P1, PT, R8, R7, RZ ;  /* 0x0000000708087210 */ /* 0x000fc60007f3e0ff */
[----:B------:R-:W-:Y:S01]  /*3fe0*/  IMAD.X R37, RZ, RZ, RZ, P0 ;  /* 0x000000ffff257224 */ /* 0x000fe200000e06ff */
[----:B------:R-:W-:Y:S01]  /*3ff0*/  IADD3 R6, P2, PT, R6, R5, RZ ;  /* 0x0000000506067210 */ /* 0x000fe20007f5e0ff */
[----:B------:R-:W-:Y:S01]  /*4000*/  IMAD.X R9, RZ, RZ, RZ, P1 ;  /* 0x000000ffff097224 */ /* 0x000fe200008e06ff */
[----:B------:R-:W-:Y:S01]  /*4010*/  LOP3.LUT R5, R44, 0xfffffffd, RZ, 0xc0, !PT ;  /* 0xfffffffd2c057812 */ /* 0x000fe200078ec0ff */
        /* <DEDUP_REMOVED lines=56> */
[----:B------:R-:W-:Y:S01]  /*43a0*/  IMAD.MOV.U32 R37, RZ, RZ, RZ ;  /* 0x000000ffff257224 */ /* 0x000fe200078e00ff */
[----:B------:R-:W-:Y:S01]  /*43b0*/  IADD3.X R41, PT, PT, RZ, RZ, RZ, P1, !PT ;  /* 0x000000ffff297210 */ /* 0x000fe20000ffe4ff */
[----:B------:R-:W-:-:S04]  /*43c0*/  IMAD.WIDE.U32 R48, R54, R58, R48 ;  /* 0x0000003a36307225 */ /* 0x000fc800078e0030 */
[----:B------:R-:W-:Y:S01]  /*43d0*/  IMAD.X R39, RZ, RZ, RZ, P2 ;  /* 0x000000ffff277224 */ /* 0x000fe200010e06ff */
[----:B------:R-:W-:Y:S01]  /*43e0*/  IADD3 R42, P0, PT, R43, R49, RZ ;  /* 0x000000312b2a7210 */ /* 0x000fe20007f1e0ff */
        /* <DEDUP_REMOVED lines=16> */
[----:B------:R-:W-:Y:S01]  /*44f0*/  IMAD.MOV.U32 R39, RZ, RZ, RZ ;  /* 0x000000ffff277224 */ /* 0x000fe200078e00ff */
        /* <DEDUP_REMOVED lines=18> */
[----:B------:R-:W-:Y:S01]  /*4620*/  IMAD.WIDE.U32 R50, R59, R59, R50 ;  /* 0x0000003b3b327225 */ /* 0x000fe200078e0032 */
[----:B------:R-:W-:-:S03]  /*4630*/  IADD3 R44, P2, PT, R48, R41, RZ ;  /* 0x00000029302c7210 */ /* 0x000fc60007f5e0ff */
[----:B------:R-:W-:Y:S01]  /*4640*/  IMAD.WIDE.U32 R42, R55, R56, R42 ;  /* 0x00000038372a7225 */ /* 0x000fe200078e002a */
[----:B------:R-:W-:-:S03]  /*4650*/  IADD3 R48, P1, PT, R50, R49, RZ ;  /* 0x0000003132307210 */ /* 0x000fc60007f3e0ff */
[----:B------:R-:W-:Y:S01]  /*4660*/  IMAD.WIDE.U32 R46, R40, 0x3d1, RZ ;  /* 0x000003d1282e7825 */ /* 0x000fe200078e00ff */
[----:B------:R-:W-:-:S03]  /*4670*/  IADD3 R50, P0, PT, R42, R51, RZ ;  /* 0x000000332a327210 */ /* 0x000fc60007f1e0ff */
[----:B------:R-:W-:Y:S01]  /*4680*/  IMAD.X R45, RZ, RZ, RZ, P2 ;  /* 0x000000ffff2d7224 */ /* 0x000fe200010e06ff */
[----:B------:R-:W-:Y:S01]  /*4690*/  IADD3 R5, P2, PT, R5, R46, RZ ;  /* 0x0000002e05057210 */ /* 0x000fe20007f5e0ff */
[----:B------:R-:W-:Y:S02]  /*46a0*/  IMAD.X R49, RZ, RZ, RZ, P1 ;  /* 0x000000ffff317224 */ /* 0x000fe400008e06ff */
[----:B------:R-:W-:Y:S01]  /*46b0*/  IMAD.X R51, RZ, RZ, RZ, P0 ;  /* 0x000000ffff337224 */ /* 0x000fe200000e06ff */
[----:B------:R-:W-:Y:S01]  /*46c0*/  IADD3.X R7, PT, PT, RZ, RZ, RZ, P2, !PT ;  /* 0x000000ffff077210 */ /* 0x000fe200017fe4ff */
[----:B------:R-:W-:-:S04]  /*46d0*/  IMAD.WIDE.U32 R44, R55, R35, R44 ;  /* 0x00000023372c7225 */ /* 0x000fc800078e002c */
[----:B------:R-:W-:-:S04]  /*46e0*/  IMAD.WIDE.U32 R48, R54, R56, R48 ;  /* 0x0000003836307225 */ /* 0x000fc800078e0030 */
[----:B------:R-:W-:Y:S01]  /*46f0*/  IMAD.WIDE.U32 R50, R54, R59, R50 ;  /* 0x0000003b36327225 */ /* 0x000fe200078e0032 */
[----:B------:R-:W-:-:S03]  /*4700*/  IADD3 R42, P2, PT, R48, R45, RZ ;  /* 0x0000002d302a7210 */ /* 0x000fc60007f5e0ff */
[----:B------:R-:W-:Y:S01]  /*4710*/  VIADD R46, R47, UR5 ;  /* 0x000000052f2e7c36 */ /* 0x000fe20008000000 */
[----:B------:R-:W-:Y:S02]  /*4720*/  IADD3 R50, P1, PT, R50, R49, RZ ;  /* 0x0000003132327210 */ /* 0x000fe40007f3e0ff */
[----:B------:R-:W-:Y:S01]  /*4730*/  IADD3 R48, P0, PT, R43, R51, RZ ;  /* 0x000000332b307210 */ /* 0x000fe20007f1e0ff */
[----:B------:R-:W-:Y:S01]  /*4740*/  IMAD.X R43, RZ, RZ, RZ, P2 ;  /* 0x000000ffff2b7224 */ /* 0x000fe200010e06ff */
[----:B------:R-:W-:Y:S01]  /*4750*/  IADD3 R7, P3, P4, R52, R7, R46 ;  /* 0x0000000734077210 */ /* 0x000fe20007c7e02e */
[----:B------:R-:W-:-:S03]  /*4760*/  IMAD.WIDE.U32 R46, R44, 0x3d1, RZ ;  /* 0x000003d12c2e7825 */ /* 0x000fc600078e00ff */
[----:B------:R-:W-:Y:S01]  /*4770*/  IADD3.X R9, PT, PT, RZ, RZ, RZ, P3, P4 ;  /* 0x000000ffff097210 */ /* 0x000fe20001fe84ff */
[----:B------:R-:W-:Y:S01]  /*4780*/  IMAD.X R51, RZ, RZ, RZ, P1 ;  /* 0x000000ffff337224 */ /* 0x000fe200008e06ff */
[----:B------:R-:W-:Y:S01]  /*4790*/  IADD3 R7, P2, P5, R40, R7, R46 ;  /* 0x0000000728077210 */ /* 0x000fe20007d5e02e */
[----:B------:R-:W-:Y:S02]  /*47a0*/  IMAD.X R49, RZ, RZ, RZ, P0 ;  /* 0x000000ffff317224 */ /* 0x000fe400000e06ff */
[----:B------:R-:W-:Y:S01]  /*47b0*/  IMAD.WIDE.U32 R42, R55, R58, R42 ;  /* 0x0000003a372a7225 */ /* 0x000fe200078e002a */
[----:B------:R-:W-:-:S03]  /*47c0*/  IADD3.X R9, PT, PT, RZ, R9, RZ, P2, P5 ;  /* 0x00000009ff097210 */ /* 0x000fc600017ea4ff */
[----:B------:R-:W-:-:S04]  /*47d0*/  IMAD.WIDE.U32 R50, R54, R59, R50 ;  /* 0x0000003b36327225 */ /* 0x000fc800078e0032 */
[----:B------:R-:W-:Y:S01]  /*47e0*/  IMAD.WIDE.U32 R48, R55, R59, R48 ;  /* 0x0000003b37307225 */ /* 0x000fe200078e0030 */
[----:B------:R-:W-:-:S03]  /*47f0*/  IADD3 R40, P1, PT, R50, R43, RZ ;  /* 0x0000002b32287210 */ /* 0x000fc60007f3e0ff */
[----:B------:R-:W-:Y:S01]  /*4800*/  VIADD R46, R47, UR5 ;  /* 0x000000052f2e7c36 */ /* 0x000fe20008000000 */
[----:B------:R-:W-:Y:S01]  /*4810*/  IADD3 R50, P0, PT, R48, R51, RZ ;  /* 0x0000003330327210 */ /* 0x000fe20007f1e0ff */
[----:B------:R-:W-:-:S03]  /*4820*/  IMAD.X R41, RZ, RZ, RZ, P1 ;  /* 0x000000ffff297224 */ /* 0x000fc600008e06ff */
[----:B------:R-:W-:Y:S01]  /*4830*/  IADD3 R9, P2, P3, R2, R9, R46 ;  /* 0x0000000902097210 */ /* 0x000fe20007b5e02e */
[----:B------:R-:W-:-:S03]  /*4840*/  IMAD.WIDE.U32 R2, R42, 0x3d1, RZ ;  /* 0x000003d12a027825 */ /* 0x000fc600078e00ff */
[----:B------:R-:W-:Y:S01]  /*4850*/  IADD3.X R35, PT, PT, RZ, RZ, RZ, P2, P3 ;  /* 0x000000ffff237210 */ /* 0x000fe200017e64ff */
[----:B------:R-:W-:Y:S01]  /*4860*/  IMAD.X R51, RZ, RZ, RZ, P0 ;  /* 0x000000ffff337224 */ /* 0x000fe200000e06ff */
[----:B------:R-:W-:Y:S01]  /*4870*/  IADD3 R9, P1, P4, R44, R9, R2 ;  /* 0x000000092c097210 */ /* 0x000fe20007c3e002 */
[----:B------:R-:W-:-:S03]  /*4880*/  IMAD.WIDE.U32 R40, R55, R56, R40 ;  /* 0x0000003837287225 */ /* 0x000fc600078e0028 */
[----:B------:R-:W-:Y:S01]  /*4890*/  IADD3.X R35, PT, PT, RZ, R35, RZ, P1, P4 ;  /* 0x00000023ff237210 */ /* 0x000fe20000fe84ff */
[----:B------:R-:W-:-:S04]  /*48a0*/  IMAD.WIDE.U32 R50, R54, R54, R50 ;  /* 0x0000003636327225 */ /* 0x000fc800078e0032 */
[----:B------:R-:W-:Y:S01]  /*48b0*/  VIADD R2, R3, UR5 ;  /* 0x0000000503027c36 */ /* 0x000fe20008000000 */
[----:B------:R-:W-:Y:S02]  /*48c0*/  IADD3 R44, P1, PT, R50, R41, RZ ;  /* 0x00000029322c7210 */ /* 0x000fe40007f3e0ff */
[----:B------:R-:W-:Y:S02]  /*48d0*/  IADD3 R48, P0, PT, R49, R51, RZ ;  /* 0x0000003331307210 */ /* 0x000fe40007f1e0ff */
[----:B------:R-:W-:Y:S01]  /*48e0*/  IADD3 R35, P2, P3, R4, R35, R2 ;  /* 0x0000002304237210 */ /* 0x000fe20007b5e002 */
[----:B------:R-:W-:-:S04]  /*48f0*/  IMAD.WIDE.U32 R2, R40, 0x3d1, RZ ;  /* 0x000003d128027825 */ /* 0x000fc800078e00ff */
[----:B------:R-:W-:Y:S01]  /*4900*/  IMAD.X R45, RZ, RZ, RZ, P1 ;  /* 0x000000ffff2d7224 */ /* 0x000fe200008e06ff */
[----:B------:R-:W-:Y:S01]  /*4910*/  IADD3 R4, P1, P4, R42, R35, R2 ;  /* 0x000000232a047210 */ /* 0x000fe20007c3e002 */
[----:B------:R-:W-:Y:S01]  /*4920*/  IMAD.X R49, RZ, RZ, RZ, P0 ;  /* 0x000000ffff317224 */ /* 0x000fe200000e06ff */
[----:B------:R-:W-:Y:S01]  /*4930*/  IADD3.X R35, PT, PT, RZ, RZ, RZ, P2, P3 ;  /* 0x000000ffff237210 */ /* 0x000fe200017e64ff */
[----:B------:R-:W-:-:S03]  /*4940*/  IMAD.WIDE.U32 R44, R55, R59, R44 ;  /* 0x0000003b372c7225 */ /* 0x000fc600078e002c */
[----:B------:R-:W-:Y:S01]  /*4950*/  IADD3.X R35, PT, PT, RZ, R35, RZ, P1, P4 ;  /* 0x00000023ff237210 */ /* 0x000fe20000fe84ff */
[----:B------:R-:W-:-:S04]  /*4960*/  IMAD.WIDE.U32 R48, R55, R54, R48 ;  /* 0x0000003637307225 */ /* 0x000fc800078e0030 */
[----:B------:R-:W-:Y:S01]  /*4970*/  VIADD R3, R3, UR5 ;  /* 0x0000000503037c36 */ /* 0x000fe20008000000 */
[----:B------:R-:W-:Y:S01]  /*4980*/  IADD3 R2, P0, PT, R48, R45, RZ ;  /* 0x0000002d30027210 */ /* 0x000fe20007f1e0ff */
[----:B------:R-:W-:-:S03]  /*4990*/  IMAD.WIDE.U32 R42, R44, 0x3d1, RZ ;  /* 0x000003d12c2a7825 */ /* 0x000fc600078e00ff */
[----:B------:R-:W-:Y:S01]  /*49a0*/  IADD3 R35, P1, P2, R6, R35, R3 ;  /* 0x0000002306237210 */ /* 0x000fe20007a3e003 */
[----:B------:R-:W-:-:S03]  /*49b0*/  IMAD.X R3, RZ, RZ, RZ, P0 ;  /* 0x000000ffff037224 */ /* 0x000fc600000e06ff */
[----:B------:R-:W-:Y:S01]  /*49c0*/  IADD3.X R45, PT, PT, RZ, RZ, RZ, P1, P2 ;  /* 0x000000ffff2d7210 */ /* 0x000fe20000fe44ff */
[----:B------:R-:W-:Y:S01]  /*49d0*/  IMAD.WIDE.U32 R2, R55, R54, R2 ;  /* 0x0000003637027225 */ /* 0x000fe200078e0002 */
[----:B------:R-:W-:-:S03]  /*49e0*/  IADD3 R6, P0, P1, R40, R35, R42 ;  /* 0x0000002328067210 */ /* 0x000fc6000791e02a */
        /* <DEDUP_REMOVED lines=38> */
[----:B------:R-:W-:Y:S02]  /*4c50*/  ISETP.GE.U32.AND P1, PT, R9, RZ, PT ;  /* 0x000000ff0900720c */ /* 0x000fe40003f26070 */
[----:B------:R-:W-:-:S04]  /*4c60*/  IADD3.X R3, PT, PT, RZ, RZ, RZ, P2, !PT ;  /* 0x000000ffff037210 */ /* 0x000fc800017fe4ff */
        /* <DEDUP_REMOVED lines=35> */
.L_x_27:
[----:B------:R-:W-:Y:S05]  /*4ea0*/  BSYNC.RECONVERGENT B1 ;  /* 0x0000000000017941 */ /* 0x000fea0003800200 */
.L_x_26:
[----:B------:R-:W-:Y:S01]  /*4eb0*/  ISETP.GT.U32.OR P0, PT, R41, R26, P0 ;  /* 0x0000001a2900720c */ /* 0x000fe20000704470 */
[----:B------:R-:W-:Y:S01]  /*4ec0*/  BSSY.RECONVERGENT B1, `(.L_x_28) ;  /* 0x000002d000017945 */ /* 0x000fe20003800200 */
[----:B------:R-:W-:Y:S02]  /*4ed0*/  IMAD.MOV.U32 R42, RZ, RZ, R9 ;  /* 0x000000ffff2a7224 */ /* 0x000fe400078e0009 */
[----:B------:R-:W-:Y:S02]  /*4ee0*/  IMAD.MOV.U32 R35, RZ, RZ, R5 ;  /* 0x000000ffff237224 */ /* 0x000fe400078e0005 */
[----:B------:R-:W-:Y:S02]  /*4ef0*/  IMAD.MOV.U32 R40, RZ, RZ, R7 ;  /* 0x000000ffff287224 */ /* 0x000fe400078e0007 */
[----:B------:R-:W-:Y:S02]  /*4f00*/  IMAD.MOV.U32 R9, RZ, RZ, R45 ;  /* 0x000000ffff097224 */ /* 0x000fe400078e002d */
[----:B------:R-:W-:-:S03]  /*4f10*/  IMAD.MOV.U32 R37, RZ, RZ, R39 ;  /* 0x000000ffff257224 */ /* 0x000fc600078e0027 */
        /* <DEDUP_REMOVED lines=31> */
.L_x_29:
        /* <DEDUP_REMOVED lines=8> */
.L_x_30:
[----:B------:R-:W-:Y:S05]  /*5190*/  BSYNC.RECONVERGENT B1 ;  /* 0x0000000000017941 */ /* 0x000fea0003800200 */
.L_x_28:
        /* <DEDUP_REMOVED lines=33> */
.L_x_32:
[----:B------:R-:W-:-:S04]  /*53b0*/  IADD3 R35, P0, PT, R35, -UR8, RZ ;  /* 0x8000000823237c10 */ /* 0x000fc8000ff1e0ff */
[----:B------:R-:W-:-:S04]  /*53c0*/  IADD3.X R40, P0, PT, R40, ~UR9, RZ, P0, !PT ;  /* 0x8000000928287c10 */ /* 0x000fc8000871e4ff */
[----:B------:R-:W-:-:S04]  /*53d0*/  IADD3.X R42, P0, PT, R42, ~UR10, RZ, P0, !PT ;  /* 0x8000000a2a2a7c10 */ /* 0x000fc8000871e4ff */
[----:B------:R-:W-:-:S04]  /*53e0*/  IADD3.X R4, P0, PT, R4, ~UR11, RZ, P0, !PT ;  /* 0x8000000b04047c10 */ /* 0x000fc8000871e4ff */
[----:B------:R-:W-:-:S04]  /*53f0*/  IADD3.X R6, P0, PT, R6, ~UR12, RZ, P0, !PT ;  /* 0x8000000c06067c10 */ /* 0x000fc8000871e4ff */
[----:B------:R-:W-:-:S04]  /*5400*/  IADD3.X R9, P0, PT, R9, ~UR13, RZ, P0, !PT ;  /* 0x8000000d09097c10 */ /* 0x000fc8000871e4ff */
[----:B------:R-:W-:-:S04]  /*5410*/  IADD3.X R37, P0, PT, R37, ~UR17, RZ, P0, !PT ;  /* 0x8000001125257c10 */ /* 0x000fc8000871e4ff */
[----:B------:R-:W-:-:S09]  /*5420*/  IADD3.X R41, PT, PT, R41, ~R26, RZ, P0, !PT ;  /* 0x8000001a29297210 */ /* 0x000fd200007fe4ff */
.L_x_33:
[----:B------:R-:W-:Y:S05]  /*5430*/  BSYNC.RECONVERGENT B1 ;  /* 0x0000000000017941 */ /* 0x000fea0003800200 */
.L_x_31:
[----:B------:R-:W-:Y:S01]  /*5440*/  IMAD.WIDE.U32 R2, R4, 0x8, RZ ;  /* 0x0000000804027825 */ /* 0x000fe200078e00ff */
[----:B------:R-:W-:Y:S01]  /*5450*/  UMOV UR5, URZ ;  /* 0x000000ff00057c82 */ /* 0x000fe20008000000 */
[----:B------:R-:W-:Y:S02]  /*5460*/  BSSY.RECONVERGENT B1, `(.L_x_34) ;  /* 0x0000059000017945 */ /* 0x000fe40003800200 */
[----:B------:R-:W-:Y:S02]  /*5470*/  IMAD.MOV.U32 R4, RZ, RZ, R3 ;  /* 0x000000ffff047224 */ /* 0x000fe400078e0003 */
        /* <DEDUP_REMOVED lines=8> */
[----:B------:R-:W-:Y:S01]  /*5500*/  IMAD.SHL.U32 R36, R35, 0x8, RZ ;  /* 0x0000000823247824 */ /* 0x000fe200078e00ff */
[----:B------:R-:W-:Y:S01]  /*5510*/  SHF.R.U32.HI R35, RZ, 0x1d, R35 ;  /* 0x0000001dff237819 */ /* 0x000fe20000011623 */
[----:B------:R-:W-:-:S04]  /*5520*/  IMAD.WIDE.U32 R8, R37, 0x8, R8 ;  /* 0x0000000825087825 */ /* 0x000fc800078e0008 */
[----:B------:R-:W-:Y:S02]  /*5530*/  IMAD.MOV.U32 R38, RZ, RZ, R9 ;  /* 0x000000ffff267224 */ /* 0x000fe400078e0009 */
[----:B------:R-:W-:Y:S02]  /*5540*/  IMAD.MOV.U32 R37, RZ, RZ, RZ ;  /* 0x000000ffff257224 */ /* 0x000fe400078e00ff */
[----:B------:R-:W-:-:S04]  /*5550*/  IMAD.WIDE.U32 R38, R41, 0x8, R38 ;  /* 0x0000000829267825 */ /* 0x000fc800078e0026 */
[----:B------:R-:W-:-:S04]  /*5560*/  IMAD.WIDE.U32 R40, R40, 0x8, RZ ;  /* 0x0000000828287825 */ /* 0x000fc800078e00ff */
[----:B------:R-:W-:Y:S01]  /*5570*/  IMAD.WIDE.U32 R36, R39, 0x3d1, R36 ;  /* 0x000003d127247825 */ /* 0x000fe200078e0024 */
[----:B------:R-:W-:-:S03]  /*5580*/  LOP3.LUT R35, R40, R35, RZ, 0xfc, !PT ;  /* 0x0000002328237212 */ /* 0x000fc600078efcff */
[----:B------:R-:W-:Y:S02]  /*5590*/  VIADD R3, R37, UR5 ;  /* 0x0000000525037c36 */ /* 0x000fe40008000000 */
[----:B------:R-:W-:-:S03]  /*55a0*/  IMAD.WIDE.U32 R42, R42, 0x8, RZ ;  /* 0x000000082a2a7825 */ /* 0x000fc600078e00ff */
[----:B------:R-:W-:Y:S01]  /*55b0*/  IADD3 R40, P0, P1, R39, R3, R35 ;  /* 0x0000000327287210 */ /* 0x000fe2000791e023 */
[----:B------:R-:W-:Y:S01]  /*55c0*/  IMAD.MOV.U32 R9, RZ, RZ, R36 ;  /* 0x000000ffff097224 */ /* 0x000fe200078e0024 */
[----:B------:R-:W-:Y:S02]  /*55d0*/  LOP3.LUT R42, R42, R41, RZ, 0xfc, !PT ;  /* 0x000000292a2a7212 */ /* 0x000fe400078efcff */
[----:B------:R-:W-:Y:S02]  /*55e0*/  IADD3.X R7, PT, PT, RZ, RZ, RZ, P0, P1 ;  /* 0x000000ffff077210 */ /* 0x000fe400007e24ff */
[----:B------:R-:W-:Y:S02]  /*55f0*/  LOP3.LUT R2, R2, R43, RZ, 0xfc, !PT ;  /* 0x0000002b02027212 */ /* 0x000fe400078efcff */
        /* <DEDUP_REMOVED lines=16> */
[----:B------:R-:W-:Y:S01]  /*5700*/  MOV R2, R9 ;  /* 0x0000000900027202 */ /* 0x000fe20000000f00 */
[----:B------:R-:W-:Y:S01]  /*5710*/  IMAD.MOV.U32 R3, RZ, RZ, RZ ;  /* 0x000000ffff037224 */ /* 0x000fe200078e00ff */
[----:B------:R-:W-:Y:S01]  /*5720*/  UMOV UR5, URZ ;  /* 0x000000ff00057c82 */ /* 0x000fe20008000000 */
        /* <DEDUP_REMOVED lines=44> */
.L_x_35:
[----:B------:R-:W-:Y:S05]  /*59f0*/  BSYNC.RECONVERGENT B1 ;  /* 0x0000000000017941 */ /* 0x000fea0003800200 */
.L_x_34:
[----:B------:R-:W-:Y:S01]  /*5a00*/  ISETP.GT.U32.OR P0, PT, R35, R26, P0 ;  /* 0x0000001a2300720c */ /* 0x000fe20000704470 */
[----:B------:R-:W-:Y:S01]  /*5a10*/  BSSY.RECONVERGENT B1, `(.L_x_36) ;  /* 0x000002b000017945 */ /* 0x000fe20003800200 */
[----:B------:R-:W-:Y:S01]  /*5a20*/  MOV R8, R40 ;  /* 0x0000002800087202 */ /* 0x000fe20000000f00 */
[----:B------:R-:W-:Y:S02]  /*5a30*/  IMAD.MOV.U32 R6, RZ, RZ, R39 ;  /* 0x000000ffff067224 */ /* 0x000fe400078e0027 */
[----:B------:R-:W-:-:S08]  /*5a40*/  IMAD.MOV.U32 R3, RZ, RZ, R37 ;  /* 0x000000ffff037224 */ /* 0x000fd000078e0025 */
        /* <DEDUP_REMOVED lines=31> */
.L_x_37:
        /* <DEDUP_REMOVED lines=8> */
.L_x_38:
[----:B------:R-:W-:Y:S05]  /*5cc0*/  BSYNC.RECONVERGENT B1 ;  /* 0x0000000000017941 */ /* 0x000fea0003800200 */
.L_x_36:
        /* <DEDUP_REMOVED lines=33> */
.L_x_40:
        /* <DEDUP_REMOVED lines=8> */
.L_x_41:
[----:B------:R-:W-:Y:S05]  /*5f60*/  BSYNC.RECONVERGENT B1 ;  /* 0x0000000000017941 */ /* 0x000fea0003800200 */
.L_x_39:
[----:B------:R-:W-:Y:S01]  /*5f70*/  IMAD.WIDE.U32 R60, R10, R10, RZ ;  /* 0x0000000a0a3c7225 */ /* 0x000fe200078e00ff */
[----:B------:R-:W-:Y:S01]  /*5f80*/  UMOV UR5, URZ ;  /* 0x000000ff00057c82 */ /* 0x000fe20008000000 */
[----:B------:R-:W-:Y:S02]  /*5f90*/  BSSY.RECONVERGENT B1, `(.L_x_42) ;  /* 0x000011b000017945 */ /* 0x000fe40003800200 */
[----:B------:R-:W-:Y:S01]  /*5fa0*/  IMAD.MOV.U32 R36, RZ, RZ, R61 ;  /* 0x000000ffff247224 */ /* 0x000fe200078e003d */
[----:B------:R-:W-:Y:S01]  /*5fb0*/  LOP3.LUT R61, R60, 0xfffffffd, RZ, 0xc0, !PT ;  /* 0xfffffffd3c3d7812 */ /* 0x000fe200078ec0ff */
        /* <DEDUP_REMOVED lines=10> */
[----:B------:R-:W-:-:S04]  /*6060*/  IMAD.MOV.U32 R51, RZ, RZ, RZ ;  /* 0x000000ffff337224 */ /* 0x000fc800078e00ff */
[----:B------:R-:W-:Y:S02]  /*6070*/  IMAD.X R55, RZ, RZ, RZ, P0 ;  /* 0x000000ffff377224 */ /* 0x000fe400000e06ff */
        /* <DEDUP_REMOVED lines=125> */
[----:B------:R-:W-:Y:S02]  /*6850*/  IADD3 R50, P0, PT, R51, R37, RZ ;  /* 0x0000002533327210 */ /* 0x000fe40007f1e0ff */
        /* <DEDUP_REMOVED lines=15> */
[----:B------:R-:W-:Y:S02]  /*6950*/  IMAD.X R61, RZ, RZ, RZ, P0 ;  /* 0x000000ffff3d7224 */ /* 0x000fe400000e06ff */
[----:B------:R-:W-:-:S04]  /*6960*/  IMAD.WIDE.U32 R38, R12, R17, R38 ;  /* 0x000000110c267225 */ /* 0x000fc800078e0026 */
[----:B------:R-:W-:-:S04]  /*6970*/  IMAD.WIDE.U32 R36, R14, R16, R36 ;  /* 0x000000100e247225 */ /* 0x000fc800078e0024 */
[----:B------:R-:W-:-:S04]  /*6980*/  IMAD.WIDE.U32 R60, R15, R16, R60 ;  /* 0x000000100f3c7225 */ /* 0x000fc800078e003c */
[----:B------:R-:W-:Y:S01]  /*6990*/  VIADD R10, R11, UR5 ;  /* 0x000000050b0a7c36 */ /* 0x000fe20008000000 */
[----:B------:R-:W-:Y:S01]  /*69a0*/  IADD3 R60, P1, PT, R60, R37, RZ ;  /* 0x000000253c3c7210 */ /* 0x000fe20007f3e0ff */
[----:B------:R-:W-:Y:S01]  /*69b0*/  IMAD.X R59, RZ, RZ, RZ, P2 ;  /* 0x000000ffff3b7224 */ /* 0x000fe200010e06ff */
[----:B------:R-:W-:Y:S02]  /*69c0*/  IADD3 R36, P2, PT, R36, R39, RZ ;  /* 0x0000002724247210 */ /* 0x000fe40007f5e0ff */
[----:B------:R-:W-:Y:S01]  /*69d0*/  IADD3 R50, P0, PT, R51, R61, RZ ;  /* 0x0000003d33327210 */ /* 0x000fe20007f1e0ff */
[----:B------:R-:W-:Y:S01]  /*69e0*/  IMAD.X R61, RZ, RZ, RZ, P1 ;  /* 0x000000ffff3d7224 */ /* 0x000fe200008e06ff */
[----:B------:R-:W-:Y:S01]  /*69f0*/  IADD3 R59, P3, P4, R58, R59, R10 ;  /* 0x0000003b3a3b7210 */ /* 0x000fe20007c7e00a */
[----:B------:R-:W-:-:S04]  /*6a00*/  IMAD.WIDE.U32 R10, R38, 0x3d1, RZ ;  /* 0x000003d1260a7825 */ /* 0x000fc800078e00ff */
[----:B------:R-:W-:Y:S01]  /*6a10*/  IMAD.X R37, RZ, RZ, RZ, P2 ;  /* 0x000000ffff257224 */ /* 0x000fe200010e06ff */
[----:B------:R-:W-:Y:S01]  /*6a20*/  IADD3 R40, P2, P5, R40, R59, R10 ;  /* 0x0000003b28287210 */ /* 0x000fe20007d5e00a */
[----:B------:R-:W-:Y:S02]  /*6a30*/  IMAD.X R51, RZ, RZ, RZ, P0 ;  /* 0x000000ffff337224 */ /* 0x000fe400000e06ff */
[----:B------:R-:W-:Y:S01]  /*6a40*/  VIADD R10, R11, UR5 ;  /* 0x000000050b0a7c36 */ /* 0x000fe20008000000 */
[----:B------:R-:W-:Y:S01]  /*6a50*/  IADD3.X R11, PT, PT, RZ, RZ, RZ, P3, P4 ;  /* 0x000000ffff0b7210 */ /* 0x000fe20001fe84ff */
[----:B------:R-:W-:-:S03]  /*6a60*/  IMAD.WIDE.U32 R36, R13, R17, R36 ;  /* 0x000000110d247225 */ /* 0x000fc600078e0024 */
[----:B------:R-:W-:Y:S01]  /*6a70*/  IADD3.X R11, PT, PT, RZ, R11, RZ, P2, P5 ;  /* 0x0000000bff0b7210 */ /* 0x000fe200017ea4ff */
[----:B------:R-:W-:-:S04]  /*6a80*/  IMAD.WIDE.U32 R60, R15, R16, R60 ;  /* 0x000000100f3c7225 */ /* 0x000fc800078e003c */
[----:B------:R-:W-:Y:S01]  /*6a90*/  IMAD.WIDE.U32 R50, R15, R17, R50 ;  /* 0x000000110f327225 */ /* 0x000fe200078e0032 */
[----:B------:R-:W-:Y:S02]  /*6aa0*/  IADD3 R12, P1, PT, R60, R37, RZ ;  /* 0x000000253c0c7210 */ /* 0x000fe40007f3e0ff */
[----:B------:R-:W-:Y:S01]  /*6ab0*/  IADD3 R37, P2, P3, R54, R11, R10 ;  /* 0x0000000b36257210 */ /* 0x000fe20007b5e00a */
[----:B------:R-:W-:Y:S01]  /*6ac0*/  IMAD.WIDE.U32 R10, R36, 0x3d1, RZ ;  /* 0x000003d1240a7825 */ /* 0x000fe200078e00ff */
[----:B------:R-:W-:Y:S02]  /*6ad0*/  IADD3 R60, P0, PT, R50, R61, RZ ;  /* 0x0000003d323c7210 */ /* 0x000fe40007f1e0ff */
[----:B------:R-:W-:Y:S01]  /*6ae0*/  IADD3.X R53, PT, PT, RZ, RZ, RZ, P2, P3 ;  /* 0x000000ffff357210 */ /* 0x000fe200017e64ff */
[----:B------:R-:W-:Y:S01]  /*6af0*/  IMAD.X R13, RZ, RZ, RZ, P1 ;  /* 0x000000ffff0d7224 */ /* 0x000fe200008e06ff */
[----:B------:R-:W-:Y:S01]  /*6b00*/  IADD3 R37, P1, P4, R38, R37, R10 ;  /* 0x0000002526257210 */ /* 0x000fe20007c3e00a */
[----:B------:R-:W-:-:S02]  /*6b10*/  IMAD.X R61, RZ, RZ, RZ, P0 ;  /* 0x000000ffff3d7224 */ /* 0x000fc400000e06ff */
[----:B------:R-:W-:Y:S01]  /*6b20*/  IMAD.WIDE.U32 R12, R14, R17, R12 ;  /* 0x000000110e0c7225 */ /* 0x000fe200078e000c */
[----:B------:R-:W-:-:S03]  /*6b30*/  IADD3.X R53, PT, PT, RZ, R53, RZ, P1, P4 ;  /* 0x00000035ff357210 */ /* 0x000fc60000fe84ff */
[----:B------:R-:W-:-:S04]  /*6b40*/  IMAD.WIDE.U32 R60, R16, R16, R60 ;  /* 0x00000010103c7225 */ /* 0x000fc800078e003c */
[----:B------:R-:W-:Y:S01]  /*6b50*/  VIADD R10, R11, UR5 ;  /* 0x000000050b0a7c36 */ /* 0x000fe20008000000 */
[----:B------:R-:W-:Y:S02]  /*6b60*/  IADD3 R38, P1, PT, R60, R13, RZ ;  /* 0x0000000d3c267210 */ /* 0x000fe40007f3e0ff */
[----:B------:R-:W-:Y:S02]  /*6b70*/  IADD3 R50, P0, PT, R51, R61, RZ ;  /* 0x0000003d33327210 */ /* 0x000fe40007f1e0ff */
[----:B------:R-:W-:Y:S01]  /*6b80*/  IADD3 R53, P2, P3, R52, R53, R10 ;  /* 0x0000003534357210 */ /* 0x000fe20007b5e00a */
[----:B------:R-:W-:Y:S01]  /*6b90*/  IMAD.WIDE.U32 R10, R12, 0x3d1, RZ ;  /* 0x000003d10c0a7825 */ /* 0x000fe200078e00ff */
[----:B------:R-:W-:Y:S02]  /*6ba0*/  IADD3.X R39, PT, PT, RZ, RZ, RZ, P1, !PT ;  /* 0x000000ffff277210 */ /* 0x000fe40000ffe4ff */
[----:B------:R-:W-:Y:S01]  /*6bb0*/  IADD3.X R49, PT, PT, RZ, RZ, RZ, P2, P3 ;  /* 0x000000ffff317210 */ /* 0x000fe200017e64ff */
[----:B------:R-:W-:Y:S01]  /*6bc0*/  IMAD.X R51, RZ, RZ, RZ, P0 ;  /* 0x000000ffff337224 */ /* 0x000fe200000e06ff */
[----:B------:R-:W-:Y:S01]  /*6bd0*/  IADD3 R36, P1, P4, R36, R53, R10 ;  /* 0x0000003524247210 */ /* 0x000fe20007c3e00a */
[----:B------:R-:W-:-:S03]  /*6be0*/  IMAD.WIDE.U32 R38, R15, R17, R38 ;  /* 0x000000110f267225 */ /* 0x000fc600078e0026 */
[----:B------:R-:W-:Y:S01]  /*6bf0*/  IADD3.X R49, PT, PT, RZ, R49, RZ, P1, P4 ;  /* 0x00000031ff317210 */ /* 0x000fe20000fe84ff */
[----:B------:R-:W-:-:S04]  /*6c00*/  IMAD.WIDE.U32 R50, R16, R17, R50 ;  /* 0x0000001110327225 */ /* 0x000fc800078e0032 */
[----:B------:R-:W-:Y:S01]  /*6c10*/  VIADD R11, R11, UR5 ;  /* 0x000000050b0b7c36 */ /* 0x000fe20008000000 */
[----:B------:R-:W-:Y:S01]  /*6c20*/  IADD3 R10, P0, PT, R50, R39, RZ ;  /* 0x00000027320a7210 */ /* 0x000fe20007f1e0ff */
[----:B------:R-:W-:-:S03]  /*6c30*/  IMAD.WIDE.U32 R14, R38, 0x3d1, RZ ;  /* 0x000003d1260e7825 */ /* 0x000fc600078e00ff */
[----:B------:R-:W-:Y:S01]  /*6c40*/  IADD3 R49, P1, P2, R48, R49, R11 ;  /* 0x0000003130317210 */ /* 0x000fe20007a3e00b */
[----:B------:R-:W-:Y:S02]  /*6c50*/  IMAD.X R11, RZ, RZ, RZ, P0 ;  /* 0x000000ffff0b7224 */ /* 0x000fe400000e06ff */
[----:B------:R-:W-:Y:S01]  /*6c60*/  VIADD R15, R15, UR5 ;  /* 0x000000050f0f7c36 */ /* 0x000fe20008000000 */
[----:B------:R-:W-:Y:S01]  /*6c70*/  IADD3.X R41, PT, PT, RZ, RZ, RZ, P1, P2 ;  /* 0x000000ffff297210 */ /* 0x000fe20000fe44ff */
[----:B------:R-:W-:Y:S01]  /*6c80*/  IMAD.WIDE.U32 R10, R16, R17, R10 ;  /* 0x00000011100a7225 */ /* 0x000fe200078e000a */
[----:B------:R-:W-:-:S04]  /*6c90*/  IADD3 R14, P0, P1, R12, R49, R14 ;  /* 0x000000310c0e7210 */ /* 0x000fc8000791e00e */
        /* <DEDUP_REMOVED lines=68> */
[C---:B------:R-:W-:Y:S02]  /*70e0*/  @P1 ISETP.LT.U32.AND P2, PT, R10.reuse, RZ, PT ;  /* 0x000000ff0a00120c */ /* 0x040fe40003f41070 */
[----:B------:R-:W-:Y:S02]  /*70f0*/  @P1 IADD3.X R11, PT, PT, RZ, RZ, RZ, P3, !PT ;  /* 0x000000ffff0b1210 */ /* 0x000fe40001ffe4ff */
[C---:B------:R-:W-:Y:S02]  /*7100*/  @P1 ISETP.GT.U32.AND P3, PT, R10.reuse, -0x1, PT ;  /* 0xffffffff0a00180c */ /* 0x040fe40003f64070 */
[C---:B------:R-:W-:Y:S02]  /*7110*/  @P1 ISETP.LT.U32.AND.EX P2, PT, R11.reuse, 0x1, PT, P2 ;  /* 0x000000010b00180c */ /* 0x040fe40003f41120 */
[----:B------:R-:W-:Y:S02]  /*7120*/  @P1 ISETP.GT.U32.AND.EX P0, PT, R11, RZ, PT, P3 ;  /* 0x000000ff0b00120c */ /* 0x000fe40003f04130 */
[----:B------:R-:W-:-:S11]  /*7130*/  @P1 SEL R45, R10, RZ, P2 ;  /* 0x000000ff0a2d1207 */ /* 0x000fd60001000000 */
.L_x_43:
[----:B------:R-:W-:Y:S05]  /*7140*/  BSYNC.RECONVERGENT B1 ;  /* 0x0000000000017941 */ /* 0x000fea0003800200 */
.L_x_42:
        /* <DEDUP_REMOVED lines=34> */
.L_x_45:
        /* <DEDUP_REMOVED lines=8> */
.L_x_46:
[----:B------:R-:W-:Y:S05]  /*73f0*/  BSYNC.RECONVERGENT B1 ;  /* 0x0000000000017941 */ /* 0x000fea0003800200 */
.L_x_44:
        /* <DEDUP_REMOVED lines=33> */
.L_x_48:
        /* <DEDUP_REMOVED lines=8> */
.L_x_49:
[----:B------:R-:W-:Y:S05]  /*7690*/  BSYNC.RECONVERGENT B1 ;  /* 0x0000000000017941 */ /* 0x000fea0003800200 */
.L_x_47:
        /* <DEDUP_REMOVED lines=19> */
[----:B------:R-:W-:Y:S02]  /*77d0*/  HFMA2 R41, -RZ, RZ, 0, 0 ;  /* 0x00000000ff297431 */ /* 0x000fe400000001ff */
[----:B------:R-:W-:-:S04]  /*77e0*/  IMAD.MOV.U32 R40, RZ, RZ, R39 ;  /* 0x000000ffff287224 */ /* 0x000fc800078e0027 */
[----:B------:R-:W-:-:S04]  /*77f0*/  IMAD.WIDE.U32 R40, R43, 0x3, R40 ;  /* 0x000000032b287825 */ /* 0x000fc800078e0028 */
[----:B------:R-:W-:Y:S02]  /*7800*/  IMAD.MOV.U32 R42, RZ, RZ, R41 ;  /* 0x000000ffff2a7224 */ /* 0x000fe400078e0029 */
[----:B------:R-:W-:Y:S02]  /*7810*/  IMAD.MOV.U32 R43, RZ, RZ, RZ ;  /* 0x000000ffff2b7224 */ /* 0x000fe400078e00ff */
[----:B------:R-:W-:-:S06]  /*7820*/  IMAD.WIDE.U32 R42, R45, 0x3, R42 ;  /* 0x000000032d2a7825 */ /* 0x000fcc00078e002a */
[----:B------:R-:W-:-:S04]  /*7830*/  IMAD.WIDE.U32 R10, R43, 0x3d1, R10 ;  /* 0x000003d12b0a7825 */ /* 0x000fc800078e000a */
[----:B------:R-:W-:-:S05]  /*7840*/  VIADD R49, R11, UR5 ;  /* 0x000000050b317c36 */ /* 0x000fca0008000000 */
[----:B------:R-:W-:-:S04]  /*7850*/  IADD3 R49, P0, P1, R43, R49, R12 ;  /* 0x000000312b317210 */ /* 0x000fc8000791e00c */
        /* <DEDUP_REMOVED lines=17> */
[----:B------:R-:W-:Y:S01]  /*7970*/  IMAD.MOV.U32 R11, RZ, RZ, RZ ;  /* 0x000000ffff0b7224 */ /* 0x000fe200078e00ff */
[----:B------:R-:W-:Y:S01]  /*7980*/  UMOV UR5, URZ ;  /* 0x000000ff00057c82 */ /* 0x000fe20008000000 */
[----:B------:R-:W-:Y:S02]  /*7990*/  IMAD.MOV.U32 R65, RZ, RZ, RZ ;  /* 0x000000ffff417224 */ /* 0x000fe400078e00ff */
[----:B------:R-:W-:-:S04]  /*79a0*/  IMAD.WIDE.U32 R10, R13, 0x3d1, R10 ;  /* 0x000003d10d0a7825 */ /* 0x000fc800078e000a */
[----:B------:R-:W-:-:S05]  /*79b0*/  VIADD R2, R11, UR5 ;  /* 0x000000050b027c36 */ /* 0x000fca0008000000 */
        /* <DEDUP_REMOVED lines=40> */
.L_x_51:
[----:B------:R-:W-:Y:S05]  /*7c40*/  BSYNC.RECONVERGENT B1 ;  /* 0x0000000000017941 */ /* 0x000fea0003800200 */
.L_x_50:
        /* <DEDUP_REMOVED lines=34> */
.L_x_53:
        /* <DEDUP_REMOVED lines=8> */
.L_x_54:
[----:B------:R-:W-:Y:S05]  /*7ef0*/  BSYNC.RECONVERGENT B1 ;  /* 0x0000000000017941 */ /* 0x000fea0003800200 */
.L_x_52:
        /* <DEDUP_REMOVED lines=33> */
.L_x_56:
        /* <DEDUP_REMOVED lines=8> */
.L_x_57:
[----:B------:R-:W-:Y:S05]  /*8190*/  BSYNC.RECONVERGENT B1 ;  /* 0x0000000000017941 */ /* 0x000fea0003800200 */
.L_x_55:
        /* <DEDUP_REMOVED lines=11> */
[----:B------:R-:W-:Y:S01]  /*8250*/  IMAD.WIDE.U32 R60, R49, R45, R60 ;  /* 0x0000002d313c7225 */ /* 0x000fe200078e003c */
[----:B------:R-:W-:-:S03]  /*8260*/  MOV R40, R13 ;  /* 0x0000000d00287202 */ /* 0x000fc60000000f00 */
[----:B------:R-:W-:Y:S01]  /*8270*/  IMAD.MOV.U32 R41, RZ, RZ, RZ ;  /* 0x000000ffff297224 */ /* 0x000fe200078e00ff */
[----:B------:R-:W-:Y:S01]  /*8280*/  IADD3 R10, P0, PT, R12, R61, RZ ;  /* 0x0000003d0c0a7210 */ /* 0x000fe20007f1e0ff */
[----:B------:R-:W-:-:S04]  /*8290*/  IMAD.WIDE.U32 R40, R59, R45, R40 ;  /* 0x0000002d3b287225 */ /* 0x000fc800078e0028 */
[----:B------:R-:W-:Y:S02]  /*82a0*/  IMAD.X R11, RZ, RZ, RZ, P0 ;  /* 0x000000ffff0b7224 */ /* 0x000fe400000e06ff */
        /* <DEDUP_REMOVED lines=32> */
[----:B------:R-:W-:Y:S02]  /*84b0*/  IMAD.MOV.U32 R40, RZ, RZ, R41 ;  /* 0x000000ffff287224 */ /* 0x000fe400078e0029 */
[----:B------:R-:W-:Y:S01]  /*84c0*/  HFMA2 R41, -RZ, RZ, 0, 0 ;  /* 0x00000000ff297431 */ /* 0x000fe200000001ff */
        /* <DEDUP_REMOVED lines=59> */
[----:B------:R-:W-:Y:S01]  /*8880*/  IMAD.MOV.U32 R37, RZ, RZ, RZ ;  /* 0x000000ffff257224 */ /* 0x000fe200078e00ff */
[----:B------:R-:W-:Y:S01]  /*8890*/  IADD3.X R39, PT, PT, RZ, RZ, RZ, P2, !PT ;  /* 0x000000ffff277210 */ /* 0x000fe200017fe4ff */
        /* <DEDUP_REMOVED lines=43> */
[----:B------:R-:W-:-:S04]  /*8b50*/  IMAD.WIDE.U32 R52, R42, 0x3d1, RZ ;  /* 0x000003d12a347825 */ /* 0x000fc800078e00ff */
[----:B------:R-:W-:Y:S01]  /*8b60*/  IMAD.X R51, RZ, RZ, RZ, P2 ;  /* 0x000000ffff337224 */ /* 0x000fe200010e06ff */
[----:B------:R-:W-:Y:S01]  /*8b70*/  IADD3 R2, P0, PT, R11, R52, RZ ;  /* 0x000000340b027210 */ /* 0x000fe20007f1e0ff */
[----:B------:R-:W-:Y:S02]  /*8b80*/  IMAD.X R55, RZ, RZ, RZ, P1 ;  /* 0x000000ffff377224 */ /* 0x000fe400008e06ff */
[----:B------:R-:W-:-:S04]  /*8b90*/  IMAD.WIDE.U32 R50, R65, R56, R50 ;  /* 0x0000003841327225 */ /* 0x000fc800078e0032 */
[----:B------:R-:W-:-:S04]  /*8ba0*/  IMAD.WIDE.U32 R46, R67, R66, R46 ;  /* 0x00000042432e7225 */ /* 0x000fc800078e002e */
[----:B------:R-:W-:-:S04]  /*8bb0*/  IMAD.WIDE.U32 R54, R67, R69, R54 ;  /* 0x0000004543367225 */ /* 0x000fc800078e0036 */
[----:B------:R-:W-:Y:S01]  /*8bc0*/  IMAD.X R13, RZ, RZ, RZ, P0 ;  /* 0x000000ffff0d7224 */ /* 0x000fe200000e06ff */
[----:B------:R-:W-:Y:S01]  /*8bd0*/  IADD3 R40, P0, PT, R41, R47, RZ ;  /* 0x0000002f29287210 */ /* 0x000fe20007f1e0ff */
[----:B------:R-:W-:Y:S01]  /*8be0*/  VIADD R11, R53, UR5 ;  /* 0x00000005350b7c36 */ /* 0x000fe20008000000 */
[----:B------:R-:W-:Y:S01]  /*8bf0*/  IADD3 R46, P1, PT, R46, R55, RZ ;  /* 0x000000372e2e7210 */ /* 0x000fe20007f3e0ff */
[----:B------:R-:W-:Y:S01]  /*8c00*/  IMAD.WIDE.U32 R52, R50, 0x3d1, RZ ;  /* 0x000003d132347825 */ /* 0x000fe200078e00ff */
[----:B------:R-:W-:Y:S02]  /*8c10*/  IADD3 R54, P2, PT, R54, R51, RZ ;  /* 0x0000003336367210 */ /* 0x000fe40007f5e0ff */
[----:B------:R-:W-:Y:S01]  /*8c20*/  IADD3.X R41, PT, PT, RZ, RZ, RZ, P0, !PT ;  /* 0x000000ffff297210 */ /* 0x000fe200007fe4ff */
[----:B------:R-:W-:Y:S01]  /*8c30*/  IMAD.X R47, RZ, RZ, RZ, P1 ;  /* 0x000000ffff2f7224 */ /* 0x000fe200008e06ff */
[----:B------:R-:W-:Y:S01]  /*8c40*/  IADD3 R13, P3, P4, R60, R13, R11 ;  /* 0x0000000d3c0d7210 */ /* 0x000fe20007c7e00b */
[----:B------:R-:W-:-:S02]  /*8c50*/  IMAD.X R55, RZ, RZ, RZ, P2 ;  /* 0x000000ffff377224 */ /* 0x000fc400010e06ff */
[-C--:B------:R-:W-:Y:S01]  /*8c60*/  IMAD.WIDE.U32 R40, R65, R66.reuse, R40 ;  /* 0x0000004241287225 */ /* 0x080fe200078e0028 */
[----:B------:R-:W-:Y:S02]  /*8c70*/  IADD3 R13, P5, P6, R42, R13, R52 ;  /* 0x0000000d2a0d7210 */ /* 0x000fe40007ebe034 */
[----:B------:R-:W-:Y:S01]  /*8c80*/  IADD3.X R11, PT, PT, RZ, RZ, RZ, P3, P4 ;  /* 0x000000ffff0b7210 */ /* 0x000fe20001fe84ff */
[----:B------:R-:W-:-:S03]  /*8c90*/  IMAD.WIDE.U32 R46, R67, R66, R46 ;  /* 0x00000042432e7225 */ /* 0x000fc600078e002e */
[----:B------:R-:W-:Y:S01]  /*8ca0*/  IADD3.X R11, PT, PT, RZ, R11, RZ, P5, P6 ;  /* 0x0000000bff0b7210 */ /* 0x000fe20002fec4ff */
        /* <DEDUP_REMOVED lines=46> */
[----:B------:R-:W-:Y:S01]  /*8f90*/  IADD3.X R39, PT, PT, RZ, RZ, RZ, P0, P1 ;  /* 0x000000ffff277210 */ /* 0x000fe200007e24ff */
[----:B------:R-:W-:Y:S01]  /*8fa0*/  VIADD R12, R11, UR5 ;  /* 0x000000050b0c7c36 */ /* 0x000fe20008000000 */
[----:B------:R-:W-:Y:S01]  /*8fb0*/  IADD3 R15, P0, P1, R46, R15, R10 ;  /* 0x0000000f2e0f7210 */ /* 0x000fe2000791e00a */
[----:B------:R-:W-:-:S03]  /*8fc0*/  IMAD.WIDE.U32 R10, R41, 0x3d1, RZ ;  /* 0x000003d1290a7825 */ /* 0x000fc600078e00ff */
        /* <DEDUP_REMOVED lines=26> */
[----:B------:R-:W-:Y:S02]  /*9170*/  ISETP.GE.U32.AND P1, PT, R48, RZ, PT ;  /* 0x000000ff3000720c */ /* 0x000fe40003f26070 */
[----:B------:R-:W-:-:S04]  /*9180*/  IADD3.X R10, PT, PT, RZ, RZ, RZ, P2, !PT ;  /* 0x000000ffff0a7210 */ /* 0x000fc800017fe4ff */
        /* <DEDUP_REMOVED lines=30> */
.L_x_59:
[----:B------:R-:W-:Y:S05]  /*9370*/  BSYNC.RECONVERGENT B1 ;  /* 0x0000000000017941 */ /* 0x000fea0003800200 */
.L_x_58:
[----:B------:R-:W-:Y:S01]  /*9380*/  ISETP.GT.U32.OR P0, PT, R47, R26, P0 ;  /* 0x0000001a2f00720c */ /* 0x000fe20000704470 */
[----:B------:R-:W-:Y:S01]  /*9390*/  BSSY.RECONVERGENT B1, `(.L_x_60) ;  /* 0x000002c000017945 */ /* 0x000fe20003800200 */
[----:B------:R-:W-:Y:S02]  /*93a0*/  IMAD.MOV.U32 R52, RZ, RZ, R2 ;  /* 0x000000ffff347224 */ /* 0x000fe400078e0002 */
[----:B------:R-:W-:Y:S02]  /*93b0*/  IMAD.MOV.U32 R51, RZ, RZ, R13 ;  /* 0x000000ffff337224 */ /* 0x000fe400078e000d */
[----:B------:R-:W-:Y:S02]  /*93c0*/  IMAD.MOV.U32 R46, RZ, RZ, R53 ;  /* 0x000000ffff2e7224 */ /* 0x000fe400078e0035 */
[----:B------:R-:W-:-:S05]  /*93d0*/  IMAD.MOV.U32 R2, RZ, RZ, R15 ;  /* 0x000000ffff027224 */ /* 0x000fca00078e000f */
        /* <DEDUP_REMOVED lines=31> */
.L_x_61:
        /* <DEDUP_REMOVED lines=8> */
.L_x_62:
[----:B------:R-:W-:Y:S05]  /*9650*/  BSYNC.RECONVERGENT B1 ;  /* 0x0000000000017941 */ /* 0x000fea0003800200 */
.L_x_60:
        /* <DEDUP_REMOVED lines=33> */
.L_x_64:
        /* <DEDUP_REMOVED lines=8> */
.L_x_65:
[----:B------:R-:W-:Y:S05]  /*98f0*/  BSYNC.RECONVERGENT B1 ;  /* 0x0000000000017941 */ /* 0x000fea0003800200 */
.L_x_63:
[----:B------:R-:W-:Y:S02]  /*9900*/  HFMA2 R37, -RZ, RZ, 0, 0 ;  /* 0x00000000ff257431 */ /* 0x000fe400000001ff */
[----:B------:R-:W-:Y:S01]  /*9910*/  IMAD.WIDE.U32 R38, R64, 0x2, RZ ;  /* 0x0000000240267825 */ /* 0x000fe200078e00ff */
[----:B------:R-:W-:Y:S01]  /*9920*/  UMOV UR5, URZ ;  /* 0x000000ff00057c82 */ /* 0x000fe20008000000 */
[----:B------:R-:W-:Y:S02]  /*9930*/  BSSY.RECONVERGENT B1, `(.L_x_66) ;  /* 0x0000057000017945 */ /* 0x000fe40003800200 */
[----:B------:R-:W-:Y:S02]  /*9940*/  IMAD.MOV.U32 R36, RZ, RZ, R39 ;  /* 0x000000ffff247224 */ /* 0x000fe400078e0027 */
[----:B------:R-:W-:Y:S02]  /*9950*/  IMAD.MOV.U32 R11, RZ, RZ, RZ ;  /* 0x000000ffff0b7224 */ /* 0x000fe400078e00ff */
[----:B------:R-:W-:-:S02]  /*9960*/  IMAD.MOV.U32 R13, RZ, RZ, RZ ;  /* 0x000000ffff0d7224 */ /* 0x000fc400078e00ff */
[----:B------:R-:W-:-:S04]  /*9970*/  IMAD.WIDE.U32 R36, R63, 0x2, R36 ;  /* 0x000000023f247825 */ /* 0x000fc800078e0024 */
[----:B------:R-:W-:Y:S02]  /*9980*/  IMAD.MOV.U32 R10, RZ, RZ, R37 ;  /* 0x000000ffff0a7224 */ /* 0x000fe400078e0025 */
[----:B------:R-:W-:Y:S02]  /*9990*/  IMAD.MOV.U32 R15, RZ, RZ, RZ ;  /* 0x000000ffff0f7224 */ /* 0x000fe400078e00ff */
[----:B------:R-:W-:-:S04]  /*99a0*/  IMAD.WIDE.U32 R10, R62, 0x2, R10 ;  /* 0x000000023e0a7825 */ /* 0x000fc800078e000a */
[----:B------:R-:W-:Y:S01]  /*99b0*/  IMAD.MOV.U32 R12, RZ, RZ, R11 ;  /* 0x000000ffff0c7224 */ /* 0x000fe200078e000b */
[----:B------:R-:W-:Y:S01]  /*99c0*/  SHF.R.U32.HI R11, RZ, 0x1f, R75 ;  /* 0x0000001fff0b7819 */ /* 0x000fe2000001164b */
[----:B------:R-:W-:Y:S02]  /*99d0*/  IMAD.SHL.U32 R16, R75, 0x2, RZ ;  /* 0x000000024b107824 */ /* 0x000fe400078e00ff */
        /* <DEDUP_REMOVED lines=9> */
[----:B------:R-:W-:Y:S02]  /*9a70*/  IADD3 R13, P0, P1, R15, R13, R11 ;  /* 0x0000000d0f0d7210 */ /* 0x000fe4000791e00b */
        /* <DEDUP_REMOVED lines=24> */
[----:B------:R-:W-:Y:S01]  /*9c00*/  VIADD R12, R11, UR5 ;  /* 0x000000050b0c7c36 */ /* 0x000fe20008000000 */
[----:B------:R-:W-:-:S04]  /*9c10*/  MOV R16, R10 ;  /* 0x0000000a00107202 */ /* 0x000fc80000000f00 */
        /* <DEDUP_REMOVED lines=40> */
.L_x_67:
[----:B------:R-:W-:Y:S05]  /*9ea0*/  BSYNC.RECONVERGENT B1 ;  /* 0x0000000000017941 */ /* 0x000fea0003800200 */
.L_x_66:
        /* <DEDUP_REMOVED lines=34> */
.L_x_69:
        /* <DEDUP_REMOVED lines=8> */
.L_x_70:
[----:B------:R-:W-:Y:S05]  /*a150*/  BSYNC.RECONVERGENT B1 ;  /* 0x0000000000017941 */ /* 0x000fea0003800200 */
.L_x_68:
        /* <DEDUP_REMOVED lines=33> */
.L_x_72:
        /* <DEDUP_REMOVED lines=8> */
.L_x_73:
[----:B------:R-:W-:Y:S05]  /*a3f0*/  BSYNC.RECONVERGENT B1 ;  /* 0x0000000000017941 */ /* 0x000fea0003800200 */
.L_x_71:
[----:B------:R-:W-:Y:S01]  /*a400*/  ISETP.GT.U32.AND P0, PT, R47, R43, PT ;  /* 0x0000002b2f00720c */ /* 0x000fe20003f04070 */
[----:B------:R-:W-:-:S12]  /*a410*/  BSSY.RECONVERGENT B1, `(.L_x_74) ;  /* 0x000003b000017945 */ /* 0x000fd80003800200 */
[----:B------:R-:W-:Y:S05]  /*a420*/  @P0 BRA `(.L_x_75) ;  /* 0x0000000000800947 */ /* 0x000fea0003800000 */
[----:B------:R-:W-:Y:S01]  /*a430*/  ISETP.GE.U32.AND P0, PT, R47, R43, PT ;  /* 0x0000002b2f00720c */ /* 0x000fe20003f06070 */
[----:B------:R-:W-:-:S12]  /*a440*/  BSSY.RELIABLE B2, `(.L_x_76) ;  /* 0x0000028000027945 */ /* 0x000fd80003800100 */
[----:B------:R-:W-:Y:S05]  /*a450*/  @!P0 BRA `(.L_x_77) ;  /* 0x0000000000988947 */ /* 0x000fea0003800000 */
[----:B------:R-:W-:-:S13]  /*a460*/  ISETP.GT.U32.AND P0, PT, R2, R41, PT ;  /* 0x000000290200720c */ /* 0x000fda0003f04070 */
[----:B------:R-:W-:Y:S05]  /*a470*/  @P0 BREAK.RELIABLE B2 ;  /* 0x0000000000020942 */ /* 0x000fea0003800100 */
[----:B------:R-:W-:Y:S05]  /*a480*/  @P0 BRA `(.L_x_75) ;  /* 0x0000000000680947 */ /* 0x000fea0003800000 */
[----:B------:R-:W-:-:S13]  /*a490*/  ISETP.GE.U32.AND P0, PT, R2, R41, PT ;  /* 0x000000290200720c */ /* 0x000fda0003f06070 */
        /* <DEDUP_REMOVED lines=19> */
[----:B------:R-:W-:-:S04]  /*a5d0*/  ISETP.GE.U32.AND P0, PT, R52, R11, PT ;  /* 0x0000000b3400720c */ /* 0x000fc80003f06070 */
[----:B------:R-:W-:-:S04]  /*a5e0*/  ISETP.LT.U32.OR P0, PT, R51, R13, !P0 ;  /* 0x0000000d3300720c */ /* 0x000fc80004701470 */
[----:B------:R-:W-:-:S04]  /*a5f0*/  ISETP.LE.U32.AND P0, PT, R51, R13, P0 ;  /* 0x0000000d3300720c */ /* 0x000fc80000703070 */
[----:B------:R-:W-:-:S13]  /*a600*/  ISETP.LT.U32.OR P0, PT, R50, R15, P0 ;  /* 0x0000000f3200720c */ /* 0x000fda0000701470 */
[----:B------:R-:W-:Y:S05]  /*a610*/  @!P0 BREAK.RELIABLE B2 ;  /* 0x0000000000028942 */ /* 0x000fea0003800100 */
[----:B------:R-:W-:Y:S05]  /*a620*/  @P0 BRA `(.L_x_77) ;  /* 0x0000000000240947 */ /* 0x000fea0003800000 */
.L_x_75:
[----:B------:R-:W-:-:S04]  /*a630*/  IADD3 R10, P0, PT, -R11, R52, RZ ;  /* 0x000000340b0a7210 */ /* 0x000fc80007f1e1ff */
[----:B------:R-:W-:-:S04]  /*a640*/  IADD3.X R11, P0, PT, ~R13, R51, RZ, P0, !PT ;  /* 0x000000330d0b7210 */ /* 0x000fc8000071e5ff */
[----:B------:R-:W-:-:S04]  /*a650*/  IADD3.X R12, P0, PT, ~R15, R50, RZ, P0, !PT ;  /* 0x000000320f0c7210 */ /* 0x000fc8000071e5ff */
[----:B------:R-:W-:-:S04]  /*a660*/  IADD3.X R13, P0, PT, ~R17, R48, RZ, P0, !PT ;  /* 0x00000030110d7210 */ /* 0x000fc8000071e5ff */
[----:B------:R-:W-:-:S04]  /*a670*/  IADD3.X R14, P0, PT, ~R37, R46, RZ, P0, !PT ;  /* 0x0000002e250e7210 */ /* 0x000fc8000071e5ff */
[----:B------:R-:W-:-:S04]  /*a680*/  IADD3.X R15, P0, PT, ~R39, R44, RZ, P0, !PT ;  /* 0x0000002c270f7210 */ /* 0x000fc8000071e5ff */
[----:B------:R-:W-:-:S04]  /*a690*/  IADD3.X R16, P0, PT, ~R41, R2, RZ, P0, !PT ;  /* 0x0000000229107210 */ /* 0x000fc8000071e5ff */
[----:B------:R-:W-:Y:S01]  /*a6a0*/  IADD3.X R17, PT, PT, ~R43, R47, RZ, P0, !PT ;  /* 0x0000002f2b117210 */ /* 0x000fe200007fe5ff */
[----:B------:R-:W-:Y:S08]  /*a6b0*/  BRA `(.L_x_78) ;  /* 0x0000000000407947 */ /* 0x000ff00003800000 */
.L_x_77:
[----:B------:R-:W-:Y:S05]  /*a6c0*/  BSYNC.RELIABLE B2 ;  /* 0x0000000000027941 */ /* 0x000fea0003800100 */
.L_x_76:
[----:B------:R-:W-:-:S04]  /*a6d0*/  IADD3 R10, P0, PT, R52, UR8, RZ ;  /* 0x00000008340a7c10 */ /* 0x000fc8000ff1e0ff */
[----:B------:R-:W-:Y:S02]  /*a6e0*/  IADD3 R10, P1, PT, R10, -R11, RZ ;  /* 0x8000000b0a0a7210 */ /* 0x000fe40007f3e0ff */
[----:B------:R-:W-:-:S04]  /*a6f0*/  IADD3.X R12, P0, PT, R51, UR9, RZ, P0, !PT ;  /* 0x00000009330c7c10 */ /* 0x000fc8000871e4ff */
[----:B------:R-:W-:Y:S02]  /*a700*/  IADD3.X R11, P1, PT, R12, ~R13, RZ, P1, !PT ;  /* 0x8000000d0c0b7210 */ /* 0x000fe40000f3e4ff */
        /* <DEDUP_REMOVED lines=9> */
[----:B------:R-:W-:-:S04]  /*a7a0*/  IADD3.X R16, P1, PT, R2, ~R41, RZ, P1, !PT ;  /* 0x8000002902107210 */ /* 0x000fc80000f3e4ff */
[----:B------:R-:W-:-:S09]  /*a7b0*/  IADD3.X R17, PT, PT, ~R43, R26, R47, P1, P0 ;  /* 0x0000001a2b117210 */ /* 0x000fd20000fe052f */
.L_x_78:
[----:B------:R-:W-:Y:S05]  /*a7c0*/  BSYNC.RECONVERGENT B1 ;  /* 0x0000000000017941 */ /* 0x000fea0003800200 */
.L_x_74:
        /* <DEDUP_REMOVED lines=35> */
.L_x_80:
[----:B------:R-:W-:-:S04]  /*aa00*/  IADD3 R70, P0, PT, -R10, R75, RZ ;  /* 0x0000004b0a467210 */ /* 0x000fc80007f1e1ff */
[----:B------:R-:W-:-:S04]  /*aa10*/  IADD3.X R68, P0, PT, ~R11, R68, RZ, P0, !PT ;  /* 0x000000440b447210 */ /* 0x000fc8000071e5ff */
[----:B------:R-:W-:-:S04]  /*aa20*/  IADD3.X R61, P0, PT, ~R12, R73, RZ, P0, !PT ;  /* 0x000000490c3d7210 */ /* 0x000fc8000071e5ff */
[----:B------:R-:W-:-:S04]  /*aa30*/  IADD3.X R64, P0, PT, ~R13, R64, RZ, P0, !PT ;  /* 0x000000400d407210 */ /* 0x000fc8000071e5ff */
[----:B------:R-:W-:-:S04]  /*aa40*/  IADD3.X R63, P0, PT, ~R14, R63, RZ, P0, !PT ;  /* 0x0000003f0e3f7210 */ /* 0x000fc8000071e5ff */
[----:B------:R-:W-:-:S04]  /*aa50*/  IADD3.X R62, P0, PT, ~R15, R62, RZ, P0, !PT ;  /* 0x0000003e0f3e7210 */ /* 0x000fc8000071e5ff */
[----:B------:R-:W-:-:S05]  /*aa60*/  IADD3.X R2, P0, PT, ~R16, R71, RZ, P0, !PT ;  /* 0x0000004710027210 */ /* 0x000fca000071e5ff */
[----:B------:R-:W-:Y:S01]  /*aa70*/  IMAD.X R60, R57, 0x1, ~R17, P0 ;  /* 0x00000001393c7824 */ /* 0x000fe200000e0e11 */
[----:B------:R-:W-:Y:S07]  /*aa80*/  BRA `(.L_x_83) ;  /* 0x0000000000407947 */ /* 0x000fee0003800000 */
.L_x_82:
[----:B------:R-:W-:Y:S05]  /*aa90*/  BSYNC.RELIABLE B2 ;  /* 0x0000000000027941 */ /* 0x000fea0003800100 */
.L_x_81:
[----:B------:R-:W-:-:S04]  /*aaa0*/  IADD3 R75, P0, PT, R75, UR8, RZ ;  /* 0x000000084b4b7c10 */ /* 0x000fc8000ff1e0ff */
[----:B------:R-:W-:Y:S02]  /*aab0*/  IADD3.X R68, P0, PT, R68, UR9, RZ, P0, !PT ;  /* 0x0000000944447c10 */ /* 0x000fe4000871e4ff */
[----:B------:R-:W-:Y:S02]  /*aac0*/  IADD3 R70, P1, PT, -R10, R75, RZ ;  /* 0x0000004b0a467210 */ /* 0x000fe40007f3e1ff */
[----:B------:R-:W-:Y:S02]  /*aad0*/  IADD3.X R61, P0, PT, R73, UR10, RZ, P0, !PT ;  /* 0x0000000a493d7c10 */ /* 0x000fe4000871e4ff */
[----:B------:R-:W-:Y:S02]  /*aae0*/  IADD3.X R68, P1, PT, ~R11, R68, RZ, P1, !PT ;  /* 0x000000440b447210 */ /* 0x000fe40000f3e5ff */
[----:B------:R-:W-:Y:S02]  /*aaf0*/  IADD3.X R64, P0, PT, R64, UR11, RZ, P0, !PT ;  /* 0x0000000b40407c10 */ /* 0x000fe4000871e4ff */
[----:B------:R-:W-:-:S02]  /*ab00*/  IADD3.X R61, P1, PT, ~R12, R61, RZ, P1, !PT ;  /* 0x0000003d0c3d7210 */ /* 0x000fc40000f3e5ff */
[----:B------:R-:W-:Y:S02]  /*ab10*/  IADD3.X R63, P0, PT, R63, UR12, RZ, P0, !PT ;  /* 0x0000000c3f3f7c10 */ /* 0x000fe4000871e4ff */
[----:B------:R-:W-:Y:S02]  /*ab20*/  IADD3.X R64, P1, PT, ~R13, R64, RZ, P1, !PT ;  /* 0x000000400d407210 */ /* 0x000fe40000f3e5ff */
[----:B------:R-:W-:Y:S02]  /*ab30*/  IADD3.X R62, P0, PT, R62, UR13, RZ, P0, !PT ;  /* 0x0000000d3e3e7c10 */ /* 0x000fe4000871e4ff */
[----:B------:R-:W-:Y:S02]  /*ab40*/  IADD3.X R63, P1, PT, ~R14, R63, RZ, P1, !PT ;  /* 0x0000003f0e3f7210 */ /* 0x000fe40000f3e5ff */
[----:B------:R-:W-:Y:S02]  /*ab50*/  IADD3.X R71, P0, PT, R71, UR17, RZ, P0, !PT ;  /* 0x0000001147477c10 */ /* 0x000fe4000871e4ff */
[----:B------:R-:W-:-:S04]  /*ab60*/  IADD3.X R62, P1, PT, ~R15, R62, RZ, P1, !PT ;  /* 0x0000003e0f3e7210 */ /* 0x000fc80000f3e5ff */
[----:B------:R-:W-:-:S04]  /*ab70*/  IADD3.X R2, P1, PT, ~R16, R71, RZ, P1, !PT ;  /* 0x0000004710027210 */ /* 0x000fc80000f3e5ff */
[----:B------:R-:W-:-:S09]  /*ab80*/  IADD3.X R60, PT, PT, ~R17, R26, R57, P1, P0 ;  /* 0x0000001a113c7210 */ /* 0x000fd20000fe0539 */
.L_x_83:
[----:B------:R-:W-:Y:S05]  /*ab90*/  BSYNC.RECONVERGENT B1 ;  /* 0x0000000000017941 */ /* 0x000fea0003800200 */
.L_x_79:
        /* <DEDUP_REMOVED lines=138> */
[----:B------:R-:W-:-:S04]  /*b440*/  IADD3 R36, P0, PT, R37, R59, RZ ;  /* 0x0000003b25247210 */ /* 0x000fc80007f1e0ff */
[----:B------:R-:W-:Y:S02]  /*b450*/  IADD3 R58, P1, PT, R58, R57, RZ ;  /* 0x000000393a3a7210 */ /* 0x000fe40007f3e0ff */
[----:B------:R-:W-:Y:S01]  /*b460*/  IADD3 R56, P2, PT, R56, R49, RZ ;  /* 0x0000003138387210 */ /* 0x000fe20007f5e0ff */
[----:B------:R-:W-:Y:S01]  /*b470*/  IMAD.X R49, RZ, RZ, RZ, P3 ;  /* 0x000000ffff317224 */ /* 0x000fe200018e06ff */
[----:B------:R-:W-:Y:S01]  /*b480*/  IADD3.X R37, PT, PT, RZ, RZ, RZ, P0, !PT ;  /* 0x000000ffff257210 */ /* 0x000fe200007fe4ff */
        /* <DEDUP_REMOVED lines=25> */
[----:B------:R-:W-:-:S04]  /*b620*/  IMAD.WIDE.U32 R36, R56, 0x3d1, RZ ;  /* 0x000003d138247825 */ /* 0x000fc800078e00ff */
[----:B------:R-:W-:Y:S01]  /*b630*/  IMAD.X R59, RZ, RZ, RZ, P1 ;  /* 0x000000ffff3b7224 */ /* 0x000fe200008e06ff */
[----:B------:R-:W-:Y:S01]  /*b640*/  IADD3 R45, P0, P2, R48, R43, R36 ;  /* 0x0000002b302d7210 */ /* 0x000fe20007a1e024 */
[----:B------:R-:W-:Y:S01]  /*b650*/  IMAD.WIDE.U32 R68, R60, R66, R68 ;  /* 0x000000423c447225 */ /* 0x000fe200078e0044 */
[----:B------:R-:W-:-:S03]  /*b660*/  IADD3.X R43, PT, PT, RZ, RZ, RZ, P3, P4 ;  /* 0x000000ffff2b7210 */ /* 0x000fc60001fe84ff */
[----:B------:R-:W-:Y:S01]  /*b670*/  IMAD.WIDE.U32 R40, R64, R65, R40 ;  /* 0x0000004140287225 */ /* 0x000fe200078e0028 */
[----:B------:R-:W-:-:S03]  /*b680*/  IADD3.X R43, PT, PT, RZ, R43, RZ, P0, P2 ;  /* 0x0000002bff2b7210 */ /* 0x000fc600007e44ff */
[----:B------:R-:W-:-:S04]  /*b690*/  IMAD.WIDE.U32 R58, R62, R67, R58 ;  /* 0x000000433e3a7225 */ /* 0x000fc800078e003a */
        /* <DEDUP_REMOVED lines=14> */
[----:B------:R-:W-:-:S03]  /*b780*/  IADD3 R48, P1, PT, R48, R43, RZ ;  /* 0x0000002b30307210 */ /* 0x000fc60007f3e0ff */
[----:B------:R-:W-:Y:S01]  /*b790*/  IMAD.X R69, RZ, RZ, RZ, P0 ;  /* 0x000000ffff457224 */ /* 0x000fe200000e06ff */
        /* <DEDUP_REMOVED lines=15> */
[----:B------:R-:W-:Y:S02]  /*b890*/  IADD3 R42, P0, P1, R42, R51, R40 ;  /* 0x000000332a2a7210 */ /* 0x000fe4000791e028 */
[----:B------:R-:W-:Y:S02]  /*b8a0*/  IADD3 R2, PT, PT, R41, UR5, RZ ;  /* 0x0000000529027c10 */ /* 0x000fe4000fffe0ff */
        /* <DEDUP_REMOVED lines=66> */
[----:B------:R-:W-:Y:S02]  /*bcd0*/  @P1 IADD3 R2, P3, PT, R41, R2, RZ ;  /* 0x0000000229021210 */ /* 0x000fe40007f7e0ff */
[----:B------:R-:W-:Y:S02]  /*bce0*/  @P1 MOV R43, RZ ;  /* 0x000000ff002b1202 */ /* 0x000fe40000000f00 */
[C---:B------:R-:W-:Y:S01]  /*bcf0*/  @P1 ISETP.LT.U32.AND P2, PT, R2.reuse, RZ, PT ;  /* 0x000000ff0200120c */ /* 0x040fe20003f41070 */
[----:B------:R-:W-:Y:S01]  /*bd00*/  @P1 IMAD.X R36, RZ, RZ, RZ, P3 ;  /* 0x000000ffff241224 */ /* 0x000fe200018e06ff */
[----:B------:R-:W-:-:S04]  /*bd10*/  @P1 ISETP.GT.U32.AND P3, PT, R2, -0x1, PT ;  /* 0xffffffff0200180c */ /* 0x000fc80003f64070 */
[C---:B------:R-:W-:Y:S02]  /*bd20*/  @P1 ISETP.LT.U32.AND.EX P2, PT, R36.reuse, 0x1, PT, P2 ;  /* 0x000000012400180c */ /* 0x040fe40003f41120 */
[----:B------:R-:W-:Y:S02]  /*bd30*/  @P1 ISETP.GT.U32.AND.EX P0, PT, R36, RZ, PT, P3 ;  /* 0x000000ff2400120c */ /* 0x000fe40003f04130 */
[----:B------:R-:W-:-:S11]  /*bd40*/  @P1 SEL R41, R2, RZ, P2 ;  /* 0x000000ff02291207 */ /* 0x000fd60001000000 */
.L_x_85:
[----:B------:R-:W-:Y:S05]  /*bd50*/  BSYNC.RECONVERGENT B1 ;  /* 0x0000000000017941 */ /* 0x000fea0003800200 */
.L_x_84:
        /* <DEDUP_REMOVED lines=35> */
.L_x_87:
        /* <DEDUP_REMOVED lines=8> */
.L_x_88:
[----:B------:R-:W-:Y:S05]  /*c010*/  BSYNC.RECONVERGENT B1 ;  /* 0x0000000000017941 */ /* 0x000fea0003800200 */
.L_x_86:
        /* <DEDUP_REMOVED lines=33> */
.L_x_90:
        /* <DEDUP_REMOVED lines=8> */
.L_x_91:
[----:B------:R-:W-:Y:S05]  /*c2b0*/  BSYNC.RECONVERGENT B1 ;  /* 0x0000000000017941 */ /* 0x000fea0003800200 */
.L_x_89:
        /* <DEDUP_REMOVED lines=35> */
.L_x_93:
[----:B------:R-:W-:-:S04]  /*c4f0*/  IADD3 R9, P0, PT, R39, -R9, RZ ;  /* 0x8000000927097210 */ /* 0x000fc80007f1e0ff */
[----:B------:R-:W-:-:S04]  /*c500*/  IADD3.X R8, P0, PT, R45, ~R8, RZ, P0, !PT ;  /* 0x800000082d087210 */ /* 0x000fc8000071e4ff */
[----:B------:R-:W-:-:S04]  /*c510*/  IADD3.X R7, P0, PT, R56, ~R7, RZ, P0, !PT ;  /* 0x8000000738077210 */ /* 0x000fc8000071e4ff */
[----:B------:R-:W-:-:S04]  /*c520*/  IADD3.X R6, P0, PT, R38, ~R6, RZ, P0, !PT ;  /* 0x8000000626067210 */ /* 0x000fc8000071e4ff */
[----:B------:R-:W-:-:S04]  /*c530*/  IADD3.X R5, P0, PT, R42, ~R5, RZ, P0, !PT ;  /* 0x800000052a057210 */ /* 0x000fc8000071e4ff */
[----:B------:R-:W-:-:S04]  /*c540*/  IADD3.X R4, P0, PT, R37, ~R4, RZ, P0, !PT ;  /* 0x8000000425047210 */ /* 0x000fc8000071e4ff */
[----:B------:R-:W-:-:S05]  /*c550*/  IADD3.X R3, P0, PT, R2, ~R3, RZ, P0, !PT ;  /* 0x8000000302037210 */ /* 0x000fca000071e4ff */
[----:B------:R-:W-:Y:S01]  /*c560*/  IMAD.X R2, R41, 0x1, ~R35, P0 ;  /* 0x0000000129027824 */ /* 0x000fe200000e0e23 */
[----:B------:R-:W-:Y:S07]  /*c570*/  BRA `(.L_x_96) ;  /* 0x0000000000407947 */ /* 0x000fee0003800000 */
.L_x_95:
[----:B------:R-:W-:Y:S05]  /*c580*/  BSYNC.RELIABLE B2 ;  /* 0x0000000000027941 */ /* 0x000fea0003800100 */
.L_x_94:
        /* <DEDUP_REMOVED lines=15> */
.L_x_96:
[----:B------:R-:W-:Y:S05]  /*c680*/  BSYNC.RECONVERGENT B1 ;  /* 0x0000000000017941 */ /* 0x000fea0003800200 */
.L_x_92:
        /* <DEDUP_REMOVED lines=8> */
[----:B------:R-:W-:Y:S02]  /*c710*/  IMAD.SHL.U32 R44, R34, 0x2, RZ ;  /* 0x00000002222c7824 */ /* 0x000fe400078e00ff */
[----:B------:R-:W-:-:S04]  /*c720*/  IMAD.WIDE.U32 R38, R29, 0x2, R38 ;  /* 0x000000021d267825 */ /* 0x000fc800078e0026 */
[----:B------:R-:W-:Y:S02]  /*c730*/  IMAD.MOV.U32 R40, RZ, RZ, R39 ;  /* 0x000000ffff287224 */ /* 0x000fe400078e0027 */
[----:B------:R-:W-:Y:S02]  /*c740*/  IMAD.MOV.U32 R29, RZ, RZ, RZ ;  /* 0x000000ffff1d7224 */ /* 0x000fe400078e00ff */
[----:B------:R-:W-:-:S04]  /*c750*/  IMAD.WIDE.U32 R40, R28, 0x2, R40 ;  /* 0x000000021c287825 */ /* 0x000fc800078e0028 */
[----:B------:R-:W-:Y:S02]  /*c760*/  IMAD.MOV.U32 R28, RZ, RZ, R41 ;  /* 0x000000ffff1c7224 */ /* 0x000fe400078e0029 */
[----:B------:R-:W-:Y:S02]  /*c770*/  IMAD.MOV.U32 R45, RZ, RZ, RZ ;  /* 0x000000ffff2d7224 */ /* 0x000fe400078e00ff */
[----:B------:R-:W-:Y:S01]  /*c780*/  IMAD.WIDE.U32 R28, R27, 0x2, R28 ;  /* 0x000000021b1c7825 */ /* 0x000fe200078e001c */
[----:B------:R-:W-:-:S03]  /*c790*/  SHF.R.U32.HI R27, RZ, 0x1f, R34 ;  /* 0x0000001fff1b7819 */ /* 0x000fc60000011622 */
        /* <DEDUP_REMOVED lines=15> */
[----:B------:R-:W-:-:S04]  /*c890*/  IADD3 R45, P0, PT, R38, R45, RZ ;  /* 0x0000002d262d7210 */ /* 0x000fc80007f1e0ff */
[----:B------:R-:W-:-:S04]  /*c8a0*/  IADD3.X R27, PT, PT, RZ, RZ, RZ, P0, !PT ;  /* 0x000000ffff1b7210 */ /* 0x000fc800007fe4ff */
[----:B------:R-:W-:-:S05]  /*c8b0*/  IADD3 R44, P0, PT, R40, R27, RZ ;  /* 0x0000001b282c7210 */ /* 0x000fca0007f1e0ff */
[----:B------:R-:W-:-:S05]  /*c8c0*/  IMAD.X R29, RZ, RZ, RZ, P0 ;  /* 0x000000ffff1d7224 */ /* 0x000fca00000e06ff */
[----:B------:R-:W-:Y:S01]  /*c8d0*/  IADD3 R29, P0, PT, R28, R29, RZ ;  /* 0x0000001d1c1d7210 */ /* 0x000fe20007f1e0ff */
[----:B------:R-:W-:-:S03]  /*c8e0*/  IMAD.MOV.U32 R28, RZ, RZ, R34 ;  /* 0x000000ffff1c7224 */ /* 0x000fc600078e0022 */
[----:B------:R-:W-:Y:S01]  /*c8f0*/  ISETP.GE.U32.AND P1, PT, R29, RZ, PT ;  /* 0x000000ff1d00720c */ /* 0x000fe20003f26070 */
[----:B------:R-:W-:-:S05]  /*c900*/  IMAD.X R31, RZ, RZ, RZ, P0 ;  /* 0x000000ffff1f7224 */ /* 0x000fca00000e06ff */
[C---:B------:R-:W-:Y:S02]  /*c910*/  ISETP.GE.U32.AND.EX P1, PT, R31.reuse, 0x1, PT, P1 ;  /* 0x000000011f00780c */ /* 0x040fe40003f26110 */
[----:B------:R-:W-:-:S11]  /*c920*/  ISETP.NE.AND P0, PT, R31, RZ, PT ;  /* 0x000000ff1f00720c */ /* 0x000fd60003f05270 */
[----:B------:R-:W-:Y:S05]  /*c930*/  @!P1 BRA `(.L_x_98) ;  /* 0x0000000000b49947 */ /* 0x000fea0003800000 */
[----:B------:R-:W-:Y:S01]  /*c940*/  IMAD.MOV.U32 R29, RZ, RZ, RZ ;  /* 0x000000ffff1d7224 */ /* 0x000fe200078e00ff */
[----:B------:R-:W-:Y:S01]  /*c950*/  UMOV UR5, URZ ;  /* 0x000000ff00057c82 */ /* 0x000fe20008000000 */
[----:B------:R-:W-:-:S04]  /*c960*/  IMAD.WIDE.U32 R28, R31, 0x3d1, R28 ;  /* 0x000003d11f1c7825 */ /* 0x000fc800078e001c */
[----:B------:R-:W-:Y:S02]  /*c970*/  VIADD R27, R29, UR5 ;  /* 0x000000051d1b7c36 */ /* 0x000fe40008000000 */
[----:B------:R-:W-:-:S03]  /*c980*/  IMAD.MOV.U32 R29, RZ, RZ, RZ ;  /* 0x000000ffff1d7224 */ /* 0x000fc600078e00ff */
        /* <DEDUP_REMOVED lines=31> */
[----:B------:R-:W-:Y:S01]  /*cb80*/  @P2 IADD3 R27, P3, PT, R44, R27, RZ ;  /* 0x0000001b2c1b2210 */ /* 0x000fe20007f7e0ff */
[----:B------:R-:W-:Y:S01]  /*cb90*/  @P2 IMAD.MOV.U32 R42, RZ, RZ, RZ ;  /* 0x000000ffff2a2224 */ /* 0x000fe200078e00ff */
[----:B------:R-:W-:Y:S02]  /*cba0*/  @P2 MOV R45, RZ ;  /* 0x000000ff002d2202 */ /* 0x000fe40000000f00 */
[----:B------:R-:W-:Y:S01]  /*cbb0*/  @P2 ISETP.GT.U32.AND P1, PT, R27, -0x1, PT ;  /* 0xffffffff1b00280c */ /* 0x000fe20003f24070 */
[----:B------:R-:W-:-:S05]  /*cbc0*/  @P2 IMAD.X R29, RZ, RZ, RZ, P3 ;  /* 0x000000ffff1d2224 */ /* 0x000fca00018e06ff */
[----:B------:R-:W-:Y:S01]  /*cbd0*/  @P2 ISETP.GT.U32.AND.EX P1, PT, R29, RZ, PT, P1 ;  /* 0x000000ff1d00220c */ /* 0x000fe20003f24110 */
[----:B------:R-:W-:-:S03]  /*cbe0*/  IMAD.MOV.U32 R29, RZ, RZ, RZ ;  /* 0x000000ffff1d7224 */ /* 0x000fc600078e00ff */
[----:B------:R-:W-:Y:S02]  /*cbf0*/  @P2 SEL R44, R27, RZ, !P1 ;  /* 0x000000ff1b2c2207 */ /* 0x000fe40004800000 */
[----:B------:R-:W-:-:S07]  /*cc00*/  @P2 SEL R29, RZ, 0x1, !P1 ;  /* 0x00000001ff1d2807 */ /* 0x000fce0004800000 */
.L_x_98:
[----:B------:R-:W-:Y:S05]  /*cc10*/  BSYNC.RECONVERGENT B1 ;  /* 0x0000000000017941 */ /* 0x000fea0003800200 */
.L_x_97:
        /* <DEDUP_REMOVED lines=37> */
.L_x_100:
        /* <DEDUP_REMOVED lines=8> */
.L_x_101:
[----:B------:R-:W-:Y:S05]  /*cef0*/  BSYNC.RECONVERGENT B1 ;  /* 0x0000000000017941 */ /* 0x000fea0003800200 */
.L_x_99:
        /* <DEDUP_REMOVED lines=33> */
.L_x_103:
        /* <DEDUP_REMOVED lines=8> */
.L_x_104:
[----:B------:R-:W-:Y:S05]  /*d190*/  BSYNC.RECONVERGENT B1 ;  /* 0x0000000000017941 */ /* 0x000fea0003800200 */
.L_x_102:
        /* <DEDUP_REMOVED lines=21> */
[----:B------:R-:W-:Y:S01]  /*d2f0*/  IMAD.MOV.U32 R29, RZ, RZ, RZ ;  /* 0x000000ffff1d7224 */ /* 0x000fe200078e00ff */
[----:B------:R-:W-:Y:S01]  /*d300*/  MOV R28, R36 ;  /* 0x00000024001c7202 */ /* 0x000fe20000000f00 */
[----:B------:R-:W-:-:S04]  /*d310*/  IMAD.WIDE.U32 R34, R22, R48, R34 ;  /* 0x0000003016227225 */ /* 0x000fc800078e0022 */
[----:B------:R-:W-:Y:S02]  /*d320*/  IMAD.X R51, RZ, RZ, RZ, P0 ;  /* 0x000000ffff337224 */ /* 0x000fe400000e06ff */
[----:B------:R-:W-:-:S04]  /*d330*/  IMAD.WIDE.U32 R28, R18, R40, R28 ;  /* 0x00000028121c7225 */ /* 0x000fc800078e001c */
[----:B------:R-:W-:-:S05]  /*d340*/  IMAD.WIDE.U32 R36, R20, R38, R50 ;  /* 0x0000002614247225 */ /* 0x000fca00078e0032 */
[----:B------:R-:W-:Y:S01]  /*d350*/  IADD3 R50, P0, PT, R34, R37, RZ ;  /* 0x0000002522327210 */ /* 0x000fe20007f1e0ff */
[----:B------:R-:W-:Y:S01]  /*d360*/  IMAD.MOV.U32 R34, RZ, RZ, R35 ;  /* 0x000000ffff227224 */ /* 0x000fe200078e0023 */
[----:B------:R-:W-:Y:S01]  /*d370*/  IADD3 R52, P1, PT, R36, R29, RZ ;  /* 0x0000001d24347210 */ /* 0x000fe20007f3e0ff */
[----:B------:R-:W-:Y:S02]  /*d380*/  IMAD.MOV.U32 R35, RZ, RZ, RZ ;  /* 0x000000ffff237224 */ /* 0x000fe400078e00ff */
[----:B------:R-:W-:Y:S02]  /*d390*/  IMAD.X R51, RZ, RZ, RZ, P0 ;  /* 0x000000ffff337224 */ /* 0x000fe400000e06ff */
        /* <DEDUP_REMOVED lines=20> */
[----:B------:R-:W-:Y:S02]  /*d4e0*/  IMAD.MOV.U32 R37, RZ, RZ, RZ ;  /* 0x000000ffff257224 */ /* 0x000fe400078e00ff */
        /* <DEDUP_REMOVED lines=28> */
[----:B------:R-:W-:-:S04]  /*d6b0*/  IMAD.WIDE.U32 R50, R21, R42, R52 ;  /* 0x0000002a15327225 */ /* 0x000fc800078e0034 */
[----:B------:R-:W-:Y:S01]  /*d6c0*/  IMAD.WIDE.U32 R52, R19, R46, R54 ;  /* 0x0000002e13347225 */ /* 0x000fe200078e0036 */
[----:B------:R-:W-:Y:S02]  /*d6d0*/  IADD3 R54, P0, PT, R48, R39, RZ ;  /* 0x0000002730367210 */ /* 0x000fe40007f1e0ff */
[----:B------:R-:W-:Y:S01]  /*d6e0*/  IADD3 R38, P1, PT, R38, R51, RZ ;  /* 0x0000003326267210 */ /* 0x000fe20007f3e0ff */
[----:B------:R-:W-:Y:S01]  /*d6f0*/  IMAD.MOV.U32 R58, RZ, RZ, R52 ;  /* 0x000000ffff3a7224 */ /* 0x000fe200078e0034 */
[----:B------:R-:W-:Y:S01]  /*d700*/  IADD3 R56, P2, PT, R50, R53, RZ ;  /* 0x0000003532387210 */ /* 0x000fe20007f5e0ff */
[----:B------:R-:W-:Y:S02]  /*d710*/  IMAD.X R55, RZ, RZ, RZ, P0 ;  /* 0x000000ffff377224 */ /* 0x000fe400000e06ff */
[----:B------:R-:W-:Y:S02]  /*d720*/  IMAD.X R39, RZ, RZ, RZ, P1 ;  /* 0x000000ffff277224 */ /* 0x000fe400008e06ff */
[----:B------:R-:W-:-:S02]  /*d730*/  IMAD.X R57, RZ, RZ, RZ, P2 ;  /* 0x000000ffff397224 */ /* 0x000fc400010e06ff */
        /* <DEDUP_REMOVED lines=27> */
[----:B------:R-:W-:Y:S02]  /*d8f0*/  IADD3 R50, P1, PT, R50, R53, RZ ;  /* 0x0000003532327210 */ /* 0x000fe40007f3e0ff */
[----:B------:R-:W-:Y:S01]  /*d900*/  IADD3.X R49, PT, PT, RZ, RZ, RZ, P0, !PT ;  /* 0x000000ffff317210 */ /* 0x000fe200007fe4ff */
[----:B------:R-:W-:Y:S01]  /*d910*/  IMAD.WIDE.U32 R40, R18, R44, R58 ;  /* 0x0000002c12287225 */ /* 0x000fe200078e003a */
[----:B------:R-:W-:-:S03]  /*d920*/  IADD3 R56, P2, PT, R52, R55, RZ ;  /* 0x0000003734387210 */ /* 0x000fc60007f5e0ff */
[----:B------:R-:W-:Y:S01]  /*d930*/  IMAD.X R51, RZ, RZ, RZ, P1 ;  /* 0x000000ffff337224 */ /* 0x000fe200008e06ff */
[----:B------:R-:W-:Y:S01]  /*d940*/  IADD3 R54, P3, PT, R54, R41, RZ ;  /* 0x0000002936367210 */ /* 0x000fe20007f7e0ff */
[----:B------:R-:W-:Y:S02]  /*d950*/  IMAD.X R57, RZ, RZ, RZ, P2 ;  /* 0x000000ffff397224 */ /* 0x000fe400010e06ff */
        /* <DEDUP_REMOVED lines=14> */
[----:B------:R-:W-:-:S04]  /*da40*/  IMAD.WIDE.U32 R52, R22, R45, R52 ;  /* 0x0000002d16347225 */ /* 0x000fc800078e0034 */
[----:B------:R-:W-:Y:S01]  /*da50*/  IMAD.WIDE.U32 R42, R18, R27, R42 ;  /* 0x0000001b122a7225 */ /* 0x000fe200078e002a */
[----:B------:R-:W-:-:S03]  /*da60*/  IADD3 R48, P1, PT, R50, R53, RZ ;  /* 0x0000003532307210 */ /* 0x000fc60007f3e0ff */
[----:B------:R-:W-:-:S03]  /*da70*/  IMAD.WIDE.U32 R54, R20, R44, R56 ;  /* 0x0000002c14367225 */ /* 0x000fc600078e0038 */
[----:B------:R-:W-:Y:S02]  /*da80*/  IADD3 R56, P3, PT, R54, R43, RZ ;  /* 0x0000002b36387210 */ /* 0x000fe40007f7e0ff */
[----:B------:R-:W-:Y:S02]  /*da90*/  IADD3 R50, P2, PT, R52, R55, RZ ;  /* 0x0000003734327210 */ /* 0x000fe40007f5e0ff */
[----:B------:R-:W-:Y:S01]  /*daa0*/  IADD3 R54, P0, PT, R49, R51, RZ ;  /* 0x0000003331367210 */ /* 0x000fe20007f1e0ff */
[----:B------:R-:W-:Y:S02]  /*dab0*/  IMAD.X R57, RZ, RZ, RZ, P3 ;  /* 0x000000ffff397224 */ /* 0x000fe400018e06ff */
[----:B------:R-:W-:Y:S02]  /*dac0*/  IMAD.X R51, RZ, RZ, RZ, P2 ;  /* 0x000000ffff337224 */ /* 0x000fe400010e06ff */
[----:B------:R-:W-:Y:S02]  /*dad0*/  IMAD.X R49, RZ, RZ, RZ, P1 ;  /* 0x000000ffff317224 */ /* 0x000fe400008e06ff */
[----:B------:R-:W-:-:S02]  /*dae0*/  IMAD.X R55, RZ, RZ, RZ, P0 ;  /* 0x000000ffff377224 */ /* 0x000fc400000e06ff */
        /* <DEDUP_REMOVED lines=13> */
[----:B------:R-:W-:Y:S01]  /*dbc0*/  IMAD.WIDE.U32 R50, R22, R44, R50 ;  /* 0x0000002c16327225 */ /* 0x000fe200078e0032 */
[----:B------:R-:W-:-:S03]  /*dbd0*/  IADD3 R46, P0, PT, R47, R49, RZ ;  /* 0x000000312f2e7210 */ /* 0x000fc60007f1e0ff */
[----:B------:R-:W-:Y:S01]  /*dbe0*/  IMAD.WIDE.U32 R30, R20, R27, R52 ;  /* 0x0000001b141e7225 */ /* 0x000fe200078e0034 */
[----:B------:R-:W-:-:S03]  /*dbf0*/  IADD3 R48, P1, PT, R48, R51, RZ ;  /* 0x0000003330307210 */ /* 0x000fc60007f3e0ff */
[----:B------:R-:W-:Y:S01]  /*dc00*/  VIADD R54, R55, UR5 ;  /* 0x0000000537367c36 */ /* 0x000fe20008000000 */
[----:B------:R-:W-:Y:S01]  /*dc10*/  IADD3 R50, P2, PT, R50, R31, RZ ;  /* 0x0000001f32327210 */ /* 0x000fe20007f5e0ff */
[----:B------:R-:W-:Y:S02]  /*dc20*/  IMAD.X R29, RZ, RZ, RZ, P3 ;  /* 0x000000ffff1d7224 */ /* 0x000fe400018e06ff */
[----:B------:R-:W-:Y:S01]  /*dc30*/  IMAD.X R47, RZ, RZ, RZ, P0 ;  /* 0x000000ffff2f7224 */ /* 0x000fe200000e06ff */
[----:B------:R-:W-:Y:S01]  /*dc40*/  IADD3.X R51, PT, PT, RZ, RZ, RZ, P2, !PT ;  /* 0x000000ffff337210 */ /* 0x000fe200017fe4ff */
[----:B------:R-:W-:Y:S01]  /*dc50*/  IMAD.X R49, RZ, RZ, RZ, P1 ;  /* 0x000000ffff317224 */ /* 0x000fe200008e06ff */
[----:B------:R-:W-:Y:S01]  /*dc60*/  IADD3 R29, P3, P4, R32, R29, R54 ;  /* 0x0000001d201d7210 */ /* 0x000fe20007c7e036 */
[----:B------:R-:W-:-:S03]  /*dc70*/  IMAD.WIDE.U32 R32, R30, 0x3d1, RZ ;  /* 0x000003d11e207825 */ /* 0x000fc600078e00ff */
[----:B------:R-:W-:Y:S01]  /*dc80*/  IADD3.X R31, PT, PT, RZ, RZ, RZ, P3, P4 ;  /* 0x000000ffff1f7210 */ /* 0x000fe20001fe84ff */
        /* <DEDUP_REMOVED lines=30> */
[----:B------:R-:W-:-:S04]  /*de70*/  IADD3 R34, P0, PT, R44, R23, RZ ;  /* 0x000000172c227210 */ /* 0x000fc80007f1e0ff */
[----:B------:R-:W-:Y:S01]  /*de80*/  IADD3 R39, P1, P2, R36, R39, R35 ;  /* 0x0000002724277210 */ /* 0x000fe20007a3e023 */
[----:B------:R-:W-:-:S03]  /*de90*/  IMAD.WIDE.U32 R36, R22, 0x3d1, RZ ;  /* 0x000003d116247825 */ /* 0x000fc600078e00ff */
[----:B------:R-:W-:Y:S01]  /*dea0*/  IADD3.X R31, PT, PT, RZ, RZ, RZ, P1, P2 ;  /* 0x000000ffff1f7210 */ /* 0x000fe20000fe44ff */
[----:B------:R-:W-:Y:S01]  /*deb0*/  IMAD.X R35, RZ, RZ, RZ, P0 ;  /* 0x000000ffff237224 */ /* 0x000fe200000e06ff */
[----:B------:R-:W-:Y:S01]  /*dec0*/  IADD3 R39, P0, P1, R32, R39, R36 ;  /* 0x0000002720277210 */ /* 0x000fe2000791e024 */
[----:B------:R-:W-:Y:S02]  /*ded0*/  VIADD R36, R37, UR5 ;  /* 0x0000000525247c36 */ /* 0x000fe40008000000 */
[----:B------:R-:W-:Y:S01]  /*dee0*/  IMAD.WIDE.U32 R32, R24, R27, R34 ;  /* 0x0000001b18207225 */ /* 0x000fe200078e0022 */
[----:B------:R-:W-:-:S04]  /*def0*/  IADD3.X R31, PT, PT, RZ, R31, RZ, P0, P1 ;  /* 0x0000001fff1f7210 */ /* 0x000fc800007e24ff */
        /* <DEDUP_REMOVED lines=10> */
[----:B------:R-:W-:Y:S01]  /*dfa0*/  IADD3 R33, P0, P1, R40, R33, R34 ;  /* 0x0000002128217210 */ /* 0x000fe2000791e022 */
[----:B------:R-:W-:-:S03]  /*dfb0*/  VIADD R18, R25, UR5 ;  /* 0x0000000519127c36 */ /* 0x000fc60008000000 */
[----:B------:R-:W-:Y:S02]  /*dfc0*/  IADD3.X R27, PT, PT, RZ, RZ, RZ, P0, P1 ;  /* 0x000000ffff1b7210 */ /* 0x000fe400007e24ff */
[----:B------:R-:W-:Y:S01]  /*dfd0*/  IADD3 R33, P0, P1, R32, R33, R24 ;  /* 0x0000002120217210 */ /* 0x000fe2000791e018 */
[----:B------:R-:W-:-:S03]  /*dfe0*/  IMAD.WIDE.U32 R24, R23, 0x3d1, RZ ;  /* 0x000003d117187825 */ /* 0x000fc600078e00ff */
[----:B------:R-:W-:Y:S01]  /*dff0*/  IADD3.X R27, PT, PT, RZ, R27, RZ, P0, P1 ;  /* 0x0000001bff1b7210 */ /* 0x000fe200007e24ff */
[----:B------:R-:W-:-:S03]  /*e000*/  VIADD R25, R25, UR5 ;  /* 0x0000000519197c36 */ /* 0x000fc60008000000 */
        /* <DEDUP_REMOVED lines=56> */
.L_x_106:
[----:B------:R-:W-:Y:S05]  /*e390*/  BSYNC.RECONVERGENT B1 ;  /* 0x0000000000017941 */ /* 0x000fea0003800200 */
.L_x_105:
[----:B------:R-:W-:Y:S01]  /*e3a0*/  ISETP.GT.U32.OR P0, PT, R27, R26, P0 ;  /* 0x0000001a1b00720c */ /* 0x000fe20000704470 */
[----:B------:R-:W-:Y:S01]  /*e3b0*/  BSSY.RECONVERGENT B1, `(.L_x_107) ;  /* 0x000002f000017945 */ /* 0x000fe20003800200 */
[----:B------:R-:W-:Y:S02]  /*e3c0*/  IMAD.MOV.U32 R18, RZ, RZ, R19 ;  /* 0x000000ffff127224 */ /* 0x000fe400078e0013 */
[----:B------:R-:W-:Y:S02]  /*e3d0*/  IMAD.MOV.U32 R19, RZ, RZ, R29 ;  /* 0x000000ffff137224 */ /* 0x000fe400078e001d */
[----:B------:R-:W-:Y:S02]  /*e3e0*/  IMAD.MOV.U32 R20, RZ, RZ, R30 ;  /* 0x000000ffff147224 */ /* 0x000fe400078e001e */
[----:B------:R-:W-:Y:S02]  /*e3f0*/  IMAD.MOV.U32 R22, RZ, RZ, R39 ;  /* 0x000000ffff167224 */ /* 0x000fe400078e0027 */
[----:B------:R-:W-:-:S02]  /*e400*/  IMAD.MOV.U32 R23, RZ, RZ, R31 ;  /* 0x000000ffff177224 */ /* 0x000fc400078e001f */
[----:B------:R-:W-:Y:S02]  /*e410*/  IMAD.MOV.U32 R24, RZ, RZ, R33 ;  /* 0x000000ffff187224 */ /* 0x000fe400078e0021 */
[----:B------:R-:W-:Y:S01]  /*e420*/  IMAD.MOV.U32 R25, RZ, RZ, R27 ;  /* 0x000000ffff197224 */ /* 0x000fe200078e001b */
[----:B------:R-:W-:Y:S06]  /*e430*/  @P0 BRA `(.L_x_108) ;  /* 0x0000000000780947 */ /* 0x000fec0003800000 */
        /* <DEDUP_REMOVED lines=30> */
.L_x_108:
        /* <DEDUP_REMOVED lines=8> */
.L_x_109:
[----:B------:R-:W-:Y:S05]  /*e6a0*/  BSYNC.RECONVERGENT B1 ;  /* 0x0000000000017941 */ /* 0x000fea0003800200 */
.L_x_107:
[----:B------:R-:W-:-:S13]  /*e6b0*/  ISETP.GT.U32.AND P0, PT, R25, R26, PT ;  /* 0x0000001a1900720c */ /* 0x000fda0003f04070 */
[----:B------:R-:W-:Y:S05]  /*e6c0*/  @P0 BRA `(.L_x_110) ;  /* 0x0000000000800947 */ /* 0x000fea0003800000 */
[----:B------:R-:W-:Y:S02]  /*e6d0*/  ISETP.GE.U32.AND P1, PT, R25, R26, PT ;  /* 0x0000001a1900720c */ /* 0x000fe40003f26070 */
[----:B------:R-:W-:Y:S02]  /*e6e0*/  PLOP3.LUT P0, PT, PT, PT, PT, 0x80, 0x8 ;  /* 0x000000000008781c */ /* 0x000fe40003f0f070 */
[----:B------:R-:W-:-:S09]  /*e6f0*/  PRMT R36, RZ, 0x7610, R36 ;  /* 0x00007610ff247816 */ /* 0x000fd20000000024 */
        /* <DEDUP_REMOVED lines=29> */
.L_x_110:
[----:B------:R-:W-:Y:S02]  /*e8d0*/  IADD3 R18, P0, PT, R18, -UR8, RZ ;  /* 0x8000000812127c10 */ /* 0x000fe4000ff1e0ff */
[----:B------:R-:W-:Y:S02]  /*e8e0*/  PRMT R36, RZ, 0x7610, R36 ;  /* 0x00007610ff247816 */ /* 0x000fe40000000024 */
[----:B------:R-:W-:-:S04]  /*e8f0*/  IADD3.X R19, P0, PT, R19, ~UR9, RZ, P0, !PT ;  /* 0x8000000913137c10 */ /* 0x000fc8000871e4ff */
[----:B------:R-:W-:-:S04]  /*e900*/  IADD3.X R20, P0, PT, R20, ~UR10, RZ, P0, !PT ;  /* 0x8000000a14147c10 */ /* 0x000fc8000871e4ff */
[----:B------:R-:W-:-:S04]  /*e910*/  IADD3.X R21, P0, PT, R21, ~UR11, RZ, P0, !PT ;  /* 0x8000000b15157c10 */ /* 0x000fc8000871e4ff */
[----:B------:R-:W-:-:S04]  /*e920*/  IADD3.X R22, P0, PT, R22, ~UR12, RZ, P0, !PT ;  /* 0x8000000c16167c10 */ /* 0x000fc8000871e4ff */
[----:B------:R-:W-:Y:S02]  /*e930*/  IADD3.X R23, P1, PT, R23, ~UR13, RZ, P0, !PT ;  /* 0x8000000d17177c10 */ /* 0x000fe4000873e4ff */
[----:B------:R-:W-:Y:S02]  /*e940*/  PLOP3.LUT P0, PT, PT, PT, PT, 0x80, 0x8 ;  /* 0x000000000008781c */ /* 0x000fe40003f0f070 */
[----:B------:R-:W-:-:S04]  /*e950*/  IADD3.X R24, P1, PT, R24, ~UR17, RZ, P1, !PT ;  /* 0x8000001118187c10 */ /* 0x000fc80008f3e4ff */
[----:B------:R-:W-:-:S09]  /*e960*/  IADD3.X R25, PT, PT, R25, ~R26, RZ, P1, !PT ;  /* 0x8000001a19197210 */ /* 0x000fd20000ffe4ff */
.L_x_1:
[----:B01234-:R-:W-:Y:S05]  /*e970*/  BSYNC.RECONVERGENT B0 ;  /* 0x0000000000007941 */ /* 0x01ffea0003800200 */
.L_x_0:
[----:B------:R-:W-:Y:S05]  /*e980*/  WARPSYNC.ALL ;  /* 0x0000000000007948 */ /* 0x000fea0003800000 */
[----:B------:R-:W-:Y:S05]  /*e990*/  BRA.U UP0, `(.L_x_111) ;  /* 0xffffff1500f87547 */ /* 0x000fea000b83ffff */
[----:B------:R-:W0:Y:S01]  /*e9a0*/  LDC.64 R26, c[0x0][0x388] ;  /* 0x0000e200ff1a7b82 */ /* 0x000e220000000a00 */
[----:B------:R-:W-:Y:S02]  /*e9b0*/  UIADD3 UR8, UPT, UPT, UR16, 0x6, URZ ;  /* 0x0000000610087890 */ /* 0x000fe4000fffe0ff */
[----:B------:R-:W-:Y:S02]  /*e9c0*/  UIADD3 UR4, UPT, UPT, UR16, 0x7, URZ ;  /* 0x0000000710047890 */ /* 0x000fe4000fffe0ff */
[----:B------:R-:W-:Y:S02]  /*e9d0*/  UIADD3 UR10, UPT, UPT, UR16, 0x5, URZ ;  /* 0x00000005100a7890 */ /* 0x000fe4000fffe0ff */
[----:B------:R-:W-:Y:S02]  /*e9e0*/  USHF.R.U32.HI UR9, URZ, 0x5, UR8 ;  /* 0x00000005ff097899 */ /* 0x000fe40008011608 */
[----:B------:R-:W-:Y:S02]  /*e9f0*/  USHF.R.U32.HI UR5, URZ, 0x5, UR4 ;  /* 0x00000005ff057899 */ /* 0x000fe40008011604 */
[----:B------:R-:W-:-:S02]  /*ea00*/  USHF.R.U32.HI UR11, URZ, 0x5, UR10 ;  /* 0x00000005ff0b7899 */ /* 0x000fc4000801160a */
[----:B------:R-:W-:Y:S01]  /*ea10*/  UIADD3 UR12, UPT, UPT, UR16, 0x4, URZ ;  /* 0x00000004100c7890 */ /* 0x000fe2000fffe0ff */
[----:B------:R-:W-:Y:S01]  /*ea20*/  IMAD.U32 R31, RZ, RZ, UR9 ;  /* 0x00000009ff1f7e24 */ /* 0x000fe2000f8e00ff */
[----:B------:R-:W-:Y:S01]  /*ea30*/  UIADD3 UR9, UPT, UPT, UR16, 0x3, URZ ;  /* 0x0000000310097890 */ /* 0x000fe2000fffe0ff */
[----:B------:R-:W-:Y:S01]  /*ea40*/  IMAD.U32 R29, RZ, RZ, UR5 ;  /* 0x00000005ff1d7e24 */ /* 0x000fe2000f8e00ff */
[----:B------:R-:W-:Y:S01]  /*ea50*/  USHF.R.U32.HI UR5, URZ, 0x5, UR12 ;  /* 0x00000005ff057899 */ /* 0x000fe2000801160c */
[----:B------:R-:W-:Y:S01]  /*ea60*/  IMAD.U32 R33, RZ, RZ, UR11 ;  /* 0x0000000bff217e24 */ /* 0x000fe2000f8e00ff */
[----:B------:R-:W-:Y:S01]  /*ea70*/  USHF.R.U32.HI UR11, URZ, 0x5, UR9 ;  /* 0x00000005ff0b7899 */ /* 0x000fe20008011609 */
[----:B0-----:R-:W-:Y:S01]  /*ea80*/  IMAD.WIDE R26, R0, 0x20, R26 ;  /* 0x00000020001a7825 */ /* 0x001fe200078e021a */
[----:B------:R-:W-:-:S03]  /*ea90*/  UIADD3 UR13, UPT, UPT, UR16, 0x1, URZ ;  /* 0x00000001100d7890 */ /* 0x000fc6000fffe0ff */
[----:B------:R-:W-:-:S04]  /*eaa0*/  IMAD.WIDE.U32 R32, R33, 0x4, R26 ;  /* 0x0000000421207825 */ /* 0x000fc800078e001a */
[--C-:B------:R-:W-:Y:S01]  /*eab0*/  IMAD.WIDE.U32 R28, R29, 0x4, R26.reuse ;  /* 0x000000041d1c7825 */ /* 0x100fe200078e001a */
[----:B------:R-:W-:Y:S01]  /*eac0*/  USHF.R.U32.HI UR14, URZ, 0x5, UR13 ;  /* 0x00000005ff0e7899 */ /* 0x000fe2000801160d */
[----:B------:R-:W2:Y:S02]  /*ead0*/  LDG.E R32, desc[UR6][R32.64] ;  /* 0x0000000620207981 */ /* 0x000ea4000c1e1900 */
[--C-:B------:R-:W-:Y:S02]  /*eae0*/  IMAD.WIDE.U32 R30, R31, 0x4, R26.reuse ;  /* 0x000000041f1e7825 */ /* 0x100fe400078e001a */
[----:B------:R-:W3:Y:S02]  /*eaf0*/  LDG.E R37, desc[UR6][R28.64] ;  /* 0x000000061c257981 */ /* 0x000ee4000c1e1900 */
[----:B------:R-:W-:Y:S01]  /*eb00*/  IMAD.U32 R35, RZ, RZ, UR5 ;  /* 0x00000005ff237e24 */ /* 0x000fe2000f8e00ff */
[----:B------:R-:W-:Y:S01]  /*eb10*/  UIADD3 UR5, UPT, UPT, UR16, 0x2, URZ ;  /* 0x0000000210057890 */ /* 0x000fe2000fffe0ff */
[----:B------:R-:W-:Y:S01]  /*eb20*/  IMAD.U32 R39, RZ, RZ, UR11 ;  /* 0x0000000bff277e24 */ /* 0x000fe2000f8e00ff */
[----:B------:R0:W4:Y:S02]  /*eb30*/  LDG.E R40, desc[UR6][R30.64] ;  /* 0x000000061e287981 */ /* 0x000124000c1e1900 */
[----:B------:R-:W-:Y:S01]  /*eb40*/  USHF.R.U32.HI UR11, URZ, 0x5, UR5 ;  /* 0x00000005ff0b7899 */ /* 0x000fe20008011605 */
[----:B------:R-:W-:-:S04]  /*eb50*/  IMAD.WIDE.U32 R38, R39, 0x4, R26 ;  /* 0x0000000427267825 */ /* 0x000fc800078e001a */
[--C-:B------:R-:W-:Y:S02]  /*eb60*/  IMAD.WIDE.U32 R34, R35, 0x4, R26.reuse ;  /* 0x0000000423227825 */ /* 0x100fe400078e001a */
[----:B------:R-:W5:Y:S02]  /*eb70*/  LDG.E R38, desc[UR6][R38.64] ;  /* 0x0000000626267981 */ /* 0x000f64000c1e1900 */
[----:B0-----:R-:W-:Y:S02]  /*eb80*/  IMAD.U32 R31, RZ, RZ, UR14 ;  /* 0x0000000eff1f7e24 */ /* 0x001fe4000f8e00ff */
[----:B------:R-:W-:Y:S01]  /*eb90*/  IMAD.U32 R29, RZ, RZ, UR11 ;  /* 0x0000000bff1d7e24 */ /* 0x000fe2000f8e00ff */
[----:B------:R0:W5:Y:S01]  /*eba0*/  LDG.E R34, desc[UR6][R34.64] ;  /* 0x0000000622227981 */ /* 0x000162000c1e1900 */
[----:B------:R-:W-:Y:S01]  /*ebb0*/  IMAD.WIDE.U32 R30, R31, 0x4, R26 ;  /* 0x000000041f1e7825 */ /* 0x000fe200078e001a */
[----:B------:R-:W-:-:S03]  /*ebc0*/  USHF.R.U32.HI UR15, URZ, 0x5, UR16 ;  /* 0x00000005ff0f7899 */ /* 0x000fc60008011610 */
[--C-:B------:R-:W-:Y:S02]  /*ebd0*/  IMAD.WIDE.U32 R28, R29, 0x4, R26.reuse ;  /* 0x000000041d1c7825 */ /* 0x100fe400078e001a */
[----:B------:R-:W5:Y:S02]  /*ebe0*/  LDG.E R30, desc[UR6][R30.64] ;  /* 0x000000061e1e7981 */ /* 0x000f64000c1e1900 */
[----:B------:R-:W-:Y:S02]  /*ebf0*/  IMAD.U32 R33, RZ, RZ, UR15 ;  /* 0x0000000fff217e24 */ /* 0x000fe4000f8e00ff */
[----:B------:R-:W5:Y:S02]  /*ec00*/  LDG.E R28, desc[UR6][R28.64] ;  /* 0x000000061c1c7981 */ /* 0x000f64000c1e1900 */
[----:B------:R-:W-:-:S06]  /*ec10*/  IMAD.WIDE.U32 R26, R33, 0x4, R26 ;  /* 0x00000004211a7825 */ /* 0x000fcc00078e001a */
[----:B------:R1:W5:Y:S01]  /*ec20*/  LDG.E R26, desc[UR6][R26.64] ;  /* 0x000000061a1a7981 */ /* 0x000362000c1e1900 */
[----:B------:R-:W-:Y:S01]  /*ec30*/  BSSY.RECONVERGENT B0, `(.L_x_112) ;  /* 0x0002b20000007945 */ /* 0x000fe20003800200 */
[----:B------:R-:W-:Y:S01]  /*ec40*/  IMAD.MOV.U32 R61, RZ, RZ, R2 ;  /* 0x000000ffff3d7224 */ /* 0x000fe200078e0002 */
[----:B------:R-:W-:Y:S01]  /*ec50*/  MOV R60, R3 ;  /* 0x00000003003c7202 */ /* 0x000fe20000000f00 */
[----:B------:R-:W-:Y:S02]  /*ec60*/  IMAD.MOV.U32 R59, RZ, RZ, R4 ;  /* 0x000000ffff3b7224 */ /* 0x000fe400078e0004 */
[----:B------:R-:W-:Y:S02]  /*ec70*/  IMAD.MOV.U32 R58, RZ, RZ, R5 ;  /* 0x000000ffff3a7224 */ /* 0x000fe400078e0005 */
[----:B0-----:R-:W-:Y:S02]  /*ec80*/  IMAD.MOV.U32 R35, RZ, RZ, R6 ;  /* 0x000000ffff237224 */ /* 0x001fe400078e0006 */
[----:B------:R-:W-:-:S02]  /*ec90*/  IMAD.MOV.U32 R62, RZ, RZ, R7 ;  /* 0x000000ffff3e7224 */ /* 0x000fc400078e0007 */
[----:B------:R-:W-:Y:S02]  /*eca0*/  IMAD.MOV.U32 R63, RZ, RZ, R8 ;  /* 0x000000ffff3f7224 */ /* 0x000fe400078e0008 */
[----:B------:R-:W-:Y:S01]  /*ecb0*/  IMAD.MOV.U32 R65, RZ, RZ, R9 ;  /* 0x000000ffff417224 */ /* 0x000fe200078e0009 */
[----:B--2---:R-:W-:Y:S02]  /*ecc0*/  SHF.R.W.U32.HI R32, RZ, UR10, R32 ;  /* 0x0000000aff207c19 */ /* 0x004fe40008011e20 */
[----:B---3--:R-:W-:-:S03]  /*ecd0*/  SHF.R.W.U32.HI R37, RZ, UR4, R37 ;  /* 0x00000004ff257c19 */ /* 0x008fc60008011e25 */
[----:B------:R-:W-:Y:S01]  /*ece0*/  IMAD.SHL.U32 R32, R32, 0x2, RZ ;  /* 0x0000000220207824 */ /* 0x000fe200078e00ff */
[----:B----4-:R-:W-:Y:S01]  /*ecf0*/  SHF.R.W.U32.HI R40, RZ, UR8, R40 ;  /* 0x00000008ff287c19 */ /* 0x010fe20008011e28 */
[----:B------:R-:W-:-:S03]  /*ed00*/  IMAD.SHL.U32 R37, R37, 0x2, RZ ;  /* 0x0000000225257824 */ /* 0x000fc600078e00ff */
[----:B------:R-:W-:Y:S02]  /*ed10*/  LOP3.LUT R40, R40, 0x1, RZ, 0xc0, !PT ;  /* 0x0000000128287812 */ /* 0x000fe400078ec0ff */
[----:B------:R-:W-:Y:S02]  /*ed20*/  LOP3.LUT R32, R32, 0x2, RZ, 0xc0, !PT ;  /* 0x0000000220207812 */ /* 0x000fe400078ec0ff */
[----:B-----5:R-:W-:Y:S02]  /*ed30*/  SHF.R.W.U32.HI R38, RZ, UR9, R38 ;  /* 0x00000009ff267c19 */ /* 0x020fe40008011e26 */
[----:B------:R-:W-:Y:S02]  /*ed40*/  LOP3.LUT R37, R40, 0x2, R37, 0xf8, !PT ;  /* 0x0000000228257812 */ /* 0x000fe400078ef825 */
[----:B------:R-:W-:Y:S01]  /*ed50*/  SHF.R.W.U32.HI R34, RZ, UR12, R34 ;  /* 0x0000000cff227c19 */ /* 0x000fe20008011e22 */
[----:B------:R-:W-:Y:S02]  /*ed60*/  IMAD.SHL.U32 R38, R38, 0x2, RZ ;  /* 0x0000000226267824 */ /* 0x000fe400078e00ff */
[----:B------:R-:W-:Y:S01]  /*ed70*/  IMAD R32, R37, 0x4, R32 ;  /* 0x0000000425207824 */ /* 0x000fe200078e0220 */
[----:B-1----:R-:W-:-:S02]  /*ed80*/  LOP3.LUT R27, R34, 0x1, RZ, 0xc0, !PT ;  /* 0x00000001221b7812 */ /* 0x002fc400078ec0ff */
[----:B------:R-:W-:Y:S02]  /*ed90*/  SHF.R.W.U32.HI R30, RZ, UR13, R30 ;  /* 0x0000000dff1e7c19 */ /* 0x000fe40008011e1e */
[----:B------:R-:W-:Y:S01]  /*eda0*/  LOP3.LUT R38, R38, 0x2, RZ, 0xc0, !PT ;  /* 0x0000000226267812 */ /* 0x000fe200078ec0ff */
[----:B------:R-:W-:Y:S01]  /*edb0*/  IMAD.IADD R27, R32, 0x1, R27 ;  /* 0x00000001201b7824 */ /* 0x000fe200078e021b */
[----:B------:R-:W-:Y:S01]  /*edc0*/  SHF.R.W.U32.HI R28, RZ, UR5, R28 ;  /* 0x00000005ff1c7c19 */ /* 0x000fe20008011e1c */
[----:B------:R-:W-:Y:S02]  /*edd0*/  IMAD.SHL.U32 R30, R30, 0x2, RZ ;  /* 0x000000021e1e7824 */ /* 0x000fe400078e00ff */
[----:B------:R-:W-:Y:S01]  /*ede0*/  IMAD R27, R27, 0x4, R38 ;  /* 0x000000041b1b7824 */ /* 0x000fe200078e0226 */
[----:B------:R-:W-:Y:S02]  /*edf0*/  LOP3.LUT R28, R28, 0x1, RZ, 0xc0, !PT ;  /* 0x000000011c1c7812 */ /* 0x000fe400078ec0ff */
[----:B------:R-:W-:-:S02]  /*ee00*/  LOP3.LUT R30, R30, 0x2, RZ, 0xc0, !PT ;  /* 0x000000021e1e7812 */ /* 0x000fc400078ec0ff */
[----:B------:R-:W-:Y:S01]  /*ee10*/  SHF.R.W.U32.HI R26, RZ, UR16, R26 ;  /* 0x00000010ff1a7c19 */ /* 0x000fe20008011e1a */
[----:B------:R-:W-:-:S03]  /*ee20*/  IMAD.IADD R27, R27, 0x1, R28 ;  /* 0x000000011b1b7824 */ /* 0x000fc600078e021c */
[----:B------:R-:W-:Y:S01]  /*ee30*/  LOP3.LUT R26, R26, 0x1, RZ, 0xc0, !PT ;  /* 0x000000011a1a7812 */ /* 0x000fe200078ec0ff */
[----:B------:R-:W-:-:S05]  /*ee40*/  IMAD R27, R27, 0x4, R30 ;  /* 0x000000041b1b7824 */ /* 0x000fca00078e021e */
[----:B------:R-:W-:-:S13]  /*ee50*/  LOP3.LUT P1, R39, R26, RZ, R27, 0xfa, !PT ;  /* 0x000000ff1a277212 */ /* 0x000fda000782fa1b */
[----:B------:R-:W-:Y:S05]  /*ee60*/  @!P1 BRA `(.L_x_113) ;  /* 0x000002ac00f09947 */ /* 0x000fea0003800000 */
[----:B------:R-:W0:Y:S02]  /*ee70*/  LDC.64 R26, c[0x4][RZ] ;  /* 0x01000000ff1a7b82 */ /* 0x000e240000000a00 */
[----:B0-----:R-:W2:Y:S02]  /*ee80*/  LDG.E.64 R26, desc[UR6][R26.64] ;  /* 0x000000061a1a7981 */ /* 0x001ea4000c1e1b00 */
[----:B--2---:R-:W-:Y:S01]  /*ee90*/  IMAD.WIDE.U32 R38, R39, 0x64, R26 ;  /* 0x0000006427267825 */ /* 0x004fe200078e001a */
[----:B------:R-:W-:Y:S06]  /*eea0*/  @P0 BRA `(.L_x_114) ;  /* 0x0000000000680947 */ /* 0x000fec0003800000 */
[----:B------:R0:W5:Y:S04]  /*eeb0*/  LD.E R10, desc[UR6][R38.64] ;  /* 0x00000006260a7980 */ /* 0x000168000c101900 */
        /* <DEDUP_REMOVED lines=23> */
[----:B------:R0:W5:Y:S01]  /*f030*/  LD.E.U8 R36, desc[UR6][R38.64+0x60] ;  /* 0x0000600626247980 */ /* 0x000162000c101100 */
[----:B------:R-:W-:Y:S05]  /*f040*/  BRA `(.L_x_113) ;  /* 0x000002ac00787947 */ /* 0x000fea0003800000 */
.L_x_114:
[----:B------:R-:W2:Y:S01]  /*f050*/  LD.E.U8 R26, desc[UR6][R38.64+0x60] ;  /* 0x00006006261a7980 */ /* 0x000ea2000c101100 */
[----:B------:R-:W-:Y:S02]  /*f060*/  IMAD.MOV.U32 R61, RZ, RZ, R2 ;  /* 0x000000ffff3d7224 */ /* 0x000fe400078e0002 */
[----:B------:R-:W-:Y:S02]  /*f070*/  IMAD.MOV.U32 R60, RZ, RZ, R3 ;  /* 0x000000ffff3c7224 */ /* 0x000fe400078e0003 */
[----:B------:R-:W-:Y:S02]  /*f080*/  IMAD.MOV.U32 R59, RZ, RZ, R4 ;  /* 0x000000ffff3b7224 */ /* 0x000fe400078e0004 */
[----:B------:R-:W-:Y:S02]  /*f090*/  IMAD.MOV.U32 R58, RZ, RZ, R5 ;  /* 0x000000ffff3a7224 */ /* 0x000fe400078e0005 */
[----:B------:R-:W-:Y:S02]  /*f0a0*/  IMAD.MOV.U32 R35, RZ, RZ, R6 ;  /* 0x000000ffff237224 */ /* 0x000fe400078e0006 */
[----:B------:R-:W-:-:S02]  /*f0b0*/  IMAD.MOV.U32 R62, RZ, RZ, R7 ;  /* 0x000000ffff3e7224 */ /* 0x000fc400078e0007 */
[----:B------:R-:W-:Y:S02]  /*f0c0*/  IMAD.MOV.U32 R63, RZ, RZ, R8 ;  /* 0x000000ffff3f7224 */ /* 0x000fe400078e0008 */
[----:B------:R-:W-:Y:S01]  /*f0d0*/  IMAD.MOV.U32 R65, RZ, RZ, R9 ;  /* 0x000000ffff417224 */ /* 0x000fe200078e0009 */
[----:B--2---:R-:W-:-:S13]  /*f0e0*/  ISETP.NE.AND P0, PT, R26, RZ, PT ;  /* 0x000000ff1a00720c */ /* 0x004fda0003f05270 */
[----:B------:R-:W-:Y:S05]  /*f0f0*/  @P0 BRA `(.L_x_113) ;  /* 0x000002ac004c0947 */ /* 0x000fea0003800000 */
[----:B------:R-:W-:-:S04]  /*f100*/  IMAD.WIDE.U32 R42, R18, R18, RZ ;  /* 0x00000012122a7225 */ /* 0x000fc800078e00ff */
[----:B------:R-:W-:Y:S01]  /*f110*/  HFMA2 R45, -RZ, RZ, 0, 0 ;  /* 0x00000000ff2d7431 */ /* 0x000fe200000001ff */
[----:B------:R-:W-:Y:S01]  /*f120*/  MOV R51, RZ ;  /* 0x000000ff00337202 */ /* 0x000fe20000000f00 */
[----:B------:R-:W-:Y:S01]  /*f130*/  UMOV UR4, URZ ;  /* 0x000000ff00047c82 */ /* 0x000fe20008000000 */
[----:B------:R-:W-:Y:S01]  /*f140*/  IMAD.MOV.U32 R26, RZ, RZ, R43 ;  /* 0x000000ffff1a7224 */ /* 0x000fe200078e002b */
[----:B------:R-:W-:Y:S01]  /*f150*/  BSSY.RECONVERGENT B1, `(.L_x_115) ;  /* 0x000011c000017945 */ /* 0x000fe20003800200 */
[----:B------:R-:W-:Y:S02]  /*f160*/  IMAD.MOV.U32 R27, RZ, RZ, RZ ;  /* 0x000000ffff1b7224 */ /* 0x000fe400078e00ff */
[----:B------:R-:W-:Y:S02]  /*f170*/  IMAD.MOV.U32 R29, RZ, RZ, RZ ;  /* 0x000000ffff1d7224 */ /* 0x000fe400078e00ff */
[----:B------:R-:W-:-:S04]  /*f180*/  IMAD.WIDE.U32 R26, R18, R19, R26 ;  /* 0x00000013121a7225 */ /* 0x000fc800078e001a */
[----:B------:R-:W-:Y:S01]  /*f190*/  IMAD.MOV.U32 R28, RZ, RZ, R27 ;  /* 0x000000ffff1c7224 */ /* 0x000fe200078e001b */
[----:B------:R-:W-:Y:S01]  /*f1a0*/  MOV R40, R26 ;  /* 0x0000001a00287202 */ /* 0x000fe20000000f00 */
        /* <DEDUP_REMOVED lines=33> */
[----:B------:R-:W-:Y:S02]  /*f3c0*/  IMAD.MOV.U32 R44, RZ, RZ, R30 ;  /* 0x000000ffff2c7224 */ /* 0x000fe400078e001e */
        /* <DEDUP_REMOVED lines=131> */
[----:B------:R-:W-:Y:S01]  /*fc00*/  VIADD R49, R49, UR4 ;  /* 0x0000000431317c36 */ /* 0x000fe20008000000 */
[----:B------:R-:W-:Y:S01]  /*fc10*/  IADD3 R90, P5, P6, R46, R41, R48 ;  /* 0x000000292e5a7210 */ /* 0x000fe20007ebe030 */
[----:B------:R-:W-:-:S02]  /*fc20*/  IMAD.X R41, RZ, RZ, RZ, P0 ;  /* 0x000000ffff297224 */ /* 0x000fc400000e06ff */
[----:B------:R-:W-:Y:S01]  /*fc30*/  IMAD.X R51, RZ, RZ, RZ, P1 ;  /* 0x000000ffff337224 */ /* 0x000fe200008e06ff */
[----:B------:R-:W-:Y:S01]  /*fc40*/  IADD3.X R37, PT, PT, RZ, R37, RZ, P5, P6 ;  /* 0x00000025ff257210 */ /* 0x000fe20002fec4ff */
[----:B------:R-:W-:Y:S02]  /*fc50*/  IMAD.X R45, RZ, RZ, RZ, P2 ;  /* 0x000000ffff2d7224 */ /* 0x000fe400010e06ff */
[----:B------:R-:W-:Y:S01]  /*fc60*/  IMAD.WIDE.U32 R40, R23, R25, R40 ;  /* 0x0000001917287225 */ /* 0x000fe200078e0028 */
[----:B------:R-:W-:-:S03]  /*fc70*/  IADD3 R37, P2, P3, R36, R37, R49 ;  /* 0x0000002524257210 */ /* 0x000fc60007b5e031 */
[----:B------:R-:W-:Y:S01]  /*fc80*/  IMAD.WIDE.U32 R46, R23, R24, R50 ;  /* 0x00000018172e7225 */ /* 0x000fe200078e0032 */
[----:B------:R-:W-:-:S03]  /*fc90*/  IADD3.X R35, PT, PT, RZ, RZ, RZ, P2, P3 ;  /* 0x000000ffff237210 */ /* 0x000fc600017e64ff */
[----:B------:R-:W-:Y:S01]  /*fca0*/  IMAD.WIDE.U32 R44, R21, R25, R44 ;  /* 0x00000019152c7225 */ /* 0x000fe200078e002c */
[----:B------:R-:W-:-:S04]  /*fcb0*/  IADD3 R48, P0, PT, R40, R47, RZ ;  /* 0x0000002f28307210 */ /* 0x000fc80007f1e0ff */
[----:B------:R-:W-:Y:S01]  /*fcc0*/  IADD3 R50, P1, PT, R46, R45, RZ ;  /* 0x0000002d2e327210 */ /* 0x000fe20007f3e0ff */
[----:B------:R-:W-:-:S04]  /*fcd0*/  IMAD.WIDE.U32 R46, R44, 0x3d1, RZ ;  /* 0x000003d12c2e7825 */ /* 0x000fc800078e00ff */
[----:B------:R-:W-:Y:S02]  /*fce0*/  IMAD.X R49, RZ, RZ, RZ, P0 ;  /* 0x000000ffff317224 */ /* 0x000fe400000e06ff */
[----:B------:R-:W-:Y:S01]  /*fcf0*/  IMAD.X R51, RZ, RZ, RZ, P1 ;  /* 0x000000ffff337224 */ /* 0x000fe200008e06ff */
[----:B------:R-:W-:Y:S01]  /*fd00*/  IADD3 R87, P0, P1, R42, R37, R46 ;  /* 0x000000252a577210 */ /* 0x000fe2000791e02e */
        /* <DEDUP_REMOVED lines=18> */
[----:B------:R-:W-:Y:S02]  /*fe30*/  IADD3 R29, P1, P2, R28, R29, R48 ;  /* 0x0000001d1c1d7210 */ /* 0x000fe40007a3e030 */
[----:B------:R-:W-:Y:S02]  /*fe40*/  IADD3.X R35, PT, PT, RZ, RZ, RZ, P0, !PT ;  /* 0x000000ffff237210 */ /* 0x000fe400007fe4ff */
[----:B------:R-:W-:Y:S01]  /*fe50*/  IADD3 R74, P0, P3, R36, R29, R44 ;  /* 0x0000001d244a7210 */ /* 0x000fe20007b1e02c */
[----:B------:R-:W-:Y:S01]  /*fe60*/  VIADD R44, R45, UR4 ;  /* 0x000000042d2c7c36 */ /* 0x000fe20008000000 */
[----:B------:R-:W-:Y:S01]  /*fe70*/  IADD3.X R31, PT, PT, RZ, RZ, RZ, P1, P2 ;  /* 0x000000ffff1f7210 */ /* 0x000fe20000fe44ff */
[----:B------:R-:W-:-:S03]  /*fe80*/  IMAD.WIDE.U32 R34, R24, R25, R34 ;  /* 0x0000001918227225 */ /* 0x000fc600078e0022 */
        /* <DEDUP_REMOVED lines=52> */
[----:B------:R-:W-:Y:S02]  /*101d0*/  IADD3 R36, P2, PT, R36, R26, RZ ;  /* 0x0000001a24247210 */ /* 0x000fe40007f5e0ff */
[----:B------:R-:W-:Y:S02]  /*101e0*/  CS2R R74, SRZ ;  /* 0x00000000004a7805 */ /* 0x000fe4000001ff00 */
[----:B------:R-:W-:Y:S01]  /*101f0*/  ISETP.GE.U32.AND P1, PT, R36, RZ, PT ;  /* 0x000000ff2400720c */ /* 0x000fe20003f26070 */
[----:B------:R-:W-:-:S05]  /*10200*/  IMAD.X R26, RZ, RZ, RZ, P2 ;  /* 0x000000ffff1a7224 */ /* 0x000fca00010e06ff */
[----:B------:R-:W-:-:S13]  /*10210*/  ISETP.GE.U32.AND.EX P1, PT, R26, 0x1, PT, P1 ;  /* 0x000000011a00780c */ /* 0x000fda0003f26110 */
[----:B------:R-:W-:Y:S05]  /*10220*/  @!P1 BRA `(.L_x_116) ;  /* 0x0000000000389947 */ /* 0x000fea0003800000 */
[----:B------:R-:W-:Y:S01]  /*10230*/  IADD3 R46, P2, PT, R46, R26, RZ ;  /* 0x0000001a2e2e7210 */ /* 0x000fe20007f5e0ff */
[----:B------:R-:W-:Y:S01]  /*10240*/  IMAD.MOV.U32 R36, RZ, RZ, RZ ;  /* 0x000000ffff247224 */ /* 0x000fe200078e00ff */
[----:B------:R-:W-:Y:S02]  /*10250*/  CS2R R74, SRZ ;  /* 0x00000000004a7805 */ /* 0x000fe4000001ff00 */
[----:B------:R-:W-:Y:S01]  /*10260*/  ISETP.GE.U32.AND P1, PT, R46, RZ, PT ;  /* 0x000000ff2e00720c */ /* 0x000fe20003f26070 */
[----:B------:R-:W-:-:S05]  /*10270*/  IMAD.X R26, RZ, RZ, RZ, P2 ;  /* 0x000000ffff1a7224 */ /* 0x000fca00010e06ff */
        /* <DEDUP_REMOVED lines=9> */
.L_x_116:
[----:B------:R-:W-:Y:S05]  /*10310*/  BSYNC.RECONVERGENT B1 ;  /* 0x0000000000017941 */ /* 0x000fea0003800200 */
.L_x_115:
[----:B------:R-:W0:Y:S01]  /*10320*/  LDC R26, c[0x3][0x1c] ;  /* 0x00c00700ff1a7b82 */ /* 0x000e220000000800 */
[----:B------:R-:W-:Y:S04]  /*10330*/  BSSY.RECONVERGENT B1, `(.L_x_117) ;  /* 0x0000035000017945 */ /* 0x000fe80003800200 */
[----:B------:R-:W-:Y:S01]  /*10340*/  BSSY.RELIABLE B2, `(.L_x_118) ;  /* 0x0000028000027945 */ /* 0x000fe20003800100 */
[----:B0-----:R-:W-:-:S13]  /*10350*/  ISETP.GT.U32.OR P0, PT, R85, R26, P0 ;  /* 0x0000001a5500720c */ /* 0x001fda0000704470 */
[----:B------:R-:W-:Y:S05]  /*10360*/  @P0 BRA `(.L_x_119) ;  /* 0x0000000000940947 */ /* 0x000fea0003800000 */
[----:B------:R-:W-:-:S13]  /*10370*/  ISETP.GE.U32.AND P0, PT, R85, R26, PT ;  /* 0x0000001a5500720c */ /* 0x000fda0003f06070 */
[----:B------:R-:W-:Y:S05]  /*10380*/  @!P0 BREAK.RELIABLE B2 ;  /* 0x0000000000028942 */ /* 0x000fea0003800100 */
[----:B------:R-:W-:Y:S05]  /*10390*/  @!P0 BRA `(.L_x_120) ;  /* 0x0000000000b88947 */ /* 0x000fea0003800000 */
[----:B------:R-:W0:Y:S02]  /*103a0*/  LDC R27, c[0x3][0x18] ;  /* 0x00c00600ff1b7b82 */ /* 0x000e240000000800 */
[----:B0-----:R-:W-:-:S13]  /*103b0*/  ISETP.GT.U32.AND P0, PT, R46, R27, PT ;  /* 0x0000001b2e00720c */ /* 0x001fda0003f04070 */
        /* <DEDUP_REMOVED lines=25> */
[----:B------:R-:W0:Y:S02]  /*10550*/  LDCU.64 UR4, c[0x3][URZ] ;  /* 0x00c00000ff0477ac */ /* 0x000e240008000a00 */
[----:B0-----:R-:W-:-:S04]  /*10560*/  ISETP.GE.U32.AND P0, PT, R76, UR4, PT ;  /* 0x000000044c007c0c */ /* 0x001fc8000bf06070 */
[----:B------:R-:W-:-:S04]  /*10570*/  ISETP.LT.U32.OR P0, PT, R90, UR5, !P0 ;  /* 0x000000055a007c0c */ /* 0x000fc8000c701470 */
[----:B------:R-:W-:-:S04]  /*10580*/  ISETP.LE.U32.AND P0, PT, R90, UR5, P0 ;  /* 0x000000055a007c0c */ /* 0x000fc80008703070 */
[----:B------:R-:W-:-:S13]  /*10590*/  ISETP.LT.U32.OR P0, PT, R87, R28, P0 ;  /* 0x0000001c5700720c */ /* 0x000fda0000701470 */
[----:B------:R-:W-:Y:S05]  /*105a0*/  @P0 BREAK.RELIABLE B2 ;  /* 0x0000000000020942 */ /* 0x000fea0003800100 */
[----:B------:R-:W-:Y:S05]  /*105b0*/  @P0 BRA `(.L_x_120) ;  /* 0x0000000000300947 */ /* 0x000fea0003800000 */
.L_x_119:
[----:B------:R-:W-:Y:S05]  /*105c0*/  BSYNC.RELIABLE B2 ;  /* 0x0000000000027941 */ /* 0x000fea0003800100 */
.L_x_118:
[----:B------:R-:W0:Y:S01]  /*105d0*/  LDCU.128 UR8, c[0x3][URZ] ;  /* 0x00c00000ff0877ac */ /* 0x000e220008000c00 */
[----:B------:R-:W1:Y:S01]  /*105e0*/  LDCU.64 UR4, c[0x3][0x10] ;  /* 0x00c00200ff0477ac */ /* 0x000e620008000a00 */
[----:B0-----:R-:W-:Y:S01]  /*105f0*/  IADD3 R76, P0, PT, R76, -UR8, RZ ;  /* 0x800000084c4c7c10 */ /* 0x001fe2000ff1e0ff */
[----:B------:R-:W0:Y:S03]  /*10600*/  LDCU UR8, c[0x3][0x18] ;  /* 0x00c00300ff0877ac */ /* 0x000e260008000800 */
[----:B------:R-:W-:-:S04]  /*10610*/  IADD3.X R90, P0, PT, R90, ~UR9, RZ, P0, !PT ;  /* 0x800000095a5a7c10 */ /* 0x000fc8000871e4ff */
[----:B------:R-:W-:-:S04]  /*10620*/  IADD3.X R87, P0, PT, R87, ~UR10, RZ, P0, !PT ;  /* 0x8000000a57577c10 */ /* 0x000fc8000871e4ff */
[----:B------:R-:W-:-:S04]  /*10630*/  IADD3.X R75, P0, PT, R75, ~UR11, RZ, P0, !PT ;  /* 0x8000000b4b4b7c10 */ /* 0x000fc8000871e4ff */
[----:B-1----:R-:W-:-:S04]  /*10640*/  IADD3.X R74, P0, PT, R74, ~UR4, RZ, P0, !PT ;  /* 0x800000044a4a7c10 */ /* 0x002fc8000871e4ff */
[----:B------:R-:W-:-:S04]  /*10650*/  IADD3.X R36, P0, PT, R36, ~UR5, RZ, P0, !PT ;  /* 0x8000000524247c10 */ /* 0x000fc8000871e4ff */
[----:B0-----:R-:W-:-:S05]  /*10660*/  IADD3.X R46, P0, PT, R46, ~UR8, RZ, P0, !PT ;  /* 0x800000082e2e7c10 */ /* 0x001fca000871e4ff */
[----:B------:R-:W-:-:S08]  /*10670*/  IMAD.X R85, R85, 0x1, ~R26, P0 ;  /* 0x0000000155557824 */ /* 0x000fd000000e0e1a */
.L_x_120:
[----:B------:R-:W-:Y:S05]  /*10680*/  BSYNC.RECONVERGENT B1 ;  /* 0x0000000000017941 */ /* 0x000fea0003800200 */
.L_x_117:
[----:B------:R-:W-:Y:S01]  /*10690*/  ISETP.GT.U32.AND P0, PT, R85, R26, PT ;  /* 0x0000001a5500720c */ /* 0x000fe20003f04070 */
[----:B------:R-:W-:Y:S04]  /*106a0*/  BSSY.RECONVERGENT B1, `(.L_x_121) ;  /* 0x0000034000017945 */ /* 0x000fe80003800200 */
[----:B------:R-:W-:Y:S08]  /*106b0*/  BSSY.RELIABLE B2, `(.L_x_122) ;  /* 0x0000027000027945 */ /* 0x000ff00003800100 */
        /* <DEDUP_REMOVED lines=38> */
.L_x_123:
[----:B------:R-:W-:Y:S05]  /*10920*/  BSYNC.RELIABLE B2 ;  /* 0x0000000000027941 */ /* 0x000fea0003800100 */
.L_x_122:
        /* <DEDUP_REMOVED lines=11> */
.L_x_124:
[----:B------:R-:W-:Y:S05]  /*109e0*/  BSYNC.RECONVERGENT B1 ;  /* 0x0000000000017941 */ /* 0x000fea0003800200 */
.L_x_121:
[----:B------:R-:W2:Y:S04]  /*109f0*/  LD.E R27, desc[UR6][R38.64+0x40] ;  /* 0x00004006261b7980 */ /* 0x000ea8000c101900 */
[----:B------:R-:W3:Y:S04]  /*10a00*/  LD.E R28, desc[UR6][R38.64+0x44] ;  /* 0x00004406261c7980 */ /* 0x000ee8000c101900 */
[----:B------:R-:W4:Y:S04]  /*10a10*/  LD.E R29, desc[UR6][R38.64+0x48] ;  /* 0x00004806261d7980 */ /* 0x000f28000c101900 */
[----:B------:R-:W5:Y:S04]  /*10a20*/  LD.E R30, desc[UR6][R38.64+0x4c] ;  /* 0x00004c06261e7980 */ /* 0x000f68000c101900 */
[----:B------:R-:W5:Y:S04]  /*10a30*/  LD.E R31, desc[UR6][R38.64+0x50] ;  /* 0x00005006261f7980 */ /* 0x000f68000c101900 */
[----:B------:R-:W5:Y:S04]  /*10a40*/  LD.E R32, desc[UR6][R38.64+0x54] ;  /* 0x0000540626207980 */ /* 0x000f68000c101900 */
[----:B------:R-:W5:Y:S04]  /*10a50*/  LD.E R33, desc[UR6][R38.64+0x58] ;  /* 0x0000580626217980 */ /* 0x000f68000c101900 */
[----:B------:R-:W5:Y:S01]  /*10a60*/  LD.E R34, desc[UR6][R38.64+0x5c] ;  /* 0x00005c0626227980 */ /* 0x000f62000c101900 */
[----:B------:R-:W-:Y:S01]  /*10a70*/  IMAD.MOV.U32 R41, RZ, RZ, RZ ;  /* 0x000000ffff297224 */ /* 0x000fe200078e00ff */
[----:B------:R-:W-:Y:S01]  /*10a80*/  UMOV UR4, URZ ;  /* 0x000000ff00047c82 */ /* 0x000fe20008000000 */
[----:B------:R-:W-:Y:S01]  /*10a90*/  IMAD.MOV.U32 R59, RZ, RZ, RZ ;  /* 0x000000ffff3b7224 */ /* 0x000fe200078e00ff */
[----:B------:R-:W-:Y:S01]  /*10aa0*/  BSSY.RECONVERGENT B1, `(.L_x_125) ;  /* 0x0000119000017945 */ /* 0x000fe20003800200 */
[----:B------:R-:W-:-:S02]  /*10ab0*/  IMAD.MOV.U32 R67, RZ, RZ, RZ ;  /* 0x000000ffff437224 */ /* 0x000fc400078e00ff */
[----:B--2---:R-:W-:-:S05]  /*10ac0*/  IMAD.WIDE.U32 R68, R27, R27, RZ ;  /* 0x0000001b1b447225 */ /* 0x004fca00078e00ff */
[----:B------:R-:W-:-:S05]  /*10ad0*/  MOV R40, R69 ;  /* 0x0000004500287202 */ /* 0x000fca0000000f00 */
[----:B---3--:R-:W-:-:S04]  /*10ae0*/  IMAD.WIDE.U32 R40, R27, R28, R40 ;  /* 0x0000001c1b287225 */ /* 0x008fc800078e0028 */
[----:B------:R-:W-:Y:S02]  /*10af0*/  IMAD.MOV.U32 R58, RZ, RZ, R41 ;  /* 0x000000ffff3a7224 */ /* 0x000fe400078e0029 */
[----:B------:R-:W-:Y:S02]  /*10b00*/  IMAD.MOV.U32 R66, RZ, RZ, R40 ;  /* 0x000000ffff427224 */ /* 0x000fe400078e0028 */
[----:B----4-:R-:W-:-:S04]  /*10b10*/  IMAD.WIDE.U32 R58, R27, R29, R58 ;  /* 0x0000001d1b3a7225 */ /* 0x010fc800078e003a */
[----:B------:R-:W-:-:S05]  /*10b20*/  IMAD.WIDE.U32 R66, R27, R28, R66 ;  /* 0x0000001c1b427225 */ /* 0x000fca00078e0042 */
[----:B------:R-:W-:Y:S01]  /*10b30*/  IADD3 R64, P0, PT, R58, R67, RZ ;  /* 0x000000433a407210 */ /* 0x000fe20007f1e0ff */
[----:B------:R-:W-:Y:S02]  /*10b40*/  IMAD.MOV.U32 R58, RZ, RZ, R59 ;  /* 0x000000ffff3a7224 */ /* 0x000fe400078e003b */
[----:B------:R-:W-:Y:S02]  /*10b50*/  IMAD.MOV.U32 R59, RZ, RZ, RZ ;  /* 0x000000ffff3b7224 */ /* 0x000fe400078e00ff */
[----:B------:R-:W-:Y:S02]  /*10b60*/  IMAD.X R65, RZ, RZ, RZ, P0 ;  /* 0x000000ffff417224 */ /* 0x000fe400000e06ff */
[----:B-----5:R-:W-:-:S04]  /*10b70*/  IMAD.WIDE.U32 R58, R27, R30, R58 ;  /* 0x0000001e1b3a7225 */ /* 0x020fc800078e003a */
        /* <DEDUP_REMOVED lines=9> */
[----:B------:R-:W-:Y:S02]  /*10c10*/  IADD3 R62, P1, PT, R52, R65, RZ ;  /* 0x00000041343e7210 */ /* 0x000fe40007f3e0ff */
[----:B------:R-:W-:-:S03]  /*10c20*/  IADD3 R52, P0, PT, R58, R53, RZ ;  /* 0x000000353a347210 */ /* 0x000fc60007f1e0ff */
        /* <DEDUP_REMOVED lines=8> */
[----:B------:R-:W-:Y:S01]  /*10cb0*/  IMAD.MOV.U32 R63, RZ, RZ, RZ ;  /* 0x000000ffff3f7224 */ /* 0x000fe200078e00ff */
[----:B------:R-:W-:Y:S01]  /*10cc0*/  IADD3 R52, P0, PT, R58, R53, RZ ;  /* 0x000000353a347210 */ /* 0x000fe20007f1e0ff */
[----:B------:R-:W-:Y:S01]  /*10cd0*/  IMAD.X R41, RZ, RZ, RZ, P1 ;  /* 0x000000ffff297224 */ /* 0x000fe200008e06ff */
[----:B------:R-:W-:Y:S01]  /*10ce0*/  MOV R58, R59 ;  /* 0x0000003b003a7202 */ /* 0x000fe20000000f00 */
        /* <DEDUP_REMOVED lines=41> */
[----:B------:R-:W-:Y:S02]  /*10f80*/  HFMA2 R57, -RZ, RZ, 0, 0 ;  /* 0x00000000ff397431 */ /* 0x000fe400000001ff */
[----:B------:R-:W-:-:S04]  /*10f90*/  IMAD.WIDE.U32 R52, R29, R32, R52 ;  /* 0x000000201d347225 */ /* 0x000fc800078e0034 */
[----:B------:R-:W-:Y:S01]  /*10fa0*/  IMAD.X R43, RZ, RZ, RZ, P2 ;  /* 0x000000ffff2b7224 */ /* 0x000fe200010e06ff */
[----:B------:R-:W-:Y:S02]  /*10fb0*/  IADD3 R40, P0, PT, R58, R53, RZ ;  /* 0x000000353a287210 */ /* 0x000fe40007f1e0ff */
        /* <DEDUP_REMOVED lines=19> */
[----:B------:R-:W-:-:S04]  /*110f0*/  IADD3 R42, P0, PT, R58, R41, RZ ;  /* 0x000000293a2a7210 */ /* 0x000fc80007f1e0ff */
[----:B------:R-:W-:Y:S01]  /*11100*/  IADD3 R40, P1, PT, R40, R53, RZ ;  /* 0x0000003528287210 */ /* 0x000fe20007f3e0ff */
[----:B------:R-:W-:Y:S01]  /*11110*/  IMAD.X R43, RZ, RZ, RZ, P0 ;  /* 0x000000ffff2b7224 */ /* 0x000fe200000e06ff */
[----:B------:R-:W-:Y:S01]  /*11120*/  IADD3 R52, P2, PT, R52, R55, RZ ;  /* 0x0000003734347210 */ /* 0x000fe20007f5e0ff */
[----:B------:R-:W-:Y:S02]  /*11130*/  IMAD.MOV.U32 R55, RZ, RZ, RZ ;  /* 0x000000ffff377224 */ /* 0x000fe400078e00ff */
[----:B------:R-:W-:Y:S02]  /*11140*/  IMAD.X R41, RZ, RZ, RZ, P1 ;  /* 0x000000ffff297224 */ /* 0x000fe400008e06ff */
        /* <DEDUP_REMOVED lines=34> */
[----:B------:R-:W-:Y:S01]  /*11370*/  IMAD.WIDE.U32 R58, R31, R34, R58 ;  /* 0x000000221f3a7225 */ /* 0x000fe200078e003a */
[----:B------:R-:W-:-:S03]  /*11380*/  IADD3.X R51, PT, PT, RZ, RZ, RZ, P3, !PT ;  /* 0x000000ffff337210 */ /* 0x000fc60001ffe4ff */
        /* <DEDUP_REMOVED lines=20> */
[----:B------:R-:W-:-:S03]  /*114d0*/  IMAD.WIDE.U32 R40, R42, 0x3d1, RZ ;  /* 0x000003d12a287825 */ /* 0x000fc600078e00ff */
[----:B------:R-:W-:Y:S01]  /*114e0*/  IADD3 R35, P3, P4, R66, R35, R37 ;  /* 0x0000002342237210 */ /* 0x000fe20007c7e025 */
[----:B------:R-:W-:Y:S02]  /*114f0*/  IMAD.X R59, RZ, RZ, RZ, P0 ;  /* 0x000000ffff3b7224 */ /* 0x000fe400000e06ff */
[----:B------:R-:W-:Y:S01]  /*11500*/  IMAD.X R49, RZ, RZ, RZ, P1 ;  /* 0x000000ffff317224 */ /* 0x000fe200008e06ff */
[----:B------:R-:W-:Y:S01]  /*11510*/  IADD3 R35, P5, P6, R50, R35, R40 ;  /* 0x0000002332237210 */ /* 0x000fe20007ebe028 */
[----:B------:R-:W-:Y:S01]  /*11520*/  IMAD.X R45, RZ, RZ, RZ, P2 ;  /* 0x000000ffff2d7224 */ /* 0x000fe200010e06ff */
[----:B------:R-:W-:Y:S01]  /*11530*/  IADD3.X R37, PT, PT, RZ, RZ, RZ, P3, P4 ;  /* 0x000000ffff257210 */ /* 0x000fe20001fe84ff */
[----:B------:R-:W-:-:S03]  /*11540*/  IMAD.WIDE.U32 R58, R32, R34, R58 ;  /* 0x00000022203a7225 */ /* 0x000fc600078e003a */
[----:B------:R-:W-:Y:S01]  /*11550*/  IADD3.X R37, PT, PT, RZ, R37, RZ, P5, P6 ;  /* 0x00000025ff257210 */ /* 0x000fe20002fec4ff */
        /* <DEDUP_REMOVED lines=38> */
[----:B------:R-:W-:Y:S02]  /*117c0*/  IADD3 R57, P1, P2, R56, R57, R43 ;  /* 0x0000003938397210 */ /* 0x000fe40007a3e02b */
[----:B------:R-:W-:Y:S02]  /*117d0*/  IADD3.X R59, PT, PT, RZ, RZ, RZ, P0, !PT ;  /* 0x000000ffff3b7210 */ /* 0x000fe400007fe4ff */
        /* <DEDUP_REMOVED lines=69> */
.L_x_126:
[----:B------:R-:W-:Y:S05]  /*11c30*/  BSYNC.RECONVERGENT B1 ;  /* 0x0000000000017941 */ /* 0x000fea0003800200 */
.L_x_125:
[----:B------:R-:W-:Y:S01]  /*11c40*/  ISETP.GT.U32.OR P0, PT, R73, R26, P0 ;  /* 0x0000001a4900720c */ /* 0x000fe20000704470 */
[----:B------:R-:W-:Y:S04]  /*11c50*/  BSSY.RECONVERGENT B1, `(.L_x_127) ;  /* 0x0000039000017945 */ /* 0x000fe80003800200 */
[----:B------:R-:W-:Y:S01]  /*11c60*/  BSSY.RELIABLE B2, `(.L_x_128) ;  /* 0x000002c000027945 */ /* 0x000fe20003800100 */
[----:B------:R-:W-:Y:S01]  /*11c70*/  IMAD.MOV.U32 R43, RZ, RZ, R37 ;  /* 0x000000ffff2b7224 */ /* 0x000fe200078e0025 */
[----:B------:R-:W-:Y:S01]  /*11c80*/  MOV R41, R35 ;  /* 0x0000002300297202 */ /* 0x000fe20000000f00 */
[----:B------:R-:W-:Y:S02]  /*11c90*/  IMAD.MOV.U32 R45, RZ, RZ, R47 ;  /* 0x000000ffff2d7224 */ /* 0x000fe400078e002f */
[----:B------:R-:W-:-:S02]  /*11ca0*/  IMAD.MOV.U32 R47, RZ, RZ, R50 ;  /* 0x000000ffff2f7224 */ /* 0x000fc400078e0032 */
[----:B------:R-:W-:Y:S01]  /*11cb0*/  IMAD.MOV.U32 R37, RZ, RZ, R42 ;  /* 0x000000ffff257224 */ /* 0x000fe200078e002a */
[----:B------:R-:W-:Y:S06]  /*11cc0*/  @P0 BRA `(.L_x_129) ;  /* 0x0000000000940947 */ /* 0x000fec0003800000 */
        /* <DEDUP_REMOVED lines=37> */
.L_x_129:
[----:B------:R-:W-:Y:S05]  /*11f20*/  BSYNC.RELIABLE B2 ;  /* 0x0000000000027941 */ /* 0x000fea0003800100 */
.L_x_128:
        /* <DEDUP_REMOVED lines=11> */
.L_x_130:
[----:B------:R-:W-:Y:S05]  /*11fe0*/  BSYNC.RECONVERGENT B1 ;  /* 0x0000000000017941 */ /* 0x000fea0003800200 */
.L_x_127:
        /* <DEDUP_REMOVED lines=41> */
.L_x_133:
[----:B------:R-:W-:Y:S05]  /*12280*/  BSYNC.RELIABLE B2 ;  /* 0x0000000000027941 */ /* 0x000fea0003800100 */
.L_x_132:
        /* <DEDUP_REMOVED lines=11> */
.L_x_134:
[----:B------:R-:W-:Y:S05]  /*12340*/  BSYNC.RECONVERGENT B1 ;  /* 0x0000000000017941 */ /* 0x000fea0003800200 */
.L_x_131:
[----:B------:R-:W-:Y:S01]  /*12350*/  IMAD.WIDE.U32 R80, R91, R10, RZ ;  /* 0x0000000a5b507225 */ /* 0x000fe200078e00ff */
        /* <DEDUP_REMOVED lines=69> */
[----:B------:R-:W-:Y:S02]  /*127b0*/  IADD3 R60, P2, PT, R60, R63, RZ ;  /* 0x0000003f3c3c7210 */ /* 0x000fe40007f5e0ff */
[----:B------:R-:W-:Y:S01]  /*127c0*/  IADD3.X R59, PT, PT, RZ, RZ, RZ, P1, !PT ;  /* 0x000000ffff3b7210 */ /* 0x000fe20000ffe4ff */
        /* <DEDUP_REMOVED lines=55> */
[----:B------:R-:W-:Y:S02]  /*12b40*/  IADD3 R50, P1, PT, R50, R49, RZ ;  /* 0x0000003132327210 */ /* 0x000fe40007f3e0ff */
[----:B------:R-:W-:Y:S02]  /*12b50*/  IADD3.X R53, PT, PT, RZ, RZ, RZ, P0, !PT ;  /* 0x000000ffff357210 */ /* 0x000fe400007fe4ff */
[----:B------:R-:W-:Y:S01]  /*12b60*/  IADD3 R48, P2, PT, R48, R59, RZ ;  /* 0x0000003b30307210 */ /* 0x000fe20007f5e0ff */
[----:B------:R-:W-:Y:S02]  /*12b70*/  IMAD.X R51, RZ, RZ, RZ, P1 ;  /* 0x000000ffff337224 */ /* 0x000fe400008e06ff */
[----:B------:R-:W-:Y:S02]  /*12b80*/  IMAD.MOV.U32 R59, RZ, RZ, RZ ;  /* 0x000000ffff3b7224 */ /* 0x000fe400078e00ff */
[----:B------:R-:W-:-:S02]  /*12b90*/  IMAD.X R49, RZ, RZ, RZ, P2 ;  /* 0x000000ffff317224 */ /* 0x000fc400010e06ff */
        /* <DEDUP_REMOVED lines=52> */
[----:B------:R-:W-:Y:S02]  /*12ee0*/  IADD3.X R69, PT, PT, RZ, RZ, RZ, P2, P3 ;  /* 0x000000ffff457210 */ /* 0x000fe400017e64ff */
[----:B------:R-:W-:Y:S01]  /*12ef0*/  IADD3 R54, PT, PT, R55, UR4, RZ ;  /* 0x0000000437367c10 */ /* 0x000fe2000fffe0ff */
[----:B------:R-:W-:Y:S01]  /*12f00*/  IMAD.WIDE.U32 R56, R17, R47, R56 ;  /* 0x0000002f11387225 */ /* 0x000fe200078e0038 */
[----:B------:R-:W-:-:S02]  /*12f10*/  IADD3.X R69, PT, PT, RZ, R69, RZ, P0, P1 ;  /* 0x00000045ff457210 */ /* 0x000fc400007e24ff */
[----:B------:R-:W-:Y:S02]  /*12f20*/  IADD3 R64, P0, PT, R65, R49, RZ ;  /* 0x0000003141407210 */ /* 0x000fe40007f1e0ff */
[----:B------:R-:W-:Y:S01]  /*12f30*/  IADD3 R50, P1, PT, R48, R57, RZ ;  /* 0x0000003930327210 */ /* 0x000fe20007f3e0ff */
[----:B------:R-:W-:Y:S01]  /*12f40*/  IMAD.WIDE.U32 R48, R56, 0x3d1, RZ ;  /* 0x000003d138307825 */ /* 0x000fe200078e00ff */
[----:B------:R-:W-:-:S03]  /*12f50*/  IADD3 R69, P2, P3, R68, R69, R54 ;  /* 0x0000004544457210 */ /* 0x000fc60007b5e036 */
[----:B------:R-:W-:Y:S01]  /*12f60*/  IMAD.X R65, RZ, RZ, RZ, P0 ;  /* 0x000000ffff417224 */ /* 0x000fe200000e06ff */
        /* <DEDUP_REMOVED lines=87> */
[----:B------:R-:W-:Y:S01]  /*134e0*/  @P1 SEL R51, R42, RZ, P2 ;  /* 0x000000ff2a331207 */ /* 0x000fe20001000000 */
[----:B------:R-:W-:-:S10]  /*134f0*/  IMAD.MOV.U32 R42, RZ, RZ, RZ ;  /* 0x000000ffff2a7224 */ /* 0x000fd400078e00ff */
.L_x_136:
[----:B------:R-:W-:Y:S05]  /*13500*/  BSYNC.RECONVERGENT B1 ;  /* 0x0000000000017941 */ /* 0x000fea0003800200 */
.L_x_135:
[----:B------:R-:W-:Y:S01]  /*13510*/  ISETP.GT.U32.OR P0, PT, R51, R26, P0 ;  /* 0x0000001a3300720c */ /* 0x000fe20000704470 */
[----:B------:R-:W-:Y:S04]  /*13520*/  BSSY.RECONVERGENT B1, `(.L_x_137) ;  /* 0x0000037000017945 */ /* 0x000fe80003800200 */
[----:B------:R-:W-:Y:S01]  /*13530*/  BSSY.RELIABLE B2, `(.L_x_138) ;  /* 0x000002a000027945 */ /* 0x000fe20003800100 */
[----:B------:R-:W-:Y:S02]  /*13540*/  IMAD.MOV.U32 R58, RZ, RZ, R40 ;  /* 0x000000ffff3a7224 */ /* 0x000fe400078e0028 */
[----:B------:R-:W-:Y:S02]  /*13550*/  IMAD.MOV.U32 R60, RZ, RZ, R42 ;  /* 0x000000ffff3c7224 */ /* 0x000fe400078e002a */
[----:B------:R-:W-:-:S03]  /*13560*/  IMAD.MOV.U32 R65, RZ, RZ, R51 ;  /* 0x000000ffff417224 */ /* 0x000fc600078e0033 */
        /* <DEDUP_REMOVED lines=38> */
.L_x_139:
[----:B------:R-:W-:Y:S05]  /*137d0*/  BSYNC.RELIABLE B2 ;  /* 0x0000000000027941 */ /* 0x000fea0003800100 */
.L_x_138:
        /* <DEDUP_REMOVED lines=11> */
.L_x_140:
[----:B------:R-:W-:Y:S05]  /*13890*/  BSYNC.RECONVERGENT B1 ;  /* 0x0000000000017941 */ /* 0x000fea0003800200 */
.L_x_137:
        /* <DEDUP_REMOVED lines=41> */
.L_x_143:
[----:B------:R-:W-:Y:S05]  /*13b30*/  BSYNC.RELIABLE B2 ;  /* 0x0000000000027941 */ /* 0x000fea0003800100 */
.L_x_142:
        /* <DEDUP_REMOVED lines=11> */
.L_x_144:
[----:B------:R-:W-:Y:S05]  /*13bf0*/  BSYNC.RECONVERGENT B1 ;  /* 0x0000000000017941 */ /* 0x000fea0003800200 */
.L_x_141:
        /* <DEDUP_REMOVED lines=13> */
[----:B--2---:R-:W-:-:S04]  /*13cd0*/  IMAD.WIDE.U32 R94, R76, R71, RZ ;  /* 0x000000474c5e7225 */ /* 0x004fc800078e00ff */
[----:B------:R-:W-:-:S04]  /*13ce0*/  IMAD.MOV.U32 R92, RZ, RZ, R95 ;  /* 0x000000ffff5c7224 */ /* 0x000fc800078e005f */
[----:B------:R-:W-:-:S04]  /*13cf0*/  IMAD.WIDE.U32 R92, R71, R90, R92 ;  /* 0x0000005a475c7225 */ /* 0x000fc800078e005c */
[----:B------:R-:W-:Y:S02]  /*13d00*/  IMAD.MOV.U32 R48, RZ, RZ, R93 ;  /* 0x000000ffff307224 */ /* 0x000fe400078e005d */
[----:B------:R-:W-:Y:S02]  /*13d10*/  IMAD.MOV.U32 R93, RZ, RZ, RZ ;  /* 0x000000ffff5d7224 */ /* 0x000fe400078e00ff */
[----:B------:R-:W-:-:S04]  /*13d20*/  IMAD.WIDE.U32 R48, R71, R87, R48 ;  /* 0x0000005747307225 */ /* 0x000fc800078e0030 */
[----:B---3--:R-:W-:-:S05]  /*13d30*/  IMAD.WIDE.U32 R92, R57, R76, R92 ;  /* 0x0000004c395c7225 */ /* 0x008fca00078e005c */
        /* <DEDUP_REMOVED lines=8> */
[----:B------:R-:W-:Y:S01]  /*13dc0*/  IMAD.MOV.U32 R49, RZ, RZ, RZ ;  /* 0x000000ffff317224 */ /* 0x000fe200078e00ff */
[----:B------:R-:W-:Y:S01]  /*13dd0*/  IADD3.X R83, PT, PT, RZ, RZ, RZ, P0, !PT ;  /* 0x000000ffff537210 */ /* 0x000fe200007fe4ff */
[----:B------:R-:W-:Y:S02]  /*13de0*/  IMAD.MOV.U32 R89, RZ, RZ, RZ ;  /* 0x000000ffff597224 */ /* 0x000fe400078e00ff */
[----:B------:R-:W-:-:S04]  /*13df0*/  IMAD.WIDE.U32 R48, R71, R74, R48 ;  /* 0x0000004a47307225 */ /* 0x000fc800078e0030 */
[----:B------:R-:W-:-:S04]  /*13e00*/  IMAD.WIDE.U32 R82, R57, R87, R82 ;  /* 0x0000005739527225 */ /* 0x000fc800078e0052 */
[----:B----4-:R-:W-:Y:S01]  /*13e10*/  IMAD.WIDE.U32 R88, R51, R76, R88 ;  /* 0x0000004c33587225 */ /* 0x010fe200078e0058 */
[----:B------:R-:W-:-:S03]  /*13e20*/  IADD3 R80, P0, PT, R48, R83, RZ ;  /* 0x0000005330507210 */ /* 0x000fc60007f1e0ff */
[----:B------:R-:W-:Y:S01]  /*13e30*/  IMAD.MOV.U32 R48, RZ, RZ, R49 ;  /* 0x000000ffff307224 */ /* 0x000fe200078e0031 */
[----:B------:R-:W-:Y:S01]  /*13e40*/  IADD3 R82, P1, PT, R82, R89, RZ ;  /* 0x0000005952527210 */ /* 0x000fe20007f3e0ff */
[----:B------:R-:W-:Y:S02]  /*13e50*/  IMAD.X R81, RZ, RZ, RZ, P0 ;  /* 0x000000ffff517224 */ /* 0x000fe400000e06ff */
[----:B------:R-:W-:Y:S02]  /*13e60*/  IMAD.MOV.U32 R49, RZ, RZ, RZ ;  /* 0x000000ffff317224 */ /* 0x000fe400078e00ff */
[----:B------:R-:W-:-:S04]  /*13e70*/  IMAD.WIDE.U32 R80, R57, R75, R80 ;  /* 0x0000004b39507225 */ /* 0x000fc800078e0050 */
[----:B------:R-:W-:-:S04]  /*13e80*/  IMAD.WIDE.U32 R48, R71, R36, R48 ;  /* 0x0000002447307225 */ /* 0x000fc800078e0030 */
[----:B------:R-:W-:Y:S01]  /*13e90*/  IMAD.X R83, RZ, RZ, RZ, P1 ;  /* 0x000000ffff537224 */ /* 0x000fe200008e06ff */
[----:B------:R-:W-:Y:S01]  /*13ea0*/  IADD3 R78, P0, PT, R48, R81, RZ ;  /* 0x00000051304e7210 */ /* 0x000fe20007f1e0ff */
[----:B------:R-:W-:Y:S02]  /*13eb0*/  IMAD.MOV.U32 R48, RZ, RZ, R49 ;  /* 0x000000ffff307224 */ /* 0x000fe400078e0031 */
[----:B------:R-:W-:-:S04]  /*13ec0*/  IMAD.WIDE.U32 R82, R51, R90, R82 ;  /* 0x0000005a33527225 */ /* 0x000fc800078e0052 */
[----:B------:R-:W-:Y:S01]  /*13ed0*/  IMAD.X R79, RZ, RZ, RZ, P0 ;  /* 0x000000ffff4f7224 */ /* 0x000fe200000e06ff */
[----:B------:R-:W-:Y:S01]  /*13ee0*/  IADD3 R80, P1, PT, R80, R83, RZ ;  /* 0x0000005350507210 */ /* 0x000fe20007f3e0ff */
[----:B------:R-:W-:Y:S02]  /*13ef0*/  IMAD.MOV.U32 R49, RZ, RZ, RZ ;  /* 0x000000ffff317224 */ /* 0x000fe400078e00ff */
[----:B------:R-:W-:-:S04]  /*13f00*/  IMAD.WIDE.U32 R78, R57, R74, R78 ;  /* 0x0000004a394e7225 */ /* 0x000fc800078e004e */
[----:B------:R-:W-:-:S04]  /*13f10*/  IMAD.WIDE.U32 R48, R71, R46, R48 ;  /* 0x0000002e47307225 */ /* 0x000fc800078e0030 */
[----:B------:R-:W-:Y:S01]  /*13f20*/  IMAD.X R81, RZ, RZ, RZ, P1 ;  /* 0x000000ffff517224 */ /* 0x000fe200008e06ff */
[----:B------:R-:W-:Y:S01]  /*13f30*/  IADD3 R68, P0, PT, R48, R79, RZ ;  /* 0x0000004f30447210 */ /* 0x000fe20007f1e0ff */
[----:B------:R-:W-:Y:S02]  /*13f40*/  IMAD.MOV.U32 R83, RZ, RZ, RZ ;  /* 0x000000ffff537224 */ /* 0x000fe400078e00ff */
[----:B------:R-:W-:-:S04]  /*13f50*/  IMAD.WIDE.U32 R80, R51, R87, R80 ;  /* 0x0000005733507225 */ /* 0x000fc800078e0050 */
[----:B-----5:R-:W-:Y:S01]  /*13f60*/  IMAD.WIDE.U32 R82, R53, R76, R82 ;  /* 0x0000004c35527225 */ /* 0x020fe200078e0052 */
[----:B------:R-:W-:-:S03]  /*13f70*/  IADD3 R78, P1, PT, R78, R81, RZ ;  /* 0x000000514e4e7210 */ /* 0x000fc60007f3e0ff */
[----:B------:R-:W-:Y:S01]  /*13f80*/  IMAD.X R69, RZ, RZ, RZ, P0 ;  /* 0x000000ffff457224 */ /* 0x000fe200000e06ff */
[----:B------:R-:W-:Y:S01]  /*13f90*/  IADD3 R80, P0, PT, R80, R83, RZ ;  /* 0x0000005350507210 */ /* 0x000fe20007f1e0ff */
[----:B------:R-:W-:Y:S02]  /*13fa0*/  IMAD.MOV.U32 R54, RZ, RZ, R49 ;  /* 0x000000ffff367224 */ /* 0x000fe400078e0031 */
[----:B------:R-:W-:-:S04]  /*13fb0*/  IMAD.WIDE.U32 R68, R57, R36, R68 ;  /* 0x0000002439447225 */ /* 0x000fc800078e0044 */
[----:B------:R-:W-:-:S04]  /*13fc0*/  IMAD.WIDE.U32 R54, R71, R85, R54 ;  /* 0x0000005547367225 */ /* 0x000fc800078e0036 */
[----:B------:R-:W-:Y:S02]  /*13fd0*/  IMAD.X R79, RZ, RZ, RZ, P1 ;  /* 0x000000ffff4f7224 */ /* 0x000fe400008e06ff */
[----:B------:R-:W-:Y:S01]  /*13fe0*/  IMAD.X R81, RZ, RZ, RZ, P0 ;  /* 0x000000ffff517224 */ /* 0x000fe200000e06ff */
[----:B------:R-:W-:Y:S01]  /*13ff0*/  IADD3 R48, P0, PT, R54, R69, RZ ;  /* 0x0000004536307210 */ /* 0x000fe20007f1e0ff */
[----:B------:R-:W-:-:S04]  /*14000*/  IMAD.WIDE.U32 R78, R51, R75, R78 ;  /* 0x0000004b334e7225 */ /* 0x000fc800078e004e */
[----:B------:R-:W-:-:S04]  /*14010*/  IMAD.WIDE.U32 R80, R53, R90, R80 ;  /* 0x0000005a35507225 */ /* 0x000fc800078e0050 */
[----:B------:R-:W-:Y:S01]  /*14020*/  IMAD.X R49, RZ, RZ, RZ, P0 ;  /* 0x000000ffff317224 */ /* 0x000fe200000e06ff */
[----:B------:R-:W-:Y:S02]  /*14030*/  IADD3 R68, P0, PT, R68, R79, RZ ;  /* 0x0000004f44447210 */ /* 0x000fe40007f1e0ff */
[----:B------:R-:W-:Y:S01]  /*14040*/  IADD3 R78, P1, PT, R78, R81, RZ ;  /* 0x000000514e4e7210 */ /* 0x000fe20007f3e0ff */
[----:B------:R-:W-:Y:S01]  /*14050*/  IMAD.WIDE.U32 R48, R57, R46, R48 ;  /* 0x0000002e39307225 */ /* 0x000fe200078e0030 */
[----:B------:R-:W-:-:S03]  /*14060*/  IADD3.X R69, PT, PT, RZ, RZ, RZ, P0, !PT ;  /* 0x000000ffff457210 */ /* 0x000fc600007fe4ff */
[----:B------:R-:W-:Y:S01]  /*14070*/  IMAD.X R79, RZ, RZ, RZ, P1 ;  /* 0x000000ffff4f7224 */ /* 0x000fe200008e06ff */
[----:B------:R-:W-:Y:S01]  /*14080*/  IADD3 R54, P0, PT, R55, R49, RZ ;  /* 0x0000003137367210 */ /* 0x000fe20007f1e0ff */
[----:B------:R-:W-:-:S04]  /*14090*/  IMAD.WIDE.U32 R68, R51, R74, R68 ;  /* 0x0000004a33447225 */ /* 0x000fc800078e0044 */
[----:B------:R-:W-:Y:S01]  /*140a0*/  IMAD.WIDE.U32 R78, R53, R87, R78 ;  /* 0x00000057354e7225 */ /* 0x000fe200078e004e */
[----:B------:R-:W-:-:S03]  /*140b0*/  IADD3 R48, P1, PT, R48, R69, RZ ;  /* 0x0000004530307210 */ /* 0x000fc60007f3e0ff */
[----:B------:R-:W-:Y:S02]  /*140c0*/  IMAD.MOV.U32 R81, RZ, RZ, RZ ;  /* 0x000000ffff517224 */ /* 0x000fe400078e00ff */
[----:B------:R-:W-:Y:S01]  /*140d0*/  IMAD.X R55, RZ, RZ, RZ, P0 ;  /* 0x000000ffff377224 */ /* 0x000fe200000e06ff */
[----:B------:R-:W-:Y:S01]  /*140e0*/  IADD3 R68, P0, PT, R68, R79, RZ ;  /* 0x0000004f44447210 */ /* 0x000fe20007f1e0ff */
[----:B------:R-:W-:-:S04]  /*140f0*/  IMAD.WIDE.U32 R80, R67, R76, R80 ;  /* 0x0000004c43507225 */ /* 0x000fc800078e0050 */
[----:B------:R-:W-:Y:S01]  /*14100*/  IMAD.X R49, RZ, RZ, RZ, P1 ;  /* 0x000000ffff317224 */ /* 0x000fe200008e06ff */
[----:B------:R-:W-:Y:S01]  /*14110*/  IADD3 R78, P2, PT, R78, R81, RZ ;  /* 0x000000514e4e7210 */ /* 0x000fe20007f5e0ff */
[----:B------:R-:W-:Y:S02]  /*14120*/  IMAD.X R69, RZ, RZ, RZ, P0 ;  /* 0x000000ffff457224 */ /* 0x000fe400000e06ff */
[----:B------:R-:W-:-:S04]  /*14130*/  IMAD.WIDE.U32 R54, R57, R85, R54 ;  /* 0x0000005539367225 */ /* 0x000fc800078e0036 */
[----:B------:R-:W-:-:S04]  /*14140*/  IMAD.WIDE.U32 R48, R51, R36, R48 ;  /* 0x0000002433307225 */ /* 0x000fc800078e0030 */
[----:B------:R-:W-:Y:S01]  /*14150*/  IMAD.WIDE.U32 R68, R53, R75, R68 ;  /* 0x0000004b35447225 */ /* 0x000fe200078e0044 */
[----:B------:R-:W-:-:S03]  /*14160*/  IADD3 R56, P0, PT, R54, R49, RZ ;  /* 0x0000003136387210 */ /* 0x000fc60007f1e0ff */
[----:B------:R-:W-:Y:S01]  /*14170*/  IMAD.X R79, RZ, RZ, RZ, P2 ;  /* 0x000000ffff4f7224 */ /* 0x000fe200010e06ff */
[----:B------:R-:W-:Y:S01]  /*14180*/  IADD3 R48, P1, PT, R48, R69, RZ ;  /* 0x0000004530307210 */ /* 0x000fe20007f3e0ff */
[----:B------:R-:W-:Y:S02]  /*14190*/  IMAD.X R57, RZ, RZ, RZ, P0 ;  /* 0x000000ffff397224 */ /* 0x000fe400000e06ff */
[----:B------:R-:W-:-:S04]  /*141a0*/  IMAD.WIDE.U32 R78, R67, R90, R78 ;  /* 0x0000005a434e7225 */ /* 0x000fc800078e004e */
[----:B------:R-:W-:Y:S01]  /*141b0*/  IMAD.X R49, RZ, RZ, RZ, P1 ;  /* 0x000000ffff317224 */ /* 0x000fe200008e06ff */
[----:B------:R-:W-:Y:S01]  /*141c0*/  IADD3 R68, P0, PT, R68, R79, RZ ;  /* 0x0000004f44447210 */ /* 0x000fe20007f1e0ff */
[----:B------:R-:W-:-:S04]  /*141d0*/  IMAD.WIDE.U32 R56, R51, R46, R56 ;  /* 0x0000002e33387225 */ /* 0x000fc800078e0038 */
[----:B------:R-:W-:-:S04]  /*141e0*/  IMAD.WIDE.U32 R48, R53, R74, R48 ;  /* 0x0000004a35307225 */ /* 0x000fc800078e0030 */
[----:B------:R-:W-:Y:S01]  /*141f0*/  IMAD.X R69, RZ, RZ, RZ, P0 ;  /* 0x000000ffff457224 */ /* 0x000fe200000e06ff */
[----:B------:R-:W-:Y:S01]  /*14200*/  IADD3 R54, P0, PT, R55, R57, RZ ;  /* 0x0000003937367210 */ /* 0x000fe20007f1e0ff */
[----:B------:R-:W-:Y:S01]  /*14210*/  IMAD.MOV.U32 R79, RZ, RZ, RZ ;  /* 0x000000ffff4f7224 */ /* 0x000fe200078e00ff */
[----:B------:R-:W-:Y:S01]  /*14220*/  IADD3 R56, P1, PT, R56, R49, RZ ;  /* 0x0000003138387210 */ /* 0x000fe20007f3e0ff */
[----:B------:R-:W-:-:S04]  /*14230*/  IMAD.WIDE.U32 R68, R67, R87, R68 ;  /* 0x0000005743447225 */ /* 0x000fc800078e0044 */
[----:B------:R-:W-:-:S04]  /*14240*/  IMAD.WIDE.U32 R78, R97, R76, R78 ;  /* 0x0000004c614e7225 */ /* 0x000fc800078e004e */
[----:B------:R-:W-:Y:S01]  /*14250*/  IMAD.X R55, RZ, RZ, RZ, P0 ;  /* 0x000000ffff377224 */ /* 0x000fe200000e06ff */
[----:B------:R-:W-:Y:S01]  /*14260*/  IADD3 R48, P0, PT, R48, R69, RZ ;  /* 0x0000004530307210 */ /* 0x000fe20007f1e0ff */
[----:B------:R-:W-:Y:S01]  /*14270*/  IMAD.X R57, RZ, RZ, RZ, P1 ;  /* 0x000000ffff397224 */ /* 0x000fe200008e06ff */
[----:B------:R-:W-:Y:S01]  /*14280*/  IADD3 R68, P1, PT, R68, R79, RZ ;  /* 0x0000004f44447210 */ /* 0x000fe20007f3e0ff */
[----:B------:R-:W-:-:S04]  /*14290*/  IMAD.WIDE.U32 R54, R51, R85, R54 ;  /* 0x0000005533367225 */ /* 0x000fc800078e0036 */
[----:B------:R-:W-:-:S04]  /*142a0*/  IMAD.WIDE.U32 R56, R53, R36, R56 ;  /* 0x0000002435387225 */ /* 0x000fc800078e0038 */
[----:B------:R-:W-:Y:S01]  /*142b0*/  IMAD.X R49, RZ, RZ, RZ, P0 ;  /* 0x000000ffff317224 */ /* 0x000fe200000e06ff */
[----:B------:R-:W-:Y:S01]  /*142c0*/  IADD3 R50, P0, PT, R54, R57, RZ ;  /* 0x0000003936327210 */ /* 0x000fe20007f1e0ff */
[----:B------:R-:W-:Y:S02]  /*142d0*/  IMAD.X R69, RZ, RZ, RZ, P1 ;  /* 0x000000ffff457224 */ /* 0x000fe400008e06ff */
[----:B------:R-:W-:-:S04]  /*142e0*/  IMAD.WIDE.U32 R48, R67, R75, R48 ;  /* 0x0000004b43307225 */ /* 0x000fc800078e0030 */
[----:B------:R-:W-:-:S04]  /*142f0*/  IMAD.WIDE.U32 R68, R97, R90, R68 ;  /* 0x0000005a61447225 */ /* 0x000fc800078e0044 */
[----:B------:R-:W-:Y:S01]  /*14300*/  IMAD.X R51, RZ, RZ, RZ, P0 ;  /* 0x000000ffff337224 */ /* 0x000fe200000e06ff */
[----:B------:R-:W-:Y:S02]  /*14310*/  IADD3 R56, P0, PT, R56, R49, RZ ;  /* 0x0000003138387210 */ /* 0x000fe40007f1e0ff */
[----:B------:R-:W-:Y:S01]  /*14320*/  IADD3 R48, P1, PT, R48, R69, RZ ;  /* 0x0000004530307210 */ /* 0x000fe20007f3e0ff */
[----:B------:R-:W-:-:S04]  /*14330*/  IMAD.WIDE.U32 R50, R53, R46, R50 ;  /* 0x0000002e35327225 */ /* 0x000fc800078e0032 */
[----:B------:R-:W-:Y:S02]  /*14340*/  HFMA2 R69, -RZ, RZ, 0, 0 ;  /* 0x00000000ff457431 */ /* 0x000fe400000001ff */
[----:B------:R-:W-:Y:S01]  /*14350*/  IMAD.X R57, RZ, RZ, RZ, P0 ;  /* 0x000000ffff397224 */ /* 0x000fe200000e06ff */
[----:B------:R-:W-:Y:S01]  /*14360*/  IADD3 R54, P0, PT, R55, R51, RZ ;  /* 0x0000003337367210 */ /* 0x000fe20007f1e0ff */
[----:B------:R-:W-:Y:S02]  /*14370*/  IMAD.X R49, RZ, RZ, RZ, P1 ;  /* 0x000000ffff317224 */ /* 0x000fe400008e06ff */
[----:B------:R-:W-:-:S04]  /*14380*/  IMAD.WIDE.U32 R56, R67, R74, R56 ;  /* 0x0000004a43387225 */ /* 0x000fc800078e0038 */
[----:B------:R-:W-:Y:S01]  /*14390*/  IMAD.WIDE.U32 R48, R97, R87, R48 ;  /* 0x0000005761307225 */ /* 0x000fe200078e0030 */
[----:B------:R-:W-:-:S03]  /*143a0*/  IADD3 R50, P1, PT, R50, R57, RZ ;  /* 0x0000003932327210 */ /* 0x000fc60007f3e0ff */
[----:B------:R-:W-:Y:S01]  /*143b0*/  IMAD.X R55, RZ, RZ, RZ, P0 ;  /* 0x000000ffff377224 */ /* 0x000fe200000e06ff */
[----:B------:R-:W-:Y:S01]  /*143c0*/  IADD3 R56, P0, PT, R56, R49, RZ ;  /* 0x0000003138387210 */ /* 0x000fe20007f1e0ff */
[----:B------:R-:W-:-:S04]  /*143d0*/  IMAD.WIDE.U32 R68, R99, R76, R68 ;  /* 0x0000004c63447225 */ /* 0x000fc800078e0044 */
[----:B------:R-:W-:Y:S02]  /*143e0*/  IMAD.X R51, RZ, RZ, RZ, P1 ;  /* 0x000000ffff337224 */ /* 0x000fe400008e06ff */
[----:B------:R-:W-:Y:S01]  /*143f0*/  IMAD.X R57, RZ, RZ, RZ, P0 ;  /* 0x000000ffff397224 */ /* 0x000fe200000e06ff */
[----:B------:R-:W-:Y:S01]  /*14400*/  IADD3 R48, P0, PT, R48, R69, RZ ;  /* 0x0000004530307210 */ /* 0x000fe20007f1e0ff */
[----:B------:R-:W-:-:S04]  /*14410*/  IMAD.WIDE.U32 R54, R53, R85, R54 ;  /* 0x0000005535367225 */ /* 0x000fc800078e0036 */
[----:B------:R-:W-:-:S04]  /*14420*/  IMAD.WIDE.U32 R50, R67, R36, R50 ;  /* 0x0000002443327225 */ /* 0x000fc800078e0032 */
[----:B------:R-:W-:Y:S01]  /*14430*/  IMAD.X R49, RZ, RZ, RZ, P0 ;  /* 0x000000ffff317224 */ /* 0x000fe200000e06ff */
[----:B------:R-:W-:Y:S01]  /*14440*/  IADD3 R52, P0, PT, R54, R51, RZ ;  /* 0x0000003336347210 */ /* 0x000fe20007f1e0ff */
[----:B------:R-:W-:-:S04]  /*14450*/  IMAD.WIDE.U32 R56, R97, R75, R56 ;  /* 0x0000004b61387225 */ /* 0x000fc800078e0038 */
[----:B------:R-:W-:Y:S01]  /*14460*/  IMAD.X R53, RZ, RZ, RZ, P0 ;  /* 0x000000ffff357224 */ /* 0x000fe200000e06ff */
[----:B------:R-:W-:Y:S01]  /*14470*/  IADD3 R50, P1, PT, R50, R57, RZ ;  /* 0x0000003932327210 */ /* 0x000fe20007f3e0ff */
[----:B------:R-:W-:-:S04]  /*14480*/  IMAD.WIDE.U32 R48, R99, R90, R48 ;  /* 0x0000005a63307225 */ /* 0x000fc800078e0030 */
[----:B------:R-:W-:-:S04]  /*14490*/  IMAD.WIDE.U32 R52, R67, R46, R52 ;  /* 0x0000002e43347225 */ /* 0x000fc800078e0034 */
[----:B------:R-:W-:Y:S01]  /*144a0*/  IMAD.X R51, RZ, RZ, RZ, P1 ;  /* 0x000000ffff337224 */ /* 0x000fe200008e06ff */
[----:B------:R-:W-:Y:S01]  /*144b0*/  IADD3 R54, P0, PT, R55, R53, RZ ;  /* 0x0000003537367210 */ /* 0x000fe20007f1e0ff */
[----:B------:R-:W-:Y:S01]  /*144c0*/  IMAD.MOV.U32 R66, RZ, RZ, R48 ;  /* 0x000000ffff427224 */ /* 0x000fe200078e0030 */
[----:B------:R-:W-:Y:S01]  /*144d0*/  IADD3 R56, P1, PT, R56, R49, RZ ;  /* 0x0000003138387210 */ /* 0x000fe20007f3e0ff */
[----:B------:R-:W-:-:S04]  /*144e0*/  IMAD.WIDE.U32 R50, R97, R74, R50 ;  /* 0x0000004a61327225 */ /* 0x000fc800078e0032 */
[----:B------:R-:W-:Y:S02]  /*144f0*/  IMAD.X R55, RZ, RZ, RZ, P0 ;  /* 0x000000ffff377224 */ /* 0x000fe400000e06ff */
[----:B------:R-:W-:Y:S01]  /*14500*/  IMAD.X R57, RZ, RZ, RZ, P1 ;  /* 0x000000ffff397224 */ /* 0x000fe200008e06ff */
[----:B------:R-:W-:Y:S01]  /*14510*/  IADD3 R52, P1, PT, R52, R51, RZ ;  /* 0x0000003334347210 */ /* 0x000fe20007f3e0ff */
[----:B------:R-:W-:-:S04]  /*14520*/  IMAD.WIDE.U32 R54, R67, R85, R54 ;  /* 0x0000005543367225 */ /* 0x000fc800078e0036 */
[----:B------:R-:W-:Y:S02]  /*14530*/  IMAD.MOV.U32 R67, RZ, RZ, RZ ;  /* 0x000000ffff437224 */ /* 0x000fe400078e00ff */
        /* <DEDUP_REMOVED lines=10> */
[----:B------:R-:W-:Y:S01]  /*145e0*/  IMAD.WIDE.U32 R56, R101, R90, R56 ;  /* 0x0000005a65387225 */ /* 0x000fe200078e0038 */
[----:B------:R-:W-:-:S03]  /*145f0*/  IADD3 R52, P1, PT, R52, R51, RZ ;  /* 0x0000003334347210 */ /* 0x000fc60007f3e0ff */
[----:B------:R-:W-:Y:S01]  /*14600*/  IMAD.X R71, RZ, RZ, RZ, P0 ;  /* 0x000000ffff477224 */ /* 0x000fe200000e06ff */
[----:B------:R-:W-:Y:S01]  /*14610*/  IADD3 R50, P2, PT, R50, R57, RZ ;  /* 0x0000003932327210 */ /* 0x000fe20007f5e0ff */
[----:B------:R-:W-:-:S04]  /*14620*/  IMAD.WIDE.U32 R48, R56, 0x3d1, RZ ;  /* 0x000003d138307825 */ /* 0x000fc800078e00ff */
        /* <DEDUP_REMOVED lines=9> */
[----:B------:R-:W-:Y:S01]  /*146c0*/  IMAD.X R55, RZ, RZ, RZ, P0 ;  /* 0x000000ffff377224 */ /* 0x000fe200000e06ff */
[----:B------:R-:W-:Y:S01]  /*146d0*/  IADD3 R70, P0, PT, R70, R53, RZ ;  /* 0x0000003546467210 */ /* 0x000fe20007f1e0ff */
[----:B------:R-:W-:Y:S01]  /*146e0*/  VIADD R93, R49, UR4 ;  /* 0x00000004315d7c36 */ /* 0x000fe20008000000 */
[----:B------:R-:W-:Y:S01]  /*146f0*/  IADD3.X R53, PT, PT, RZ, RZ, RZ, P1, !PT ;  /* 0x000000ffff357210 */ /* 0x000fe20000ffe4ff */
[----:B------:R-:W-:-:S03]  /*14700*/  IMAD.WIDE.U32 R48, R50, 0x3d1, RZ ;  /* 0x000003d132307825 */ /* 0x000fc600078e00ff */
[----:B------:R-:W-:Y:S01]  /*14710*/  IADD3 R93, P2, P3, R92, R40, R93 ;  /* 0x000000285c5d7210 */ /* 0x000fe20007b5e05d */
[----:B------:R-:W-:Y:S02]  /*14720*/  IMAD.X R71, RZ, RZ, RZ, P0 ;  /* 0x000000ffff477224 */ /* 0x000fe400000e06ff */
[----:B------:R-:W-:Y:S01]  /*14730*/  IMAD.WIDE.U32 R54, R97, R85, R54 ;  /* 0x0000005561367225 */ /* 0x000fe200078e0036 */
[----:B------:R-:W-:Y:S02]  /*14740*/  IADD3 R67, P4, P5, R56, R93, R48 ;  /* 0x0000005d38437210 */ /* 0x000fe40007d9e030 */
[----:B------:R-:W-:Y:S01]  /*14750*/  IADD3.X R89, PT, PT, RZ, RZ, RZ, P2, P3 ;  /* 0x000000ffff597210 */ /* 0x000fe200017e64ff */
[----:B------:R-:W-:-:S03]  /*14760*/  IMAD.WIDE.U32 R52, R101, R75, R52 ;  /* 0x0000004b65347225 */ /* 0x000fc600078e0034 */
[----:B------:R-:W-:Y:S01]  /*14770*/  IADD3.X R89, PT, PT, RZ, R89, RZ, P4, P5 ;  /* 0x00000059ff597210 */ /* 0x000fe200027ea4ff */
        /* <DEDUP_REMOVED lines=107> */
.L_x_146:
[----:B------:R-:W-:Y:S05]  /*14e30*/  BSYNC.RECONVERGENT B1 ;  /* 0x0000000000017941 */ /* 0x000fea0003800200 */
.L_x_145:
        /* <DEDUP_REMOVED lines=44> */
.L_x_149:
[----:B------:R-:W-:Y:S05]  /*15100*/  BSYNC.RELIABLE B2 ;  /* 0x0000000000027941 */ /* 0x000fea0003800100 */
.L_x_148:
        /* <DEDUP_REMOVED lines=11> */
.L_x_150:
[----:B------:R-:W-:Y:S05]  /*151c0*/  BSYNC.RECONVERGENT B1 ;  /* 0x0000000000017941 */ /* 0x000fea0003800200 */
.L_x_147:
        /* <DEDUP_REMOVED lines=41> */
.L_x_153:
[----:B------:R-:W-:Y:S05]  /*15460*/  BSYNC.RELIABLE B2 ;  /* 0x0000000000027941 */ /* 0x000fea0003800100 */
.L_x_152:
        /* <DEDUP_REMOVED lines=11> */
.L_x_154:
[----:B------:R-:W-:Y:S05]  /*15520*/  BSYNC.RECONVERGENT B1 ;  /* 0x0000000000017941 */ /* 0x000fea0003800200 */
.L_x_151:
        /* <DEDUP_REMOVED lines=13> */
[----:B------:R-:W-:Y:S01]  /*15600*/  IMAD.MOV.U32 R79, RZ, RZ, RZ ;  /* 0x000000ffff4f7224 */ /* 0x000fe200078e00ff */
        /* <DEDUP_REMOVED lines=124> */
[----:B------:R-:W-:Y:S02]  /*15dd0*/  IADD3 R42, P2, PT, R42, R41, RZ ;  /* 0x000000292a2a7210 */ /* 0x000fe40007f5e0ff */
[----:B------:R-:W-:Y:S01]  /*15de0*/  IADD3 R78, P0, PT, R79, R51, RZ ;  /* 0x000000334f4e7210 */ /* 0x000fe20007f1e0ff */
[----:B------:R-:W-:Y:S01]  /*15df0*/  IMAD.X R45, RZ, RZ, RZ, P3 ;  /* 0x000000ffff2d7224 */ /* 0x000fe200018e06ff */
[----:B------:R-:W-:Y:S01]  /*15e00*/  IADD3 R50, P1, PT, R50, R43, RZ ;  /* 0x0000002b32327210 */ /* 0x000fe20007f3e0ff */
[----:B------:R-:W-:Y:S02]  /*15e10*/  IMAD.X R43, RZ, RZ, RZ, P2 ;  /* 0x000000ffff2b7224 */ /* 0x000fe400010e06ff */
[----:B------:R-:W-:-:S02]  /*15e20*/  IMAD.X R79, RZ, RZ, RZ, P0 ;  /* 0x000000ffff4f7224 */ /* 0x000fc400000e06ff */
[----:B------:R-:W-:Y:S02]  /*15e30*/  IMAD.X R51, RZ, RZ, RZ, P1 ;  /* 0x000000ffff337224 */ /* 0x000fe400008e06ff */
[----:B------:R-:W-:-:S04]  /*15e40*/  IMAD.WIDE.U32 R44, R28, R73, R44 ;  /* 0x000000491c2c7225 */ /* 0x000fc800078e002c */
[----:B------:R-:W-:-:S04]  /*15e50*/  IMAD.WIDE.U32 R42, R30, R77, R42 ;  /* 0x0000004d1e2a7225 */ /* 0x000fc800078e002a */
[----:B------:R-:W-:Y:S01]  /*15e60*/  IMAD.WIDE.U32 R78, R34, R47, R78 ;  /* 0x0000002f224e7225 */ /* 0x000fe200078e004e */
[----:B------:R-:W-:-:S03]  /*15e70*/  IADD3 R42, P2, PT, R42, R45, RZ ;  /* 0x0000002d2a2a7210 */ /* 0x000fc60007f5e0ff */
[----:B------:R-:W-:-:S04]  /*15e80*/  IMAD.WIDE.U32 R50, R32, R37, R50 ;  /* 0x0000002520327225 */ /* 0x000fc800078e0032 */
[----:B------:R-:W-:Y:S01]  /*15e90*/  IMAD.WIDE.U32 R40, R44, 0x3d1, RZ ;  /* 0x000003d12c287825 */ /* 0x000fe200078e00ff */
[----:B------:R-:W-:Y:S02]  /*15ea0*/  IADD3 R54, P0, PT, R78, R51, RZ ;  /* 0x000000334e367210 */ /* 0x000fe40007f1e0ff */
[----:B------:R-:W-:Y:S01]  /*15eb0*/  IADD3 R50, P1, PT, R50, R43, RZ ;  /* 0x0000002b32327210 */ /* 0x000fe20007f3e0ff */
[----:B------:R-:W-:Y:S01]  /*15ec0*/  IMAD.X R43, RZ, RZ, RZ, P2 ;  /* 0x000000ffff2b7224 */ /* 0x000fe200010e06ff */
[----:B------:R-:W-:Y:S01]  /*15ed0*/  IADD3 R47, P3, PT, R94, R40, RZ ;  /* 0x000000285e2f7210 */ /* 0x000fe20007f7e0ff */
[----:B------:R-:W-:Y:S02]  /*15ee0*/  IMAD.X R55, RZ, RZ, RZ, P0 ;  /* 0x000000ffff377224 */ /* 0x000fe400000e06ff */
[----:B------:R-:W-:Y:S01]  /*15ef0*/  IMAD.X R51, RZ, RZ, RZ, P1 ;  /* 0x000000ffff337224 */ /* 0x000fe200008e06ff */
[----:B------:R-:W-:Y:S01]  /*15f00*/  IADD3.X R49, PT, PT, RZ, RZ, RZ, P3, !PT ;  /* 0x000000ffff317210 */ /* 0x000fe20001ffe4ff */
[----:B------:R-:W-:-:S04]  /*15f10*/  IMAD.WIDE.U32 R42, R29, R73, R42 ;  /* 0x000000491d2a7225 */ /* 0x000fc800078e002a */
[----:B------:R-:W-:-:S04]  /*15f20*/  IMAD.WIDE.U32 R54, R33, R37, R54 ;  /* 0x0000002521367225 */ /* 0x000fc800078e0036 */
[----:B------:R-:W-:Y:S01]  /*15f30*/  VIADD R45, R41, UR4 ;  /* 0x00000004292d7c36 */ /* 0x000fe20008000000 */
[----:B------:R-:W-:Y:S01]  /*15f40*/  IADD3 R78, P0, PT, R79, R55, RZ ;  /* 0x000000374f4e7210 */ /* 0x000fe20007f1e0ff */
[----:B------:R-:W-:-:S03]  /*15f50*/  IMAD.WIDE.U32 R50, R31, R77, R50 ;  /* 0x0000004d1f327225 */ /* 0x000fc600078e0032 */
[----:B------:R-:W-:Y:S01]  /*15f60*/  IADD3 R45, P3, P4, R92, R49, R45 ;  /* 0x000000315c2d7210 */ /* 0x000fe20007c7e02d */
[----:B------:R-:W-:Y:S01]  /*15f70*/  IMAD.WIDE.U32 R40, R42, 0x3d1, RZ ;  /* 0x000003d12a287825 */ /* 0x000fe200078e00ff */
[----:B------:R-:W-:Y:S02]  /*15f80*/  IADD3 R54, P1, PT, R54, R51, RZ ;  /* 0x0000003336367210 */ /* 0x000fe40007f3e0ff */
[----:B------:R-:W-:Y:S01]  /*15f90*/  IADD3 R50, P2, PT, R50, R43, RZ ;  /* 0x0000002b32327210 */ /* 0x000fe20007f5e0ff */
[----:B------:R-:W-:Y:S01]  /*15fa0*/  IMAD.X R79, RZ, RZ, RZ, P0 ;  /* 0x000000ffff4f7224 */ /* 0x000fe200000e06ff */
[----:B------:R-:W-:Y:S01]  /*15fb0*/  IADD3 R45, P5, P6, R44, R45, R40 ;  /* 0x0000002d2c2d7210 */ /* 0x000fe20007ebe028 */
[----:B------:R-:W-:Y:S01]  /*15fc0*/  IMAD.X R55, RZ, RZ, RZ, P1 ;  /* 0x000000ffff377224 */ /* 0x000fe200008e06ff */
[----:B------:R-:W-:Y:S01]  /*15fd0*/  IADD3.X R40, PT, PT, RZ, RZ, RZ, P3, P4 ;  /* 0x000000ffff287210 */ /* 0x000fe20001fe84ff */
[----:B------:R-:W-:Y:S02]  /*15fe0*/  IMAD.X R51, RZ, RZ, RZ, P2 ;  /* 0x000000ffff337224 */ /* 0x000fe400010e06ff */
[----:B------:R-:W-:-:S02]  /*15ff0*/  VIADD R43, R41, UR4 ;  /* 0x00000004292b7c36 */ /* 0x000fc40008000000 */
[----:B------:R-:W-:Y:S01]  /*16000*/  IMAD.WIDE.U32 R78, R34, R37, R78 ;  /* 0x00000025224e7225 */ /* 0x000fe200078e004e */
[----:B------:R-:W-:-:S03]  /*16010*/  IADD3.X R37, PT, PT, RZ, R40, RZ, P5, P6 ;  /* 0x00000028ff257210 */ /* 0x000fc60002fec4ff */
[----:B------:R-:W-:Y:S01]  /*16020*/  IMAD.WIDE.U32 R50, R30, R73, R50 ;  /* 0x000000491e327225 */ /* 0x000fe200078e0032 */
[----:B------:R-:W-:-:S03]  /*16030*/  IADD3 R43, P2, P3, R88, R37, R43 ;  /* 0x00000025582b7210 */ /* 0x000fc60007b5e02b */
[----:B------:R-:W-:Y:S01]  /*16040*/  IMAD.WIDE.U32 R54, R32, R77, R54 ;  /* 0x0000004d20367225 */ /* 0x000fe200078e0036 */
[----:B------:R-:W-:-:S03]  /*16050*/  IADD3.X R83, PT, PT, RZ, RZ, RZ, P2, P3 ;  /* 0x000000ffff537210 */ /* 0x000fc600017e64ff */
[----:B------:R-:W-:Y:S01]  /*16060*/  IMAD.WIDE.U32 R40, R50, 0x3d1, RZ ;  /* 0x000003d132287825 */ /* 0x000fe200078e00ff */
[----:B------:R-:W-:Y:S02]  /*16070*/  IADD3 R88, P0, PT, R78, R55, RZ ;  /* 0x000000374e587210 */ /* 0x000fe40007f1e0ff */
[----:B------:R-:W-:Y:S02]  /*16080*/  IADD3 R54, P1, PT, R54, R51, RZ ;  /* 0x0000003336367210 */ /* 0x000fe40007f3e0ff */
[----:B------:R-:W-:Y:S01]  /*16090*/  IADD3 R99, P4, P5, R42, R43, R40 ;  /* 0x0000002b2a637210 */ /* 0x000fe20007d9e028 */
[----:B------:R-:W-:Y:S02]  /*160a0*/  IMAD.X R89, RZ, RZ, RZ, P0 ;  /* 0x000000ffff597224 */ /* 0x000fe400000e06ff */
[----:B------:R-:W-:Y:S01]  /*160b0*/  IMAD.X R55, RZ, RZ, RZ, P1 ;  /* 0x000000ffff377224 */ /* 0x000fe200008e06ff */
[----:B------:R-:W-:Y:S01]  /*160c0*/  IADD3.X R83, PT, PT, RZ, R83, RZ, P4, P5 ;  /* 0x00000053ff537210 */ /* 0x000fe200027ea4ff */
        /* <DEDUP_REMOVED lines=97> */
.L_x_156:
[----:B------:R-:W-:Y:S05]  /*166e0*/  BSYNC.RECONVERGENT B1 ;  /* 0x0000000000017941 */ /* 0x000fea0003800200 */
.L_x_155:
[----:B------:R-:W-:Y:S01]  /*166f0*/  ISETP.GT.U32.OR P0, PT, R73, R26, P0 ;  /* 0x0000001a4900720c */ /* 0x000fe20000704470 */
[----:B------:R-:W-:Y:S04]  /*16700*/  BSSY.RECONVERGENT B1, `(.L_x_157) ;  /* 0x0000035000017945 */ /* 0x000fe80003800200 */
[----:B------:R-:W-:Y:S01]  /*16710*/  BSSY.RELIABLE B2, `(.L_x_158) ;  /* 0x0000028000027945 */ /* 0x000fe20003800100 */
[----:B------:R-:W-:-:S07]  /*16720*/  IMAD.MOV.U32 R37, RZ, RZ, R45 ;  /* 0x000000ffff257224 */ /* 0x000fce00078e002d */
        /* <DEDUP_REMOVED lines=38> */
.L_x_159:
[----:B------:R-:W-:Y:S05]  /*16990*/  BSYNC.RELIABLE B2 ;  /* 0x0000000000027941 */ /* 0x000fea0003800100 */
.L_x_158:
        /* <DEDUP_REMOVED lines=11> */
.L_x_160:
[----:B------:R-:W-:Y:S05]  /*16a50*/  BSYNC.RECONVERGENT B1 ;  /* 0x0000000000017941 */ /* 0x000fea0003800200 */
.L_x_157:
        /* <DEDUP_REMOVED lines=41> */
.L_x_163:
[----:B------:R-:W-:Y:S05]  /*16cf0*/  BSYNC.RELIABLE B2 ;  /* 0x0000000000027941 */ /* 0x000fea0003800100 */
.L_x_162:
        /* <DEDUP_REMOVED lines=11> */
.L_x_164:
[----:B------:R-:W-:Y:S05]  /*16db0*/  BSYNC.RECONVERGENT B1 ;  /* 0x0000000000017941 */ /* 0x000fea0003800200 */
.L_x_161:
[----:B------:R-:W-:-:S04]  /*16dc0*/  IMAD.WIDE.U32 R88, R18, R76, RZ ;  /* 0x0000004c12587225 */ /* 0x000fc800078e00ff */
[----:B------:R-:W-:Y:S01]  /*16dd0*/  HFMA2 R41, -RZ, RZ, 0, 0 ;  /* 0x00000000ff297431 */ /* 0x000fe200000001ff */
[----:B------:R-:W-:Y:S01]  /*16de0*/  UMOV UR4, URZ ;  /* 0x000000ff00047c82 */ /* 0x000fe20008000000 */
[----:B------:R-:W-:Y:S01]  /*16df0*/  BSSY.RECONVERGENT B1, `(.L_x_165) ;  /* 0x0000118000017945 */ /* 0x000fe20003800200 */
[----:B------:R-:W-:Y:S02]  /*16e00*/  IMAD.MOV.U32 R82, RZ, RZ, R89 ;  /* 0x000000ffff527224 */ /* 0x000fe400078e0059 */
        /* <DEDUP_REMOVED lines=44> */
[----:B------:R-:W-:Y:S01]  /*170d0*/  IMAD.MOV.U32 R41, RZ, RZ, RZ ;  /* 0x000000ffff297224 */ /* 0x000fe200078e00ff */
        /* <DEDUP_REMOVED lines=105> */
[----:B------:R-:W-:Y:S01]  /*17770*/  IMAD.X R43, RZ, RZ, RZ, P2 ;  /* 0x000000ffff2b7224 */ /* 0x000fe200010e06ff */
[----:B------:R-:W-:Y:S01]  /*17780*/  IADD3.X R51, PT, PT, RZ, RZ, RZ, P1, !PT ;  /* 0x000000ffff337210 */ /* 0x000fe20000ffe4ff */
[----:B------:R-:W-:-:S04]  /*17790*/  IMAD.WIDE.U32 R54, R24, R36, R54 ;  /* 0x0000002418367225 */ /* 0x000fc800078e0036 */
[----:B------:R-:W-:Y:S01]  /*177a0*/  IMAD.WIDE.U32 R42, R20, R85, R42 ;  /* 0x00000055142a7225 */ /* 0x000fe200078e002a */
[----:B------:R-:W-:-:S03]  /*177b0*/  IADD3 R74, P0, PT, R75, R55, RZ ;  /* 0x000000374b4a7210 */ /* 0x000fc60007f1e0ff */
[----:B------:R-:W-:-:S04]  /*177c0*/  IMAD.WIDE.U32 R50, R22, R46, R50 ;  /* 0x0000002e16327225 */ /* 0x000fc800078e0032 */
        /* <DEDUP_REMOVED lines=11> */
[----:B------:R-:W-:-:S04]  /*17880*/  IMAD.WIDE.U32 R50, R21, R85, R50 ;  /* 0x0000005515327225 */ /* 0x000fc800078e0032 */
        /* <DEDUP_REMOVED lines=64> */
[----:B------:R-:W-:Y:S02]  /*17c90*/  IADD3 R82, P2, P3, R75, R41, R82 ;  /* 0x000000294b527210 */ /* 0x000fe40007b5e052 */
[----:B------:R-:W-:Y:S02]  /*17ca0*/  IADD3.X R41, PT, PT, RZ, RZ, RZ, P1, !PT ;  /* 0x000000ffff297210 */ /* 0x000fe40000ffe4ff */
[----:B------:R-:W-:Y:S02]  /*17cb0*/  IADD3.X R36, PT, PT, RZ, RZ, RZ, P2, P3 ;  /* 0x000000ffff247210 */ /* 0x000fe400017e64ff */
        /* <DEDUP_REMOVED lines=43> */
.L_x_166:
[----:B------:R-:W-:Y:S05]  /*17f70*/  BSYNC.RECONVERGENT B1 ;  /* 0x0000000000017941 */ /* 0x000fea0003800200 */
.L_x_165:
[----:B------:R-:W-:Y:S01]  /*17f80*/  ISETP.GT.U32.OR P0, PT, R85, R26, P0 ;  /* 0x0000001a5500720c */ /* 0x000fe20000704470 */
        /* <DEDUP_REMOVED lines=40> */
.L_x_169:
[----:B------:R-:W-:Y:S05]  /*18210*/  BSYNC.RELIABLE B2 ;  /* 0x0000000000027941 */ /* 0x000fea0003800100 */
.L_x_168:
        /* <DEDUP_REMOVED lines=11> */
.L_x_170:
[----:B------:R-:W-:Y:S05]  /*182d0*/  BSYNC.RECONVERGENT B1 ;  /* 0x0000000000017941 */ /* 0x000fea0003800200 */
.L_x_167:
        /* <DEDUP_REMOVED lines=41> */
.L_x_173:
[----:B------:R-:W-:Y:S05]  /*18570*/  BSYNC.RELIABLE B2 ;  /* 0x0000000000027941 */ /* 0x000fea0003800100 */
.L_x_172:
        /* <DEDUP_REMOVED lines=11> */
.L_x_174:
[----:B------:R-:W-:Y:S05]  /*18630*/  BSYNC.RECONVERGENT B1 ;  /* 0x0000000000017941 */ /* 0x000fea0003800200 */
.L_x_171:
[----:B------:R-:W-:Y:S01]  /*18640*/  IMAD.WIDE.U32 R100, R47, R9, RZ ;  /* 0x000000092f647225 */ /* 0x000fe200078e00ff */
[----:B------:R-:W-:Y:S01]  /*18650*/  UMOV UR4, URZ ;  /* 0x000000ff00047c82 */ /* 0x000fe20008000000 */
[----:B------:R-:W-:Y:S02]  /*18660*/  BSSY.RECONVERGENT B1, `(.L_x_175) ;  /* 0x0000118000017945 */ /* 0x000fe40003800200 */
[----:B------:R-:W-:Y:S02]  /*18670*/  IMAD.MOV.U32 R78, RZ, RZ, R101 ;  /* 0x000000ffff4e7224 */ /* 0x000fe400078e0065 */
[----:B------:R-:W-:Y:S02]  /*18680*/  IMAD.MOV.U32 R79, RZ, RZ, RZ ;  /* 0x000000ffff4f7224 */ /* 0x000fe400078e00ff */
[----:B------:R-:W-:Y:S02]  /*18690*/  IMAD.MOV.U32 R55, RZ, RZ, RZ ;  /* 0x000000ffff377224 */ /* 0x000fe400078e00ff */
[----:B------:R-:W-:-:S05]  /*186a0*/  IMAD.WIDE.U32 R78, R9, R37, R78 ;  /* 0x00000025094e7225 */ /* 0x000fca00078e004e */
[----:B------:R-:W-:Y:S01]  /*186b0*/  MOV R54, R79 ;  /* 0x0000004f00367202 */ /* 0x000fe20000000f00 */
[----:B------:R-:W-:-:S04]  /*186c0*/  IMAD.MOV.U32 R79, RZ, RZ, RZ ;  /* 0x000000ffff4f7224 */ /* 0x000fc800078e00ff */
        /* <DEDUP_REMOVED lines=37> */
[----:B------:R-:W-:Y:S02]  /*18920*/  IADD3 R52, P1, PT, R52, R57, RZ ;  /* 0x0000003934347210 */ /* 0x000fe40007f3e0ff */
[----:B------:R-:W-:Y:S01]  /*18930*/  IADD3.X R51, PT, PT, RZ, RZ, RZ, P0, !PT ;  /* 0x000000ffff337210 */ /* 0x000fe200007fe4ff */
[----:B------:R-:W-:Y:S01]  /*18940*/  IMAD.MOV.U32 R54, RZ, RZ, R55 ;  /* 0x000000ffff367224 */ /* 0x000fe200078e0037 */
        /* <DEDUP_REMOVED lines=103> */
[----:B------:R-:W-:Y:S02]  /*18fc0*/  IADD3 R44, P0, PT, R54, R45, RZ ;  /* 0x0000002d362c7210 */ /* 0x000fe40007f1e0ff */
[----:B------:R-:W-:Y:S01]  /*18fd0*/  IADD3.X R43, PT, PT, RZ, RZ, RZ, P1, !PT ;  /* 0x000000ffff2b7210 */ /* 0x000fe20000ffe4ff */
[----:B------:R-:W-:Y:S01]  /*18fe0*/  IMAD.X R41, RZ, RZ, RZ, P2 ;  /* 0x000000ffff297224 */ /* 0x000fe200010e06ff */
[----:B------:R-:W-:Y:S01]  /*18ff0*/  IADD3 R80, P3, PT, R100, R36, RZ ;  /* 0x0000002464507210 */ /* 0x000fe20007f7e0ff */
        /* <DEDUP_REMOVED lines=71> */
[----:B------:R-:W-:Y:S02]  /*19470*/  IADD3 R73, P2, P3, R54, R49, R36 ;  /* 0x0000003136497210 */ /* 0x000fe40007b5e024 */
[----:B------:R-:W-:Y:S02]  /*19480*/  IADD3.X R36, PT, PT, RZ, RZ, RZ, P0, P1 ;  /* 0x000000ffff247210 */ /* 0x000fe400007e24ff */
[----:B------:R-:W-:Y:S02]  /*19490*/  IADD3 R54, PT, PT, R37, UR4, RZ ;  /* 0x0000000425367c10 */ /* 0x000fe4000fffe0ff */
[----:B------:R-:W-:Y:S02]  /*194a0*/  IADD3.X R37, PT, PT, RZ, R36, RZ, P2, P3 ;  /* 0x00000024ff257210 */ /* 0x000fe400017e64ff */
[----:B------:R-:W-:Y:S02]  /*194b0*/  PLOP3.LUT P0, PT, PT, PT, PT, 0x8, 0x80 ;  /* 0x000000000080781c */ /* 0x000fe40003f0e170 */
        /* <DEDUP_REMOVED lines=42> */
[----:B------:R-:W-:Y:S02]  /*19760*/  @P1 IMAD.MOV.U32 R76, RZ, RZ, RZ ;  /* 0x000000ffff4c1224 */ /* 0x000fe400078e00ff */
[----:B------:R-:W-:Y:S01]  /*19770*/  @P1 IMAD.MOV.U32 R74, RZ, RZ, RZ ;  /* 0x000000ffff4a1224 */ /* 0x000fe200078e00ff */
[C---:B------:R-:W-:Y:S01]  /*19780*/  @P1 ISETP.LT.U32.AND P2, PT, R36.reuse, RZ, PT ;  /* 0x000000ff2400120c */ /* 0x040fe20003f41070 */
[----:B------:R-:W-:Y:S01]  /*19790*/  @P1 IMAD.X R37, RZ, RZ, RZ, P3 ;  /* 0x000000ffff251224 */ /* 0x000fe200018e06ff */
[----:B------:R-:W-:-:S04]  /*197a0*/  @P1 ISETP.GT.U32.AND P3, PT, R36, -0x1, PT ;  /* 0xffffffff2400180c */ /* 0x000fc80003f64070 */
[C---:B------:R-:W-:Y:S02]  /*197b0*/  @P1 ISETP.LT.U32.AND.EX P2, PT, R37.reuse, 0x1, PT, P2 ;  /* 0x000000012500180c */ /* 0x040fe40003f41120 */
[----:B------:R-:W-:Y:S02]  /*197c0*/  @P1 ISETP.GT.U32.AND.EX P0, PT, R37, RZ, PT, P3 ;  /* 0x000000ff2500120c */ /* 0x000fe40003f04130 */
[----:B------:R-:W-:-:S11]  /*197d0*/  @P1 SEL R73, R36, RZ, P2 ;  /* 0x000000ff24491207 */ /* 0x000fd60001000000 */
.L_x_176:
[----:B------:R-:W-:Y:S05]  /*197e0*/  BSYNC.RECONVERGENT B1 ;  /* 0x0000000000017941 */ /* 0x000fea0003800200 */
.L_x_175:
        /* <DEDUP_REMOVED lines=41> */
.L_x_179:
[----:B------:R-:W-:Y:S05]  /*19a80*/  BSYNC.RELIABLE B2 ;  /* 0x0000000000027941 */ /* 0x000fea0003800100 */
.L_x_178:
        /* <DEDUP_REMOVED lines=11> */
.L_x_180:
[----:B------:R-:W-:Y:S05]  /*19b40*/  BSYNC.RECONVERGENT B1 ;  /* 0x0000000000017941 */ /* 0x000fea0003800200 */
.L_x_177:
        /* <DEDUP_REMOVED lines=41> */
.L_x_183:
[----:B------:R-:W-:Y:S05]  /*19de0*/  BSYNC.RELIABLE B2 ;  /* 0x0000000000027941 */ /* 0x000fea0003800100 */
.L_x_182:
        /* <DEDUP_REMOVED lines=11> */
.L_x_184:
[----:B------:R-:W-:Y:S05]  /*19ea0*/  BSYNC.RECONVERGENT B1 ;  /* 0x0000000000017941 */ /* 0x000fea0003800200 */
.L_x_181:
[----:B------:R-:W2:Y:S04]  /*19eb0*/  LD.E R56, desc[UR6][R38.64+0x20] ;  /* 0x0000200626387980 */ /* 0x000ea8000c101900 */
[----:B------:R-:W3:Y:S04]  /*19ec0*/  LD.E R54, desc[UR6][R38.64+0x24] ;  /* 0x0000240626367980 */ /* 0x000ee8000c101900 */
[----:B------:R-:W4:Y:S04]  /*19ed0*/  LD.E R52, desc[UR6][R38.64+0x28] ;  /* 0x0000280626347980 */ /* 0x000f28000c101900 */
[----:B------:R-:W5:Y:S04]  /*19ee0*/  LD.E R50, desc[UR6][R38.64+0x2c] ;  /* 0x00002c0626327980 */ /* 0x000f68000c101900 */
[----:B------:R-:W5:Y:S04]  /*19ef0*/  LD.E R84, desc[UR6][R38.64+0x30] ;  /* 0x0000300626547980 */ /* 0x000f68000c101900 */
[----:B------:R-:W5:Y:S04]  /*19f00*/  LD.E R88, desc[UR6][R38.64+0x34] ;  /* 0x0000340626587980 */ /* 0x000f68000c101900 */
[----:B------:R-:W5:Y:S04]  /*19f10*/  LD.E R90, desc[UR6][R38.64+0x38] ;  /* 0x00003806265a7980 */ /* 0x000f68000c101900 */
[----:B------:R0:W5:Y:S01]  /*19f20*/  LD.E R86, desc[UR6][R38.64+0x3c] ;  /* 0x00003c0626567980 */ /* 0x000162000c101900 */
[----:B------:R-:W-:-:S02]  /*19f30*/  IMAD.MOV.U32 R37, RZ, RZ, RZ ;  /* 0x000000ffff257224 */ /* 0x000fc400078e00ff */
[----:B------:R-:W-:Y:S01]  /*19f40*/  HFMA2 R49, -RZ, RZ, 0, 0 ;  /* 0x00000000ff317431 */ /* 0x000fe200000001ff */
[----:B------:R-:W-:Y:S01]  /*19f50*/  UMOV UR4, URZ ;  /* 0x000000ff00047c82 */ /* 0x000fe20008000000 */
[----:B------:R-:W-:Y:S01]  /*19f60*/  BSSY.RECONVERGENT B1, `(.L_x_185) ;  /* 0x0000118000017945 */ /* 0x000fe20003800200 */
        /* <DEDUP_REMOVED lines=12> */
[----:B0-----:R-:W-:-:S05]  /*1a030*/  IMAD.WIDE.U32 R38, R54, R82, R40 ;  /* 0x0000005236267225 */ /* 0x001fca00078e0028 */
[----:B------:R-:W-:Y:S01]  /*1a040*/  IADD3 R40, P0, PT, R48, R39, RZ ;  /* 0x0000002730287210 */ /* 0x000fe20007f1e0ff */
[----:B------:R-:W-:Y:S02]  /*1a050*/  IMAD.MOV.U32 R48, RZ, RZ, R49 ;  /* 0x000000ffff307224 */ /* 0x000fe400078e0031 */
[----:B------:R-:W-:Y:S02]  /*1a060*/  IMAD.MOV.U32 R49, RZ, RZ, RZ ;  /* 0x000000ffff317224 */ /* 0x000fe400078e00ff */
[----:B------:R-:W-:Y:S02]  /*1a070*/  IMAD.X R41, RZ, RZ, RZ, P0 ;  /* 0x000000ffff297224 */ /* 0x000fe400000e06ff */
        /* <DEDUP_REMOVED lines=24> */
[----:B-----5:R-:W-:Y:S01]  /*1a200*/  IMAD.WIDE.U32 R40, R50, R87, R40 ;  /* 0x0000005732287225 */ /* 0x020fe200078e0028 */
[----:B------:R-:W-:-:S03]  /*1a210*/  IADD3 R44, P1, PT, R44, R43, RZ ;  /* 0x0000002b2c2c7210 */ /* 0x000fc60007f3e0ff */
[----:B------:R-:W-:Y:S01]  /*1a220*/  IMAD.MOV.U32 R48, RZ, RZ, R49 ;  /* 0x000000ffff307224 */ /* 0x000fe200078e0031 */
[----:B------:R-:W-:Y:S01]  /*1a230*/  IADD3 R42, P2, PT, R42, R41, RZ ;  /* 0x000000292a2a7210 */ /* 0x000fe20007f5e0ff */
[----:B------:R-:W-:Y:S01]  /*1a240*/  IMAD.X R47, RZ, RZ, RZ, P0 ;  /* 0x000000ffff2f7224 */ /* 0x000fe200000e06ff */
[----:B------:R-:W-:Y:S01]  /*1a250*/  IADD3.X R45, PT, PT, RZ, RZ, RZ, P1, !PT ;  /* 0x000000ffff2d7210 */ /* 0x000fe20000ffe4ff */
        /* <DEDUP_REMOVED lines=63> */
[----:B------:R-:W-:Y:S01]  /*1a650*/  IMAD.MOV.U32 R47, RZ, RZ, RZ ;  /* 0x000000ffff2f7224 */ /* 0x000fe200078e00ff */
[----:B------:R-:W-:Y:S01]  /*1a660*/  IADD3 R54, P2, PT, R54, R57, RZ ;  /* 0x0000003936367210 */ /* 0x000fe20007f5e0ff */
[----:B------:R-:W-:Y:S02]  /*1a670*/  IMAD.X R49, RZ, RZ, RZ, P0 ;  /* 0x000000ffff317224 */ /* 0x000fe400000e06ff */
        /* <DEDUP_REMOVED lines=34> */
[----:B------:R-:W-:Y:S01]  /*1a8a0*/  IADD3 R52, P2, PT, R52, R55, RZ ;  /* 0x0000003734347210 */ /* 0x000fe20007f5e0ff */
[----:B------:R-:W-:Y:S01]  /*1a8b0*/  IMAD.WIDE.U32 R50, R54, 0x3d1, RZ ;  /* 0x000003d136327825 */ /* 0x000fe200078e00ff */
[----:B------:R-:W-:-:S03]  /*1a8c0*/  IADD3 R96, P1, PT, R96, R53, RZ ;  /* 0x0000003560607210 */ /* 0x000fc60007f3e0ff */
[----:B------:R-:W-:Y:S01]  /*1a8d0*/  IMAD.WIDE.U32 R98, R88, R89, R98 ;  /* 0x0000005958627225 */ /* 0x000fe200078e0062 */
[----:B------:R-:W-:-:S03]  /*1a8e0*/  IADD3.X R97, PT, PT, RZ, RZ, RZ, P1, !PT ;  /* 0x000000ffff617210 */ /* 0x000fc60000ffe4ff */
[----:B------:R-:W-:Y:S01]  /*1a8f0*/  IMAD.X R53, RZ, RZ, RZ, P2 ;  /* 0x000000ffff357224 */ /* 0x000fe200010e06ff */
[----:B------:R-:W-:Y:S01]  /*1a900*/  IADD3 R94, P2, PT, R94, R50, RZ ;  /* 0x000000325e5e7210 */ /* 0x000fe20007f5e0ff */
[----:B------:R-:W-:Y:S01]  /*1a910*/  IMAD.WIDE.U32 R96, R90, R83, R96 ;  /* 0x000000535a607225 */ /* 0x000fe200078e0060 */
[----:B------:R-:W-:-:S03]  /*1a920*/  IADD3 R48, P0, PT, R49, R99, RZ ;  /* 0x0000006331307210 */ /* 0x000fc60007f1e0ff */
[----:B------:R-:W-:-:S04]  /*1a930*/  IMAD.WIDE.U32 R52, R86, R81, R52 ;  /* 0x0000005156347225 */ /* 0x000fc800078e0034 */
[----:B------:R-:W-:Y:S01]  /*1a940*/  VIADD R51, R51, UR4 ;  /* 0x0000000433337c36 */ /* 0x000fe20008000000 */
[----:B------:R-:W-:Y:S01]  /*1a950*/  IADD3 R50, P1, PT, R96, R53, RZ ;  /* 0x0000003560327210 */ /* 0x000fe20007f3e0ff */
[----:B------:R-:W-:Y:S02]  /*1a960*/  IMAD.X R37, RZ, RZ, RZ, P2 ;  /* 0x000000ffff257224 */ /* 0x000fe400010e06ff */
[----:B------:R-:W-:Y:S01]  /*1a970*/  IMAD.X R49, RZ, RZ, RZ, P0 ;  /* 0x000000ffff317224 */ /* 0x000fe200000e06ff */
[----:B------:R-:W-:Y:S02]  /*1a980*/  IADD3 R96, P0, PT, R98, R97, RZ ;  /* 0x0000006162607210 */ /* 0x000fe40007f1e0ff */
[----:B------:R-:W-:Y:S01]  /*1a990*/  IADD3 R39, P2, P3, R36, R37, R51 ;  /* 0x0000002524277210 */ /* 0x000fe20007b5e033 */
[----:B------:R-:W-:-:S03]  /*1a9a0*/  IMAD.WIDE.U32 R36, R52, 0x3d1, RZ ;  /* 0x000003d134247825 */ /* 0x000fc600078e00ff */
[----:B------:R-:W-:Y:S01]  /*1a9b0*/  IADD3.X R43, PT, PT, RZ, RZ, RZ, P2, P3 ;  /* 0x000000ffff2b7210 */ /* 0x000fe200017e64ff */
[----:B------:R-:W-:Y:S02]  /*1a9c0*/  IMAD.X R51, RZ, RZ, RZ, P1 ;  /* 0x000000ffff337224 */ /* 0x000fe400008e06ff */
[----:B------:R-:W-:Y:S01]  /*1a9d0*/  IMAD.X R97, RZ, RZ, RZ, P0 ;  /* 0x000000ffff617224 */ /* 0x000fe200000e06ff */
[----:B------:R-:W-:Y:S01]  /*1a9e0*/  IADD3 R39, P0, P1, R54, R39, R36 ;  /* 0x0000002736277210 */ /* 0x000fe2000791e024 */
[----:B------:R-:W-:-:S03]  /*1a9f0*/  IMAD.WIDE.U32 R48, R88, R85, R48 ;  /* 0x0000005558307225 */ /* 0x000fc600078e0030 */
[----:B------:R-:W-:Y:S01]  /*1aa00*/  IADD3.X R43, PT, PT, RZ, R43, RZ, P0, P1 ;  /* 0x0000002bff2b7210 */ /* 0x000fe200007e24ff */
[----:B------:R-:W-:-:S04]  /*1aa10*/  IMAD.WIDE.U32 R50, R86, R91, R50 ;  /* 0x0000005b56327225 */ /* 0x000fc800078e0032 */
        /* <DEDUP_REMOVED lines=108> */
.L_x_186:
[----:B------:R-:W-:Y:S05]  /*1b0e0*/  BSYNC.RECONVERGENT B1 ;  /* 0x0000000000017941 */ /* 0x000fea0003800200 */
.L_x_185:
        /* <DEDUP_REMOVED lines=42> */
.L_x_189:
[----:B------:R-:W-:Y:S05]  /*1b390*/  BSYNC.RELIABLE B2 ;  /* 0x0000000000027941 */ /* 0x000fea0003800100 */
.L_x_188:
        /* <DEDUP_REMOVED lines=11> */
.L_x_190:
[----:B------:R-:W-:Y:S05]  /*1b450*/  BSYNC.RECONVERGENT B1 ;  /* 0x0000000000017941 */ /* 0x000fea0003800200 */
.L_x_187:
        /* <DEDUP_REMOVED lines=41> */
.L_x_193:
[----:B------:R-:W-:Y:S05]  /*1b6f0*/  BSYNC.RELIABLE B2 ;  /* 0x0000000000027941 */ /* 0x000fea0003800100 */
.L_x_192:
        /* <DEDUP_REMOVED lines=11> */
.L_x_194:
[----:B------:R-:W-:Y:S05]  /*1b7b0*/  BSYNC.RECONVERGENT B1 ;  /* 0x0000000000017941 */ /* 0x000fea0003800200 */
.L_x_191:
[----:B------:R-:W-:Y:S01]  /*1b7c0*/  ISETP.GT.U32.AND P0, PT, R65, R72, PT ;  /* 0x000000484100720c */ /* 0x000fe20003f04070 */
[----:B------:R-:W-:-:S12]  /*1b7d0*/  BSSY.RELIABLE B1, `(.L_x_195) ;  /* 0x0000fc0000017945 */ /* 0x000fd80003800100 */
[----:B------:R-:W-:Y:S05]  /*1b7e0*/  @P0 BRA `(.L_x_196) ;  /* 0x000000f800f80947 */ /* 0x000fea0003800000 */
[----:B------:R-:W-:-:S04]  /*1b7f0*/  ISETP.NE.AND P0, PT, R62, R71, PT ;  /* 0x000000473e00720c */ /* 0x000fc80003f05270 */
[----:B------:R-:W-:-:S04]  /*1b800*/  ISETP.NE.OR P0, PT, R63, R70, P0 ;  /* 0x000000463f00720c */ /* 0x000fc80000705670 */
[----:B------:R-:W-:-:S04]  /*1b810*/  ISETP.LT.U32.OR P0, PT, R65, R72, P0 ;  /* 0x000000484100720c */ /* 0x000fc80000701470 */
[----:B------:R-:W-:-:S04]  /*1b820*/  ISETP.NE.OR P0, PT, R61, R68, P0 ;  /* 0x000000443d00720c */ /* 0x000fc80000705670 */
[----:B------:R-:W-:-:S04]  /*1b830*/  ISETP.NE.OR P0, PT, R60, R69, P0 ;  /* 0x000000453c00720c */ /* 0x000fc80000705670 */
[----:B------:R-:W-:-:S04]  /*1b840*/  ISETP.NE.OR P0, PT, R59, R66, P0 ;  /* 0x000000423b00720c */ /* 0x000fc80000705670 */
[----:B------:R-:W-:-:S04]  /*1b850*/  ISETP.NE.OR P0, PT, R58, R67, P0 ;  /* 0x000000433a00720c */ /* 0x000fc80000705670 */
[----:B------:R-:W-:-:S13]  /*1b860*/  ISETP.NE.OR P0, PT, R35, R64, P0 ;  /* 0x000000402300720c */ /* 0x000fda0000705670 */
[----:B------:R-:W-:Y:S05]  /*1b870*/  @!P0 BREAK.RELIABLE B1 ;  /* 0x0000000000018942 */ /* 0x000fea0003800100 */
[----:B------:R-:W-:Y:S05]  /*1b880*/  @P0 BRA `(.L_x_196) ;  /* 0x000000f800d00947 */ /* 0x000fea0003800000 */
[----:B------:R-:W-:Y:S01]  /*1b890*/  ISETP.GT.U32.AND P0, PT, R73, R83, PT ;  /* 0x000000534900720c */ /* 0x000fe20003f04070 */
[----:B------:R-:W-:Y:S01]  /*1b8a0*/  IMAD.MOV.U32 R36, RZ, RZ, 0x1 ;  /* 0x00000001ff247424 */ /* 0x000fe200078e00ff */
[----:B------:R-:W-:Y:S01]  /*1b8b0*/  MOV R61, R2 ;  /* 0x00000002003d7202 */ /* 0x000fe20000000f00 */
        /* <DEDUP_REMOVED lines=8> */
[----:B------:R-:W-:Y:S01]  /*1b940*/  ISETP.NE.AND P0, PT, R75, R38, PT ;  /* 0x000000264b00720c */ /* 0x000fe20003f05270 */
[----:B------:R-:W-:Y:S02]  /*1b950*/  IMAD.MOV.U32 R61, RZ, RZ, R2 ;  /* 0x000000ffff3d7224 */ /* 0x000fe400078e0002 */
[----:B------:R-:W-:Y:S01]  /*1b960*/  IMAD.MOV.U32 R60, RZ, RZ, R3 ;  /* 0x000000ffff3c7224 */ /* 0x000fe200078e0003 */
[----:B------:R-:W-:Y:S01]  /*1b970*/  ISETP.NE.OR P0, PT, R74, R37, P0 ;  /* 0x000000254a00720c */ /* 0x000fe20000705670 */
[----:B------:R-:W-:Y:S02]  /*1b980*/  IMAD.MOV.U32 R59, RZ, RZ, R4 ;  /* 0x000000ffff3b7224 */ /* 0x000fe400078e0004 */
[----:B------:R-:W-:Y:S01]  /*1b990*/  IMAD.MOV.U32 R58, RZ, RZ, R5 ;  /* 0x000000ffff3a7224 */ /* 0x000fe200078e0005 */
[----:B------:R-:W-:Y:S01]  /*1b9a0*/  ISETP.LT.U32.OR P0, PT, R73, R83, P0 ;  /* 0x000000534900720c */ /* 0x000fe20000701470 */
[----:B------:R-:W-:Y:S02]  /*1b9b0*/  IMAD.MOV.U32 R35, RZ, RZ, R6 ;  /* 0x000000ffff237224 */ /* 0x000fe400078e0006 */
[----:B------:R-:W-:Y:S01]  /*1b9c0*/  IMAD.MOV.U32 R62, RZ, RZ, R7 ;  /* 0x000000ffff3e7224 */ /* 0x000fe200078e0007 */
[----:B------:R-:W-:Y:S01]  /*1b9d0*/  ISETP.NE.OR P0, PT, R76, R54, P0 ;  /* 0x000000364c00720c */ /* 0x000fe20000705670 */
[----:B------:R-:W-:-:S02]  /*1b9e0*/  IMAD.MOV.U32 R63, RZ, RZ, R8 ;  /* 0x000000ffff3f7224 */ /* 0x000fc400078e0008 */
[----:B------:R-:W-:Y:S01]  /*1b9f0*/  IMAD.MOV.U32 R65, RZ, RZ, R9 ;  /* 0x000000ffff417224 */ /* 0x000fe200078e0009 */
[----:B------:R-:W-:-:S04]  /*1ba00*/  ISETP.NE.OR P0, PT, R77, R50, P0 ;  /* 0x000000324d00720c */ /* 0x000fc80000705670 */
[----:B------:R-:W-:-:S04]  /*1ba10*/  ISETP.NE.OR P0, PT, R78, R52, P0 ;  /* 0x000000344e00720c */ /* 0x000fc80000705670 */
[----:B------:R-:W-:-:S04]  /*1ba20*/  ISETP.NE.OR P0, PT, R79, R39, P0 ;  /* 0x000000274f00720c */ /* 0x000fc80000705670 */
[----:B------:R-:W-:-:S13]  /*1ba30*/  ISETP.NE.OR P0, PT, R80, R94, P0 ;  /* 0x0000005e5000720c */ /* 0x000fda0000705670 */
[----:B------:R-:W-:Y:S05]  /*1ba40*/  @P0 BRA `(.L_x_113) ;  /* 0x000001e000f80947 */ /* 0x000fea0003800000 */
[----:B------:R-:W-:Y:S02]  /*1ba50*/  LOP3.LUT R27, R7, R9, R8, 0xfe, !PT ;  /* 0x00000009071b7212 */ /* 0x000fe400078efe08 */
[----:B------:R-:W-:Y:S02]  /*1ba60*/  CS2R R60, SRZ ;  /* 0x00000000003c7805 */ /* 0x000fe4000001ff00 */
[----:B------:R-:W-:Y:S01]  /*1ba70*/  CS2R R58, SRZ ;  /* 0x00000000003a7805 */ /* 0x000fe2000001ff00 */
[----:B------:R-:W-:Y:S01]  /*1ba80*/  IMAD.MOV.U32 R35, RZ, RZ, RZ ;  /* 0x000000ffff237224 */ /* 0x000fe200078e00ff */
[----:B------:R-:W-:Y:S02]  /*1ba90*/  LOP3.LUT R27, R5, R27, R6, 0xfe, !PT ;  /* 0x0000001b051b7212 */ /* 0x000fe400078efe06 */
[----:B------:R-:W-:Y:S01]  /*1baa0*/  CS2R R62, SRZ ;  /* 0x00000000003e7805 */ /* 0x000fe2000001ff00 */
[----:B------:R-:W-:Y:S01]  /*1bab0*/  IMAD.MOV.U32 R65, RZ, RZ, RZ ;  /* 0x000000ffff417224 */ /* 0x000fe200078e00ff */
[----:B------:R-:W-:-:S04]  /*1bac0*/  LOP3.LUT R27, R3, R27, R4, 0xfe, !PT ;  /* 0x0000001b031b7212 */ /* 0x000fc800078efe04 */
[----:B------:R-:W-:-:S13]  /*1bad0*/  LOP3.LUT P0, RZ, R27, R2, RZ, 0xfc, !PT ;  /* 0x000000021bff7212 */ /* 0x000fda000780fcff */
[----:B------:R-:W-:Y:S05]  /*1bae0*/  @!P0 BRA `(.L_x_113) ;  /* 0x000001e000d08947 */ /* 0x000fea0003800000 */
[----:B------:R-:W-:Y:S02]  /*1baf0*/  HFMA2 R29, -RZ, RZ, 0, 0 ;  /* 0x00000000ff1d7431 */ /* 0x000fe400000001ff */
[----:B------:R-:W-:Y:S01]  /*1bb00*/  IMAD.WIDE.U32 R42, R9, R9, RZ ;  /* 0x00000009092a7225 */ /* 0x000fe200078e00ff */
[----:B------:R-:W-:Y:S01]  /*1bb10*/  UMOV UR4, URZ ;  /* 0x000000ff00047c82 */ /* 0x000fe20008000000 */
[----:B------:R-:W-:Y:S02]  /*1bb20*/  BSSY.RECONVERGENT B2, `(.L_x_197) ;  /* 0x0000120000027945 */ /* 0x000fe40003800200 */
[----:B------:R-:W-:Y:S01]  /*1bb30*/  IMAD.MOV.U32 R28, RZ, RZ, R43 ;  /* 0x000000ffff1c7224 */ /* 0x000fe200078e002b */
[----:B------:R-:W-:Y:S01]  /*1bb40*/  LOP3.LUT R27, R42, 0xfffffffd, RZ, 0xc0, !PT ;  /* 0xfffffffd2a1b7812 */ /* 0x000fe200078ec0ff */
[----:B------:R-:W-:Y:S02]  /*1bb50*/  IMAD.MOV.U32 R31, RZ, RZ, RZ ;  /* 0x000000ffff1f7224 */ /* 0x000fe400078e00ff */
[----:B------:R-:W-:-:S02]  /*1bb60*/  IMAD.MOV.U32 R41, RZ, RZ, RZ ;  /* 0x000000ffff297224 */ /* 0x000fc400078e00ff */
        /* <DEDUP_REMOVED lines=29> */
[----:B------:R-:W-:Y:S02]  /*1bd40*/  IADD3 R34, P0, PT, R28, R31, RZ ;  /* 0x0000001f1c227210 */ /* 0x000fe40007f1e0ff */
[----:B------:R-:W-:Y:S01]  /*1bd50*/  MOV R28, R29 ;  /* 0x0000001d001c7202 */ /* 0x000fe20000000f00 */
[----:B------:R-:W-:Y:S01]  /*1bd60*/  IMAD.MOV.U32 R29, RZ, RZ, RZ ;  /* 0x000000ffff1d7224 */ /* 0x000fe200078e00ff */
[----:B------:R-:W-:Y:S01]  /*1bd70*/  IADD3 R36, P1, PT, R30, R33, RZ ;  /* 0x000000211e247210 */ /* 0x000fe20007f3e0ff */
[----:B------:R-:W-:Y:S02]  /*1bd80*/  IMAD.X R35, RZ, RZ, RZ, P0 ;  /* 0x000000ffff237224 */ /* 0x000fe400000e06ff */
[----:B------:R-:W-:Y:S02]  /*1bd90*/  IMAD.MOV.U32 R44, RZ, RZ, R32 ;  /* 0x000000ffff2c7224 */ /* 0x000fe400078e0020 */
[----:B------:R-:W-:-:S02]  /*1bda0*/  IMAD.X R37, RZ, RZ, RZ, P1 ;  /* 0x000000ffff257224 */ /* 0x000fc400008e06ff */
        /* <DEDUP_REMOVED lines=241> */
[C---:B------:R-:W-:Y:S02]  /*1ccc0*/  @P1 ISETP.LT.U32.AND P2, PT, R28.reuse, RZ, PT ;  /* 0x000000ff1c00120c */ /* 0x040fe40003f41070 */
[----:B------:R-:W-:Y:S02]  /*1ccd0*/  @P1 IADD3.X R29, PT, PT, RZ, RZ, RZ, P3, !PT ;  /* 0x000000ffff1d1210 */ /* 0x000fe40001ffe4ff */
[----:B------:R-:W-:Y:S02]  /*1cce0*/  @P1 ISETP.GT.U32.AND P3, PT, R28, -0x1, PT ;  /* 0xffffffff1c00180c */ /* 0x000fe40003f64070 */
[----:B------:R-:W-:-:S02]  /*1ccf0*/  @P1 ISETP.LT.U32.AND.EX P2, PT, R29, 0x1, PT, P2 ;  /* 0x000000011d00180c */ /* 0x000fc40003f41120 */
[----:B------:R-:W-:Y:S02]  /*1cd00*/  @P1 ISETP.GT.U32.AND.EX P0, PT, R29, RZ, PT, P3 ;  /* 0x000000ff1d00120c */ /* 0x000fe40003f04130 */
[----:B------:R-:W-:-:S11]  /*1cd10*/  @P1 SEL R45, R28, RZ, P2 ;  /* 0x000000ff1c2d1207 */ /* 0x000fd60001000000 */
.L_x_198:
[----:B------:R-:W-:Y:S05]  /*1cd20*/  BSYNC.RECONVERGENT B2 ;  /* 0x0000000000027941 */ /* 0x000fea0003800200 */
.L_x_197:
        /* <DEDUP_REMOVED lines=42> */
.L_x_201:
[----:B------:R-:W-:Y:S05]  /*1cfd0*/  BSYNC.RELIABLE B3 ;  /* 0x0000000000037941 */ /* 0x000fea0003800100 */
.L_x_200:
        /* <DEDUP_REMOVED lines=11> */
.L_x_202:
[----:B------:R-:W-:Y:S05]  /*1d090*/  BSYNC.RECONVERGENT B2 ;  /* 0x0000000000027941 */ /* 0x000fea0003800200 */
.L_x_199:
        /* <DEDUP_REMOVED lines=41> */
.L_x_205:
[----:B------:R-:W-:Y:S05]  /*1d330*/  BSYNC.RELIABLE B3 ;  /* 0x0000000000037941 */ /* 0x000fea0003800100 */
.L_x_204:
        /* <DEDUP_REMOVED lines=11> */
.L_x_206:
[----:B------:R-:W-:Y:S05]  /*1d3f0*/  BSYNC.RECONVERGENT B2 ;  /* 0x0000000000027941 */ /* 0x000fea0003800200 */
.L_x_203:
        /* <DEDUP_REMOVED lines=170> */
[----:B------:R-:W-:Y:S01]  /*1dea0*/  IADD3.X R61, PT, PT, RZ, RZ, RZ, P2, !PT ;  /* 0x000000ffff3d7210 */ /* 0x000fe200017fe4ff */
[----:B------:R-:W-:Y:S01]  /*1deb0*/  IMAD.WIDE.U32 R50, R56, 0x3d1, RZ ;  /* 0x000003d138327825 */ /* 0x000fe200078e00ff */
[----:B------:R-:W-:-:S03]  /*1dec0*/  IADD3 R31, P3, P4, R64, R31, R29 ;  /* 0x0000001f401f7210 */ /* 0x000fc60007c7e01d */
[----:B------:R-:W-:Y:S01]  /*1ded0*/  IMAD.WIDE.U32 R46, R15, R45, R46 ;  /* 0x0000002d0f2e7225 */ /* 0x000fe200078e002e */
        /* <DEDUP_REMOVED lines=85> */
[----:B------:R-:W-:-:S03]  /*1e430*/  HFMA2 R60, -RZ, RZ, 0, 0 ;  /* 0x00000000ff3c7431 */ /* 0x000fc600000001ff */
        /* <DEDUP_REMOVED lines=26> */
.L_x_208:
[----:B------:R-:W-:Y:S05]  /*1e5e0*/  BSYNC.RECONVERGENT B2 ;  /* 0x0000000000027941 */ /* 0x000fea0003800200 */
.L_x_207:
[----:B------:R-:W-:Y:S01]  /*1e5f0*/  ISETP.GT.U32.OR P0, PT, R35, R26, P0 ;  /* 0x0000001a2300720c */ /* 0x000fe20000704470 */
[----:B------:R-:W-:Y:S04]  /*1e600*/  BSSY.RECONVERGENT B2, `(.L_x_209) ;  /* 0x0000036000027945 */ /* 0x000fe80003800200 */
[----:B------:R-:W-:Y:S01]  /*1e610*/  BSSY.RELIABLE B3, `(.L_x_210) ;  /* 0x0000029000037945 */ /* 0x000fe20003800100 */
[----:B------:R-:W-:Y:S02]  /*1e620*/  IMAD.MOV.U32 R37, RZ, RZ, R43 ;  /* 0x000000ffff257224 */ /* 0x000fe400078e002b */
[----:B------:R-:W-:-:S05]  /*1e630*/  IMAD.MOV.U32 R42, RZ, RZ, R31 ;  /* 0x000000ffff2a7224 */ /* 0x000fca00078e001f */
        /* <DEDUP_REMOVED lines=38> */
.L_x_211:
[----:B------:R-:W-:Y:S05]  /*1e8a0*/  BSYNC.RELIABLE B3 ;  /* 0x0000000000037941 */ /* 0x000fea0003800100 */
.L_x_210:
        /* <DEDUP_REMOVED lines=11> */
.L_x_212:
[----:B------:R-:W-:Y:S05]  /*1e960*/  BSYNC.RECONVERGENT B2 ;  /* 0x0000000000027941 */ /* 0x000fea0003800200 */
.L_x_209:
        /* <DEDUP_REMOVED lines=41> */
.L_x_215:
[----:B------:R-:W-:Y:S05]  /*1ec00*/  BSYNC.RELIABLE B3 ;  /* 0x0000000000037941 */ /* 0x000fea0003800100 */
.L_x_214:
        /* <DEDUP_REMOVED lines=11> */
.L_x_216:
[----:B------:R-:W-:Y:S05]  /*1ecc0*/  BSYNC.RECONVERGENT B2 ;  /* 0x0000000000027941 */ /* 0x000fea0003800200 */
.L_x_213:
        /* <DEDUP_REMOVED lines=10> */
[----:B------:R-:W-:Y:S01]  /*1ed70*/  IMAD.WIDE.U32 R32, R37, 0x4, R32 ;  /* 0x0000000425207825 */ /* 0x000fe200078e0020 */
[----:B------:R-:W-:-:S03]  /*1ed80*/  MOV R37, RZ ;  /* 0x000000ff00257202 */ /* 0x000fc60000000f00 */
[----:B------:R-:W-:Y:S02]  /*1ed90*/  IMAD.MOV.U32 R36, RZ, RZ, R33 ;  /* 0x000000ffff247224 */ /* 0x000fe400078e0021 */
        /* <DEDUP_REMOVED lines=77> */
.L_x_218:
[----:B------:R-:W-:Y:S05]  /*1f270*/  BSYNC.RECONVERGENT B2 ;  /* 0x0000000000027941 */ /* 0x000fea0003800200 */
.L_x_217:
        /* <DEDUP_REMOVED lines=42> */
.L_x_221:
[----:B------:R-:W-:Y:S05]  /*1f520*/  BSYNC.RELIABLE B3 ;  /* 0x0000000000037941 */ /* 0x000fea0003800100 */
.L_x_220:
        /* <DEDUP_REMOVED lines=11> */
.L_x_222:
[----:B------:R-:W-:Y:S05]  /*1f5e0*/  BSYNC.RECONVERGENT B2 ;  /* 0x0000000000027941 */ /* 0x000fea0003800200 */
.L_x_219:
        /* <DEDUP_REMOVED lines=41> */
.L_x_225:
[----:B------:R-:W-:Y:S05]  /*1f880*/  BSYNC.RELIABLE B3 ;  /* 0x0000000000037941 */ /* 0x000fea0003800100 */
.L_x_224:
        /* <DEDUP_REMOVED lines=11> */
.L_x_226:
[----:B------:R-:W-:Y:S05]  /*1f940*/  BSYNC.RECONVERGENT B2 ;  /* 0x0000000000027941 */ /* 0x000fea0003800200 */
.L_x_223:
[C---:B------:R-:W-:Y:S01]  /*1f950*/  IMAD.WIDE.U32 R50, R52.reuse, R52, RZ ;  /* 0x0000003434327225 */ /* 0x040fe200078e00ff */
[----:B------:R-:W-:Y:S01]  /*1f960*/  UMOV UR4, URZ ;  /* 0x000000ff00047c82 */ /* 0x000fe20008000000 */
[----:B------:R-:W-:Y:S02]  /*1f970*/  BSSY.RECONVERGENT B2, `(.L_x_227) ;  /* 0x000011b000027945 */ /* 0x000fe40003800200 */
[----:B------:R-:W-:Y:S02]  /*1f980*/  IMAD.MOV.U32 R28, RZ, RZ, R51 ;  /* 0x000000ffff1c7224 */ /* 0x000fe400078e0033 */
        /* <DEDUP_REMOVED lines=46> */
[----:B------:R-:W-:Y:S01]  /*1fc70*/  IMAD.X R39, RZ, RZ, RZ, P0 ;  /* 0x000000ffff277224 */ /* 0x000fe200000e06ff */
[----:B------:R-:W-:Y:S01]  /*1fc80*/  IADD3.X R37, PT, PT, RZ, RZ, RZ, P1, !PT ;  /* 0x000000ffff257210 */ /* 0x000fe20000ffe4ff */
[----:B------:R-:W-:Y:S01]  /*1fc90*/  IMAD.MOV.U32 R47, RZ, RZ, RZ ;  /* 0x000000ffff2f7224 */ /* 0x000fe200078e00ff */
[----:B------:R-:W-:Y:S01]  /*1fca0*/  LOP3.LUT R31, R50, 0xfffffffd, RZ, 0xc0, !PT ;  /* 0xfffffffd321f7812 */ /* 0x000fe200078ec0ff */
        /* <DEDUP_REMOVED lines=103> */
[----:B------:R-:W-:Y:S01]  /*20320*/  IMAD.X R55, RZ, RZ, RZ, P1 ;  /* 0x000000ffff377224 */ /* 0x000fe200008e06ff */
[----:B------:R-:W-:Y:S01]  /*20330*/  IADD3 R52, PT, PT, R53, UR4, RZ ;  /* 0x0000000435347c10 */ /* 0x000fe2000fffe0ff */
[----:B------:R-:W-:Y:S02]  /*20340*/  IMAD.X R57, RZ, RZ, RZ, P0 ;  /* 0x000000ffff397224 */ /* 0x000fe400000e06ff */
[----:B------:R-:W-:-:S04]  /*20350*/  IMAD.WIDE.U32 R50, R27, R45, R50 ;  /* 0x0000002d1b327225 */ /* 0x000fc800078e0032 */
[----:B------:R-:W-:-:S04]  /*20360*/  IMAD.WIDE.U32 R54, R48, R34, R54 ;  /* 0x0000002230367225 */ /* 0x000fc800078e0036 */
[----:B------:R-:W-:-:S04]  /*20370*/  IMAD.WIDE.U32 R56, R63, R34, R56 ;  /* 0x000000223f387225 */ /* 0x000fc800078e0038 */
[----:B------:R-:W-:Y:S01]  /*20380*/  IMAD.X R27, RZ, RZ, RZ, P2 ;  /* 0x000000ffff1b7224 */ /* 0x000fe200010e06ff */
[----:B------:R-:W-:Y:S02]  /*20390*/  IADD3 R46, P2, PT, R54, R51, RZ ;  /* 0x00000033362e7210 */ /* 0x000fe40007f5e0ff */
        /* <DEDUP_REMOVED lines=60> */
[----:B------:R-:W-:-:S03]  /*20760*/  VIADD R32, R33, UR4 ;  /* 0x0000000421207c36 */ /* 0x000fc60008000000 */
[----:B------:R-:W-:Y:S01]  /*20770*/  IADD3.X R39, PT, PT, RZ, R29, RZ, P0, P1 ;  /* 0x0000001dff277210 */ /* 0x000fe200007e24ff */
[----:B------:R-:W-:-:S03]  /*20780*/  IMAD.WIDE.U32 R28, R55, 0x3d1, RZ ;  /* 0x000003d1371c7825 */ /* 0x000fc600078e00ff */
        /* <DEDUP_REMOVED lines=12> */
[----:B------:R-:W-:-:S04]  /*20850*/  IADD3.X R28, PT, PT, RZ, RZ, RZ, P1, !PT ;  /* 0x000000ffff1c7210 */ /* 0x000fc80000ffe4ff */
        /* <DEDUP_REMOVED lines=44> */
.L_x_228:
[----:B------:R-:W-:Y:S05]  /*20b20*/  BSYNC.RECONVERGENT B2 ;  /* 0x0000000000027941 */ /* 0x000fea0003800200 */
.L_x_227:
        /* <DEDUP_REMOVED lines=43> */
.L_x_231:
[----:B------:R-:W-:Y:S05]  /*20de0*/  BSYNC.RELIABLE B3 ;  /* 0x0000000000037941 */ /* 0x000fea0003800100 */
.L_x_230:
        /* <DEDUP_REMOVED lines=11> */
.L_x_232:
[----:B------:R-:W-:Y:S05]  /*20ea0*/  BSYNC.RECONVERGENT B2 ;  /* 0x0000000000027941 */ /* 0x000fea0003800200 */
.L_x_229:
        /* <DEDUP_REMOVED lines=41> */
.L_x_235:
[----:B------:R-:W-:Y:S05]  /*21140*/  BSYNC.RELIABLE B3 ;  /* 0x0000000000037941 */ /* 0x000fea0003800100 */
.L_x_234:
        /* <DEDUP_REMOVED lines=11> */
.L_x_236:
[----:B------:R-:W-:Y:S05]  /*21200*/  BSYNC.RECONVERGENT B2 ;  /* 0x0000000000027941 */ /* 0x000fea0003800200 */
.L_x_233:
[----:B------:R-:W-:Y:S01]  /*21210*/  IMAD.WIDE.U32 R28, R46, 0x8, RZ ;  /* 0x000000082e1c7825 */ /* 0x000fe200078e00ff */
[----:B------:R-:W-:Y:S01]  /*21220*/  UMOV UR4, URZ ;  /* 0x000000ff00047c82 */ /* 0x000fe20008000000 */
[----:B------:R-:W-:Y:S02]  /*21230*/  BSSY.RECONVERGENT B2, `(.L_x_237) ;  /* 0x0000058000027945 */ /* 0x000fe40003800200 */
[----:B------:R-:W-:Y:S01]  /*21240*/  IMAD.MOV.U32 R31, RZ, RZ, RZ ;  /* 0x000000ffff1f7224 */ /* 0x000fe200078e00ff */
[----:B------:R-:W-:Y:S01]  /*21250*/  MOV R30, R29 ;  /* 0x0000001d001e7202 */ /* 0x000fe20000000f00 */
[----:B------:R-:W-:Y:S01]  /*21260*/  IMAD.MOV.U32 R33, RZ, RZ, RZ ;  /* 0x000000ffff217224 */ /* 0x000fe200078e00ff */
[----:B------:R-:W-:Y:S01]  /*21270*/  SHF.R.U32.HI R29, RZ, 0x1d, R34 ;  /* 0x0000001dff1d7819 */ /* 0x000fe20000011622 */
[----:B------:R-:W-:Y:S02]  /*21280*/  IMAD.MOV.U32 R37, RZ, RZ, RZ ;  /* 0x000000ffff257224 */ /* 0x000fe400078e00ff */
[----:B------:R-:W-:-:S04]  /*21290*/  IMAD.WIDE.U32 R30, R42, 0x8, R30 ;  /* 0x000000082a1e7825 */ /* 0x000fc800078e001e */
[----:B------:R-:W-:Y:S02]  /*212a0*/  IMAD.MOV.U32 R32, RZ, RZ, R31 ;  /* 0x000000ffff207224 */ /* 0x000fe400078e001f */
[----:B------:R-:W-:Y:S02]  /*212b0*/  IMAD.SHL.U32 R38, R34, 0x8, RZ ;  /* 0x0000000822267824 */ /* 0x000fe400078e00ff */
[----:B------:R-:W-:-:S04]  /*212c0*/  IMAD.WIDE.U32 R32, R43, 0x8, R32 ;  /* 0x000000082b207825 */ /* 0x000fc800078e0020 */
[----:B------:R-:W-:Y:S02]  /*212d0*/  IMAD.MOV.U32 R36, RZ, RZ, R33 ;  /* 0x000000ffff247224 */ /* 0x000fe400078e0021 */
[----:B------:R-:W-:-:S04]  /*212e0*/  IMAD.WIDE.U32 R42, R27, 0x8, RZ ;  /* 0x000000081b2a7825 */ /* 0x000fc800078e00ff */
[----:B------:R-:W-:Y:S01]  /*212f0*/  IMAD.WIDE.U32 R36, R41, 0x8, R36 ;  /* 0x0000000829247825 */ /* 0x000fe200078e0024 */
[----:B------:R-:W-:-:S03]  /*21300*/  LOP3.LUT R29, R42, R29, RZ, 0xfc, !PT ;  /* 0x0000001d2a1d7212 */ /* 0x000fc600078efcff */
[----:B------:R-:W-:Y:S02]  /*21310*/  IMAD.MOV.U32 R40, RZ, RZ, R37 ;  /* 0x000000ffff287224 */ /* 0x000fe400078e0025 */
[----:B------:R-:W-:Y:S02]  /*21320*/  IMAD.MOV.U32 R41, RZ, RZ, RZ ;  /* 0x000000ffff297224 */ /* 0x000fe400078e00ff */
[----:B------:R-:W-:-:S04]  /*21330*/  IMAD.WIDE.U32 R46, R47, 0x8, RZ ;  /* 0x000000082f2e7825 */ /* 0x000fc800078e00ff */
[----:B------:R-:W-:Y:S01]  /*21340*/  IMAD.WIDE.U32 R40, R39, 0x8, R40 ;  /* 0x0000000827287825 */ /* 0x000fe200078e0028 */
[----:B------:R-:W-:Y:S02]  /*21350*/  LOP3.LUT R43, R46, R43, RZ, 0xfc, !PT ;  /* 0x0000002b2e2b7212 */ /* 0x000fe400078efcff */
[----:B------:R-:W-:Y:S01]  /*21360*/  LOP3.LUT R28, R28, R47, RZ, 0xfc, !PT ;  /* 0x0000002f1c1c7212 */ /* 0x000fe200078efcff */
[----:B------:R-:W-:Y:S02]  /*21370*/  IMAD.MOV.U32 R39, RZ, RZ, RZ ;  /* 0x000000ffff277224 */ /* 0x000fe400078e00ff */
        /* <DEDUP_REMOVED lines=25> */
[----:B------:R-:W-:Y:S01]  /*21510*/  IMAD.MOV.U32 R38, RZ, RZ, R28 ;  /* 0x000000ffff267224 */ /* 0x000fe200078e001c */
[----:B------:R-:W-:-:S04]  /*21520*/  IADD3 R27, PT, PT, R29, UR4, RZ ;  /* 0x000000041d1b7c10 */ /* 0x000fc8000fffe0ff */
        /* <DEDUP_REMOVED lines=40> */
.L_x_238:
[----:B------:R-:W-:Y:S05]  /*217b0*/  BSYNC.RECONVERGENT B2 ;  /* 0x0000000000027941 */ /* 0x000fea0003800200 */
.L_x_237:
[----:B------:R-:W-:Y:S01]  /*217c0*/  ISETP.GT.U32.OR P0, PT, R41, R26, P0 ;  /* 0x0000001a2900720c */ /* 0x000fe20000704470 */
[----:B------:R-:W-:Y:S04]  /*217d0*/  BSSY.RECONVERGENT B2, `(.L_x_239) ;  /* 0x0000039000027945 */ /* 0x000fe80003800200 */
[----:B------:R-:W-:Y:S01]  /*217e0*/  BSSY.RELIABLE B3, `(.L_x_240) ;  /* 0x000002c000037945 */ /* 0x000fe20003800100 */
[----:B------:R-:W-:Y:S01]  /*217f0*/  MOV R29, R32 ;  /* 0x00000020001d7202 */ /* 0x000fe20000000f00 */
[----:B------:R-:W-:Y:S02]  /*21800*/  IMAD.MOV.U32 R32, RZ, RZ, R34 ;  /* 0x000000ffff207224 */ /* 0x000fe400078e0022 */
        /* <DEDUP_REMOVED lines=41> */
.L_x_241:
[----:B------:R-:W-:Y:S05]  /*21aa0*/  BSYNC.RELIABLE B3 ;  /* 0x0000000000037941 */ /* 0x000fea0003800100 */
.L_x_240:
        /* <DEDUP_REMOVED lines=11> */
.L_x_242:
[----:B------:R-:W-:Y:S05]  /*21b60*/  BSYNC.RECONVERGENT B2 ;  /* 0x0000000000027941 */ /* 0x000fea0003800200 */
.L_x_239:
        /* <DEDUP_REMOVED lines=41> */
.L_x_245:
[----:B------:R-:W-:Y:S05]  /*21e00*/  BSYNC.RELIABLE B3 ;  /* 0x0000000000037941 */ /* 0x000fea0003800100 */
.L_x_244:
        /* <DEDUP_REMOVED lines=11> */
.L_x_246:
[----:B------:R-:W-:Y:S05]  /*21ec0*/  BSYNC.RECONVERGENT B2 ;  /* 0x0000000000027941 */ /* 0x000fea0003800200 */
.L_x_243:
[C---:B------:R-:W-:Y:S01]  /*21ed0*/  IMAD.WIDE.U32 R72, R10.reuse, R10, RZ ;  /* 0x0000000a0a487225 */ /* 0x040fe200078e00ff */
        /* <DEDUP_REMOVED lines=188> */
[----:B------:R-:W-:Y:S01]  /*22aa0*/  VIADD R11, R11, UR4 ;  /* 0x000000040b0b7c36 */ /* 0x000fe20008000000 */
[----:B------:R-:W-:Y:S02]  /*22ab0*/  IADD3 R38, P1, PT, R72, R13, RZ ;  /* 0x0000000d48267210 */ /* 0x000fe40007f3e0ff */
[----:B------:R-:W-:Y:S02]  /*22ac0*/  IADD3 R54, P0, PT, R55, R73, RZ ;  /* 0x0000004937367210 */ /* 0x000fe40007f1e0ff */
[----:B------:R-:W-:Y:S01]  /*22ad0*/  IADD3 R57, P2, P3, R56, R10, R11 ;  /* 0x0000000a38397210 */ /* 0x000fe20007b5e00b */
[----:B------:R-:W-:Y:S01]  /*22ae0*/  IMAD.WIDE.U32 R10, R12, 0x3d1, RZ ;  /* 0x000003d10c0a7825 */ /* 0x000fe200078e00ff */
[----:B------:R-:W-:-:S03]  /*22af0*/  IADD3.X R55, PT, PT, RZ, RZ, RZ, P0, !PT ;  /* 0x000000ffff377210 */ /* 0x000fc600007fe4ff */
        /* <DEDUP_REMOVED lines=18> */
[----:B------:R-:W-:Y:S01]  /*22c20*/  IADD3 R15, P1, P2, R46, R39, R15 ;  /* 0x000000272e0f7210 */ /* 0x000fe20007a3e00f */
[----:B------:R-:W-:Y:S02]  /*22c30*/  VIADD R13, R13, UR4 ;  /* 0x000000040d0d7c36 */ /* 0x000fe40008000000 */
[----:B------:R-:W-:Y:S01]  /*22c40*/  IMAD.X R55, RZ, RZ, RZ, P0 ;  /* 0x000000ffff377224 */ /* 0x000fe200000e06ff */
[----:B------:R-:W-:Y:S02]  /*22c50*/  IADD3 R47, P0, P3, R38, R15, R12 ;  /* 0x0000000f262f7210 */ /* 0x000fe40007b1e00c */
        /* <DEDUP_REMOVED lines=67> */
.L_x_248:
[----:B------:R-:W-:Y:S05]  /*23090*/  BSYNC.RECONVERGENT B2 ;  /* 0x0000000000027941 */ /* 0x000fea0003800200 */
.L_x_247:
        /* <DEDUP_REMOVED lines=42> */
.L_x_251:
[----:B------:R-:W-:Y:S05]  /*23340*/  BSYNC.RELIABLE B3 ;  /* 0x0000000000037941 */ /* 0x000fea0003800100 */
.L_x_250:
        /* <DEDUP_REMOVED lines=11> */
.L_x_252:
[----:B------:R-:W-:Y:S05]  /*23400*/  BSYNC.RECONVERGENT B2 ;  /* 0x0000000000027941 */ /* 0x000fea0003800200 */
.L_x_249:
        /* <DEDUP_REMOVED lines=41> */
.L_x_255:
[----:B------:R-:W-:Y:S05]  /*236a0*/  BSYNC.RELIABLE B3 ;  /* 0x0000000000037941 */ /* 0x000fea0003800100 */
.L_x_254:
        /* <DEDUP_REMOVED lines=11> */
.L_x_256:
[----:B------:R-:W-:Y:S05]  /*23760*/  BSYNC.RECONVERGENT B2 ;  /* 0x0000000000027941 */ /* 0x000fea0003800200 */
.L_x_253:
        /* <DEDUP_REMOVED lines=18> */
[----:B------:R-:W-:Y:S02]  /*23890*/  IMAD.MOV.U32 R11, RZ, RZ, RZ ;  /* 0x000000ffff0b7224 */ /* 0x000fe400078e00ff */
[----:B------:R-:W-:-:S04]  /*238a0*/  IMAD.WIDE.U32 R38, R47, 0x3, R38 ;  /* 0x000000032f267825 */ /* 0x000fc800078e0026 */
[----:B------:R-:W-:-:S04]  /*238b0*/  IMAD.MOV.U32 R40, RZ, RZ, R39 ;  /* 0x000000ffff287224 */ /* 0x000fc800078e0027 */
[----:B------:R-:W-:-:S04]  /*238c0*/  IMAD.WIDE.U32 R40, R43, 0x3, R40 ;  /* 0x000000032b287825 */ /* 0x000fc800078e0028 */
[----:B------:R-:W-:Y:S01]  /*238d0*/  IMAD.MOV.U32 R43, RZ, RZ, RZ ;  /* 0x000000ffff2b7224 */ /* 0x000fe200078e00ff */
[----:B------:R-:W-:-:S05]  /*238e0*/  MOV R42, R41 ;  /* 0x00000029002a7202 */ /* 0x000fca0000000f00 */
[----:B------:R-:W-:-:S06]  /*238f0*/  IMAD.WIDE.U32 R42, R45, 0x3, R42 ;  /* 0x000000032d2a7825 */ /* 0x000fcc00078e002a */
[----:B------:R-:W-:-:S04]  /*23900*/  IMAD.WIDE.U32 R10, R43, 0x3d1, R10 ;  /* 0x000003d12b0a7825 */ /* 0x000fc800078e000a */
[----:B------:R-:W-:Y:S02]  /*23910*/  VIADD R11, R11, UR4 ;  /* 0x000000040b0b7c36 */ /* 0x000fe40008000000 */
[----:B------:R-:W-:-:S03]  /*23920*/  IMAD.MOV.U32 R45, RZ, RZ, R10 ;  /* 0x000000ffff2d7224 */ /* 0x000fc600078e000a */
        /* <DEDUP_REMOVED lines=65> */
.L_x_258:
[----:B------:R-:W-:Y:S05]  /*23d40*/  BSYNC.RECONVERGENT B2 ;  /* 0x0000000000027941 */ /* 0x000fea0003800200 */
.L_x_257:
        /* <DEDUP_REMOVED lines=41> */
.L_x_261:
[----:B------:R-:W-:Y:S05]  /*23fe0*/  BSYNC.RELIABLE B3 ;  /* 0x0000000000037941 */ /* 0x000fea0003800100 */
.L_x_260:
        /* <DEDUP_REMOVED lines=11> */
.L_x_262:
[----:B------:R-:W-:Y:S05]  /*240a0*/  BSYNC.RECONVERGENT B2 ;  /* 0x0000000000027941 */ /* 0x000fea0003800200 */
.L_x_259:
        /* <DEDUP_REMOVED lines=41> */
.L_x_265:
[----:B------:R-:W-:Y:S05]  /*24340*/  BSYNC.RELIABLE B3 ;  /* 0x0000000000037941 */ /* 0x000fea0003800100 */
.L_x_264:
        /* <DEDUP_REMOVED lines=11> */
.L_x_266:
[----:B------:R-:W-:Y:S05]  /*24400*/  BSYNC.RECONVERGENT B2 ;  /* 0x0000000000027941 */ /* 0x000fea0003800200 */
.L_x_263:
        /* <DEDUP_REMOVED lines=159> */
[----:B------:R-:W-:Y:S01]  /*24e00*/  IMAD.WIDE.U32 R50, R57, R63, R50 ;  /* 0x0000003f39327225 */ /* 0x000fe200078e0032 */
[----:B------:R-:W-:-:S03]  /*24e10*/  IADD3.X R13, PT, PT, RZ, RZ, RZ, P0, !PT ;  /* 0x000000ffff0d7210 */ /* 0x000fc600007fe4ff */
[----:B------:R-:W-:-:S04]  /*24e20*/  IMAD.WIDE.U32 R46, R67, R65, R46 ;  /* 0x00000041432e7225 */ /* 0x000fc800078e002e */
[----:B------:R-:W-:Y:S01]  /*24e30*/  IMAD.WIDE.U32 R54, R68, R65, R54 ;  /* 0x0000004144367225 */ /* 0x000fe200078e0036 */
[----:B------:R-:W-:-:S03]  /*24e40*/  IADD3 R40, P0, PT, R41, R47, RZ ;  /* 0x0000002f29287210 */ /* 0x000fc60007f1e0ff */
        /* <DEDUP_REMOVED lines=121> */
.L_x_268:
[----:B------:R-:W-:Y:S05]  /*255e0*/  BSYNC.RECONVERGENT B2 ;  /* 0x0000000000027941 */ /* 0x000fea0003800200 */
.L_x_267:
[----:B------:R-:W-:Y:S01]  /*255f0*/  ISETP.GT.U32.OR P0, PT, R47, R26, P0 ;  /* 0x0000001a2f00720c */ /* 0x000fe20000704470 */
[----:B------:R-:W-:Y:S04]  /*25600*/  BSSY.RECONVERGENT B2, `(.L_x_269) ;  /* 0x000003a000027945 */ /* 0x000fe80003800200 */
[----:B------:R-:W-:Y:S01]  /*25610*/  BSSY.RELIABLE B3, `(.L_x_270) ;  /* 0x000002d000037945 */ /* 0x000fe20003800100 */
[----:B------:R-:W-:Y:S02]  /*25620*/  IMAD.MOV.U32 R51, RZ, RZ, R52 ;  /* 0x000000ffff337224 */ /* 0x000fe400078e0034 */
[----:B------:R-:W-:Y:S02]  /*25630*/  IMAD.MOV.U32 R52, RZ, RZ, R54 ;  /* 0x000000ffff347224 */ /* 0x000fe400078e0036 */
[----:B------:R-:W-:-:S02]  /*25640*/  IMAD.MOV.U32 R50, RZ, RZ, R17 ;  /* 0x000000ffff327224 */ /* 0x000fc400078e0011 */
[----:B------:R-:W-:Y:S02]  /*25650*/  IMAD.MOV.U32 R53, RZ, RZ, R10 ;  /* 0x000000ffff357224 */ /* 0x000fe400078e000a */
[----:B------:R-:W-:Y:S02]  /*25660*/  IMAD.MOV.U32 R54, RZ, RZ, R13 ;  /* 0x000000ffff367224 */ /* 0x000fe400078e000d */
        /* <DEDUP_REMOVED lines=39> */
.L_x_271:
[----:B------:R-:W-:Y:S05]  /*258e0*/  BSYNC.RELIABLE B3 ;  /* 0x0000000000037941 */ /* 0x000fea0003800100 */
.L_x_270:
        /* <DEDUP_REMOVED lines=9> */
[----:B0-----:R-:W-:-:S04]  /*25980*/  IADD3.X R46, P0, PT, R46, ~UR8, RZ, P0, !PT ;  /* 0x800000082e2e7c10 */ /* 0x001fc8000871e4ff */
[----:B------:R-:W-:-:S09]  /*25990*/  IADD3.X R47, PT, PT, R47, ~R26, RZ, P0, !PT ;  /* 0x8000001a2f2f7210 */ /* 0x000fd200007fe4ff */
.L_x_272:
[----:B------:R-:W-:Y:S05]  /*259a0*/  BSYNC.RECONVERGENT B2 ;  /* 0x0000000000027941 */ /* 0x000fea0003800200 */
.L_x_269:
        /* <DEDUP_REMOVED lines=41> */
.L_x_275:
[----:B------:R-:W-:Y:S05]  /*25c40*/  BSYNC.RELIABLE B3 ;  /* 0x0000000000037941 */ /* 0x000fea0003800100 */
.L_x_274:
        /* <DEDUP_REMOVED lines=11> */
.L_x_276:
[----:B------:R-:W-:Y:S05]  /*25d00*/  BSYNC.RECONVERGENT B2 ;  /* 0x0000000000027941 */ /* 0x000fea0003800200 */
.L_x_273:
        /* <DEDUP_REMOVED lines=10> */
[----:B------:R-:W-:Y:S01]  /*25db0*/  IMAD.MOV.U32 R12, RZ, RZ, R11 ;  /* 0x000000ffff0c7224 */ /* 0x000fe200078e000b */
[----:B------:R-:W-:Y:S01]  /*25dc0*/  SHF.R.U32.HI R11, RZ, 0x1f, R69 ;  /* 0x0000001fff0b7819 */ /* 0x000fe20000011645 */
[----:B------:R-:W-:Y:S02]  /*25dd0*/  IMAD.MOV.U32 R15, RZ, RZ, RZ ;  /* 0x000000ffff0f7224 */ /* 0x000fe400078e00ff */
[----:B------:R-:W-:-:S04]  /*25de0*/  IMAD.WIDE.U32 R12, R59, 0x2, R12 ;  /* 0x000000023b0c7825 */ /* 0x000fc800078e000c */
[----:B------:R-:W-:Y:S02]  /*25df0*/  IMAD.MOV.U32 R14, RZ, RZ, R13 ;  /* 0x000000ffff0e7224 */ /* 0x000fe400078e000d */
[----:B------:R-:W-:Y:S02]  /*25e00*/  IMAD.SHL.U32 R16, R69, 0x2, RZ ;  /* 0x0000000245107824 */ /* 0x000fe400078e00ff */
[----:B------:R-:W-:-:S04]  /*25e10*/  IMAD.WIDE.U32 R14, R49, 0x2, R14 ;  /* 0x00000002310e7825 */ /* 0x000fc800078e000e */
[----:B------:R-:W-:Y:S02]  /*25e20*/  IMAD.MOV.U32 R17, RZ, RZ, RZ ;  /* 0x000000ffff117224 */ /* 0x000fe400078e00ff */
        /* <DEDUP_REMOVED lines=71> */
.L_x_278:
[----:B------:R-:W-:Y:S05]  /*262a0*/  BSYNC.RECONVERGENT B2 ;  /* 0x0000000000027941 */ /* 0x000fea0003800200 */
.L_x_277:
[----:B------:R-:W-:Y:S01]  /*262b0*/  ISETP.GT.U32.OR P0, PT, R17, R26, P0 ;  /* 0x0000001a1100720c */ /* 0x000fe20000704470 */
[----:B------:R-:W-:Y:S04]  /*262c0*/  BSSY.RECONVERGENT B2, `(.L_x_279) ;  /* 0x0000038000027945 */ /* 0x000fe80003800200 */
[----:B------:R-:W-:Y:S01]  /*262d0*/  BSSY.RELIABLE B3, `(.L_x_280) ;  /* 0x000002b000037945 */ /* 0x000fe20003800100 */
[----:B------:R-:W-:Y:S01]  /*262e0*/  IMAD.MOV.U32 R14, RZ, RZ, R39 ;  /* 0x000000ffff0e7224 */ /* 0x000fe200078e0027 */
[----:B------:R-:W-:Y:S01]  /*262f0*/  MOV R12, R40 ;  /* 0x00000028000c7202 */ /* 0x000fe20000000f00 */
        /* <DEDUP_REMOVED lines=40> */
.L_x_281:
[----:B------:R-:W-:Y:S05]  /*26580*/  BSYNC.RELIABLE B3 ;  /* 0x0000000000037941 */ /* 0x000fea0003800100 */
.L_x_280:
        /* <DEDUP_REMOVED lines=11> */
.L_x_282:
[----:B------:R-:W-:Y:S05]  /*26640*/  BSYNC.RECONVERGENT B2 ;  /* 0x0000000000027941 */ /* 0x000fea0003800200 */
.L_x_279:
        /* <DEDUP_REMOVED lines=41> */
.L_x_285:
[----:B------:R-:W-:Y:S05]  /*268e0*/  BSYNC.RELIABLE B3 ;  /* 0x0000000000037941 */ /* 0x000fea0003800100 */
.L_x_284:
        /* <DEDUP_REMOVED lines=11> */
.L_x_286:
[----:B------:R-:W-:Y:S05]  /*269a0*/  BSYNC.RECONVERGENT B2 ;  /* 0x0000000000027941 */ /* 0x000fea0003800200 */
.L_x_283:
        /* <DEDUP_REMOVED lines=35> */
.L_x_288:
        /* <DEDUP_REMOVED lines=9> */
.L_x_290:
[----:B------:R-:W-:Y:S05]  /*26c70*/  BSYNC.RELIABLE B3 ;  /* 0x0000000000037941 */ /* 0x000fea0003800100 */
.L_x_289:
[----:B------:R-:W0:Y:S01]  /*26c80*/  LDCU.128 UR8, c[0x3][URZ] ;  /* 0x00c00000ff0877ac */ /* 0x000e220008000c00 */
[----:B------:R-:W1:Y:S01]  /*26c90*/  LDCU.64 UR4, c[0x3][0x10] ;  /* 0x00c00200ff0477ac */ /* 0x000e620008000a00 */
[----:B0-----:R-:W-:Y:S01]  /*26ca0*/  IADD3 R55, P0, PT, R55, UR8, RZ ;  /* 0x0000000837377c10 */ /* 0x001fe2000ff1e0ff */
[----:B------:R-:W0:Y:S03]  /*26cb0*/  LDCU UR8, c[0x3][0x18] ;  /* 0x00c00300ff0877ac */ /* 0x000e260008000800 */
[----:B------:R-:W-:Y:S02]  /*26cc0*/  IADD3 R10, P1, PT, R55, -R10, RZ ;  /* 0x8000000a370a7210 */ /* 0x000fe40007f3e0ff */
[----:B------:R-:W-:-:S04]  /*26cd0*/  IADD3.X R54, P0, PT, R54, UR9, RZ, P0, !PT ;  /* 0x0000000936367c10 */ /* 0x000fc8000871e4ff */
[----:B------:R-:W-:Y:S02]  /*26ce0*/  IADD3.X R11, P1, PT, R54, ~R13, RZ, P1, !PT ;  /* 0x8000000d360b7210 */ /* 0x000fe40000f3e4ff */
[----:B------:R-:W-:-:S04]  /*26cf0*/  IADD3.X R53, P0, PT, R53, UR10, RZ, P0, !PT ;  /* 0x0000000a35357c10 */ /* 0x000fc8000871e4ff */
[----:B------:R-:W-:Y:S02]  /*26d00*/  IADD3.X R12, P1, PT, R53, ~R12, RZ, P1, !PT ;  /* 0x8000000c350c7210 */ /* 0x000fe40000f3e4ff */
[----:B------:R-:W-:-:S04]  /*26d10*/  IADD3.X R52, P0, PT, R52, UR11, RZ, P0, !PT ;  /* 0x0000000b34347c10 */ /* 0x000fc8000871e4ff */
[----:B------:R-:W-:Y:S02]  /*26d20*/  IADD3.X R13, P1, PT, R52, ~R39, RZ, P1, !PT ;  /* 0x80000027340d7210 */ /* 0x000fe40000f3e4ff */
[----:B-1----:R-:W-:-:S04]  /*26d30*/  IADD3.X R51, P0, PT, R51, UR4, RZ, P0, !PT ;  /* 0x0000000433337c10 */ /* 0x002fc8000871e4ff */
[----:B------:R-:W-:Y:S02]  /*26d40*/  IADD3.X R14, P1, PT, R51, ~R14, RZ, P1, !PT ;  /* 0x8000000e330e7210 */ /* 0x000fe40000f3e4ff */
[----:B------:R-:W-:-:S04]  /*26d50*/  IADD3.X R50, P0, PT, R50, UR5, RZ, P0, !PT ;  /* 0x0000000532327c10 */ /* 0x000fc8000871e4ff */
[----:B------:R-:W-:Y:S02]  /*26d60*/  IADD3.X R15, P1, PT, R50, ~R15, RZ, P1, !PT ;  /* 0x8000000f320f7210 */ /* 0x000fe40000f3e4ff */
[----:B0-----:R-:W-:-:S04]  /*26d70*/  IADD3.X R16, P0, PT, R46, UR8, RZ, P0, !PT ;  /* 0x000000082e107c10 */ /* 0x001fc8000871e4ff */
[----:B------:R-:W-:-:S04]  /*26d80*/  IADD3.X R16, P1, PT, R16, ~R37, RZ, P1, !PT ;  /* 0x8000002510107210 */ /* 0x000fc80000f3e4ff */
[----:B------:R-:W-:-:S09]  /*26d90*/  IADD3.X R17, PT, PT, ~R17, R26, R47, P1, P0 ;  /* 0x0000001a11117210 */ /* 0x000fd20000fe052f */
.L_x_291:
[----:B------:R-:W-:Y:S05]  /*26da0*/  BSYNC.RECONVERGENT B2 ;  /* 0x0000000000027941 */ /* 0x000fea0003800200 */
.L_x_287:
        /* <DEDUP_REMOVED lines=35> */
.L_x_293:
        /* <DEDUP_REMOVED lines=9> */
.L_x_295:
[----:B------:R-:W-:Y:S05]  /*27070*/  BSYNC.RELIABLE B3 ;  /* 0x0000000000037941 */ /* 0x000fea0003800100 */
.L_x_294:
[----:B------:R-:W0:Y:S01]  /*27080*/  LDCU.128 UR8, c[0x3][URZ] ;  /* 0x00c00000ff0877ac */ /* 0x000e220008000c00 */
[----:B------:R-:W1:Y:S01]  /*27090*/  LDCU.64 UR4, c[0x3][0x10] ;  /* 0x00c00200ff0477ac */ /* 0x000e620008000a00 */
[----:B0-----:R-:W-:Y:S01]  /*270a0*/  IADD3 R69, P0, PT, R69, UR8, RZ ;  /* 0x0000000845457c10 */ /* 0x001fe2000ff1e0ff */
[----:B------:R-:W0:Y:S03]  /*270b0*/  LDCU UR8, c[0x3][0x18] ;  /* 0x00c00300ff0877ac */ /* 0x000e260008000800 */
[----:B------:R-:W-:Y:S02]  /*270c0*/  IADD3.X R44, P0, PT, R44, UR9, RZ, P0, !PT ;  /* 0x000000092c2c7c10 */ /* 0x000fe4000871e4ff */
[----:B------:R-:W-:Y:S02]  /*270d0*/  IADD3 R70, P1, PT, -R10, R69, RZ ;  /* 0x000000450a467210 */ /* 0x000fe40007f3e1ff */
[----:B------:R-:W-:-:S02]  /*270e0*/  IADD3.X R35, P0, PT, R35, UR10, RZ, P0, !PT ;  /* 0x0000000a23237c10 */ /* 0x000fc4000871e4ff */
[----:B------:R-:W-:Y:S02]  /*270f0*/  IADD3.X R69, P1, PT, ~R11, R44, RZ, P1, !PT ;  /* 0x0000002c0b457210 */ /* 0x000fe40000f3e5ff */
[----:B------:R-:W-:Y:S02]  /*27100*/  IADD3.X R66, P0, PT, R66, UR11, RZ, P0, !PT ;  /* 0x0000000b42427c10 */ /* 0x000fe4000871e4ff */
[----:B------:R-:W-:Y:S02]  /*27110*/  IADD3.X R35, P1, PT, ~R12, R35, RZ, P1, !PT ;  /* 0x000000230c237210 */ /* 0x000fe40000f3e5ff */
[----:B-1----:R-:W-:Y:S02]  /*27120*/  IADD3.X R61, P0, PT, R71, UR4, RZ, P0, !PT ;  /* 0x00000004473d7c10 */ /* 0x002fe4000871e4ff */
[----:B------:R-:W-:Y:S02]  /*27130*/  IADD3.X R66, P1, PT, ~R13, R66, RZ, P1, !PT ;  /* 0x000000420d427210 */ /* 0x000fe40000f3e5ff */
[----:B------:R-:W-:-:S02]  /*27140*/  IADD3.X R64, P0, PT, R64, UR5, RZ, P0, !PT ;  /* 0x0000000540407c10 */ /* 0x000fc4000871e4ff */
[----:B------:R-:W-:Y:S02]  /*27150*/  IADD3.X R61, P1, PT, ~R14, R61, RZ, P1, !PT ;  /* 0x0000003d0e3d7210 */ /* 0x000fe40000f3e5ff */
[----:B0-----:R-:W-:Y:S02]  /*27160*/  IADD3.X R59, P0, PT, R59, UR8, RZ, P0, !PT ;  /* 0x000000083b3b7c10 */ /* 0x001fe4000871e4ff */
[----:B------:R-:W-:-:S04]  /*27170*/  IADD3.X R64, P1, PT, ~R15, R64, RZ, P1, !PT ;  /* 0x000000400f407210 */ /* 0x000fc80000f3e5ff */
[----:B------:R-:W-:-:S04]  /*27180*/  IADD3.X R60, P1, PT, ~R16, R59, RZ, P1, !PT ;  /* 0x0000003b103c7210 */ /* 0x000fc80000f3e5ff */
[----:B------:R-:W-:-:S09]  /*27190*/  IADD3.X R62, PT, PT, ~R17, R26, R49, P1, P0 ;  /* 0x0000001a113e7210 */ /* 0x000fd20000fe0531 */
.L_x_296:
[----:B------:R-:W-:Y:S05]  /*271a0*/  BSYNC.RECONVERGENT B2 ;  /* 0x0000000000027941 */ /* 0x000fea0003800200 */
.L_x_292:
        /* <DEDUP_REMOVED lines=136> */
[----:B------:R-:W-:-:S04]  /*27a30*/  IMAD.WIDE.U32 R48, R35, R65, R48 ;  /* 0x0000004123307225 */ /* 0x000fc800078e0030 */
        /* <DEDUP_REMOVED lines=53> */
[----:B------:R-:W-:Y:S02]  /*27d90*/  IADD3 R48, P1, PT, R48, R43, RZ ;  /* 0x0000002b30307210 */ /* 0x000fe40007f3e0ff */
[----:B------:R-:W-:Y:S02]  /*27da0*/  IADD3.X R69, PT, PT, RZ, RZ, RZ, P0, !PT ;  /* 0x000000ffff457210 */ /* 0x000fe400007fe4ff */
        /* <DEDUP_REMOVED lines=82> */
[----:B------:R-:W-:Y:S02]  /*282d0*/  @P1 IADD3 R36, P3, PT, R61, R36, RZ ;  /* 0x000000243d241210 */ /* 0x000fe40007f7e0ff */
[----:B------:R-:W-:Y:S02]  /*282e0*/  @P1 CS2R R42, SRZ ;  /* 0x00000000002a1805 */ /* 0x000fe4000001ff00 */
[C---:B------:R-:W-:Y:S02]  /*282f0*/  @P1 ISETP.LT.U32.AND P2, PT, R36.reuse, RZ, PT ;  /* 0x000000ff2400120c */ /* 0x040fe40003f41070 */
[----:B------:R-:W-:Y:S02]  /*28300*/  @P1 IADD3.X R37, PT, PT, RZ, RZ, RZ, P3, !PT ;  /* 0x000000ffff251210 */ /* 0x000fe40001ffe4ff */
[----:B------:R-:W-:Y:S02]  /*28310*/  @P1 ISETP.GT.U32.AND P3, PT, R36, -0x1, PT ;  /* 0xffffffff2400180c */ /* 0x000fe40003f64070 */
[----:B------:R-:W-:-:S02]  /*28320*/  @P1 ISETP.LT.U32.AND.EX P2, PT, R37, 0x1, PT, P2 ;  /* 0x000000012500180c */ /* 0x000fc40003f41120 */
[----:B------:R-:W-:Y:S02]  /*28330*/  @P1 ISETP.GT.U32.AND.EX P0, PT, R37, RZ, PT, P3 ;  /* 0x000000ff2500120c */ /* 0x000fe40003f04130 */
[----:B------:R-:W-:-:S11]  /*28340*/  @P1 SEL R61, R36, RZ, P2 ;  /* 0x000000ff243d1207 */ /* 0x000fd60001000000 */
.L_x_298:
[----:B------:R-:W-:Y:S05]  /*28350*/  BSYNC.RECONVERGENT B2 ;  /* 0x0000000000027941 */ /* 0x000fea0003800200 */
.L_x_297:
        /* <DEDUP_REMOVED lines=43> */
.L_x_301:
[----:B------:R-:W-:Y:S05]  /*28610*/  BSYNC.RELIABLE B3 ;  /* 0x0000000000037941 */ /* 0x000fea0003800100 */
.L_x_300:
        /* <DEDUP_REMOVED lines=11> */
.L_x_302:
[----:B------:R-:W-:Y:S05]  /*286d0*/  BSYNC.RECONVERGENT B2 ;  /* 0x0000000000027941 */ /* 0x000fea0003800200 */
.L_x_299:
        /* <DEDUP_REMOVED lines=41> */
.L_x_305:
[----:B------:R-:W-:Y:S05]  /*28970*/  BSYNC.RELIABLE B3 ;  /* 0x0000000000037941 */ /* 0x000fea0003800100 */
.L_x_304:
        /* <DEDUP_REMOVED lines=11> */
.L_x_306:
[----:B------:R-:W-:Y:S05]  /*28a30*/  BSYNC.RECONVERGENT B2 ;  /* 0x0000000000027941 */ /* 0x000fea0003800200 */
.L_x_303:
        /* <DEDUP_REMOVED lines=35> */
.L_x_308:
        /* <DEDUP_REMOVED lines=9> */
.L_x_310:
[----:B------:R-:W-:Y:S05]  /*28d00*/  BSYNC.RELIABLE B3 ;  /* 0x0000000000037941 */ /* 0x000fea0003800100 */
.L_x_309:
        /* <DEDUP_REMOVED lines=18> */
.L_x_311:
[----:B------:R-:W-:Y:S05]  /*28e30*/  BSYNC.RECONVERGENT B2 ;  /* 0x0000000000027941 */ /* 0x000fea0003800200 */
.L_x_307:
        /* <DEDUP_REMOVED lines=28> */
[----:B------:R-:W-:-:S04]  /*29000*/  IADD3 R36, P0, PT, R36, R7, RZ ;  /* 0x0000000724247210 */ /* 0x000fc80007f1e0ff */
[----:B------:R-:W-:-:S04]  /*29010*/  IADD3.X R39, PT, PT, RZ, RZ, RZ, P0, !PT ;  /* 0x000000ffff277210 */ /* 0x000fc800007fe4ff */
        /* <DEDUP_REMOVED lines=59> */
.L_x_313:
[----:B------:R-:W-:Y:S05]  /*293d0*/  BSYNC.RECONVERGENT B2 ;  /* 0x0000000000027941 */ /* 0x000fea0003800200 */
.L_x_312:
        /* <DEDUP_REMOVED lines=44> */
.L_x_316:
[----:B------:R-:W-:Y:S05]  /*296a0*/  BSYNC.RELIABLE B3 ;  /* 0x0000000000037941 */ /* 0x000fea0003800100 */
.L_x_315:
        /* <DEDUP_REMOVED lines=11> */
.L_x_317:
[----:B------:R-:W-:Y:S05]  /*29760*/  BSYNC.RECONVERGENT B2 ;  /* 0x0000000000027941 */ /* 0x000fea0003800200 */
.L_x_314:
        /* <DEDUP_REMOVED lines=41> */
.L_x_320:
[----:B------:R-:W-:Y:S05]  /*29a00*/  BSYNC.RELIABLE B3 ;  /* 0x0000000000037941 */ /* 0x000fea0003800100 */
.L_x_319:
        /* <DEDUP_REMOVED lines=11> */
.L_x_321:
[----:B------:R-:W-:Y:S05]  /*29ac0*/  BSYNC.RECONVERGENT B2 ;  /* 0x0000000000027941 */ /* 0x000fea0003800200 */
.L_x_318:
        /* <DEDUP_REMOVED lines=111> */
[----:B------:R-:W-:Y:S01]  /*2a1c0*/  IMAD.X R33, RZ, RZ, RZ, P1 ;  /* 0x000000ffff217224 */ /* 0x000fe200008e06ff */
        /* <DEDUP_REMOVED lines=22> */
[----:B------:R-:W-:Y:S02]  /*2a330*/  IMAD.MOV.U32 R36, RZ, RZ, R46 ;  /* 0x000000ffff247224 */ /* 0x000fe400078e002e */
        /* <DEDUP_REMOVED lines=27> */
[----:B------:R-:W-:Y:S02]  /*2a4f0*/  VIADD R48, R49, UR4 ;  /* 0x0000000431307c36 */ /* 0x000fe40008000000 */
[----:B------:R-:W-:-:S03]  /*2a500*/  IMAD.WIDE.U32 R42, R24, R38, R42 ;  /* 0x00000026182a7225 */ /* 0x000fc600078e002a */
[----:B------:R-:W-:Y:S01]  /*2a510*/  IADD3 R19, P3, P4, R6, R19, R48 ;  /* 0x0000001306137210 */ /* 0x000fe20007c7e030 */
[----:B------:R-:W-:Y:S01]  /*2a520*/  IMAD.WIDE.U32 R4, R20, R27, R46 ;  /* 0x0000001b14047225 */ /* 0x000fe200078e002e */
[----:B------:R-:W-:-:S03]  /*2a530*/  IADD3 R6, P0, PT, R41, R43, RZ ;  /* 0x0000002b29067210 */ /* 0x000fc60007f1e0ff */
[----:B------:R-:W-:-:S04]  /*2a540*/  IMAD.WIDE.U32 R44, R22, R34, R44 ;  /* 0x00000022162c7225 */ /* 0x000fc800078e002c */
[----:B------:R-:W-:Y:S01]  /*2a550*/  IMAD.X R7, RZ, RZ, RZ, P0 ;  /* 0x000000ffff077224 */ /* 0x000fe200000e06ff */
[----:B------:R-:W-:Y:S01]  /*2a560*/  IADD3 R44, P2, PT, R44, R5, RZ ;  /* 0x000000052c2c7210 */ /* 0x000fe20007f5e0ff */
[----:B------:R-:W-:Y:S01]  /*2a570*/  IMAD.WIDE.U32 R40, R4, 0x3d1, RZ ;  /* 0x000003d104287825 */ /* 0x000fe200078e00ff */
[----:B------:R-:W-:Y:S02]  /*2a580*/  IADD3 R42, P1, PT, R42, R45, RZ ;  /* 0x0000002d2a2a7210 */ /* 0x000fe40007f3e0ff */
[----:B------:R-:W-:Y:S01]  /*2a590*/  IADD3.X R5, PT, PT, RZ, RZ, RZ, P3, P4 ;  /* 0x000000ffff057210 */ /* 0x000fe20001fe84ff */
[----:B------:R-:W-:Y:S01]  /*2a5a0*/  IMAD.X R45, RZ, RZ, RZ, P2 ;  /* 0x000000ffff2d7224 */ /* 0x000fe200010e06ff */
[----:B------:R-:W-:Y:S01]  /*2a5b0*/  IADD3 R19, P0, P2, R18, R19, R40 ;  /* 0x0000001312137210 */ /* 0x000fe20007a1e028 */
[----:B------:R-:W-:Y:S02]  /*2a5c0*/  IMAD.X R43, RZ, RZ, RZ, P1 ;  /* 0x000000ffff2b7224 */ /* 0x000fe400008e06ff */
[----:B------:R-:W-:Y:S01]  /*2a5d0*/  IMAD.WIDE.U32 R38, R25, R38, R6 ;  /* 0x0000002619267225 */ /* 0x000fe200078e0006 */
[----:B------:R-:W-:-:S03]  /*2a5e0*/  IADD3.X R5, PT, PT, RZ, R5, RZ, P0, P2 ;  /* 0x00000005ff057210 */ /* 0x000fc600007e44ff */
[----:B------:R-:W-:-:S04]  /*2a5f0*/  IMAD.WIDE.U32 R6, R21, R27, R44 ;  /* 0x0000001b15067225 */ /* 0x000fc800078e002c */
[----:B------:R-:W-:-:S04]  /*2a600*/  IMAD.WIDE.U32 R20, R23, R34, R42 ;  /* 0x0000002217147225 */ /* 0x000fc800078e002a */
[----:B------:R-:W-:Y:S01]  /*2a610*/  VIADD R41, R41, UR4 ;  /* 0x0000000429297c36 */ /* 0x000fe20008000000 */
        /* <DEDUP_REMOVED lines=106> */
.L_x_323:
[----:B------:R-:W-:Y:S05]  /*2acc0*/  BSYNC.RECONVERGENT B2 ;  /* 0x0000000000027941 */ /* 0x000fea0003800200 */
.L_x_322:
        /* <DEDUP_REMOVED lines=44> */
.L_x_326:
[----:B------:R-:W-:Y:S05]  /*2af90*/  BSYNC.RELIABLE B3 ;  /* 0x0000000000037941 */ /* 0x000fea0003800100 */
.L_x_325:
        /* <DEDUP_REMOVED lines=11> */
.L_x_327:
[----:B------:R-:W-:Y:S05]  /*2b050*/  BSYNC.RECONVERGENT B2 ;  /* 0x0000000000027941 */ /* 0x000fea0003800200 */
.L_x_324:
[----:B------:R-:W-:Y:S01]  /*2b060*/  ISETP.GT.U32.AND P0, PT, R25, R26, PT ;  /* 0x0000001a1900720c */ /* 0x000fe20003f04070 */
[----:B------:R-:W-:-:S12]  /*2b070*/  BSSY.RELIABLE B2, `(.L_x_328) ;  /* 0x0000028000027945 */ /* 0x000fd80003800100 */
[----:B------:R-:W-:Y:S05]  /*2b080*/  @P0 BRA `(.L_x_329) ;  /* 0x0000000000980947 */ /* 0x000fea0003800000 */
[----:B------:R-:W-:Y:S02]  /*2b090*/  ISETP.GE.U32.AND P0, PT, R25, R26, PT ;  /* 0x0000001a1900720c */ /* 0x000fe40003f06070 */
[----:B------:R-:W-:-:S11]  /*2b0a0*/  PRMT R36, RZ, 0x7610, R36 ;  /* 0x00007610ff247816 */ /* 0x000fd60000000024 */
        /* <DEDUP_REMOVED lines=36> */
.L_x_329:
[----:B------:R-:W-:Y:S05]  /*2b2f0*/  BSYNC.RELIABLE B2 ;  /* 0x0000000000027941 */ /* 0x000fea0003800100 */
.L_x_328:
[----:B------:R-:W0:Y:S01]  /*2b300*/  LDCU.128 UR8, c[0x3][URZ] ;  /* 0x00c00000ff0877ac */ /* 0x000e220008000c00 */
[----:B------:R-:W-:Y:S01]  /*2b310*/  PRMT R36, RZ, 0x7610, R36 ;  /* 0x00007610ff247816 */ /* 0x000fe20000000024 */
        /* <DEDUP_REMOVED lines=9> */
[----:B------:R-:W-:Y:S01]  /*2b3b0*/  IMAD.X R25, R25, 0x1, ~R26, P0 ;  /* 0x0000000119197824 */ /* 0x000fe200000e0e1a */
[----:B------:R-:W-:Y:S07]  /*2b3c0*/  BRA `(.L_x_113) ;  /* 0x000000e800987947 */ /* 0x000fee0003800000 */
.L_x_196:
[----:B------:R-:W-:Y:S05]  /*2b3d0*/  BSYNC.RELIABLE B1 ;  /* 0x0000000000017941 */ /* 0x000fea0003800100 */
.L_x_195:
[----:B------:R-:W-:Y:S01]  /*2b3e0*/  ISETP.GT.U32.AND P0, PT, R72, R65, PT ;  /* 0x000000414800720c */ /* 0x000fe20003f04070 */
[----:B------:R-:W-:-:S12]  /*2b3f0*/  BSSY.RECONVERGENT B1, `(.L_x_330) ;  /* 0x000003e000017945 */ /* 0x000fd80003800200 */
[----:B------:R-:W-:Y:S05]  /*2b400*/  @P0 BRA `(.L_x_331) ;  /* 0x0000000000800947 */ /* 0x000fea0003800000 */
[----:B------:R-:W-:Y:S01]  /*2b410*/  ISETP.GT.U32.AND P0, PT, R65, R72, PT ;  /* 0x000000484100720c */ /* 0x000fe20003f04070 */
[----:B------:R-:W-:-:S12]  /*2b420*/  BSSY.RELIABLE B2, `(.L_x_332) ;  /* 0x0000028000027945 */ /* 0x000fd80003800100 */
[----:B------:R-:W-:Y:S05]  /*2b430*/  @P0 BRA `(.L_x_333) ;  /* 0x0000000000980947 */ /* 0x000fea0003800000 */
        /* <DEDUP_REMOVED lines=29> */
.L_x_331:
        /* <DEDUP_REMOVED lines=9> */
.L_x_333:
[----:B------:R-:W-:Y:S05]  /*2b6a0*/  BSYNC.RELIABLE B2 ;  /* 0x0000000000027941 */ /* 0x000fea0003800100 */
.L_x_332:
[----:B------:R-:W0:Y:S01]  /*2b6b0*/  LDCU.128 UR8, c[0x3][URZ] ;  /* 0x00c00000ff0877ac */ /* 0x000e220008000c00 */
[----:B------:R-:W1:Y:S01]  /*2b6c0*/  LDCU.64 UR4, c[0x3][0x10] ;  /* 0x00c00200ff0477ac */ /* 0x000e620008000a00 */
[----:B0-----:R-:W-:Y:S01]  /*2b6d0*/  IADD3 R64, P0, PT, R64, UR8, RZ ;  /* 0x0000000840407c10 */ /* 0x001fe2000ff1e0ff */
[----:B------:R-:W0:Y:S03]  /*2b6e0*/  LDCU UR8, c[0x3][0x18] ;  /* 0x00c00300ff0877ac */ /* 0x000e260008000800 */
[----:B------:R-:W-:Y:S02]  /*2b6f0*/  IADD3.X R67, P0, PT, R67, UR9, RZ, P0, !PT ;  /* 0x0000000943437c10 */ /* 0x000fe4000871e4ff */
[----:B------:R-:W-:Y:S02]  /*2b700*/  IADD3 R64, P1, PT, R64, -R35, RZ ;  /* 0x8000002340407210 */ /* 0x000fe40007f3e0ff */
[----:B------:R-:W-:-:S02]  /*2b710*/  IADD3.X R66, P0, PT, R66, UR10, RZ, P0, !PT ;  /* 0x0000000a42427c10 */ /* 0x000fc4000871e4ff */
[----:B------:R-:W-:Y:S02]  /*2b720*/  IADD3.X R67, P1, PT, R67, ~R58, RZ, P1, !PT ;  /* 0x8000003a43437210 */ /* 0x000fe40000f3e4ff */
[----:B------:R-:W-:Y:S02]  /*2b730*/  IADD3.X R69, P0, PT, R69, UR11, RZ, P0, !PT ;  /* 0x0000000b45457c10 */ /* 0x000fe4000871e4ff */
[----:B------:R-:W-:Y:S02]  /*2b740*/  IADD3.X R66, P1, PT, R66, ~R59, RZ, P1, !PT ;  /* 0x8000003b42427210 */ /* 0x000fe40000f3e4ff */
[----:B-1----:R-:W-:Y:S02]  /*2b750*/  IADD3.X R68, P0, PT, R68, UR4, RZ, P0, !PT ;  /* 0x0000000444447c10 */ /* 0x002fe4000871e4ff */
[----:B------:R-:W-:Y:S02]  /*2b760*/  IADD3.X R69, P1, PT, R69, ~R60, RZ, P1, !PT ;  /* 0x8000003c45457210 */ /* 0x000fe40000f3e4ff */
[----:B------:R-:W-:-:S02]  /*2b770*/  IADD3.X R71, P0, PT, R71, UR5, RZ, P0, !PT ;  /* 0x0000000547477c10 */ /* 0x000fc4000871e4ff */
[----:B------:R-:W-:Y:S02]  /*2b780*/  IADD3.X R68, P1, PT, R68, ~R61, RZ, P1, !PT ;  /* 0x8000003d44447210 */ /* 0x000fe40000f3e4ff */
[----:B0-----:R-:W-:Y:S02]  /*2b790*/  IADD3.X R70, P0, PT, R70, UR8, RZ, P0, !PT ;  /* 0x0000000846467c10 */ /* 0x001fe4000871e4ff */
[----:B------:R-:W-:-:S04]  /*2b7a0*/  IADD3.X R71, P1, PT, R71, ~R62, RZ, P1, !PT ;  /* 0x8000003e47477210 */ /* 0x000fc80000f3e4ff */
[----:B------:R-:W-:-:S04]  /*2b7b0*/  IADD3.X R70, P1, PT, R70, ~R63, RZ, P1, !PT ;  /* 0x8000003f46467210 */ /* 0x000fc80000f3e4ff */
[----:B------:R-:W-:-:S09]  /*2b7c0*/  IADD3.X R87, PT, PT, ~R65, R26, R72, P1, P0 ;  /* 0x0000001a41577210 */ /* 0x000fd20000fe0548 */
.L_x_334:
[----:B------:R-:W-:Y:S05]  /*2b7d0*/  BSYNC.RECONVERGENT B1 ;  /* 0x0000000000017941 */ /* 0x000fea0003800200 */
.L_x_330:
        /* <DEDUP_REMOVED lines=35> */
.L_x_336:
[----:B------:R-:W-:-:S04]  /*2ba10*/  IADD3 R7, P0, PT, R94, -R80, RZ ;  /* 0x800000505e077210 */ /* 0x000fc80007f1e0ff */
[----:B------:R-:W-:-:S04]  /*2ba20*/  IADD3.X R6, P0, PT, R39, ~R79, RZ, P0, !PT ;  /* 0x8000004f27067210 */ /* 0x000fc8000071e4ff */
[----:B------:R-:W-:-:S04]  /*2ba30*/  IADD3.X R5, P0, PT, R52, ~R78, RZ, P0, !PT ;  /* 0x8000004e34057210 */ /* 0x000fc8000071e4ff */
[----:B------:R-:W-:-:S04]  /*2ba40*/  IADD3.X R4, P0, PT, R50, ~R77, RZ, P0, !PT ;  /* 0x8000004d32047210 */ /* 0x000fc8000071e4ff */
[----:B------:R-:W-:-:S04]  /*2ba50*/  IADD3.X R84, P0, PT, R54, ~R76, RZ, P0, !PT ;  /* 0x8000004c36547210 */ /* 0x000fc8000071e4ff */
[----:B------:R-:W-:-:S04]  /*2ba60*/  IADD3.X R85, P0, PT, R38, ~R75, RZ, P0, !PT ;  /* 0x8000004b26557210 */ /* 0x000fc8000071e4ff */
[----:B------:R-:W-:-:S04]  /*2ba70*/  IADD3.X R82, P0, PT, R37, ~R74, RZ, P0, !PT ;  /* 0x8000004a25527210 */ /* 0x000fc8000071e4ff */
[----:B------:R-:W-:Y:S01]  /*2ba80*/  IADD3.X R83, PT, PT, R83, ~R73, RZ, P0, !PT ;  /* 0x8000004953537210 */ /* 0x000fe200007fe4ff */
[----:B------:R-:W-:Y:S08]  /*2ba90*/  BRA `(.L_x_339) ;  /* 0x00000000004c7947 */ /* 0x000ff00003800000 */
.L_x_338:
[----:B------:R-:W-:Y:S05]  /*2baa0*/  BSYNC.RELIABLE B2 ;  /* 0x0000000000027941 */ /* 0x000fea0003800100 */
.L_x_337:
        /* <DEDUP_REMOVED lines=18> */
.L_x_339:
[----:B------:R-:W-:Y:S05]  /*2bbd0*/  BSYNC.RECONVERGENT B1 ;  /* 0x0000000000017941 */ /* 0x000fea0003800200 */
.L_x_335:
        /* <DEDUP_REMOVED lines=69> */
[----:B------:R-:W-:-:S04]  /*2c030*/  IADD3 R38, P3, PT, R38, R43, RZ ;  /* 0x0000002b26267210 */ /* 0x000fc80007f7e0ff */
[----:B------:R-:W-:Y:S01]  /*2c040*/  IADD3 R40, P0, PT, R41, R17, RZ ;  /* 0x0000001129287210 */ /* 0x000fe20007f1e0ff */
        /* <DEDUP_REMOVED lines=10> */
[----:B------:R-:W-:-:S05]  /*2c0f0*/  IMAD.WIDE.U32 R16, R71, R66, R16 ;  /* 0x0000004247107225 */ /* 0x000fca00078e0010 */
[----:B------:R-:W-:Y:S02]  /*2c100*/  IADD3 R14, P0, PT, R40, R17, RZ ;  /* 0x00000011280e7210 */ /* 0x000fe40007f1e0ff */
[----:B------:R-:W-:Y:S01]  /*2c110*/  IADD3 R16, P1, PT, R16, R37, RZ ;  /* 0x0000002510107210 */ /* 0x000fe20007f3e0ff */
[----:B------:R-:W-:Y:S02]  /*2c120*/  IMAD.X R37, RZ, RZ, RZ, P2 ;  /* 0x000000ffff257224 */ /* 0x000fe400010e06ff */
        /* <DEDUP_REMOVED lines=59> */
[----:B------:R-:W-:Y:S01]  /*2c4e0*/  IMAD.WIDE.U32 R40, R87, R68, R40 ;  /* 0x0000004457287225 */ /* 0x000fe200078e0028 */
[----:B------:R-:W-:-:S03]  /*2c4f0*/  LOP3.LUT R17, R2, 0xfffffffd, RZ, 0xc0, !PT ;  /* 0xfffffffd02117812 */ /* 0x000fc600078ec0ff */
        /* <DEDUP_REMOVED lines=138> */
.L_x_341:
[----:B------:R-:W-:Y:S05]  /*2cda0*/  BSYNC.RECONVERGENT B1 ;  /* 0x0000000000017941 */ /* 0x000fea0003800200 */
.L_x_340:
        /* <DEDUP_REMOVED lines=41> */
.L_x_344:
[----:B------:R-:W-:Y:S05]  /*2d040*/  BSYNC.RELIABLE B2 ;  /* 0x0000000000027941 */ /* 0x000fea0003800100 */
.L_x_343:
        /* <DEDUP_REMOVED lines=11> */
.L_x_345:
[----:B------:R-:W-:Y:S05]  /*2d100*/  BSYNC.RECONVERGENT B1 ;  /* 0x0000000000017941 */ /* 0x000fea0003800200 */
.L_x_342:
        /* <DEDUP_REMOVED lines=41> */
.L_x_348:
[----:B------:R-:W-:Y:S05]  /*2d3a0*/  BSYNC.RELIABLE B2 ;  /* 0x0000000000027941 */ /* 0x000fea0003800100 */
.L_x_347:
        /* <DEDUP_REMOVED lines=11> */
.L_x_349:
[----:B------:R-:W-:Y:S05]  /*2d460*/  BSYNC.RECONVERGENT B1 ;  /* 0x0000000000017941 */ /* 0x000fea0003800200 */
.L_x_346:
        /* <DEDUP_REMOVED lines=142> */
[----:B------:R-:W-:Y:S01]  /*2dd50*/  IMAD.WIDE.U32 R38, R50, R87, R38 ;  /* 0x0000005732267225 */ /* 0x000fe200078e0026 */
[----:B------:R-:W-:-:S03]  /*2dd60*/  IADD3.X R13, PT, PT, RZ, RZ, RZ, P1, !PT ;  /* 0x000000ffff0d7210 */ /* 0x000fc60000ffe4ff */
        /* <DEDUP_REMOVED lines=63> */
[----:B------:R-:W-:Y:S02]  /*2e160*/  IADD3.X R41, PT, PT, RZ, RZ, RZ, P1, P2 ;  /* 0x000000ffff297210 */ /* 0x000fe40000fe44ff */
        /* <DEDUP_REMOVED lines=69> */
[C---:B------:R-:W-:Y:S01]  /*2e5c0*/  @P1 ISETP.LT.U32.AND P2, PT, R2.reuse, RZ, PT ;  /* 0x000000ff0200120c */ /* 0x040fe20003f41070 */
[----:B------:R-:W-:Y:S01]  /*2e5d0*/  @P1 IMAD.X R3, RZ, RZ, RZ, P3 ;  /* 0x000000ffff031224 */ /* 0x000fe200018e06ff */
[----:B------:R-:W-:-:S04]  /*2e5e0*/  @P1 ISETP.GT.U32.AND P3, PT, R2, -0x1, PT ;  /* 0xffffffff0200180c */ /* 0x000fc80003f64070 */
[C---:B------:R-:W-:Y:S02]  /*2e5f0*/  @P1 ISETP.LT.U32.AND.EX P2, PT, R3.reuse, 0x1, PT, P2 ;  /* 0x000000010300180c */ /* 0x040fe40003f41120 */
[----:B------:R-:W-:Y:S02]  /*2e600*/  @P1 ISETP.GT.U32.AND.EX P0, PT, R3, RZ, PT, P3 ;  /* 0x000000ff0300120c */ /* 0x000fe40003f04130 */
[----:B------:R-:W-:-:S11]  /*2e610*/  @P1 SEL R81, R2, RZ, P2 ;  /* 0x000000ff02511207 */ /* 0x000fd60001000000 */
.L_x_351:
[----:B------:R-:W-:Y:S05]  /*2e620*/  BSYNC.RECONVERGENT B1 ;  /* 0x0000000000017941 */ /* 0x000fea0003800200 */
.L_x_350:
        /* <DEDUP_REMOVED lines=41> */
.L_x_354:
[----:B------:R-:W-:Y:S05]  /*2e8c0*/  BSYNC.RELIABLE B2 ;  /* 0x0000000000027941 */ /* 0x000fea0003800100 */
.L_x_353:
        /* <DEDUP_REMOVED lines=11> */
.L_x_355:
[----:B------:R-:W-:Y:S05]  /*2e980*/  BSYNC.RECONVERGENT B1 ;  /* 0x0000000000017941 */ /* 0x000fea0003800200 */
.L_x_352:
        /* <DEDUP_REMOVED lines=41> */
.L_x_358:
[----:B------:R-:W-:Y:S05]  /*2ec20*/  BSYNC.RELIABLE B2 ;  /* 0x0000000000027941 */ /* 0x000fea0003800100 */
.L_x_357:
        /* <DEDUP_REMOVED lines=11> */
.L_x_359:
[----:B------:R-:W-:Y:S05]  /*2ece0*/  BSYNC.RECONVERGENT B1 ;  /* 0x0000000000017941 */ /* 0x000fea0003800200 */
.L_x_356:
        /* <DEDUP_REMOVED lines=141> */
[----:B------:R-:W-:Y:S02]  /*2f5c0*/  IADD3 R42, P2, PT, R42, R41, RZ ;  /* 0x000000292a2a7210 */ /* 0x000fe40007f5e0ff */
        /* <DEDUP_REMOVED lines=62> */
[----:B------:R-:W-:Y:S01]  /*2f9b0*/  VIADD R10, R9, UR4 ;  /* 0x00000004090a7c36 */ /* 0x000fe20008000000 */
[----:B------:R-:W-:Y:S02]  /*2f9c0*/  IADD3.X R3, PT, PT, RZ, RZ, RZ, P0, !PT ;  /* 0x000000ffff037210 */ /* 0x000fe400007fe4ff */
[----:B------:R-:W-:Y:S02]  /*2f9d0*/  IADD3.X R17, PT, PT, RZ, RZ, RZ, P1, P2 ;  /* 0x000000ffff117210 */ /* 0x000fe40000fe44ff */
[----:B------:R-:W-:Y:S01]  /*2f9e0*/  IADD3 R40, P0, P1, R40, R15, R8 ;  /* 0x0000000f28287210 */ /* 0x000fe2000791e008 */
        /* <DEDUP_REMOVED lines=75> */
.L_x_361:
[----:B------:R-:W-:Y:S05]  /*2fea0*/  BSYNC.RECONVERGENT B1 ;  /* 0x0000000000017941 */ /* 0x000fea0003800200 */
.L_x_360:
        /* <DEDUP_REMOVED lines=43> */
.L_x_364:
[----:B------:R-:W-:Y:S05]  /*30160*/  BSYNC.RELIABLE B2 ;  /* 0x0000000000027941 */ /* 0x000fea0003800100 */
.L_x_363:
        /* <DEDUP_REMOVED lines=11> */
.L_x_365:
[----:B------:R-:W-:Y:S05]  /*30220*/  BSYNC.RECONVERGENT B1 ;  /* 0x0000000000017941 */ /* 0x000fea0003800200 */
.L_x_362:
        /* <DEDUP_REMOVED lines=41> */
.L_x_368:
[----:B------:R-:W-:Y:S05]  /*304c0*/  BSYNC.RELIABLE B2 ;  /* 0x0000000000027941 */ /* 0x000fea0003800100 */
.L_x_367:
        /* <DEDUP_REMOVED lines=11> */
.L_x_369:
[----:B------:R-:W-:Y:S05]  /*30580*/  BSYNC.RECONVERGENT B1 ;  /* 0x0000000000017941 */ /* 0x000fea0003800200 */
.L_x_366:
        /* <DEDUP_REMOVED lines=196> */
[C---:B------:R-:W-:Y:S01]  /*311d0*/  IMAD.WIDE.U32 R38, R83.reuse, R82, R38 ;  /* 0x0000005253267225 */ /* 0x040fe200078e0026 */
        /* <DEDUP_REMOVED lines=87> */
.L_x_371:
[----:B------:R-:W-:Y:S05]  /*31750*/  BSYNC.RECONVERGENT B1 ;  /* 0x0000000000017941 */ /* 0x000fea0003800200 */
.L_x_370:
[----:B------:R-:W-:Y:S01]  /*31760*/  ISETP.GT.U32.OR P0, PT, R45, R26, P0 ;  /* 0x0000001a2d00720c */ /* 0x000fe20000704470 */
[----:B------:R-:W-:Y:S04]  /*31770*/  BSSY.RECONVERGENT B1, `(.L_x_372) ;  /* 0x0000038000017945 */ /* 0x000fe80003800200 */
[----:B------:R-:W-:Y:S01]  /*31780*/  BSSY.RELIABLE B2, `(.L_x_373) ;  /* 0x000002b000027945 */ /* 0x000fe20003800100 */
        /* <DEDUP_REMOVED lines=42> */
.L_x_374:
[----:B------:R-:W-:Y:S05]  /*31a30*/  BSYNC.RELIABLE B2 ;  /* 0x0000000000027941 */ /* 0x000fea0003800100 */
.L_x_373:
        /* <DEDUP_REMOVED lines=11> */
.L_x_375:
[----:B------:R-:W-:Y:S05]  /*31af0*/  BSYNC.RECONVERGENT B1 ;  /* 0x0000000000017941 */ /* 0x000fea0003800200 */
.L_x_372:
        /* <DEDUP_REMOVED lines=41> */
.L_x_378:
[----:B------:R-:W-:Y:S05]  /*31d90*/  BSYNC.RELIABLE B2 ;  /* 0x0000000000027941 */ /* 0x000fea0003800100 */
.L_x_377:
        /* <DEDUP_REMOVED lines=11> */
.L_x_379:
[----:B------:R-:W-:Y:S05]  /*31e50*/  BSYNC.RECONVERGENT B1 ;  /* 0x0000000000017941 */ /* 0x000fea0003800200 */
.L_x_376:
[----:B------:R-:W-:-:S04]  /*31e60*/  IMAD.WIDE.U32 R16, R62, 0x2, RZ ;  /* 0x000000023e107825 */ /* 0x000fc800078e00ff */
[----:B------:R-:W-:Y:S01]  /*31e70*/  HFMA2 R9, -RZ, RZ, 0, 0 ;  /* 0x00000000ff097431 */ /* 0x000fe200000001ff */
[----:B------:R-:W-:Y:S01]  /*31e80*/  UMOV UR4, URZ ;  /* 0x000000ff00047c82 */ /* 0x000fe20008000000 */
[----:B------:R-:W-:Y:S01]  /*31e90*/  BSSY.RECONVERGENT B1, `(.L_x_380) ;  /* 0x0000058000017945 */ /* 0x000fe20003800200 */
        /* <DEDUP_REMOVED lines=8> */
[----:B------:R-:W-:Y:S02]  /*31f20*/  IMAD.SHL.U32 R2, R61, 0x2, RZ ;  /* 0x000000023d027824 */ /* 0x000fe400078e00ff */
[----:B------:R-:W-:-:S04]  /*31f30*/  IMAD.WIDE.U32 R10, R63, 0x2, R10 ;  /* 0x000000023f0a7825 */ /* 0x000fc800078e000a */
[----:B------:R-:W-:Y:S01]  /*31f40*/  IMAD.MOV.U32 R8, RZ, RZ, R11 ;  /* 0x000000ffff087224 */ /* 0x000fe200078e000b */
[----:B------:R-:W-:Y:S01]  /*31f50*/  SHF.R.U32.HI R11, RZ, 0x1f, R61 ;  /* 0x0000001fff0b7819 */ /* 0x000fe2000001163d */
        /* <DEDUP_REMOVED lines=19> */
[----:B------:R-:W-:Y:S01]  /*32090*/  IADD3 R16, P0, PT, R10, R3, RZ ;  /* 0x000000030a107210 */ /* 0x000fe20007f1e0ff */
[----:B------:R-:W-:-:S04]  /*320a0*/  IMAD.MOV.U32 R10, RZ, RZ, R2 ;  /* 0x000000ffff0a7224 */ /* 0x000fc800078e0002 */
        /* <DEDUP_REMOVED lines=54> */
.L_x_381:
[----:B------:R-:W-:Y:S05]  /*32410*/  BSYNC.RECONVERGENT B1 ;  /* 0x0000000000017941 */ /* 0x000fea0003800200 */
.L_x_380:
        /* <DEDUP_REMOVED lines=42> */
.L_x_384:
[----:B------:R-:W-:Y:S05]  /*326c0*/  BSYNC.RELIABLE B2 ;  /* 0x0000000000027941 */ /* 0x000fea0003800100 */
.L_x_383:
        /* <DEDUP_REMOVED lines=11> */
.L_x_385:
[----:B------:R-:W-:Y:S05]  /*32780*/  BSYNC.RECONVERGENT B1 ;  /* 0x0000000000017941 */ /* 0x000fea0003800200 */
.L_x_382:
        /* <DEDUP_REMOVED lines=41> */
.L_x_388:
[----:B------:R-:W-:Y:S05]  /*32a20*/  BSYNC.RELIABLE B2 ;  /* 0x0000000000027941 */ /* 0x000fea0003800100 */
.L_x_387:
        /* <DEDUP_REMOVED lines=11> */
.L_x_389:
[----:B------:R-:W-:Y:S05]  /*32ae0*/  BSYNC.RECONVERGENT B1 ;  /* 0x0000000000017941 */ /* 0x000fea0003800200 */
.L_x_386:
        /* <DEDUP_REMOVED lines=35> */
.L_x_391:
        /* <DEDUP_REMOVED lines=9> */
.L_x_393:
[----:B------:R-:W-:Y:S05]  /*32db0*/  BSYNC.RELIABLE B2 ;  /* 0x0000000000027941 */ /* 0x000fea0003800100 */
.L_x_392:
        /* <DEDUP_REMOVED lines=18> */
.L_x_394:
[----:B------:R-:W-:Y:S05]  /*32ee0*/  BSYNC.RECONVERGENT B1 ;  /* 0x0000000000017941 */ /* 0x000fea0003800200 */
.L_x_390:
        /* <DEDUP_REMOVED lines=35> */
.L_x_396:
        /* <DEDUP_REMOVED lines=9> */
.L_x_398:
[----:B------:R-:W-:Y:S05]  /*331b0*/  BSYNC.RELIABLE B2 ;  /* 0x0000000000027941 */ /* 0x000fea0003800100 */
.L_x_397:
        /* <DEDUP_REMOVED lines=18> */
.L_x_399:
[----:B------:R-:W-:Y:S05]  /*332e0*/  BSYNC.RECONVERGENT B1 ;  /* 0x0000000000017941 */ /* 0x000fea0003800200 */
.L_x_395:
        /* <DEDUP_REMOVED lines=35> */
.L_x_401:
        /* <DEDUP_REMOVED lines=9> */
.L_x_403:
[----:B------:R-:W-:Y:S05]  /*335b0*/  BSYNC.RELIABLE B2 ;  /* 0x0000000000027941 */ /* 0x000fea0003800100 */
.L_x_402:
        /* <DEDUP_REMOVED lines=18> */
.L_x_404:
[----:B------:R-:W-:Y:S05]  /*336e0*/  BSYNC.RECONVERGENT B1 ;  /* 0x0000000000017941 */ /* 0x000fea0003800200 */
.L_x_400:
        /* <DEDUP_REMOVED lines=127> */
[----:B------:R-:W-:Y:S01]  /*33ee0*/  IMAD.MOV.U32 R49, RZ, RZ, RZ ;  /* 0x000000ffff317224 */ /* 0x000fe200078e00ff */
        /* <DEDUP_REMOVED lines=155> */
.L_x_406:
[----:B------:R-:W-:Y:S05]  /*348a0*/  BSYNC.RECONVERGENT B1 ;  /* 0x0000000000017941 */ /* 0x000fea0003800200 */
.L_x_405:
        /* <DEDUP_REMOVED lines=45> */
.L_x_409:
[----:B------:R-:W-:Y:S05]  /*34b80*/  BSYNC.RELIABLE B2 ;  /* 0x0000000000027941 */ /* 0x000fea0003800100 */
.L_x_408:
        /* <DEDUP_REMOVED lines=11> */
.L_x_410:
[----:B------:R-:W-:Y:S05]  /*34c40*/  BSYNC.RECONVERGENT B1 ;  /* 0x0000000000017941 */ /* 0x000fea0003800200 */
.L_x_407:
        /* <DEDUP_REMOVED lines=41> */
.L_x_413:
[----:B------:R-:W-:Y:S05]  /*34ee0*/  BSYNC.RELIABLE B2 ;  /* 0x0000000000027941 */ /* 0x000fea0003800100 */
.L_x_412:
        /* <DEDUP_REMOVED lines=11> */
.L_x_414:
[----:B------:R-:W-:Y:S05]  /*34fa0*/  BSYNC.RECONVERGENT B1 ;  /* 0x0000000000017941 */ /* 0x000fea0003800200 */
.L_x_411:
        /* <DEDUP_REMOVED lines=204> */
[----:B------:R-:W-:Y:S01]  /*35c70*/  IMAD.X R7, RZ, RZ, RZ, P0 ;  /* 0x000000ffff077224 */ /* 0x000fe200000e06ff */
[----:B------:R-:W-:Y:S02]  /*35c80*/  IADD3 R4, PT, PT, R9, UR4, RZ ;  /* 0x0000000409047c10 */ /* 0x000fe4000fffe0ff */
        /* <DEDUP_REMOVED lines=75> */
[----:B------:R-:W-:Y:S01]  /*36140*/  @P1 SEL R9, R2, RZ, P2 ;  /* 0x000000ff02091207 */ /* 0x000fe20001000000 */
[----:B------:R-:W-:-:S10]  /*36150*/  IMAD.MOV.U32 R2, RZ, RZ, RZ ;  /* 0x000000ffff027224 */ /* 0x000fd400078e00ff */
.L_x_416:
[----:B------:R-:W-:Y:S05]  /*36160*/  BSYNC.RECONVERGENT B1 ;  /* 0x0000000000017941 */ /* 0x000fea0003800200 */
.L_x_415:
        /* <DEDUP_REMOVED lines=44> */
.L_x_419:
[----:B------:R-:W-:Y:S05]  /*36430*/  BSYNC.RELIABLE B2 ;  /* 0x0000000000027941 */ /* 0x000fea0003800100 */
.L_x_418:
        /* <DEDUP_REMOVED lines=11> */
.L_x_420:
[----:B------:R-:W-:Y:S05]  /*364f0*/  BSYNC.RECONVERGENT B1 ;  /* 0x0000000000017941 */ /* 0x000fea0003800200 */
.L_x_417:
        /* <DEDUP_REMOVED lines=41> */
.L_x_423:
[----:B------:R-:W-:Y:S05]  /*36790*/  BSYNC.RELIABLE B2 ;  /* 0x0000000000027941 */ /* 0x000fea0003800100 */
.L_x_422:
        /* <DEDUP_REMOVED lines=11> */
.L_x_424:
[----:B------:R-:W-:Y:S05]  /*36850*/  BSYNC.RECONVERGENT B1 ;  /* 0x0000000000017941 */ /* 0x000fea0003800200 */
.L_x_421:
        /* <DEDUP_REMOVED lines=35> */
.L_x_426:
        /* <DEDUP_REMOVED lines=9> */
.L_x_428:
[----:B------:R-:W-:Y:S05]  /*36b20*/  BSYNC.RELIABLE B2 ;  /* 0x0000000000027941 */ /* 0x000fea0003800100 */
.L_x_427:
        /* <DEDUP_REMOVED lines=18> */
.L_x_429:
[----:B------:R-:W-:Y:S05]  /*36c50*/  BSYNC.RECONVERGENT B1 ;  /* 0x0000000000017941 */ /* 0x000fea0003800200 */
.L_x_425:
        /* <DEDUP_REMOVED lines=19> */
[----:B------:R-:W-:Y:S02]  /*36d90*/  HFMA2 R3, -RZ, RZ, 0, 0 ;  /* 0x00000000ff037431 */ /* 0x000fe400000001ff */
        /* <DEDUP_REMOVED lines=31> */
[----:B------:R-:W-:Y:S02]  /*36f90*/  IMAD.MOV.U32 R41, RZ, RZ, RZ ;  /* 0x000000ffff297224 */ /* 0x000fe400078e00ff */
        /* <DEDUP_REMOVED lines=106> */
[----:B------:R-:W-:Y:S02]  /*37640*/  VIADD R46, R47, UR4 ;  /* 0x000000042f2e7c36 */ /* 0x000fe40008000000 */
[----:B------:R-:W-:Y:S02]  /*37650*/  IMAD.X R9, RZ, RZ, RZ, P3 ;  /* 0x000000ffff097224 */ /* 0x000fe400018e06ff */
[----:B------:R-:W-:-:S03]  /*37660*/  IMAD.WIDE.U32 R42, R25, R29, R42 ;  /* 0x0000001d192a7225 */ /* 0x000fc600078e002a */
[----:B------:R-:W-:Y:S01]  /*37670*/  IADD3 R9, P3, P4, R6, R9, R46 ;  /* 0x0000000906097210 */ /* 0x000fe20007c7e02e */
[----:B------:R-:W-:-:S03]  /*37680*/  IMAD.WIDE.U32 R40, R24, R31, R40 ;  /* 0x0000001f18287225 */ /* 0x000fc600078e0028 */
[----:B------:R-:W-:Y:S01]  /*37690*/  IADD3.X R19, PT, PT, RZ, RZ, RZ, P3, P4 ;  /* 0x000000ffff137210 */ /* 0x000fe20001fe84ff */
[----:B------:R-:W-:Y:S01]  /*376a0*/  IMAD.WIDE.U32 R50, R23, R33, R50 ;  /* 0x0000002117327225 */ /* 0x000fe200078e0032 */
[----:B------:R-:W-:-:S03]  /*376b0*/  IADD3 R6, P2, PT, R40, R43, RZ ;  /* 0x0000002b28067210 */ /* 0x000fc60007f5e0ff */
[----:B------:R-:W-:Y:S01]  /*376c0*/  IMAD.WIDE.U32 R4, R42, 0x3d1, RZ ;  /* 0x000003d12a047825 */ /* 0x000fe200078e00ff */
[----:B------:R-:W-:Y:S02]  /*376d0*/  IADD3 R48, P0, PT, R49, R51, RZ ;  /* 0x0000003331307210 */ /* 0x000fe40007f1e0ff */
[----:B------:R-:W-:Y:S01]  /*376e0*/  IADD3 R40, P1, PT, R50, R41, RZ ;  /* 0x0000002932287210 */ /* 0x000fe20007f3e0ff */
[----:B------:R-:W-:Y:S02]  /*376f0*/  IMAD.X R7, RZ, RZ, RZ, P2 ;  /* 0x000000ffff077224 */ /* 0x000fe400010e06ff */
        /* <DEDUP_REMOVED lines=8> */
[----:B------:R-:W-:Y:S01]  /*37780*/  IADD3 R22, P0, PT, R48, R41, RZ ;  /* 0x0000002930167210 */ /* 0x000fe20007f1e0ff */
[----:B------:R-:W-:Y:S01]  /*37790*/  IMAD.WIDE.U32 R4, R6, 0x3d1, RZ ;  /* 0x000003d106047825 */ /* 0x000fe200078e00ff */
[----:B------:R-:W-:Y:S02]  /*377a0*/  IADD3 R20, P1, PT, R40, R7, RZ ;  /* 0x0000000728147210 */ /* 0x000fe40007f3e0ff */
[----:B------:R-:W-:Y:S01]  /*377b0*/  IADD3 R7, P2, P3, R2, R19, R21 ;  /* 0x0000001302077210 */ /* 0x000fe20007b5e015 */
[----:B------:R-:W-:Y:S01]  /*377c0*/  IMAD.X R23, RZ, RZ, RZ, P0 ;  /* 0x000000ffff177224 */ /* 0x000fe200000e06ff */
[----:B------:R-:W-:Y:S01]  /*377d0*/  IADD3.X R21, PT, PT, RZ, RZ, RZ, P1, !PT ;  /* 0x000000ffff157210 */ /* 0x000fe20000ffe4ff */
[----:B------:R-:W-:Y:S01]  /*377e0*/  VIADD R5, R5, UR4 ;  /* 0x0000000405057c36 */ /* 0x000fe20008000000 */
[----:B------:R-:W-:Y:S01]  /*377f0*/  IADD3 R42, P0, P1, R42, R7, R4 ;  /* 0x000000072a2a7210 */ /* 0x000fe2000791e004 */
[----:B------:R-:W-:Y:S01]  /*37800*/  IMAD.WIDE.U32 R22, R24, R33, R22 ;  /* 0x0000002118167225 */ /* 0x000fe200078e0016 */
[----:B------:R-:W-:-:S03]  /*37810*/  IADD3.X R7, PT, PT, RZ, RZ, RZ, P2, P3 ;  /* 0x000000ffff077210 */ /* 0x000fc600017e64ff */
[----:B------:R-:W-:Y:S01]  /*37820*/  IMAD.WIDE.U32 R20, R25, R31, R20 ;  /* 0x0000001f19147225 */ /* 0x000fe200078e0014 */
[----:B------:R-:W-:Y:S02]  /*37830*/  IADD3.X R7, PT, PT, RZ, R7, RZ, P0, P1 ;  /* 0x00000007ff077210 */ /* 0x000fe400007e24ff */
        /* <DEDUP_REMOVED lines=92> */
[----:B------:R-:W-:Y:S01]  /*37e00*/  @P1 SEL R27, R2, RZ, P2 ;  /* 0x000000ff021b1207 */ /* 0x000fe20001000000 */
[----:B------:R-:W-:-:S10]  /*37e10*/  IMAD.MOV.U32 R2, RZ, RZ, RZ ;  /* 0x000000ffff027224 */ /* 0x000fd400078e00ff */
.L_x_431:
[----:B------:R-:W-:Y:S05]  /*37e20*/  BSYNC.RECONVERGENT B1 ;  /* 0x0000000000017941 */ /* 0x000fea0003800200 */
.L_x_430:
        /* <DEDUP_REMOVED lines=45> */
.L_x_434:
[----:B------:R-:W-:Y:S05]  /*38100*/  BSYNC.RELIABLE B2 ;  /* 0x0000000000027941 */ /* 0x000fea0003800100 */
.L_x_433:
        /* <DEDUP_REMOVED lines=11> */
.L_x_435:
[----:B------:R-:W-:Y:S05]  /*381c0*/  BSYNC.RECONVERGENT B1 ;  /* 0x0000000000017941 */ /* 0x000fea0003800200 */
.L_x_432:
        /* <DEDUP_REMOVED lines=41> */
.L_x_438:
[----:B------:R-:W-:Y:S05]  /*38460*/  BSYNC.RELIABLE B2 ;  /* 0x0000000000027941 */ /* 0x000fea0003800100 */
.L_x_437:
        /* <DEDUP_REMOVED lines=11> */
.L_x_439:
[----:B------:R-:W-:Y:S05]  /*38520*/  BSYNC.RECONVERGENT B1 ;  /* 0x0000000000017941 */ /* 0x000fea0003800200 */
.L_x_436:
        /* <DEDUP_REMOVED lines=15> */
[----:B------:R-:W-:Y:S01]  /*38620*/  IMAD.MOV.U32 R3, RZ, RZ, RZ ;  /* 0x000000ffff037224 */ /* 0x000fe200078e00ff */
[----:B------:R-:W-:Y:S01]  /*38630*/  IADD3.X R19, PT, PT, RZ, RZ, RZ, P0, !PT ;  /* 0x000000ffff137210 */ /* 0x000fe200007fe4ff */
        /* <DEDUP_REMOVED lines=36> */
[----:B------:R-:W-:Y:S01]  /*38880*/  IMAD.X R41, RZ, RZ, RZ, P0 ;  /* 0x000000ffff297224 */ /* 0x000fe200000e06ff */
[----:B------:R-:W-:Y:S01]  /*38890*/  IADD3.X R39, PT, PT, RZ, RZ, RZ, P2, !PT ;  /* 0x000000ffff277210 */ /* 0x000fe200017fe4ff */
        /* <DEDUP_REMOVED lines=74> */
[----:B------:R-:W-:-:S03]  /*38d40*/  IADD3 R42, P2, PT, R24, R41, RZ ;  /* 0x00000029182a7210 */ /* 0x000fc60007f5e0ff */
[----:B------:R-:W-:Y:S01]  /*38d50*/  IMAD.MOV.U32 R24, RZ, RZ, R40 ;  /* 0x000000ffff187224 */ /* 0x000fe200078e0028 */
[----:B------:R-:W-:Y:S01]  /*38d60*/  IADD3 R38, P1, PT, R38, R25, RZ ;  /* 0x0000001926267210 */ /* 0x000fe20007f3e0ff */
[----:B------:R-:W-:Y:S01]  /*38d70*/  IMAD.X R43, RZ, RZ, RZ, P2 ;  /* 0x000000ffff2b7224 */ /* 0x000fe200010e06ff */
        /* <DEDUP_REMOVED lines=27> */
[----:B------:R-:W-:Y:S01]  /*38f30*/  IADD3.X R39, PT, PT, RZ, RZ, RZ, P0, !PT ;  /* 0x000000ffff277210 */ /* 0x000fe200007fe4ff */
        /* <DEDUP_REMOVED lines=68> */
[----:B------:R-:W-:Y:S02]  /*39380*/  IADD3.X R25, PT, PT, RZ, R25, RZ, P0, P1 ;  /* 0x00000019ff197210 */ /* 0x000fe400007e24ff */
[----:B------:R-:W-:Y:S02]  /*39390*/  IADD3 R7, PT, PT, R7, UR4, RZ ;  /* 0x0000000407077c10 */ /* 0x000fe4000fffe0ff */
        /* <DEDUP_REMOVED lines=56> */
.L_x_441:
[----:B------:R-:W-:Y:S05]  /*39720*/  BSYNC.RECONVERGENT B1 ;  /* 0x0000000000017941 */ /* 0x000fea0003800200 */
.L_x_440:
        /* <DEDUP_REMOVED lines=45> */
.L_x_444:
[----:B------:R-:W-:Y:S05]  /*39a00*/  BSYNC.RELIABLE B2 ;  /* 0x0000000000027941 */ /* 0x000fea0003800100 */
.L_x_443:
        /* <DEDUP_REMOVED lines=11> */
.L_x_445:
[----:B------:R-:W-:Y:S05]  /*39ac0*/  BSYNC.RECONVERGENT B1 ;  /* 0x0000000000017941 */ /* 0x000fea0003800200 */
.L_x_442:
        /* <DEDUP_REMOVED lines=41> */
.L_x_447:
[----:B------:R-:W-:Y:S05]  /*39d60*/  BSYNC.RELIABLE B1 ;  /* 0x0000000000017941 */ /* 0x000fea0003800100 */
.L_x_446:
        /* <DEDUP_REMOVED lines=12> */
.L_x_113:
[----:B------:R-:W-:Y:S05]  /*39e30*/  BSYNC.RECONVERGENT B0 ;  /* 0x0000000000007941 */ /* 0x000fea0003800200 */
.L_x_112:
[----:B------:R-:W-:Y:S05]  /*39e40*/  WARPSYNC.ALL ;  /* 0x0000000000007948 */ /* 0x000fea0003800000 */
[----:B------:R-:W-:-:S04]  /*39e50*/  UIADD3 UR16, UPT, UPT, UR16, -0x8, URZ ;  /* 0xfffffff810107890 */ /* 0x000fc8000fffe0ff */
[----:B------:R-:W-:-:S09]  /*39e60*/  UISETP.NE.AND UP0, UPT, UR16, -0x8, UPT ;  /* 0xfffffff81000788c */ /* 0x000fd2000bf05270 */
[----:B------:R-:W-:Y:S05]  /*39e70*/  BRA.U UP0, `(.L_x_448) ;  /* 0xfffffc61008c7547 */ /* 0x000fea000b83ffff */
[----:B------:R-:W1:Y:S01]  /*39e80*/  LDC.64 R2, c[0x0][0x380] ;  /* 0x0000e000ff027b82 */ /* 0x000e620000000a00 */
[----:B-----5:R-:W-:Y:S01]  /*39e90*/  LOP3.LUT P0, RZ, R36, 0xff, RZ, 0xc0, !PT ;  /* 0x000000ff24ff7812 */ /* 0x020fe2000780c0ff */
[----:B------:R-:W2:Y:S01]  /*39ea0*/  LDCU UR5, c[0x3][0x18] ;  /* 0x00c00300ff0577ac */ /* 0x000ea20008000800 */
[----:B------:R-:W3:Y:S01]  /*39eb0*/  LDCU.64 UR12, c[0x3][0x10] ;  /* 0x00c00200ff0c77ac */ /* 0x000ee20008000a00 */
[----:B------:R-:W4:Y:S01]  /*39ec0*/  LDCU.64 UR14, c[0x3][URZ] ;  /* 0x00c00000ff0e77ac */ /* 0x000f220008000a00 */
[----:B------:R-:W0:Y:S01]  /*39ed0*/  LDCU.128 UR8, c[0x3][URZ] ;  /* 0x00c00000ff0877ac */ /* 0x000e220008000c00 */
[----:B-1----:R-:W-:-:S08]  /*39ee0*/  IMAD.WIDE R2, R0, 0x44, R2 ;  /* 0x0000004400027825 */ /* 0x002fd000078e0202 */
[----:B0-234-:R-:W-:Y:S05]  /*39ef0*/  @!P0 BRA `(.L_x_449) ;  /* 0x00000000004c8947 */ /* 0x01dfea0003800000 */
[----:B------:R-:W-:Y:S01]  /*39f00*/  IMAD.MOV.U32 R0, RZ, RZ, 0x1 ;  /* 0x00000001ff007424 */ /* 0x000fe200078e00ff */
[----:B------:R-:W-:Y:S04]  /*39f10*/  STG.E desc[UR6][R2.64], RZ ;  /* 0x000000ff02007986 */ /* 0x000fe8000c101906 */
        /* <DEDUP_REMOVED lines=15> */
[----:B------:R-:W-:Y:S01]  /*3a010*/  STG.E.U8 desc[UR6][R2.64+0x40], R0 ;  /* 0x0000400002007986 */ /* 0x000fe2000c101106 */
[----:B------:R-:W-:Y:S05]  /*3a020*/  EXIT ;  /* 0x000000000000794d */ /* 0x000fea0003800000 */
.L_x_449:
[----:B------:R-:W-:Y:S01]  /*3a030*/  IMAD.MOV.U32 R36, RZ, RZ, 0x1 ;  /* 0x00000001ff247424 */ /* 0x000fe200078e00ff */
[----:B------:R-:W-:Y:S01]  /*3a040*/  CS2R R38, SRZ ;  /* 0x0000000000267805 */ /* 0x000fe2000001ff00 */
[----:B------:R-:W-:Y:S01]  /*3a050*/  IMAD.MOV.U32 R34, RZ, RZ, RZ ;  /* 0x000000ffff227224 */ /* 0x000fe200078e00ff */
[----:B------:R-:W-:Y:S01]  /*3a060*/  CS2R R40, SRZ ;  /* 0x0000000000287805 */ /* 0x000fe2000001ff00 */
[----:B------:R-:W-:Y:S01]  /*3a070*/  IMAD.MOV.U32 R37, RZ, RZ, RZ ;  /* 0x000000ffff257224 */ /* 0x000fe200078e00ff */
[----:B------:R-:W-:-:S07]  /*3a080*/  CS2R R42, SRZ ;  /* 0x00000000002a7805 */ /* 0x000fce000001ff00 */
.L_x_515:
        /* <DEDUP_REMOVED lines=21> */
[----:B------:R-:W-:Y:S02]  /*3a1e0*/  HFMA2 R3, -RZ, RZ, 0, 0 ;  /* 0x00000000ff037431 */ /* 0x000fe400000001ff */
[----:B------:R-:W-:Y:S02]  /*3a1f0*/  IMAD.MOV.U32 R2, RZ, RZ, R26 ;  /* 0x000000ffff027224 */ /* 0x000fe400078e001a */
[----:B------:R-:W-:-:S04]  /*3a200*/  IMAD.WIDE.U32 R6, R36, R22, R6 ;  /* 0x0000001624067225 */ /* 0x000fc800078e0006 */
[----:B------:R-:W-:Y:S02]  /*3a210*/  IMAD.X R29, RZ, RZ, RZ, P0 ;  /* 0x000000ffff1d7224 */ /* 0x000fe400000e06ff */
[----:B------:R-:W-:Y:S02]  /*3a220*/  IMAD.MOV.U32 R51, RZ, RZ, RZ ;  /* 0x000000ffff337224 */ /* 0x000fe400078e00ff */
        /* <DEDUP_REMOVED lines=27> */
[----:B------:R-:W-:Y:S02]  /*3a3e0*/  IMAD.MOV.U32 R28, RZ, RZ, R27 ;  /* 0x000000ffff1c7224 */ /* 0x000fe400078e001b */
        /* <DEDUP_REMOVED lines=12> */
[----:B------:R-:W-:Y:S01]  /*3a4b0*/  MOV R48, R32 ;  /* 0x0000002000307202 */ /* 0x000fe20000000f00 */
        /* <DEDUP_REMOVED lines=68> */
[----:B------:R-:W-:Y:S02]  /*3a900*/  IMAD.MOV.U32 R33, RZ, RZ, RZ ;  /* 0x000000ffff217224 */ /* 0x000fe400078e00ff */
[----:B------:R-:W-:-:S02]  /*3a910*/  IMAD.X R51, RZ, RZ, RZ, P2 ;  /* 0x000000ffff337224 */ /* 0x000fc400010e06ff */
[----:B------:R-:W-:Y:S02]  /*3a920*/  IMAD.X R49, RZ, RZ, RZ, P1 ;  /* 0x000000ffff317224 */ /* 0x000fe400008e06ff */
[----:B------:R-:W-:-:S04]  /*3a930*/  IMAD.WIDE.U32 R38, R40, R24, R46 ;  /* 0x0000001828267225 */ /* 0x000fc800078e002e */
[----:B------:R-:W-:Y:S01]  /*3a940*/  IMAD.WIDE.U32 R32, R43, R18, R32 ;  /* 0x000000122b207225 */ /* 0x000fe200078e0020 */
[----:B------:R-:W-:-:S03]  /*3a950*/  IADD3 R36, P0, PT, R37, R39, RZ ;  /* 0x0000002725247210 */ /* 0x000fc60007f1e0ff */
        /* <DEDUP_REMOVED lines=31> */
[----:B------:R-:W-:Y:S02]  /*3ab50*/  IADD3 R38, P1, PT, R48, R53, RZ ;  /* 0x0000003530267210 */ /* 0x000fe40007f3e0ff */
[----:B------:R-:W-:Y:S01]  /*3ab60*/  IADD3 R49, P5, P6, R36, R5, R44 ;  /* 0x0000000524317210 */ /* 0x000fe20007ebe02c */
[----:B------:R-:W-:Y:S01]  /*3ab70*/  IMAD.X R47, RZ, RZ, RZ, P0 ;  /* 0x000000ffff2f7224 */ /* 0x000fe200000e06ff */
[----:B------:R-:W-:Y:S01]  /*3ab80*/  IADD3.X R5, PT, PT, RZ, RZ, RZ, P2, !PT ;  /* 0x000000ffff057210 */ /* 0x000fe200017fe4ff */
[----:B------:R-:W-:Y:S01]  /*3ab90*/  IMAD.X R39, RZ, RZ, RZ, P1 ;  /* 0x000000ffff277224 */ /* 0x000fe200008e06ff */
[----:B------:R-:W-:Y:S01]  /*3aba0*/  IADD3.X R3, PT, PT, RZ, R3, RZ, P5, P6 ;  /* 0x00000003ff037210 */ /* 0x000fe20002fec4ff */
[----:B------:R-:W-:-:S02]  /*3abb0*/  VIADD R44, R45, UR4 ;  /* 0x000000042d2c7c36 */ /* 0x000fc40008000000 */
[----:B------:R-:W-:-:S03]  /*3abc0*/  IMAD.WIDE.U32 R4, R43, R21, R4 ;  /* 0x000000152b047225 */ /* 0x000fc600078e0004 */
[----:B------:R-:W-:Y:S01]  /*3abd0*/  IADD3 R3, P2, P3, R2, R3, R44 ;  /* 0x0000000302037210 */ /* 0x000fe20007b5e02c */
[----:B------:R-:W-:-:S03]  /*3abe0*/  IMAD.WIDE.U32 R36, R41, R25, R46 ;  /* 0x0000001929247225 */ /* 0x000fc600078e002e */
[----:B------:R-:W-:Y:S01]  /*3abf0*/  IADD3.X R47, PT, PT, RZ, RZ, RZ, P2, P3 ;  /* 0x000000ffff2f7210 */ /* 0x000fe200017e64ff */
[----:B------:R-:W-:-:S04]  /*3ac00*/  IMAD.WIDE.U32 R40, R42, R23, R38 ;  /* 0x000000172a287225 */ /* 0x000fc800078e0026 */
[----:B------:R-:W-:Y:S01]  /*3ac10*/  IMAD.WIDE.U32 R38, R4, 0x3d1, RZ ;  /* 0x000003d104267825 */ /* 0x000fe200078e00ff */
[----:B------:R-:W-:Y:S02]  /*3ac20*/  IADD3 R2, P0, PT, R36, R41, RZ ;  /* 0x0000002924027210 */ /* 0x000fe40007f1e0ff */
[----:B------:R-:W-:Y:S02]  /*3ac30*/  IADD3 R40, P1, PT, R40, R5, RZ ;  /* 0x0000000528287210 */ /* 0x000fe40007f3e0ff */
[----:B------:R-:W-:Y:S01]  /*3ac40*/  IADD3 R48, P4, P5, R8, R3, R38 ;  /* 0x0000000308307210 */ /* 0x000fe20007d9e026 */
[----:B------:R-:W-:Y:S02]  /*3ac50*/  IMAD.X R3, RZ, RZ, RZ, P0 ;  /* 0x000000ffff037224 */ /* 0x000fe400000e06ff */
[----:B------:R-:W-:Y:S01]  /*3ac60*/  IMAD.X R41, RZ, RZ, RZ, P1 ;  /* 0x000000ffff297224 */ /* 0x000fe200008e06ff */
[----:B------:R-:W-:Y:S01]  /*3ac70*/  IADD3.X R47, PT, PT, RZ, R47, RZ, P4, P5 ;  /* 0x0000002fff2f7210 */ /* 0x000fe200027ea4ff */
[----:B------:R-:W-:-:S02]  /*3ac80*/  VIADD R38, R39, UR4 ;  /* 0x0000000427267c36 */ /* 0x000fc40008000000 */
[----:B------:R-:W-:-:S03]  /*3ac90*/  IMAD.WIDE.U32 R8, R42, R24, R2 ;  /* 0x000000182a087225 */ /* 0x000fc600078e0002 */
[----:B------:R-:W-:Y:S01]  /*3aca0*/  IADD3 R47, P2, P3, R6, R47, R38 ;  /* 0x0000002f062f7210 */ /* 0x000fe20007b5e026 */
[----:B------:R-:W-:Y:S01]  /*3acb0*/  IMAD.WIDE.U32 R2, R43, R22, R40 ;  /* 0x000000162b027225 */ /* 0x000fe200078e0028 */
[----:B------:R-:W-:Y:S02]  /*3acc0*/  IADD3 R36, P0, PT, R37, R9, RZ ;  /* 0x0000000925247210 */ /* 0x000fe40007f1e0ff */
[----:B------:R-:W-:Y:S02]  /*3acd0*/  IADD3.X R27, PT, PT, RZ, RZ, RZ, P2, P3 ;  /* 0x000000ffff1b7210 */ /* 0x000fe400017e64ff */
[----:B------:R-:W-:Y:S01]  /*3ace0*/  IADD3 R6, P1, PT, R8, R3, RZ ;  /* 0x0000000308067210 */ /* 0x000fe20007f3e0ff */
[----:B------:R-:W-:-:S04]  /*3acf0*/  IMAD.WIDE.U32 R38, R2, 0x3d1, RZ ;  /* 0x000003d102267825 */ /* 0x000fc800078e00ff */
[----:B------:R-:W-:Y:S02]  /*3ad00*/  IMAD.X R37, RZ, RZ, RZ, P0 ;  /* 0x000000ffff257224 */ /* 0x000fe400000e06ff */
        /* <DEDUP_REMOVED lines=87> */
.L_x_451:
[----:B------:R-:W-:Y:S05]  /*3b280*/  BSYNC.RECONVERGENT B0 ;  /* 0x0000000000007941 */ /* 0x000fea0003800200 */
.L_x_450:
[----:B------:R-:W0:Y:S01]  /*3b290*/  LDC R0, c[0x3][0x1c] ;  /* 0x00c00700ff007b82 */ /* 0x000e220000000800 */
[----:B------:R-:W-:Y:S01]  /*3b2a0*/  BSSY.RECONVERGENT B0, `(.L_x_452) ;  /* 0x0000029000007945 */ /* 0x000fe20003800200 */
        /* <DEDUP_REMOVED lines=32> */
.L_x_453:
        /* <DEDUP_REMOVED lines=8> */
.L_x_454:
[----:B------:R-:W-:Y:S05]  /*3b530*/  BSYNC.RECONVERGENT B0 ;  /* 0x0000000000007941 */ /* 0x000fea0003800200 */
.L_x_452:
        /* <DEDUP_REMOVED lines=33> */
.L_x_456:
        /* <DEDUP_REMOVED lines=8> */
.L_x_457:
[----:B------:R-:W-:Y:S05]  /*3b7d0*/  BSYNC.RECONVERGENT B0 ;  /* 0x0000000000007941 */ /* 0x000fea0003800200 */
.L_x_455:
        /* <DEDUP_REMOVED lines=10> */
[----:B------:R-:W-:-:S04]  /*3b880*/  IMAD.WIDE.U32 R4, R19, R18, R4 ;  /* 0x0000001213047225 */ /* 0x000fc800078e0004 */
[----:B------:R-:W-:Y:S01]  /*3b890*/  IMAD.MOV.U32 R29, RZ, RZ, RZ ;  /* 0x000000ffff1d7224 */ /* 0x000fe200078e00ff */
[----:B------:R-:W-:Y:S01]  /*3b8a0*/  IADD3 R8, P0, PT, R6, R5, RZ ;  /* 0x0000000506087210 */ /* 0x000fe20007f1e0ff */
[----:B------:R-:W-:Y:S01]  /*3b8b0*/  IMAD.MOV.U32 R6, RZ, RZ, R7 ;  /* 0x000000ffff067224 */ /* 0x000fe200078e0007 */
[----:B------:R-:W-:Y:S01]  /*3b8c0*/  LOP3.LUT R5, R2, 0xfffffffd, RZ, 0xc0, !PT ;  /* 0xfffffffd02057812 */ /* 0x000fe200078ec0ff */
        /* <DEDUP_REMOVED lines=11> */
[----:B------:R-:W-:-:S04]  /*3b980*/  IMAD.WIDE.U32 R8, R20, R19, R26 ;  /* 0x0000001314087225 */ /* 0x000fc800078e001a */
[----:B------:R-:W-:Y:S01]  /*3b990*/  IMAD.MOV.U32 R41, RZ, RZ, RZ ;  /* 0x000000ffff297224 */ /* 0x000fe200078e00ff */
        /* <DEDUP_REMOVED lines=21> */
[----:B------:R-:W-:Y:S02]  /*3baf0*/  HFMA2 R27, -RZ, RZ, 0, 0 ;  /* 0x00000000ff1b7431 */ /* 0x000fe400000001ff */
        /* <DEDUP_REMOVED lines=23> */
[----:B------:R-:W-:Y:S02]  /*3bc70*/  IADD3 R40, P0, PT, R27, R31, RZ ;  /* 0x0000001f1b287210 */ /* 0x000fe40007f1e0ff */
[----:B------:R-:W-:Y:S01]  /*3bc80*/  IADD3 R32, P2, PT, R32, R37, RZ ;  /* 0x0000002520207210 */ /* 0x000fe20007f5e0ff */
[----:B------:R-:W-:Y:S01]  /*3bc90*/  IMAD.X R31, RZ, RZ, RZ, P1 ;  /* 0x000000ffff1f7224 */ /* 0x000fe200008e06ff */
[----:B------:R-:W-:Y:S01]  /*3bca0*/  IADD3 R26, P3, PT, R36, R9, RZ ;  /* 0x00000009241a7210 */ /* 0x000fe20007f7e0ff */
        /* <DEDUP_REMOVED lines=95> */
[----:B------:R-:W-:Y:S01]  /*3c2a0*/  IMAD.X R19, RZ, RZ, RZ, P2 ;  /* 0x000000ffff137224 */ /* 0x000fe200010e06ff */
[----:B------:R-:W-:Y:S01]  /*3c2b0*/  IADD3 R64, P2, P5, R36, R5, R2 ;  /* 0x0000000524407210 */ /* 0x000fe20007d5e002 */
[----:B------:R-:W-:Y:S02]  /*3c2c0*/  IMAD.X R43, RZ, RZ, RZ, P1 ;  /* 0x000000ffff2b7224 */ /* 0x000fe400008e06ff */
[----:B------:R-:W-:Y:S01]  /*3c2d0*/  IMAD.X R5, RZ, RZ, RZ, P0 ;  /* 0x000000ffff057224 */ /* 0x000fe200000e06ff */
[----:B------:R-:W-:Y:S01]  /*3c2e0*/  IADD3.X R29, PT, PT, RZ, R29, RZ, P2, P5 ;  /* 0x0000001dff1d7210 */ /* 0x000fe200017ea4ff */
[----:B------:R-:W-:-:S02]  /*3c2f0*/  VIADD R7, R3, UR4 ;  /* 0x0000000403077c36 */ /* 0x000fc40008000000 */
[----:B------:R-:W-:-:S03]  /*3c300*/  IMAD.WIDE.U32 R2, R25, R21, R18 ;  /* 0x0000001519027225 */ /* 0x000fc600078e0012 */
[----:B------:R-:W-:Y:S01]  /*3c310*/  IADD3 R29, P2, P3, R28, R29, R7 ;  /* 0x0000001d1c1d7210 */ /* 0x000fe20007b5e007 */
[----:B------:R-:W-:-:S03]  /*3c320*/  IMAD.WIDE.U32 R42, R24, R23, R42 ;  /* 0x00000017182a7225 */ /* 0x000fc600078e002a */
[----:B------:R-:W-:Y:S01]  /*3c330*/  IADD3.X R7, PT, PT, RZ, RZ, RZ, P2, P3 ;  /* 0x000000ffff077210 */ /* 0x000fe200017e64ff */
[----:B------:R-:W-:Y:S01]  /*3c340*/  IMAD.WIDE.U32 R4, R25, R23, R4 ;  /* 0x0000001719047225 */ /* 0x000fe200078e0004 */
[----:B------:R-:W-:-:S03]  /*3c350*/  IADD3 R18, P1, PT, R42, R3, RZ ;  /* 0x000000032a127210 */ /* 0x000fc60007f3e0ff */
[----:B------:R-:W-:Y:S01]  /*3c360*/  IMAD.WIDE.U32 R20, R2, 0x3d1, RZ ;  /* 0x000003d102147825 */ /* 0x000fe200078e00ff */
[----:B------:R-:W-:-:S03]  /*3c370*/  IADD3 R28, P0, PT, R4, R43, RZ ;  /* 0x0000002b041c7210 */ /* 0x000fc60007f1e0ff */
        /* <DEDUP_REMOVED lines=9> */
[----:B------:R-:W-:Y:S01]  /*3c410*/  IMAD.WIDE.U32 R20, R18, 0x3d1, RZ ;  /* 0x000003d112147825 */ /* 0x000fe200078e00ff */
[----:B------:R-:W-:-:S03]  /*3c420*/  IADD3 R6, P0, PT, R5, R29, RZ ;  /* 0x0000001d05067210 */ /* 0x000fc60007f1e0ff */
[----:B------:R-:W-:Y:S01]  /*3c430*/  IMAD.X R5, RZ, RZ, RZ, P1 ;  /* 0x000000ffff057224 */ /* 0x000fe200008e06ff */
[----:B------:R-:W-:Y:S01]  /*3c440*/  IADD3 R67, P1, P4, R2, R7, R20 ;  /* 0x0000000702437210 */ /* 0x000fe20007c3e014 */
[----:B------:R-:W-:Y:S02]  /*3c450*/  IMAD.X R7, RZ, RZ, RZ, P0 ;  /* 0x000000ffff077224 */ /* 0x000fe400000e06ff */
        /* <DEDUP_REMOVED lines=80> */
[C---:B------:R-:W-:Y:S01]  /*3c960*/  @P1 ISETP.LT.U32.AND P2, PT, R2.reuse, RZ, PT ;  /* 0x000000ff0200120c */ /* 0x040fe20003f41070 */
[----:B------:R-:W-:Y:S01]  /*3c970*/  @P1 IMAD.X R3, RZ, RZ, RZ, P3 ;  /* 0x000000ffff031224 */ /* 0x000fe200018e06ff */
[----:B------:R-:W-:-:S04]  /*3c980*/  @P1 ISETP.GT.U32.AND P3, PT, R2, -0x1, PT ;  /* 0xffffffff0200180c */ /* 0x000fc80003f64070 */
[C---:B------:R-:W-:Y:S02]  /*3c990*/  @P1 ISETP.LT.U32.AND.EX P2, PT, R3.reuse, 0x1, PT, P2 ;  /* 0x000000010300180c */ /* 0x040fe40003f41120 */
[----:B------:R-:W-:Y:S02]  /*3c9a0*/  @P1 ISETP.GT.U32.AND.EX P0, PT, R3, RZ, PT, P3 ;  /* 0x000000ff0300120c */ /* 0x000fe40003f04130 */
[----:B------:R-:W-:-:S11]  /*3c9b0*/  @P1 SEL R55, R2, RZ, P2 ;  /* 0x000000ff02371207 */ /* 0x000fd60001000000 */
.L_x_459:
[----:B------:R-:W-:Y:S05]  /*3c9c0*/  BSYNC.RECONVERGENT B0 ;  /* 0x0000000000007941 */ /* 0x000fea0003800200 */
.L_x_458:
[----:B------:R-:W-:Y:S01]  /*3c9d0*/  ISETP.GT.U32.OR P0, PT, R55, R0, P0 ;  /* 0x000000003700720c */ /* 0x000fe20000704470 */
        /* <DEDUP_REMOVED lines=32> */
.L_x_461:
        /* <DEDUP_REMOVED lines=8> */
.L_x_462:
[----:B------:R-:W-:Y:S05]  /*3cc60*/  BSYNC.RECONVERGENT B0 ;  /* 0x0000000000007941 */ /* 0x000fea0003800200 */
.L_x_460:
        /* <DEDUP_REMOVED lines=33> */
.L_x_464:
        /* <DEDUP_REMOVED lines=8> */
.L_x_465:
[----:B------:R-:W-:Y:S05]  /*3cf00*/  BSYNC.RECONVERGENT B0 ;  /* 0x0000000000007941 */ /* 0x000fea0003800200 */
.L_x_463:
        /* <DEDUP_REMOVED lines=17> */
[----:B------:R-:W-:Y:S02]  /*3d020*/  IMAD.MOV.U32 R33, RZ, RZ, RZ ;  /* 0x000000ffff217224 */ /* 0x000fe400078e00ff */
        /* <DEDUP_REMOVED lines=36> */
[----:B------:R-:W-:Y:S01]  /*3d270*/  IMAD.MOV.U32 R19, RZ, RZ, RZ ;  /* 0x000000ffff137224 */ /* 0x000fe200078e00ff */
        /* <DEDUP_REMOVED lines=119> */
[----:B------:R-:W-:-:S02]  /*3d9f0*/  IMAD.X R9, RZ, RZ, RZ, P2 ;  /* 0x000000ffff097224 */ /* 0x000fc400010e06ff */
[----:B------:R-:W-:Y:S01]  /*3da00*/  IMAD.X R47, RZ, RZ, RZ, P0 ;  /* 0x000000ffff2f7224 */ /* 0x000fe200000e06ff */
[----:B------:R-:W-:Y:S01]  /*3da10*/  IADD3.X R3, PT, PT, RZ, R3, RZ, P5, P6 ;  /* 0x00000003ff037210 */ /* 0x000fe20002fec4ff */
[----:B------:R-:W-:Y:S02]  /*3da20*/  IMAD.X R31, RZ, RZ, RZ, P1 ;  /* 0x000000ffff1f7224 */ /* 0x000fe400008e06ff */
[----:B------:R-:W-:-:S04]  /*3da30*/  IMAD.WIDE.U32 R8, R67, R51, R8 ;  /* 0x0000003343087225 */ /* 0x000fc800078e0008 */
[----:B------:R-:W-:Y:S02]  /*3da40*/  VIADD R28, R29, UR4 ;  /* 0x000000041d1c7c36 */ /* 0x000fe40008000000 */
[----:B------:R-:W-:-:S03]  /*3da50*/  IMAD.WIDE.U32 R26, R55, R45, R46 ;  /* 0x0000002d371a7225 */ /* 0x000fc600078e002e */
[----:B------:R-:W-:Y:S01]  /*3da60*/  IADD3 R3, P2, P3, R2, R3, R28 ;  /* 0x0000000302037210 */ /* 0x000fe20007b5e01c */
[----:B------:R-:W-:-:S03]  /*3da70*/  IMAD.WIDE.U32 R32, R54, R44, R30 ;  /* 0x0000002c36207225 */ /* 0x000fc600078e001e */
[----:B------:R-:W-:Y:S01]  /*3da80*/  IADD3.X R7, PT, PT, RZ, RZ, RZ, P2, P3 ;  /* 0x000000ffff077210 */ /* 0x000fe200017e64ff */
        /* <DEDUP_REMOVED lines=44> */
[----:B------:R-:W-:Y:S01]  /*3dd50*/  IMAD.WIDE.U32 R4, R3, 0x3d1, RZ ;  /* 0x000003d103047825 */ /* 0x000fe200078e00ff */
[----:B------:R-:W-:Y:S02]  /*3dd60*/  IADD3 R6, PT, PT, R7, UR4, RZ ;  /* 0x0000000407067c10 */ /* 0x000fe4000fffe0ff */
        /* <DEDUP_REMOVED lines=58> */
.L_x_467:
[----:B------:R-:W-:Y:S05]  /*3e110*/  BSYNC.RECONVERGENT B0 ;  /* 0x0000000000007941 */ /* 0x000fea0003800200 */
.L_x_466:
        /* <DEDUP_REMOVED lines=33> */
.L_x_469:
        /* <DEDUP_REMOVED lines=8> */
.L_x_470:
[----:B------:R-:W-:Y:S05]  /*3e3b0*/  BSYNC.RECONVERGENT B0 ;  /* 0x0000000000007941 */ /* 0x000fea0003800200 */
.L_x_468:
        /* <DEDUP_REMOVED lines=33> */
.L_x_472:
        /* <DEDUP_REMOVED lines=8> */
.L_x_473:
[----:B------:R-:W-:Y:S05]  /*3e650*/  BSYNC.RECONVERGENT B0 ;  /* 0x0000000000007941 */ /* 0x000fea0003800200 */
.L_x_471:
        /* <DEDUP_REMOVED lines=142> */
[----:B------:R-:W-:Y:S02]  /*3ef40*/  IADD3 R44, P2, PT, R28, R33, RZ ;  /* 0x000000211c2c7210 */ /* 0x000fe40007f5e0ff */
[----:B------:R-:W-:Y:S02]  /*3ef50*/  IADD3.X R33, PT, PT, RZ, RZ, RZ, P3, !PT ;  /* 0x000000ffff217210 */ /* 0x000fe40001ffe4ff */
        /* <DEDUP_REMOVED lines=32> */
[----:B------:R-:W-:Y:S01]  /*3f160*/  VIADD R3, R5, UR4 ;  /* 0x0000000405037c36 */ /* 0x000fe20008000000 */
[----:B------:R-:W-:Y:S01]  /*3f170*/  IADD3.X R7, PT, PT, RZ, R7, RZ, P2, P5 ;  /* 0x00000007ff077210 */ /* 0x000fe200017ea4ff */
        /* <DEDUP_REMOVED lines=30> */
[----:B------:R-:W-:Y:S02]  /*3f360*/  IADD3.X R25, PT, PT, RZ, RZ, RZ, P0, !PT ;  /* 0x000000ffff197210 */ /* 0x000fe400007fe4ff */
[----:B------:R-:W-:Y:S02]  /*3f370*/  IADD3.X R21, PT, PT, RZ, RZ, RZ, P1, P2 ;  /* 0x000000ffff157210 */ /* 0x000fe40000fe44ff */
[----:B------:R-:W-:Y:S01]  /*3f380*/  IADD3 R48, P0, P1, R6, R3, R18 ;  /* 0x0000000306307210 */ /* 0x000fe2000791e012 */
        /* <DEDUP_REMOVED lines=75> */
.L_x_475:
[----:B------:R-:W-:Y:S05]  /*3f840*/  BSYNC.RECONVERGENT B0 ;  /* 0x0000000000007941 */ /* 0x000fea0003800200 */
.L_x_474:
[----:B------:R-:W-:Y:S01]  /*3f850*/  ISETP.GT.U32.OR P0, PT, R47, R0, P0 ;  /* 0x000000002f00720c */ /* 0x000fe20000704470 */
[----:B------:R-:W-:Y:S01]  /*3f860*/  BSSY.RECONVERGENT B0, `(.L_x_476) ;  /* 0x0000029000007945 */ /* 0x000fe20003800200 */
[----:B------:R-:W-:-:S11]  /*3f870*/  MOV R44, R2 ;  /* 0x00000002002c7202 */ /* 0x000fd60000000f00 */
        /* <DEDUP_REMOVED lines=31> */
.L_x_477:
        /* <DEDUP_REMOVED lines=8> */
.L_x_478:
[----:B------:R-:W-:Y:S05]  /*3faf0*/  BSYNC.RECONVERGENT B0 ;  /* 0x0000000000007941 */ /* 0x000fea0003800200 */
.L_x_476:
        /* <DEDUP_REMOVED lines=33> */
.L_x_480:
        /* <DEDUP_REMOVED lines=8> */
.L_x_481:
[----:B------:R-:W-:Y:S05]  /*3fd90*/  BSYNC.RECONVERGENT B0 ;  /* 0x0000000000007941 */ /* 0x000fea0003800200 */
.L_x_479:
        /* <DEDUP_REMOVED lines=22> */
[----:B------:R-:W-:-:S04]  /*3ff00*/  IMAD.WIDE.U32 R4, R48, R43, R4 ;  /* 0x0000002b30047225 */ /* 0x000fc800078e0004 */
[----:B------:R-:W-:Y:S02]  /*3ff10*/  IMAD.X R19, RZ, RZ, RZ, P0 ;  /* 0x000000ffff137224 */ /* 0x000fe400000e06ff */
[----:B------:R-:W-:Y:S02]  /*3ff20*/  IMAD.MOV.U32 R3, RZ, RZ, RZ ;  /* 0x000000ffff037224 */ /* 0x000fe400078e00ff */
[----:B------:R-:W-:-:S04]  /*3ff30*/  IMAD.WIDE.U32 R6, R45, R42, R18 ;  /* 0x0000002a2d067225 */ /* 0x000fc800078e0012 */
[----:B------:R-:W-:Y:S01]  /*3ff40*/  IMAD.WIDE.U32 R2, R44, R41, R2 ;  /* 0x000000292c027225 */ /* 0x000fe200078e0002 */
[----:B------:R-:W-:-:S03]  /*3ff50*/  IADD3 R18, P0, PT, R4, R7, RZ ;  /* 0x0000000704127210 */ /* 0x000fc60007f1e0ff */
[----:B------:R-:W-:Y:S02]  /*3ff60*/  IMAD.MOV.U32 R4, RZ, RZ, R5 ;  /* 0x000000ffff047224 */ /* 0x000fe400078e0005 */
[----:B------:R-:W-:Y:S01]  /*3ff70*/  HFMA2 R5, -RZ, RZ, 0, 0 ;  /* 0x00000000ff057431 */ /* 0x000fe200000001ff */
[----:B------:R-:W-:Y:S01]  /*3ff80*/  IADD3 R22, P1, PT, R6, R3, RZ ;  /* 0x0000000306167210 */ /* 0x000fe20007f3e0ff */
[----:B------:R-:W-:-:S04]  /*3ff90*/  IMAD.X R19, RZ, RZ, RZ, P0 ;  /* 0x000000ffff137224 */ /* 0x000fc800000e06ff */
        /* <DEDUP_REMOVED lines=102> */
[----:B------:R-:W-:Y:S01]  /*40600*/  IMAD.MOV.U32 R25, RZ, RZ, RZ ;  /* 0x000000ffff197224 */ /* 0x000fe200078e00ff */
[----:B------:R-:W-:Y:S01]  /*40610*/  IADD3.X R31, PT, PT, RZ, RZ, RZ, P0, !PT ;  /* 0x000000ffff1f7210 */ /* 0x000fe200007fe4ff */
[----:B------:R-:W-:Y:S02]  /*40620*/  IMAD.X R33, RZ, RZ, RZ, P1 ;  /* 0x000000ffff217224 */ /* 0x000fe400008e06ff */
[----:B------:R-:W-:-:S02]  /*40630*/  IMAD.X R43, RZ, RZ, RZ, P2 ;  /* 0x000000ffff2b7224 */ /* 0x000fc400010e06ff */
[----:B------:R-:W-:-:S04]  /*40640*/  IMAD.WIDE.U32 R26, R49, R39, R30 ;  /* 0x00000027311a7225 */ /* 0x000fc800078e001e */
[----:B------:R-:W-:Y:S01]  /*40650*/  IMAD.WIDE.U32 R28, R48, R38, R32 ;  /* 0x00000026301c7225 */ /* 0x000fe200078e0020 */
[----:B------:R-:W-:-:S03]  /*40660*/  IADD3 R40, P0, PT, R41, R27, RZ ;  /* 0x0000001b29287210 */ /* 0x000fc60007f1e0ff */
[----:B------:R-:W-:Y:S01]  /*40670*/  IMAD.WIDE.U32 R24, R44, R37, R24 ;  /* 0x000000252c187225 */ /* 0x000fe200078e0018 */
[----:B------:R-:W-:-:S03]  /*40680*/  IADD3 R32, P1, PT, R26, R29, RZ ;  /* 0x0000001d1a207210 */ /* 0x000fc60007f3e0ff */
[----:B------:R-:W-:-:S04]  /*40690*/  IMAD.WIDE.U32 R30, R45, R36, R42 ;  /* 0x000000242d1e7225 */ /* 0x000fc800078e002a */
        /* <DEDUP_REMOVED lines=34> */
[----:B------:R-:W-:Y:S02]  /*408c0*/  VIADD R30, R31, UR4 ;  /* 0x000000041f1e7c36 */ /* 0x000fe40008000000 */
[----:B------:R-:W-:-:S03]  /*408d0*/  IMAD.WIDE.U32 R8, R51, R37, R8 ;  /* 0x0000002533087225 */ /* 0x000fc600078e0008 */
[----:B------:R-:W-:Y:S01]  /*408e0*/  IADD3 R5, P2, P3, R2, R5, R30 ;  /* 0x0000000502057210 */ /* 0x000fe20007b5e01e */
[----:B------:R-:W-:-:S04]  /*408f0*/  IMAD.WIDE.U32 R38, R47, R38, R32 ;  /* 0x000000262f267225 */ /* 0x000fc800078e0020 */
[----:B------:R-:W-:-:S04]  /*40900*/  IMAD.WIDE.U32 R28, R46, R36, R28 ;  /* 0x000000242e1c7225 */ /* 0x000fc800078e001c */
[----:B------:R-:W-:Y:S01]  /*40910*/  IMAD.WIDE.U32 R32, R8, 0x3d1, RZ ;  /* 0x000003d108207825 */ /* 0x000fe200078e00ff */
[----:B------:R-:W-:Y:S02]  /*40920*/  IADD3 R30, P0, PT, R38, R29, RZ ;  /* 0x0000001d261e7210 */ /* 0x000fe40007f1e0ff */
[----:B------:R-:W-:Y:S02]  /*40930*/  IADD3 R28, P1, PT, R28, R9, RZ ;  /* 0x000000091c1c7210 */ /* 0x000fe40007f3e0ff */
[----:B------:R-:W-:Y:S01]  /*40940*/  IADD3 R38, P4, P5, R20, R5, R32 ;  /* 0x0000000514267210 */ /* 0x000fe20007d9e020 */
[----:B------:R-:W-:Y:S01]  /*40950*/  IMAD.X R31, RZ, RZ, RZ, P0 ;  /* 0x000000ffff1f7224 */ /* 0x000fe200000e06ff */
[----:B------:R-:W-:Y:S01]  /*40960*/  IADD3.X R29, PT, PT, RZ, RZ, RZ, P1, !PT ;  /* 0x000000ffff1d7210 */ /* 0x000fe20000ffe4ff */
[----:B------:R-:W-:Y:S01]  /*40970*/  VIADD R32, R33, UR4 ;  /* 0x0000000421207c36 */ /* 0x000fe20008000000 */
[----:B------:R-:W-:Y:S01]  /*40980*/  IADD3.X R5, PT, PT, RZ, RZ, RZ, P2, P3 ;  /* 0x000000ffff057210 */ /* 0x000fe200017e64ff */
[----:B------:R-:W-:-:S03]  /*40990*/  IMAD.WIDE.U32 R30, R49, R36, R30 ;  /* 0x00000024311e7225 */ /* 0x000fc600078e001e */
[----:B------:R-:W-:Y:S01]  /*409a0*/  IADD3.X R5, PT, PT, RZ, R5, RZ, P4, P5 ;  /* 0x00000005ff057210 */ /* 0x000fe200027ea4ff */
[----:B------:R-:W-:Y:S01]  /*409b0*/  IMAD.WIDE.U32 R20, R48, R37, R28 ;  /* 0x0000002530147225 */ /* 0x000fe200078e001c */
[----:B------:R-:W-:Y:S02]  /*409c0*/  IADD3 R28, P0, PT, R39, R31, RZ ;  /* 0x0000001f271c7210 */ /* 0x000fe40007f1e0ff */
[----:B------:R-:W-:Y:S02]  /*409d0*/  IADD3 R39, P2, P3, R4, R5, R32 ;  /* 0x0000000504277210 */ /* 0x000fe40007b5e020 */
[----:B------:R-:W-:Y:S01]  /*409e0*/  IADD3 R4, P1, PT, R30, R21, RZ ;  /* 0x000000151e047210 */ /* 0x000fe20007f3e0ff */
[----:B------:R-:W-:Y:S01]  /*409f0*/  IMAD.WIDE.U32 R30, R20, 0x3d1, RZ ;  /* 0x000003d1141e7825 */ /* 0x000fe200078e00ff */
[----:B------:R-:W-:-:S03]  /*40a00*/  IADD3.X R7, PT, PT, RZ, RZ, RZ, P2, P3 ;  /* 0x000000ffff077210 */ /* 0x000fc600017e64ff */
        /* <DEDUP_REMOVED lines=89> */
.L_x_483:
[----:B------:R-:W-:Y:S05]  /*40fa0*/  BSYNC.RECONVERGENT B0 ;  /* 0x0000000000007941 */ /* 0x000fea0003800200 */
.L_x_482:
        /* <DEDUP_REMOVED lines=35> */
.L_x_485:
        /* <DEDUP_REMOVED lines=8> */
.L_x_486:
[----:B------:R-:W-:Y:S05]  /*41260*/  BSYNC.RECONVERGENT B0 ;  /* 0x0000000000007941 */ /* 0x000fea0003800200 */
.L_x_484:
        /* <DEDUP_REMOVED lines=33> */
.L_x_488:
        /* <DEDUP_REMOVED lines=8> */
.L_x_489:
[----:B------:R-:W-:Y:S05]  /*41500*/  BSYNC.RECONVERGENT B0 ;  /* 0x0000000000007941 */ /* 0x000fea0003800200 */
.L_x_487:
        /* <DEDUP_REMOVED lines=48> */
[----:B------:R-:W-:Y:S02]  /*41810*/  IADD3 R24, P0, PT, R8, R19, RZ ;  /* 0x0000001308187210 */ /* 0x000fe40007f1e0ff */
[----:B------:R-:W-:Y:S01]  /*41820*/  MOV R19, RZ ;  /* 0x000000ff00137202 */ /* 0x000fe20000000f00 */
        /* <DEDUP_REMOVED lines=236> */
.L_x_491:
[----:B------:R-:W-:Y:S05]  /*426f0*/  BSYNC.RECONVERGENT B0 ;  /* 0x0000000000007941 */ /* 0x000fea0003800200 */
.L_x_490:
        /* <DEDUP_REMOVED lines=33> */
.L_x_493:
        /* <DEDUP_REMOVED lines=8> */
.L_x_494:
[----:B------:R-:W-:Y:S05]  /*42990*/  BSYNC.RECONVERGENT B0 ;  /* 0x0000000000007941 */ /* 0x000fea0003800200 */
.L_x_492:
        /* <DEDUP_REMOVED lines=33> */
.L_x_496:
        /* <DEDUP_REMOVED lines=8> */
.L_x_497:
[----:B------:R-:W-:Y:S05]  /*42c30*/  BSYNC.RECONVERGENT B0 ;  /* 0x0000000000007941 */ /* 0x000fea0003800200 */
.L_x_495:
[----:B------:R-:W-:-:S05]  /*42c40*/  VIADD R2, R34, 0xdb ;  /* 0x000000db22027836 */ /* 0x000fca0000000000 */
[----:B------:R-:W-:-:S13]  /*42c50*/  ISETP.GT.U32.AND P0, PT, R2, -0x23, PT ;  /* 0xffffffdd0200780c */ /* 0x000fda0003f04070 */
[----:B------:R-:W-:Y:S05]  /*42c60*/  @P0 BRA `(.L_x_498) ;  /* 0x0000002c00bc0947 */ /* 0x000fea0003800000 */
        /* <DEDUP_REMOVED lines=289> */
.L_x_500:
[----:B------:R-:W-:Y:S05]  /*43e80*/  BSYNC.RECONVERGENT B0 ;  /* 0x0000000000007941 */ /* 0x000fea0003800200 */
.L_x_499:
        /* <DEDUP_REMOVED lines=33> */
.L_x_502:
        /* <DEDUP_REMOVED lines=8> */
.L_x_503:
[----:B------:R-:W-:Y:S05]  /*44120*/  BSYNC.RECONVERGENT B0 ;  /* 0x0000000000007941 */ /* 0x000fea0003800200 */
.L_x_501:
        /* <DEDUP_REMOVED lines=33> */
.L_x_505:
        /* <DEDUP_REMOVED lines=8> */
.L_x_506:
[----:B------:R-:W-:Y:S05]  /*443c0*/  BSYNC.RECONVERGENT B0 ;  /* 0x0000000000007941 */ /* 0x000fea0003800200 */
.L_x_504:
        /* <DEDUP_REMOVED lines=39> */
[----:B------:R-:W-:Y:S01]  /*44640*/  IMAD.MOV.U32 R18, RZ, RZ, R9 ;  /* 0x000000ffff127224 */ /* 0x000fe200078e0009 */
[----:B------:R-:W-:Y:S01]  /*44650*/  IADD3.X R23, PT, PT, RZ, RZ, RZ, P0, !PT ;  /* 0x000000ffff177210 */ /* 0x000fe200007fe4ff */
        /* <DEDUP_REMOVED lines=93> */
[----:B------:R-:W-:Y:S01]  /*44c30*/  IMAD.WIDE.U32 R30, R44, R47, R30 ;  /* 0x0000002f2c1e7225 */ /* 0x000fe200078e001e */
[----:B------:R-:W-:-:S03]  /*44c40*/  IADD3.X R33, PT, PT, RZ, RZ, RZ, P2, !PT ;  /* 0x000000ffff217210 */ /* 0x000fc600017fe4ff */
[----:B------:R-:W-:Y:S02]  /*44c50*/  IMAD.X R27, RZ, RZ, RZ, P0 ;  /* 0x000000ffff1b7224 */ /* 0x000fe400000e06ff */
[----:B------:R-:W-:Y:S02]  /*44c60*/  IMAD.X R29, RZ, RZ, RZ, P1 ;  /* 0x000000ffff1d7224 */ /* 0x000fe400008e06ff */
        /* <DEDUP_REMOVED lines=62> */
[----:B------:R-:W-:Y:S01]  /*45050*/  VIADD R26, R27, UR4 ;  /* 0x000000041b1a7c36 */ /* 0x000fe20008000000 */
[----:B------:R-:W-:Y:S01]  /*45060*/  IADD3.X R9, PT, PT, RZ, RZ, RZ, P0, !PT ;  /* 0x000000ffff097210 */ /* 0x000fe200007fe4ff */
[----:B------:R-:W-:Y:S01]  /*45070*/  IMAD.WIDE.U32 R4, R46, R47, R24 ;  /* 0x0000002f2e047225 */ /* 0x000fe200078e0018 */
[----:B------:R-:W-:-:S03]  /*45080*/  IADD3.X R3, PT, PT, RZ, R3, RZ, P1, P4 ;  /* 0x00000003ff037210 */ /* 0x000fc60000fe84ff */
[----:B------:R-:W-:Y:S01]  /*45090*/  IMAD.WIDE.U32 R8, R49, R47, R8 ;  /* 0x0000002f31087225 */ /* 0x000fe200078e0008 */
[----:B------:R-:W-:-:S03]  /*450a0*/  IADD3 R3, P1, P2, R18, R3, R26 ;  /* 0x0000000312037210 */ /* 0x000fc60007a3e01a */
[----:B------:R-:W-:Y:S01]  /*450b0*/  IMAD.WIDE.U32 R26, R4, 0x3d1, RZ ;  /* 0x000003d1041a7825 */ /* 0x000fe200078e00ff */
[----:B------:R-:W-:Y:S02]  /*450c0*/  IADD3 R24, P0, PT, R8, R5, RZ ;  /* 0x0000000508187210 */ /* 0x000fe40007f1e0ff */
[----:B------:R-:W-:-:S03]  /*450d0*/  IADD3.X R23, PT, PT, RZ, RZ, RZ, P1, P2 ;  /* 0x000000ffff177210 */ /* 0x000fc60000fe44ff */
        /* <DEDUP_REMOVED lines=78> */
.L_x_508:
[----:B------:R-:W-:Y:S05]  /*455c0*/  BSYNC.RECONVERGENT B0 ;  /* 0x0000000000007941 */ /* 0x000fea0003800200 */
.L_x_507:
[----:B------:R-:W-:Y:S01]  /*455d0*/  ISETP.GT.U32.OR P0, PT, R25, R0, P0 ;  /* 0x000000001900720c */ /* 0x000fe20000704470 */
[----:B------:R-:W-:Y:S01]  /*455e0*/  BSSY.RECONVERGENT B0, `(.L_x_509) ;  /* 0x000002b000007945 */ /* 0x000fe20003800200 */
[----:B------:R-:W-:Y:S02]  /*455f0*/  IMAD.MOV.U32 R22, RZ, RZ, R3 ;  /* 0x000000ffff167224 */ /* 0x000fe400078e0003 */
[----:B------:R-:W-:Y:S02]  /*45600*/  IMAD.MOV.U32 R20, RZ, RZ, R32 ;  /* 0x000000ffff147224 */ /* 0x000fe400078e0020 */
[----:B------:R-:W-:-:S07]  /*45610*/  IMAD.MOV.U32 R18, RZ, RZ, R2 ;  /* 0x000000ffff127224 */ /* 0x000fce00078e0002 */
        /* <DEDUP_REMOVED lines=31> */
.L_x_510:
        /* <DEDUP_REMOVED lines=8> */
.L_x_511:
[----:B------:R-:W-:Y:S05]  /*45890*/  BSYNC.RECONVERGENT B0 ;  /* 0x0000000000007941 */ /* 0x000fea0003800200 */
.L_x_509:
        /* <DEDUP_REMOVED lines=33> */
.L_x_513:
        /* <DEDUP_REMOVED lines=8> */
.L_x_514:
[----:B------:R-:W-:Y:S05]  /*45b30*/  BSYNC.RECONVERGENT B0 ;  /* 0x0000000000007941 */ /* 0x000fea0003800200 */
.L_x_512:
[----:B------:R-:W-:Y:S01]  /*45b40*/  VIADD R34, R34, 0xfffffffc ;  /* 0xfffffffc22227836 */ /* 0x000fe20000000000 */
[----:B------:R-:W-:Y:S06]  /*45b50*/  BRA `(.L_x_515) ;  /* 0xffffff44004c7947 */ /* 0x000fec000383ffff */
.L_x_498:
        /* <DEDUP_REMOVED lines=159> */
[----:B------:R-:W-:Y:S01]  /*46550*/  IADD3.X R33, PT, PT, RZ, RZ, RZ, P0, !PT ;  /* 0x000000ffff217210 */ /* 0x000fe200007fe4ff */
[----:B------:R-:W-:Y:S01]  /*46560*/  IMAD.X R31, RZ, RZ, RZ, P1 ;  /* 0x000000ffff1f7224 */ /* 0x000fe200008e06ff */
[----:B------:R-:W-:Y:S01]  /*46570*/  IADD3 R7, P3, PT, R4, R52, RZ ;  /* 0x0000003404077210 */ /* 0x000fe20007f7e0ff */
        /* <DEDUP_REMOVED lines=15> */
[----:B------:R-:W-:Y:S02]  /*46670*/  VIADD R5, R3, UR4 ;  /* 0x0000000403057c36 */ /* 0x000fe40008000000 */
[----:B------:R-:W-:Y:S01]  /*46680*/  IMAD.WIDE.U32 R2, R51, R43, R30 ;  /* 0x0000002b33027225 */ /* 0x000fe200078e001e */
[----:B------:R-:W-:-:S03]  /*46690*/  IADD3.X R9, PT, PT, RZ, R9, RZ, P2, P5 ;  /* 0x00000009ff097210 */ /* 0x000fc600017ea4ff */
[----:B------:R-:W-:Y:S01]  /*466a0*/  IMAD.WIDE.U32 R32, R46, R42, R32 ;  /* 0x0000002a2e207225 */ /* 0x000fe200078e0020 */
[----:B------:R-:W-:-:S03]  /*466b0*/  IADD3 R5, P2, P3, R20, R9, R5 ;  /* 0x0000000914057210 */ /* 0x000fc60007b5e005 */
[----:B------:R-:W-:Y:S01]  /*466c0*/  IMAD.WIDE.U32 R28, R47, R41, R28 ;  /* 0x000000292f1c7225 */ /* 0x000fe200078e001c */
[----:B------:R-:W-:Y:S02]  /*466d0*/  IADD3 R26, P1, PT, R32, R3, RZ ;  /* 0x00000003201a7210 */ /* 0x000fe40007f3e0ff */
[----:B------:R-:W-:Y:S01]  /*466e0*/  IADD3.X R3, PT, PT, RZ, RZ, RZ, P2, P3 ;  /* 0x000000ffff037210 */ /* 0x000fe200017e64ff */
        /* <DEDUP_REMOVED lines=61> */
[----:B------:R-:W-:Y:S02]  /*46ac0*/  ISETP.GE.U32.AND P1, PT, R34, RZ, PT ;  /* 0x000000ff2200720c */ /* 0x000fe40003f26070 */
[----:B------:R-:W-:-:S04]  /*46ad0*/  IADD3.X R3, PT, PT, RZ, R3, RZ, P4, !PT ;  /* 0x00000003ff037210 */ /* 0x000fc800027fe4ff */
        /* <DEDUP_REMOVED lines=40> */
.L_x_517:
[----:B------:R-:W-:Y:S05]  /*46d60*/  BSYNC.RECONVERGENT B0 ;  /* 0x0000000000007941 */ /* 0x000fea0003800200 */
.L_x_516:
        /* <DEDUP_REMOVED lines=45> */
.L_x_520:
[----:B------:R-:W-:Y:S05]  /*47040*/  BSYNC.RELIABLE B10 ;  /* 0x00000000000a7941 */ /* 0x000fea0003800100 */
.L_x_519:
[----:B------:R-:W0:Y:S01]  /*47050*/  LDCU.128 UR16, c[0x3][URZ] ;  /* 0x00c00000ff1077ac */ /* 0x000e220008000c00 */
[----:B------:R-:W1:Y:S01]  /*47060*/  LDCU.64 UR20, c[0x3][0x10] ;  /* 0x00c00200ff1477ac */ /* 0x000e620008000a00 */
[----:B------:R-:W2:Y:S01]  /*47070*/  LDCU UR4, c[0x3][0x18] ;  /* 0x00c00300ff0477ac */ /* 0x000ea20008000800 */
[----:B0-----:R-:W-:-:S04]  /*47080*/  IADD3 R22, P0, PT, R22, -UR16, RZ ;  /* 0x8000001016167c10 */ /* 0x001fc8000ff1e0ff */
[----:B------:R-:W-:-:S04]  /*47090*/  IADD3.X R34, P0, PT, R34, ~UR17, RZ, P0, !PT ;  /* 0x8000001122227c10 */ /* 0x000fc8000871e4ff */
[----:B------:R-:W-:-:S04]  /*470a0*/  IADD3.X R20, P0, PT, R20, ~UR18, RZ, P0, !PT ;  /* 0x8000001214147c10 */ /* 0x000fc8000871e4ff */
[----:B------:R-:W-:-:S04]  /*470b0*/  IADD3.X R27, P0, PT, R27, ~UR19, RZ, P0, !PT ;  /* 0x800000131b1b7c10 */ /* 0x000fc8000871e4ff */
[----:B-1----:R-:W-:-:S04]  /*470c0*/  IADD3.X R25, P0, PT, R25, ~UR20, RZ, P0, !PT ;  /* 0x8000001419197c10 */ /* 0x002fc8000871e4ff */
[----:B------:R-:W-:-:S04]  /*470d0*/  IADD3.X R24, P0, PT, R24, ~UR21, RZ, P0, !PT ;  /* 0x8000001518187c10 */ /* 0x000fc8000871e4ff */
[----:B--2---:R-:W-:-:S05]  /*470e0*/  IADD3.X R23, P0, PT, R23, ~UR4, RZ, P0, !PT ;  /* 0x8000000417177c10 */ /* 0x004fca000871e4ff */
[----:B------:R-:W-:-:S08]  /*470f0*/  IMAD.X R21, R21, 0x1, ~R0, P0 ;  /* 0x0000000115157824 */ /* 0x000fd000000e0e00 */
.L_x_521:
[----:B------:R-:W-:Y:S05]  /*47100*/  BSYNC.RECONVERGENT B0 ;  /* 0x0000000000007941 */ /* 0x000fea0003800200 */
.L_x_518:
        /* <DEDUP_REMOVED lines=41> */
.L_x_524:
[----:B------:R-:W-:Y:S05]  /*473a0*/  BSYNC.RELIABLE B9 ;  /* 0x0000000000097941 */ /* 0x000fea0003800100 */
.L_x_523:
        /* <DEDUP_REMOVED lines=9> */
[----:B--2---:R-:W-:-:S04]  /*47440*/  IADD3.X R23, P0, PT, R23, ~UR4, RZ, P0, !PT ;  /* 0x8000000417177c10 */ /* 0x004fc8000871e4ff */
[----:B------:R-:W-:-:S09]  /*47450*/  IADD3.X R21, PT, PT, R21, ~R0, RZ, P0, !PT ;  /* 0x8000000015157210 */ /* 0x000fd200007fe4ff */
.L_x_525:
[----:B------:R-:W-:Y:S05]  /*47460*/  BSYNC.RECONVERGENT B0 ;  /* 0x0000000000007941 */ /* 0x000fea0003800200 */
.L_x_522:
        /* <DEDUP_REMOVED lines=39> */
[----:B------:R-:W-:Y:S01]  /*476e0*/  IMAD.MOV.U32 R8, RZ, RZ, R7 ;  /* 0x000000ffff087224 */ /* 0x000fe200078e0007 */
        /* <DEDUP_REMOVED lines=142> */
[----:B------:R-:W-:-:S04]  /*47fd0*/  IMAD.WIDE.U32 R46, R41, R42, R46 ;  /* 0x0000002a292e7225 */ /* 0x000fc800078e002e */
        /* <DEDUP_REMOVED lines=16> */
[----:B------:R-:W-:Y:S01]  /*480e0*/  IADD3.X R37, PT, PT, RZ, RZ, RZ, P1, !PT ;  /* 0x000000ffff257210 */ /* 0x000fe20000ffe4ff */
[----:B------:R-:W-:Y:S01]  /*480f0*/  VIADD R7, R7, UR4 ;  /* 0x0000000407077c36 */ /* 0x000fe20008000000 */
[----:B------:R-:W-:Y:S01]  /*48100*/  IADD3 R3, P1, P4, R4, R3, R6 ;  /* 0x0000000304037210 */ /* 0x000fe20007c3e006 */
[----:B------:R-:W-:Y:S01]  /*48110*/  IMAD.X R29, RZ, RZ, RZ, P0 ;  /* 0x000000ffff1d7224 */ /* 0x000fe200000e06ff */
[----:B------:R-:W-:Y:S01]  /*48120*/  IADD3.X R39, PT, PT, RZ, RZ, RZ, P2, P3 ;  /* 0x000000ffff277210 */ /* 0x000fe200017e64ff */
[----:B------:R-:W-:-:S03]  /*48130*/  IMAD.WIDE.U32 R4, R41, R43, R36 ;  /* 0x0000002b29047225 */ /* 0x000fc600078e0024 */
[----:B------:R-:W-:Y:S01]  /*48140*/  IADD3.X R39, PT, PT, RZ, R39, RZ, P1, P4 ;  /* 0x00000027ff277210 */ /* 0x000fe20000fe84ff */
[----:B------:R-:W-:-:S03]  /*48150*/  IMAD.WIDE.U32 R28, R42, R43, R28 ;  /* 0x0000002b2a1c7225 */ /* 0x000fc600078e001c */
[----:B------:R-:W-:Y:S01]  /*48160*/  IADD3 R39, P1, P2, R8, R39, R7 ;  /* 0x0000002708277210 */ /* 0x000fe20007a3e007 */
        /* <DEDUP_REMOVED lines=78> */
[----:B------:R-:W-:Y:S01]  /*48650*/  @P1 ISETP.GT.U32.AND.EX P0, PT, R3, RZ, PT, P3 ;  /* 0x000000ff0300120c */ /* 0x000fe20003f04130 */
[----:B------:R-:W-:Y:S01]  /*48660*/  IMAD.MOV.U32 R3, RZ, RZ, RZ ;  /* 0x000000ffff037224 */ /* 0x000fe200078e00ff */
[----:B------:R-:W-:-:S11]  /*48670*/  @P1 SEL R29, R2, RZ, P2 ;  /* 0x000000ff021d1207 */ /* 0x000fd60001000000 */
.L_x_527:
[----:B------:R-:W-:Y:S05]  /*48680*/  BSYNC.RECONVERGENT B0 ;  /* 0x0000000000007941 */ /* 0x000fea0003800200 */
.L_x_526:
        /* <DEDUP_REMOVED lines=48> */
.L_x_530:
[----:B------:R-:W-:Y:S05]  /*48990*/  BSYNC.RELIABLE B8 ;  /* 0x0000000000087941 */ /* 0x000fea0003800100 */
.L_x_529:
        /* <DEDUP_REMOVED lines=11> */
.L_x_531:
[----:B------:R-:W-:Y:S05]  /*48a50*/  BSYNC.RECONVERGENT B0 ;  /* 0x0000000000007941 */ /* 0x000fea0003800200 */
.L_x_528:
        /* <DEDUP_REMOVED lines=41> */
.L_x_534:
[----:B------:R-:W-:Y:S05]  /*48cf0*/  BSYNC.RELIABLE B7 ;  /* 0x0000000000077941 */ /* 0x000fea0003800100 */
.L_x_533:
        /* <DEDUP_REMOVED lines=11> */
.L_x_535:
[----:B------:R-:W-:Y:S05]  /*48db0*/  BSYNC.RECONVERGENT B0 ;  /* 0x0000000000007941 */ /* 0x000fea0003800200 */
.L_x_532:
[----:B------:R-:W-:-:S07]  /*48dc0*/  IMAD.MOV.U32 R0, RZ, RZ, RZ ;  /* 0x000000ffff007224 */ /* 0x000fce00078e00ff */
.L_x_848:
[----:B------:R-:W-:Y:S01]  /*48dd0*/  VIADD R19, R0, 0x1f ;  /* 0x0000001f00137836 */ /* 0x000fe20000000000 */
[----:B------:R-:W-:Y:S01]  /*48de0*/  BSSY.RECONVERGENT B0, `(.L_x_536) ;  /* 0x0000648000007945 */ /* 0x000fe20003800200 */
[----:B------:R-:W-:-:S05]  /*48df0*/  IMAD.MOV.U32 R26, RZ, RZ, 0x1 ;  /* 0x00000001ff1a7424 */ /* 0x000fca00078e00ff */
[----:B------:R-:W-:-:S04]  /*48e00*/  SHF.L.U32 R19, R26, R19, RZ ;  /* 0x000000131a137219 */ /* 0x000fc800000006ff */
[----:B------:R-:W-:-:S13]  /*48e10*/  LOP3.LUT P0, RZ, R19, 0xfffffc2d, RZ, 0xc0, !PT ;  /* 0xfffffc2d13ff7812 */ /* 0x000fda000780c0ff */
[----:B------:R-:W-:Y:S05]  /*48e20*/  @!P0 BRA `(.L_x_537) ;  /* 0x0000003000888947 */ /* 0x000fea0003800000 */
[----:B------:R-:W-:Y:S01]  /*48e30*/  IMAD.WIDE.U32 R38, R22, R18, RZ ;  /* 0x0000001216267225 */ /* 0x000fe200078e00ff */
        /* <DEDUP_REMOVED lines=140> */
[----:B------:R-:W-:Y:S01]  /*49700*/  IMAD.WIDE.U32 R46, R4, R20, R50 ;  /* 0x00000014042e7225 */ /* 0x000fe200078e0032 */
[----:B------:R-:W-:-:S03]  /*49710*/  IADD3.X R41, PT, PT, RZ, RZ, RZ, P0, !PT ;  /* 0x000000ffff297210 */ /* 0x000fc600007fe4ff */
[----:B------:R-:W-:Y:S01]  /*49720*/  IMAD.WIDE.U32 R44, R6, R25, R48 ;  /* 0x00000019062c7225 */ /* 0x000fe200078e0030 */
[----:B------:R-:W-:-:S04]  /*49730*/  IADD3 R46, P3, PT, R46, R9, RZ ;  /* 0x000000092e2e7210 */ /* 0x000fc80007f7e0ff */
[----:B------:R-:W-:Y:S01]  /*49740*/  IADD3 R48, P1, PT, R42, R45, RZ ;  /* 0x0000002d2a307210 */ /* 0x000fe20007f3e0ff */
[----:B------:R-:W-:Y:S01]  /*49750*/  IMAD.WIDE.U32 R42, R7, R21, R40 ;  /* 0x00000015072a7225 */ /* 0x000fe200078e0028 */
[----:B------:R-:W-:-:S03]  /*49760*/  IADD3 R44, P2, PT, R44, R47, RZ ;  /* 0x0000002f2c2c7210 */ /* 0x000fc60007f5e0ff */
[----:B------:R-:W-:Y:S02]  /*49770*/  IMAD.X R47, RZ, RZ, RZ, P3 ;  /* 0x000000ffff2f7224 */ /* 0x000fe400018e06ff */
        /* <DEDUP_REMOVED lines=37> */
[----:B------:R-:W-:Y:S01]  /*499d0*/  IADD3 R28, P1, PT, R46, R33, RZ ;  /* 0x000000212e1c7210 */ /* 0x000fe20007f3e0ff */
[----:B------:R-:W-:Y:S01]  /*499e0*/  VIADD R45, R45, UR4 ;  /* 0x000000042d2d7c36 */ /* 0x000fe20008000000 */
[----:B------:R-:W-:Y:S01]  /*499f0*/  IADD3 R38, P4, P5, R38, R29, R44 ;  /* 0x0000001d26267210 */ /* 0x000fe20007d9e02c */
[----:B------:R-:W-:Y:S02]  /*49a00*/  IMAD.X R43, RZ, RZ, RZ, P0 ;  /* 0x000000ffff2b7224 */ /* 0x000fe400000e06ff */
[----:B------:R-:W-:Y:S01]  /*49a10*/  IMAD.X R29, RZ, RZ, RZ, P1 ;  /* 0x000000ffff1d7224 */ /* 0x000fe200008e06ff */
[----:B------:R-:W-:Y:S01]  /*49a20*/  IADD3.X R3, PT, PT, RZ, R3, RZ, P4, P5 ;  /* 0x00000003ff037210 */ /* 0x000fe200027ea4ff */
[----:B------:R-:W-:-:S03]  /*49a30*/  IMAD.WIDE.U32 R42, R4, R23, R42 ;  /* 0x00000017042a7225 */ /* 0x000fc600078e002a */
[----:B------:R-:W-:Y:S01]  /*49a40*/  IADD3 R3, P2, P3, R30, R3, R45 ;  /* 0x000000031e037210 */ /* 0x000fe20007b5e02d */
[----:B------:R-:W-:Y:S01]  /*49a50*/  IMAD.WIDE.U32 R28, R5, R25, R28 ;  /* 0x00000019051c7225 */ /* 0x000fe200078e001c */
[----:B------:R-:W-:-:S04]  /*49a60*/  IADD3 R44, P0, PT, R7, R43, RZ ;  /* 0x0000002b072c7210 */ /* 0x000fc80007f1e0ff */
[----:B------:R-:W-:Y:S01]  /*49a70*/  IADD3 R30, P1, PT, R42, R29, RZ ;  /* 0x0000001d2a1e7210 */ /* 0x000fe20007f3e0ff */
[----:B------:R-:W-:-:S04]  /*49a80*/  IMAD.WIDE.U32 R6, R28, 0x3d1, RZ ;  /* 0x000003d11c067825 */ /* 0x000fc800078e00ff */
[----:B------:R-:W-:Y:S02]  /*49a90*/  IMAD.X R45, RZ, RZ, RZ, P0 ;  /* 0x000000ffff2d7224 */ /* 0x000fe400000e06ff */
[----:B------:R-:W-:Y:S01]  /*49aa0*/  IMAD.X R31, RZ, RZ, RZ, P1 ;  /* 0x000000ffff1f7224 */ /* 0x000fe200008e06ff */
[----:B------:R-:W-:Y:S01]  /*49ab0*/  IADD3 R6, P0, P1, R32, R3, R6 ;  /* 0x0000000320067210 */ /* 0x000fe2000791e006 */
[----:B------:R-:W-:Y:S01]  /*49ac0*/  IMAD.WIDE.U32 R32, R4, R21, R44 ;  /* 0x0000001504207225 */ /* 0x000fe200078e002c */
[----:B------:R-:W-:-:S03]  /*49ad0*/  IADD3.X R3, PT, PT, RZ, RZ, RZ, P2, P3 ;  /* 0x000000ffff037210 */ /* 0x000fc600017e64ff */
[----:B------:R-:W-:-:S04]  /*49ae0*/  IMAD.WIDE.U32 R30, R5, R24, R30 ;  /* 0x00000018051e7225 */ /* 0x000fc800078e001e */
        /* <DEDUP_REMOVED lines=83> */
.L_x_539:
[----:B------:R-:W-:Y:S05]  /*4a020*/  BSYNC.RECONVERGENT B1 ;  /* 0x0000000000017941 */ /* 0x000fea0003800200 */
.L_x_538:
[----:B------:R-:W0:Y:S01]  /*4a030*/  LDCU UR4, c[0x3][0x1c] ;  /* 0x00c00380ff0477ac */ /* 0x000e220008000800 */
[----:B------:R-:W-:Y:S04]  /*4a040*/  BSSY.RECONVERGENT B1, `(.L_x_540) ;  /* 0x000003b000017945 */ /* 0x000fe80003800200 */
[----:B------:R-:W-:Y:S01]  /*4a050*/  BSSY.RELIABLE B2, `(.L_x_541) ;  /* 0x000002e000027945 */ /* 0x000fe20003800100 */
[----:B------:R-:W-:Y:S02]  /*4a060*/  IMAD.MOV.U32 R5, RZ, RZ, R7 ;  /* 0x000000ffff057224 */ /* 0x000fe400078e0007 */
[----:B------:R-:W-:Y:S02]  /*4a070*/  IMAD.MOV.U32 R3, RZ, RZ, R19 ;  /* 0x000000ffff037224 */ /* 0x000fe400078e0013 */
[----:B------:R-:W-:-:S02]  /*4a080*/  IMAD.MOV.U32 R4, RZ, RZ, R31 ;  /* 0x000000ffff047224 */ /* 0x000fc400078e001f */
[----:B------:R-:W-:Y:S02]  /*4a090*/  IMAD.MOV.U32 R7, RZ, RZ, R38 ;  /* 0x000000ffff077224 */ /* 0x000fe400078e0026 */
[----:B------:R-:W-:Y:S01]  /*4a0a0*/  IMAD.MOV.U32 R8, RZ, RZ, R40 ;  /* 0x000000ffff087224 */ /* 0x000fe200078e0028 */
[----:B0-----:R-:W-:-:S04]  /*4a0b0*/  MOV R2, UR4 ;  /* 0x0000000400027c02 */ /* 0x001fc80008000f00 */
[----:B------:R-:W-:-:S13]  /*4a0c0*/  ISETP.GT.U32.OR P0, PT, R45, R2, P0 ;  /* 0x000000022d00720c */ /* 0x000fda0000704470 */
        /* <DEDUP_REMOVED lines=38> */
.L_x_542:
[----:B------:R-:W-:Y:S05]  /*4a330*/  BSYNC.RELIABLE B2 ;  /* 0x0000000000027941 */ /* 0x000fea0003800100 */
.L_x_541:
        /* <DEDUP_REMOVED lines=11> */
.L_x_543:
[----:B------:R-:W-:Y:S05]  /*4a3f0*/  BSYNC.RECONVERGENT B1 ;  /* 0x0000000000017941 */ /* 0x000fea0003800200 */
.L_x_540:
        /* <DEDUP_REMOVED lines=41> */
.L_x_546:
[----:B------:R-:W-:Y:S05]  /*4a690*/  BSYNC.RELIABLE B2 ;  /* 0x0000000000027941 */ /* 0x000fea0003800100 */
.L_x_545:
        /* <DEDUP_REMOVED lines=11> */
.L_x_547:
[----:B------:R-:W-:Y:S05]  /*4a750*/  BSYNC.RECONVERGENT B1 ;  /* 0x0000000000017941 */ /* 0x000fea0003800200 */
.L_x_544:
        /* <DEDUP_REMOVED lines=25> */
[----:B------:R-:W-:-:S04]  /*4a8f0*/  IMAD.WIDE.U32 R32, R34, R20, R36 ;  /* 0x0000001422207225 */ /* 0x000fc800078e0024 */
[----:B------:R-:W-:Y:S01]  /*4a900*/  IMAD.MOV.U32 R41, RZ, RZ, RZ ;  /* 0x000000ffff297224 */ /* 0x000fe200078e00ff */
[----:B------:R-:W-:Y:S01]  /*4a910*/  IADD3 R36, P0, PT, R30, R33, RZ ;  /* 0x000000211e247210 */ /* 0x000fe20007f1e0ff */
[----:B------:R-:W-:Y:S01]  /*4a920*/  IMAD.MOV.U32 R30, RZ, RZ, R31 ;  /* 0x000000ffff1e7224 */ /* 0x000fe200078e001f */
[----:B------:R-:W-:Y:S01]  /*4a930*/  IADD3 R38, P1, PT, R32, R29, RZ ;  /* 0x0000001d20267210 */ /* 0x000fe20007f3e0ff */
[----:B------:R-:W-:Y:S01]  /*4a940*/  IMAD.MOV.U32 R31, RZ, RZ, RZ ;  /* 0x000000ffff1f7224 */ /* 0x000fe200078e00ff */
[----:B------:R-:W-:Y:S01]  /*4a950*/  LOP3.LUT R29, R52, 0xfffffffd, RZ, 0xc0, !PT ;  /* 0xfffffffd341d7812 */ /* 0x000fe200078ec0ff */
[----:B------:R-:W-:Y:S02]  /*4a960*/  IMAD.X R37, RZ, RZ, RZ, P0 ;  /* 0x000000ffff257224 */ /* 0x000fe400000e06ff */
        /* <DEDUP_REMOVED lines=132> */
[----:B------:R-:W-:-:S04]  /*4b1b0*/  IMAD.WIDE.U32 R54, R25, R23, R54 ;  /* 0x0000001719367225 */ /* 0x000fc800078e0036 */
[----:B------:R-:W-:Y:S01]  /*4b1c0*/  IMAD.WIDE.U32 R42, R24, R23, R42 ;  /* 0x00000017182a7225 */ /* 0x000fe200078e002a */
[----:B------:R-:W-:-:S03]  /*4b1d0*/  IADD3 R52, P2, PT, R54, R47, RZ ;  /* 0x0000002f36347210 */ /* 0x000fc60007f5e0ff */
[----:B------:R-:W-:Y:S01]  /*4b1e0*/  IMAD.WIDE.U32 R18, R46, 0x3d1, RZ ;  /* 0x000003d12e127825 */ /* 0x000fe200078e00ff */
[----:B------:R-:W-:Y:S02]  /*4b1f0*/  IADD3 R42, P1, PT, R42, R55, RZ ;  /* 0x000000372a2a7210 */ /* 0x000fe40007f3e0ff */
[----:B------:R-:W-:Y:S01]  /*4b200*/  IADD3 R40, P0, PT, R41, R43, RZ ;  /* 0x0000002b29287210 */ /* 0x000fe20007f1e0ff */
[----:B------:R-:W-:Y:S01]  /*4b210*/  IMAD.X R53, RZ, RZ, RZ, P2 ;  /* 0x000000ffff357224 */ /* 0x000fe200010e06ff */
[----:B------:R-:W-:Y:S01]  /*4b220*/  IADD3.X R43, PT, PT, RZ, RZ, RZ, P1, !PT ;  /* 0x000000ffff2b7210 */ /* 0x000fe20000ffe4ff */
[----:B------:R-:W-:Y:S01]  /*4b230*/  VIADD R19, R19, UR4 ;  /* 0x0000000413137c36 */ /* 0x000fe20008000000 */
[----:B------:R-:W-:Y:S01]  /*4b240*/  IADD3 R48, P2, P5, R48, R31, R18 ;  /* 0x0000001f30307210 */ /* 0x000fe20007d5e012 */
[----:B------:R-:W-:Y:S02]  /*4b250*/  IMAD.X R41, RZ, RZ, RZ, P0 ;  /* 0x000000ffff297224 */ /* 0x000fe400000e06ff */
[----:B------:R-:W-:Y:S01]  /*4b260*/  IMAD.WIDE.U32 R52, R27, R21, R52 ;  /* 0x000000151b347225 */ /* 0x000fe200078e0034 */
[----:B------:R-:W-:-:S03]  /*4b270*/  IADD3.X R27, PT, PT, RZ, RZ, RZ, P3, P4 ;  /* 0x000000ffff1b7210 */ /* 0x000fc60001fe84ff */
[----:B------:R-:W-:Y:S01]  /*4b280*/  IMAD.WIDE.U32 R54, R24, R23, R42 ;  /* 0x0000001718367225 */ /* 0x000fe200078e002a */
[----:B------:R-:W-:-:S03]  /*4b290*/  IADD3.X R27, PT, PT, RZ, R27, RZ, P2, P5 ;  /* 0x0000001bff1b7210 */ /* 0x000fc600017ea4ff */
[----:B------:R-:W-:Y:S01]  /*4b2a0*/  IMAD.WIDE.U32 R40, R24, R21, R40 ;  /* 0x0000001518287225 */ /* 0x000fe200078e0028 */
[----:B------:R-:W-:Y:S02]  /*4b2b0*/  IADD3 R18, P1, PT, R54, R53, RZ ;  /* 0x0000003536127210 */ /* 0x000fe40007f3e0ff */
        /* <DEDUP_REMOVED lines=105> */
.L_x_549:
[----:B------:R-:W-:Y:S05]  /*4b950*/  BSYNC.RECONVERGENT B1 ;  /* 0x0000000000017941 */ /* 0x000fea0003800200 */
.L_x_548:
        /* <DEDUP_REMOVED lines=45> */
.L_x_552:
[----:B------:R-:W-:Y:S05]  /*4bc30*/  BSYNC.RELIABLE B2 ;  /* 0x0000000000027941 */ /* 0x000fea0003800100 */
.L_x_551:
        /* <DEDUP_REMOVED lines=11> */
.L_x_553:
[----:B------:R-:W-:Y:S05]  /*4bcf0*/  BSYNC.RECONVERGENT B1 ;  /* 0x0000000000017941 */ /* 0x000fea0003800200 */
.L_x_550:
[----:B------:R-:W-:Y:S01]  /*4bd00*/  ISETP.GT.U32.AND P0, PT, R19, R2, PT ;  /* 0x000000021300720c */ /* 0x000fe20003f04070 */
[----:B------:R-:W-:-:S12]  /*4bd10*/  BSSY.RELIABLE B1, `(.L_x_554) ;  /* 0x0000027000017945 */ /* 0x000fd80003800100 */
        /* <DEDUP_REMOVED lines=38> */
.L_x_555:
[----:B------:R-:W-:Y:S05]  /*4bf80*/  BSYNC.RELIABLE B1 ;  /* 0x0000000000017941 */ /* 0x000fea0003800100 */
.L_x_554:
        /* <DEDUP_REMOVED lines=10> */
[----:B------:R-:W-:Y:S01]  /*4c030*/  IMAD.X R19, R19, 0x1, ~R2, P0 ;  /* 0x0000000113137824 */ /* 0x000fe200000e0e02 */
[----:B------:R-:W-:Y:S07]  /*4c040*/  BRA `(.L_x_556) ;  /* 0x0000003000847947 */ /* 0x000fee0003800000 */
.L_x_537:
[----:B------:R-:W-:Y:S01]  /*4c050*/  IMAD.WIDE.U32 R30, R22, R18, RZ ;  /* 0x00000012161e7225 */ /* 0x000fe200078e00ff */
[----:B------:R-:W-:Y:S01]  /*4c060*/  MOV R33, RZ ;  /* 0x000000ff00217202 */ /* 0x000fe20000000f00 */
[----:B------:R-:W-:Y:S01]  /*4c070*/  UMOV UR4, URZ ;  /* 0x000000ff00047c82 */ /* 0x000fe20008000000 */
[----:B------:R-:W-:Y:S01]  /*4c080*/  BSSY.RECONVERGENT B1, `(.L_x_557) ;  /* 0x000011a000017945 */ /* 0x000fe20003800200 */
        /* <DEDUP_REMOVED lines=32> */
[----:B------:R-:W-:Y:S02]  /*4c290*/  IMAD.MOV.U32 R36, RZ, RZ, R33 ;  /* 0x000000ffff247224 */ /* 0x000fe400078e0021 */
[----:B------:R-:W-:Y:S01]  /*4c2a0*/  HFMA2 R33, -RZ, RZ, 0, 0 ;  /* 0x00000000ff217431 */ /* 0x000fe200000001ff */
[----:B------:R-:W-:Y:S01]  /*4c2b0*/  IADD3 R38, P0, PT, R32, R37, RZ ;  /* 0x0000002520267210 */ /* 0x000fe20007f1e0ff */
[----:B------:R-:W-:Y:S02]  /*4c2c0*/  IMAD.X R45, RZ, RZ, RZ, P1 ;  /* 0x000000ffff2d7224 */ /* 0x000fe400008e06ff */
[----:B------:R-:W-:Y:S02]  /*4c2d0*/  IMAD.MOV.U32 R37, RZ, RZ, RZ ;  /* 0x000000ffff257224 */ /* 0x000fe400078e00ff */
[----:B------:R-:W-:Y:S02]  /*4c2e0*/  IMAD.X R39, RZ, RZ, RZ, P0 ;  /* 0x000000ffff277224 */ /* 0x000fe400000e06ff */
[----:B------:R-:W-:-:S02]  /*4c2f0*/  IMAD.MOV.U32 R32, RZ, RZ, R42 ;  /* 0x000000ffff207224 */ /* 0x000fc400078e002a */
        /* <DEDUP_REMOVED lines=111> */
[----:B------:R-:W-:Y:S01]  /*4c9f0*/  IMAD.WIDE.U32 R50, R44, 0x3d1, RZ ;  /* 0x000003d12c327825 */ /* 0x000fe200078e00ff */
[----:B------:R-:W-:-:S03]  /*4ca00*/  IADD3 R54, P0, PT, R46, R55, RZ ;  /* 0x000000372e367210 */ /* 0x000fc60007f1e0ff */
        /* <DEDUP_REMOVED lines=10> */
[----:B------:R-:W-:-:S03]  /*4cab0*/  IADD3 R46, P0, PT, R47, R55, RZ ;  /* 0x000000372f2e7210 */ /* 0x000fc60007f1e0ff */
        /* <DEDUP_REMOVED lines=118> */
.L_x_558:
[----:B------:R-:W-:Y:S05]  /*4d220*/  BSYNC.RECONVERGENT B1 ;  /* 0x0000000000017941 */ /* 0x000fea0003800200 */
.L_x_557:
[----:B------:R-:W0:Y:S01]  /*4d230*/  LDCU UR4, c[0x3][0x1c] ;  /* 0x00c00380ff0477ac */ /* 0x000e220008000800 */
[----:B------:R-:W-:Y:S04]  /*4d240*/  BSSY.RECONVERGENT B1, `(.L_x_559) ;  /* 0x000003c000017945 */ /* 0x000fe80003800200 */
[----:B------:R-:W-:Y:S01]  /*4d250*/  BSSY.RELIABLE B2, `(.L_x_560) ;  /* 0x000002f000027945 */ /* 0x000fe20003800100 */
[----:B------:R-:W-:Y:S01]  /*4d260*/  IMAD.MOV.U32 R48, RZ, RZ, R19 ;  /* 0x000000ffff307224 */ /* 0x000fe200078e0013 */
[----:B------:R-:W-:Y:S01]  /*4d270*/  MOV R24, R37 ;  /* 0x0000002500187202 */ /* 0x000fe20000000f00 */
[----:B------:R-:W-:Y:S02]  /*4d280*/  IMAD.MOV.U32 R22, RZ, RZ, R31 ;  /* 0x000000ffff167224 */ /* 0x000fe400078e001f */
[----:B------:R-:W-:-:S02]  /*4d290*/  IMAD.MOV.U32 R21, RZ, RZ, R44 ;  /* 0x000000ffff157224 */ /* 0x000fc400078e002c */
[----:B------:R-:W-:Y:S02]  /*4d2a0*/  IMAD.MOV.U32 R23, RZ, RZ, R30 ;  /* 0x000000ffff177224 */ /* 0x000fe400078e001e */
[----:B------:R-:W-:Y:S02]  /*4d2b0*/  IMAD.MOV.U32 R19, RZ, RZ, R27 ;  /* 0x000000ffff137224 */ /* 0x000fe400078e001b */
[----:B0-----:R-:W-:-:S05]  /*4d2c0*/  IMAD.U32 R2, RZ, RZ, UR4 ;  /* 0x00000004ff027e24 */ /* 0x001fca000f8e00ff */
        /* <DEDUP_REMOVED lines=39> */
.L_x_561:
[----:B------:R-:W-:Y:S05]  /*4d540*/  BSYNC.RELIABLE B2 ;  /* 0x0000000000027941 */ /* 0x000fea0003800100 */
.L_x_560:
        /* <DEDUP_REMOVED lines=11> */
.L_x_562:
[----:B------:R-:W-:Y:S05]  /*4d600*/  BSYNC.RECONVERGENT B1 ;  /* 0x0000000000017941 */ /* 0x000fea0003800200 */
.L_x_559:
        /* <DEDUP_REMOVED lines=41> */
.L_x_565:
[----:B------:R-:W-:Y:S05]  /*4d8a0*/  BSYNC.RELIABLE B2 ;  /* 0x0000000000027941 */ /* 0x000fea0003800100 */
.L_x_564:
        /* <DEDUP_REMOVED lines=11> */
.L_x_566:
[----:B------:R-:W-:Y:S05]  /*4d960*/  BSYNC.RECONVERGENT B1 ;  /* 0x0000000000017941 */ /* 0x000fea0003800200 */
.L_x_563:
        /* <DEDUP_REMOVED lines=147> */
[----:B------:R-:W-:-:S03]  /*4e2a0*/  LOP3.LUT R9, R54, 0xfffffffd, RZ, 0xc0, !PT ;  /* 0xfffffffd36097812 */ /* 0x000fc600078ec0ff */
        /* <DEDUP_REMOVED lines=19> */
[----:B------:R-:W-:-:S03]  /*4e3e0*/  IADD3 R54, P2, PT, R56, R47, RZ ;  /* 0x0000002f38367210 */ /* 0x000fc60007f5e0ff */
[----:B------:R-:W-:Y:S01]  /*4e3f0*/  IMAD.WIDE.U32 R28, R46, 0x3d1, RZ ;  /* 0x000003d12e1c7825 */ /* 0x000fe200078e00ff */
[----:B------:R-:W-:Y:S02]  /*4e400*/  IADD3 R44, P1, PT, R44, R57, RZ ;  /* 0x000000392c2c7210 */ /* 0x000fe40007f3e0ff */
[----:B------:R-:W-:Y:S01]  /*4e410*/  IADD3 R42, P0, PT, R43, R45, RZ ;  /* 0x0000002d2b2a7210 */ /* 0x000fe20007f1e0ff */
[----:B------:R-:W-:Y:S01]  /*4e420*/  IMAD.X R55, RZ, RZ, RZ, P2 ;  /* 0x000000ffff377224 */ /* 0x000fe200010e06ff */
[----:B------:R-:W-:Y:S01]  /*4e430*/  IADD3 R50, P2, P5, R50, R3, R28 ;  /* 0x0000000332327210 */ /* 0x000fe20007d5e01c */
[----:B------:R-:W-:Y:S01]  /*4e440*/  IMAD.X R45, RZ, RZ, RZ, P1 ;  /* 0x000000ffff2d7224 */ /* 0x000fe200008e06ff */
[----:B------:R-:W-:Y:S01]  /*4e450*/  IADD3.X R43, PT, PT, RZ, RZ, RZ, P0, !PT ;  /* 0x000000ffff2b7210 */ /* 0x000fe200007fe4ff */
[----:B------:R-:W-:Y:S01]  /*4e460*/  IMAD.WIDE.U32 R54, R8, R5, R54 ;  /* 0x0000000508367225 */ /* 0x000fe200078e0036 */
[----:B------:R-:W-:-:S03]  /*4e470*/  IADD3.X R3, PT, PT, RZ, RZ, RZ, P3, P4 ;  /* 0x000000ffff037210 */ /* 0x000fc60001fe84ff */
[----:B------:R-:W-:Y:S01]  /*4e480*/  IMAD.WIDE.U32 R44, R6, R4, R44 ;  /* 0x00000004062c7225 */ /* 0x000fe200078e002c */
[----:B------:R-:W-:-:S03]  /*4e490*/  IADD3.X R3, PT, PT, RZ, R3, RZ, P2, P5 ;  /* 0x00000003ff037210 */ /* 0x000fc600017ea4ff */
[----:B------:R-:W-:Y:S01]  /*4e4a0*/  VIADD R29, R29, UR4 ;  /* 0x000000041d1d7c36 */ /* 0x000fe20008000000 */
[----:B------:R-:W-:Y:S01]  /*4e4b0*/  IADD3 R28, P1, PT, R44, R55, RZ ;  /* 0x000000372c1c7210 */ /* 0x000fe20007f3e0ff */
[----:B------:R-:W-:-:S03]  /*4e4c0*/  IMAD.WIDE.U32 R42, R6, R5, R42 ;  /* 0x00000005062a7225 */ /* 0x000fc600078e002a */
        /* <DEDUP_REMOVED lines=104> */
.L_x_568:
[----:B------:R-:W-:Y:S05]  /*4eb50*/  BSYNC.RECONVERGENT B1 ;  /* 0x0000000000017941 */ /* 0x000fea0003800200 */
.L_x_567:
        /* <DEDUP_REMOVED lines=47> */
.L_x_571:
[----:B------:R-:W-:Y:S05]  /*4ee50*/  BSYNC.RELIABLE B2 ;  /* 0x0000000000027941 */ /* 0x000fea0003800100 */
.L_x_570:
        /* <DEDUP_REMOVED lines=11> */
.L_x_572:
[----:B------:R-:W-:Y:S05]  /*4ef10*/  BSYNC.RECONVERGENT B1 ;  /* 0x0000000000017941 */ /* 0x000fea0003800200 */
.L_x_569:
        /* <DEDUP_REMOVED lines=40> */
.L_x_574:
[----:B------:R-:W-:Y:S05]  /*4f1a0*/  BSYNC.RELIABLE B1 ;  /* 0x0000000000017941 */ /* 0x000fea0003800100 */
.L_x_573:
        /* <DEDUP_REMOVED lines=11> */
.L_x_556:
[----:B------:R-:W-:Y:S05]  /*4f260*/  BSYNC.RECONVERGENT B0 ;  /* 0x0000000000007941 */ /* 0x000fea0003800200 */
.L_x_536:
[----:B------:R-:W-:Y:S01]  /*4f270*/  VIADD R25, R0, 0x1e ;  /* 0x0000001e00197836 */ /* 0x000fe20000000000 */
[----:B------:R-:W-:Y:S04]  /*4f280*/  BSSY.RECONVERGENT B0, `(.L_x_575) ;  /* 0x0000640000007945 */ /* 0x000fe80003800200 */
[----:B------:R-:W-:-:S04]  /*4f290*/  SHF.L.U32 R25, R26, R25, RZ ;  /* 0x000000191a197219 */ /* 0x000fc800000006ff */
[----:B------:R-:W-:-:S13]  /*4f2a0*/  LOP3.LUT P0, RZ, R25, 0xfffffc2d, RZ, 0xc0, !PT ;  /* 0xfffffc2d19ff7812 */ /* 0x000fda000780c0ff */
[----:B------:R-:W-:Y:S05]  /*4f2b0*/  @!P0 BRA `(.L_x_576) ;  /* 0x0000003000848947 */ /* 0x000fea0003800000 */
        /* <DEDUP_REMOVED lines=19> */
[----:B------:R-:W-:Y:S01]  /*4f3f0*/  IMAD.MOV.U32 R57, RZ, RZ, RZ ;  /* 0x000000ffff397224 */ /* 0x000fe200078e00ff */
        /* <DEDUP_REMOVED lines=20> */
[----:B------:R-:W-:Y:S01]  /*4f540*/  IMAD.X R47, RZ, RZ, RZ, P0 ;  /* 0x000000ffff2f7224 */ /* 0x000fe200000e06ff */
[----:B------:R-:W-:Y:S01]  /*4f550*/  MOV R29, RZ ;  /* 0x000000ff001d7202 */ /* 0x000fe20000000f00 */
        /* <DEDUP_REMOVED lines=101> */
[----:B------:R-:W-:-:S03]  /*4fbb0*/  IADD3.X R51, PT, PT, RZ, RZ, RZ, P1, !PT ;  /* 0x000000ffff337210 */ /* 0x000fc60000ffe4ff */
[----:B------:R-:W-:Y:S01]  /*4fbc0*/  IMAD.X R43, RZ, RZ, RZ, P0 ;  /* 0x000000ffff2b7224 */ /* 0x000fe200000e06ff */
[----:B------:R-:W-:Y:S01]  /*4fbd0*/  IADD3 R54, P3, PT, R46, R7, RZ ;  /* 0x000000072e367210 */ /* 0x000fe20007f7e0ff */
[----:B------:R-:W-:Y:S01]  /*4fbe0*/  IMAD.WIDE.U32 R50, R24, R4, R50 ;  /* 0x0000000418327225 */ /* 0x000fe200078e0032 */
[----:B------:R-:W-:-:S03]  /*4fbf0*/  IADD3 R56, P2, PT, R52, R47, RZ ;  /* 0x0000002f34387210 */ /* 0x000fc60007f5e0ff */
[----:B------:R-:W-:Y:S02]  /*4fc00*/  IMAD.X R55, RZ, RZ, RZ, P3 ;  /* 0x000000ffff377224 */ /* 0x000fe400018e06ff */
[----:B------:R-:W-:Y:S02]  /*4fc10*/  IMAD.X R57, RZ, RZ, RZ, P2 ;  /* 0x000000ffff397224 */ /* 0x000fe400010e06ff */
        /* <DEDUP_REMOVED lines=11> */
[----:B------:R-:W-:-:S02]  /*4fcd0*/  VIADD R5, R55, UR4 ;  /* 0x0000000437057c36 */ /* 0x000fc40008000000 */
        /* <DEDUP_REMOVED lines=54> */
[----:B------:R-:W-:Y:S02]  /*50040*/  IADD3 R3, P1, P2, R8, R3, R42 ;  /* 0x0000000308037210 */ /* 0x000fe40007a3e02a */
[----:B------:R-:W-:Y:S01]  /*50050*/  IADD3.X R5, PT, PT, RZ, RZ, RZ, P0, !PT ;  /* 0x000000ffff057210 */ /* 0x000fe200007fe4ff */
[----:B------:R-:W-:Y:S01]  /*50060*/  VIADD R33, R33, UR4 ;  /* 0x0000000421217c36 */ /* 0x000fe20008000000 */
[----:B------:R-:W-:Y:S02]  /*50070*/  IADD3 R32, P0, P3, R30, R3, R32 ;  /* 0x000000031e207210 */ /* 0x000fe40007b1e020 */
        /* <DEDUP_REMOVED lines=67> */
.L_x_578:
[----:B------:R-:W-:Y:S05]  /*504b0*/  BSYNC.RECONVERGENT B1 ;  /* 0x0000000000017941 */ /* 0x000fea0003800200 */
.L_x_577:
        /* <DEDUP_REMOVED lines=46> */
.L_x_581:
[----:B------:R-:W-:Y:S05]  /*507a0*/  BSYNC.RELIABLE B2 ;  /* 0x0000000000027941 */ /* 0x000fea0003800100 */
.L_x_580:
        /* <DEDUP_REMOVED lines=11> */
.L_x_582:
[----:B------:R-:W-:Y:S05]  /*50860*/  BSYNC.RECONVERGENT B1 ;  /* 0x0000000000017941 */ /* 0x000fea0003800200 */
.L_x_579:
        /* <DEDUP_REMOVED lines=41> */
.L_x_585:
[----:B------:R-:W-:Y:S05]  /*50b00*/  BSYNC.RELIABLE B2 ;  /* 0x0000000000027941 */ /* 0x000fea0003800100 */
.L_x_584:
        /* <DEDUP_REMOVED lines=11> */
.L_x_586:
[----:B------:R-:W-:Y:S05]  /*50bc0*/  BSYNC.RECONVERGENT B1 ;  /* 0x0000000000017941 */ /* 0x000fea0003800200 */
.L_x_583:
[C---:B------:R-:W-:Y:S01]  /*50bd0*/  IMAD.WIDE.U32 R54, R23.reuse, R23, RZ ;  /* 0x0000001717367225 */ /* 0x040fe200078e00ff */
        /* <DEDUP_REMOVED lines=285> */
.L_x_588:
[----:B------:R-:W-:Y:S05]  /*51db0*/  BSYNC.RECONVERGENT B1 ;  /* 0x0000000000017941 */ /* 0x000fea0003800200 */
.L_x_587:
        /* <DEDUP_REMOVED lines=47> */
.L_x_591:
[----:B------:R-:W-:Y:S05]  /*520b0*/  BSYNC.RELIABLE B2 ;  /* 0x0000000000027941 */ /* 0x000fea0003800100 */
.L_x_590:
        /* <DEDUP_REMOVED lines=11> */
.L_x_592:
[----:B------:R-:W-:Y:S05]  /*52170*/  BSYNC.RECONVERGENT B1 ;  /* 0x0000000000017941 */ /* 0x000fea0003800200 */
.L_x_589:
        /* <DEDUP_REMOVED lines=40> */
.L_x_594:
[----:B------:R-:W-:Y:S05]  /*52400*/  BSYNC.RELIABLE B1 ;  /* 0x0000000000017941 */ /* 0x000fea0003800100 */
.L_x_593:
        /* <DEDUP_REMOVED lines=12> */
.L_x_576:
        /* <DEDUP_REMOVED lines=8> */
[----:B------:R-:W-:Y:S02]  /*52550*/  HFMA2 R31, -RZ, RZ, 0, 0 ;  /* 0x00000000ff1f7431 */ /* 0x000fe400000001ff */
        /* <DEDUP_REMOVED lines=13> */
[----:B------:R-:W-:-:S04]  /*52630*/  IMAD.WIDE.U32 R36, R21, R9, R32 ;  /* 0x0000000915247225 */ /* 0x000fc800078e0020 */
[----:B------:R-:W-:Y:S02]  /*52640*/  IMAD.MOV.U32 R32, RZ, RZ, R38 ;  /* 0x000000ffff207224 */ /* 0x000fe400078e0026 */
        /* <DEDUP_REMOVED lines=135> */
[----:B------:R-:W-:Y:S02]  /*52ec0*/  VIADD R53, R53, UR4 ;  /* 0x0000000435357c36 */ /* 0x000fe40008000000 */
[----:B------:R-:W-:-:S02]  /*52ed0*/  IMAD.X R18, RZ, RZ, RZ, P3 ;  /* 0x000000ffff127224 */ /* 0x000fc400018e06ff */
        /* <DEDUP_REMOVED lines=124> */
.L_x_597:
[----:B------:R-:W-:Y:S05]  /*536a0*/  BSYNC.RECONVERGENT B1 ;  /* 0x0000000000017941 */ /* 0x000fea0003800200 */
.L_x_596:
        /* <DEDUP_REMOVED lines=44> */
.L_x_600:
[----:B------:R-:W-:Y:S05]  /*53970*/  BSYNC.RELIABLE B2 ;  /* 0x0000000000027941 */ /* 0x000fea0003800100 */
.L_x_599:
        /* <DEDUP_REMOVED lines=11> */
.L_x_601:
[----:B------:R-:W-:Y:S05]  /*53a30*/  BSYNC.RECONVERGENT B1 ;  /* 0x0000000000017941 */ /* 0x000fea0003800200 */
.L_x_598:
        /* <DEDUP_REMOVED lines=41> */
.L_x_604:
[----:B------:R-:W-:Y:S05]  /*53cd0*/  BSYNC.RELIABLE B2 ;  /* 0x0000000000027941 */ /* 0x000fea0003800100 */
.L_x_603:
        /* <DEDUP_REMOVED lines=11> */
.L_x_605:
[----:B------:R-:W-:Y:S05]  /*53d90*/  BSYNC.RECONVERGENT B1 ;  /* 0x0000000000017941 */ /* 0x000fea0003800200 */
.L_x_602:
        /* <DEDUP_REMOVED lines=196> */
[----:B------:R-:W-:Y:S01]  /*549e0*/  IMAD.X R25, RZ, RZ, RZ, P1 ;  /* 0x000000ffff197224 */ /* 0x000fe200008e06ff */
[----:B------:R-:W-:Y:S01]  /*549f0*/  IADD3.X R31, PT, PT, RZ, RZ, RZ, P0, !PT ;  /* 0x000000ffff1f7210 */ /* 0x000fe200007fe4ff */
[----:B------:R-:W-:Y:S01]  /*54a00*/  IMAD.WIDE.U32 R8, R6, 0x3d1, RZ ;  /* 0x000003d106087825 */ /* 0x000fe200078e00ff */
[----:B------:R-:W-:-:S03]  /*54a10*/  IADD3.X R43, PT, PT, RZ, RZ, RZ, P2, P3 ;  /* 0x000000ffff2b7210 */ /* 0x000fc600017e64ff */
[----:B------:R-:W-:Y:S01]  /*54a20*/  IMAD.WIDE.U32 R4, R4, R45, R24 ;  /* 0x0000002d04047225 */ /* 0x000fe200078e0018 */
[----:B------:R-:W-:-:S03]  /*54a30*/  IADD3 R7, P1, P4, R32, R7, R8 ;  /* 0x0000000720077210 */ /* 0x000fc60007c3e008 */
        /* <DEDUP_REMOVED lines=84> */
.L_x_607:
[----:B------:R-:W-:Y:S05]  /*54f80*/  BSYNC.RECONVERGENT B1 ;  /* 0x0000000000017941 */ /* 0x000fea0003800200 */
.L_x_606:
[----:B------:R-:W-:Y:S01]  /*54f90*/  ISETP.GT.U32.OR P0, PT, R8, R2, P0 ;  /* 0x000000020800720c */ /* 0x000fe20000704470 */
[----:B------:R-:W-:Y:S04]  /*54fa0*/  BSSY.RECONVERGENT B1, `(.L_x_608) ;  /* 0x0000039000017945 */ /* 0x000fe80003800200 */
[----:B------:R-:W-:Y:S01]  /*54fb0*/  BSSY.RELIABLE B2, `(.L_x_609) ;  /* 0x000002c000027945 */ /* 0x000fe20003800100 */
[----:B------:R-:W-:Y:S02]  /*54fc0*/  IMAD.MOV.U32 R3, RZ, RZ, R8 ;  /* 0x000000ffff037224 */ /* 0x000fe400078e0008 */
[----:B------:R-:W-:Y:S02]  /*54fd0*/  IMAD.MOV.U32 R4, RZ, RZ, R24 ;  /* 0x000000ffff047224 */ /* 0x000fe400078e0018 */
[----:B------:R-:W-:-:S02]  /*54fe0*/  IMAD.MOV.U32 R5, RZ, RZ, R30 ;  /* 0x000000ffff057224 */ /* 0x000fc400078e001e */
        /* <DEDUP_REMOVED lines=40> */
.L_x_610:
[----:B------:R-:W-:Y:S05]  /*55270*/  BSYNC.RELIABLE B2 ;  /* 0x0000000000027941 */ /* 0x000fea0003800100 */
.L_x_609:
        /* <DEDUP_REMOVED lines=11> */
.L_x_611:
[----:B------:R-:W-:Y:S05]  /*55330*/  BSYNC.RECONVERGENT B1 ;  /* 0x0000000000017941 */ /* 0x000fea0003800200 */
.L_x_608:
        /* <DEDUP_REMOVED lines=40> */
.L_x_613:
[----:B------:R-:W-:Y:S05]  /*555c0*/  BSYNC.RELIABLE B1 ;  /* 0x0000000000017941 */ /* 0x000fea0003800100 */
.L_x_612:
        /* <DEDUP_REMOVED lines=11> */
.L_x_595:
[----:B------:R-:W-:Y:S05]  /*55680*/  BSYNC.RECONVERGENT B0 ;  /* 0x0000000000007941 */ /* 0x000fea0003800200 */
.L_x_575:
[----:B------:R-:W-:Y:S01]  /*55690*/  VIADD R25, R0, 0x1d ;  /* 0x0000001d00197836 */ /* 0x000fe20000000000 */
[----:B------:R-:W-:Y:S04]  /*556a0*/  BSSY.RECONVERGENT B0, `(.L_x_614) ;  /* 0x000063a000007945 */ /* 0x000fe80003800200 */
[----:B------:R-:W-:-:S04]  /*556b0*/  SHF.L.U32 R25, R26, R25, RZ ;  /* 0x000000191a197219 */ /* 0x000fc800000006ff */
[----:B------:R-:W-:-:S13]  /*556c0*/  LOP3.LUT P0, RZ, R25, 0xfffffc2d, RZ, 0xc0, !PT ;  /* 0xfffffc2d19ff7812 */ /* 0x000fda000780c0ff */
[----:B------:R-:W-:Y:S05]  /*556d0*/  @!P0 BRA `(.L_x_615) ;  /* 0x0000003000708947 */ /* 0x000fea0003800000 */
        /* <DEDUP_REMOVED lines=161> */
[----:B------:R-:W-:-:S04]  /*560f0*/  IMAD.WIDE.U32 R50, R20, R5, R48 ;  /* 0x0000000514327225 */ /* 0x000fc800078e0030 */
[----:B------:R-:W-:Y:S01]  /*56100*/  IMAD.WIDE.U32 R40, R19, R3, R52 ;  /* 0x0000000313287225 */ /* 0x000fe200078e0034 */
[----:B------:R-:W-:-:S03]  /*56110*/  IADD3 R42, P0, PT, R43, R51, RZ ;  /* 0x000000332b2a7210 */ /* 0x000fc60007f1e0ff */
[----:B------:R-:W-:Y:S01]  /*56120*/  IMAD.X R9, RZ, RZ, RZ, P3 ;  /* 0x000000ffff097224 */ /* 0x000fe200018e06ff */
[----:B------:R-:W-:Y:S01]  /*56130*/  IADD3.X R43, PT, PT, RZ, RZ, RZ, P0, !PT ;  /* 0x000000ffff2b7210 */ /* 0x000fe200007fe4ff */
[----:B------:R-:W-:-:S03]  /*56140*/  IMAD.WIDE.U32 R48, R23, R4, R46 ;  /* 0x0000000417307225 */ /* 0x000fc600078e002e */
[----:B------:R-:W-:Y:S01]  /*56150*/  IADD3 R9, P3, P4, R30, R9, R7 ;  /* 0x000000091e097210 */ /* 0x000fe20007c7e007 */
[----:B------:R-:W-:Y:S01]  /*56160*/  IMAD.WIDE.U32 R46, R40, 0x3d1, RZ ;  /* 0x000003d1282e7825 */ /* 0x000fe200078e00ff */
[----:B------:R-:W-:Y:S02]  /*56170*/  IADD3 R48, P2, PT, R48, R41, RZ ;  /* 0x0000002930307210 */ /* 0x000fe40007f5e0ff */
[----:B------:R-:W-:Y:S01]  /*56180*/  IADD3 R30, P1, PT, R50, R49, RZ ;  /* 0x00000031321e7210 */ /* 0x000fe20007f3e0ff */
[----:B------:R-:W-:Y:S01]  /*56190*/  VIADD R25, R47, UR4 ;  /* 0x000000042f197c36 */ /* 0x000fe20008000000 */
[----:B------:R-:W-:Y:S01]  /*561a0*/  IADD3 R9, P5, P6, R6, R9, R46 ;  /* 0x0000000906097210 */ /* 0x000fe20007ebe02e */
[----:B------:R-:W-:Y:S01]  /*561b0*/  IMAD.X R49, RZ, RZ, RZ, P2 ;  /* 0x000000ffff317224 */ /* 0x000fe200010e06ff */
[----:B------:R-:W-:Y:S01]  /*561c0*/  IADD3.X R29, PT, PT, RZ, RZ, RZ, P3, P4 ;  /* 0x000000ffff1d7210 */ /* 0x000fe20001fe84ff */
[----:B------:R-:W-:Y:S02]  /*561d0*/  IMAD.X R31, RZ, RZ, RZ, P1 ;  /* 0x000000ffff1f7224 */ /* 0x000fe400008e06ff */
[----:B------:R-:W-:Y:S01]  /*561e0*/  IMAD.WIDE.U32 R6, R34, R3, R48 ;  /* 0x0000000322067225 */ /* 0x000fe200078e0030 */
[----:B------:R-:W-:-:S03]  /*561f0*/  IADD3.X R29, PT, PT, RZ, R29, RZ, P5, P6 ;  /* 0x0000001dff1d7210 */ /* 0x000fc60002fec4ff */
[----:B------:R-:W-:Y:S01]  /*56200*/  IMAD.WIDE.U32 R42, R21, R5, R42 ;  /* 0x00000005152a7225 */ /* 0x000fe200078e002a */
[----:B------:R-:W-:-:S03]  /*56210*/  IADD3 R29, P2, P3, R28, R29, R25 ;  /* 0x0000001d1c1d7210 */ /* 0x000fc60007b5e019 */
[----:B------:R-:W-:-:S04]  /*56220*/  IMAD.WIDE.U32 R48, R22, R4, R30 ;  /* 0x0000000416307225 */ /* 0x000fc800078e001e */
        /* <DEDUP_REMOVED lines=104> */
.L_x_617:
[----:B------:R-:W-:Y:S05]  /*568b0*/  BSYNC.RECONVERGENT B1 ;  /* 0x0000000000017941 */ /* 0x000fea0003800200 */
.L_x_616:
        /* <DEDUP_REMOVED lines=45> */
.L_x_620:
[----:B------:R-:W-:Y:S05]  /*56b90*/  BSYNC.RELIABLE B2 ;  /* 0x0000000000027941 */ /* 0x000fea0003800100 */
.L_x_619:
        /* <DEDUP_REMOVED lines=11> */
.L_x_621:
[----:B------:R-:W-:Y:S05]  /*56c50*/  BSYNC.RECONVERGENT B1 ;  /* 0x0000000000017941 */ /* 0x000fea0003800200 */
.L_x_618:
        /* <DEDUP_REMOVED lines=41> */
.L_x_624:
[----:B------:R-:W-:Y:S05]  /*56ef0*/  BSYNC.RELIABLE B2 ;  /* 0x0000000000027941 */ /* 0x000fea0003800100 */
.L_x_623:
        /* <DEDUP_REMOVED lines=11> */
.L_x_625:
[----:B------:R-:W-:Y:S05]  /*56fb0*/  BSYNC.RECONVERGENT B1 ;  /* 0x0000000000017941 */ /* 0x000fea0003800200 */
.L_x_622:
        /* <DEDUP_REMOVED lines=136> */
[----:B------:R-:W-:Y:S01]  /*57840*/  IMAD.WIDE.U32 R50, R27, R21, R50 ;  /* 0x000000151b327225 */ /* 0x000fe200078e0032 */
[----:B------:R-:W-:-:S03]  /*57850*/  LOP3.LUT R27, R52, 0xfffffffd, RZ, 0xc0, !PT ;  /* 0xfffffffd341b7812 */ /* 0x000fc600078ec0ff */
        /* <DEDUP_REMOVED lines=38> */
[----:B------:R-:W-:Y:S01]  /*57ac0*/  IMAD.WIDE.U32 R44, R34, R21, R44 ;  /* 0x00000015222c7225 */ /* 0x000fe200078e002c */
[----:B------:R-:W-:-:S03]  /*57ad0*/  IADD3.X R19, PT, PT, RZ, R19, RZ, P2, P5 ;  /* 0x00000013ff137210 */ /* 0x000fc600017ea4ff */
[----:B------:R-:W-:-:S04]  /*57ae0*/  IMAD.WIDE.U32 R42, R22, R20, R42 ;  /* 0x00000014162a7225 */ /* 0x000fc800078e002a */
        /* <DEDUP_REMOVED lines=39> */
[----:B------:R-:W-:Y:S02]  /*57d60*/  IADD3 R22, P0, P3, R22, R37, R28 ;  /* 0x0000002516167210 */ /* 0x000fe40007b1e01c */
[----:B------:R-:W-:Y:S01]  /*57d70*/  IADD3.X R25, PT, PT, RZ, RZ, RZ, P1, P2 ;  /* 0x000000ffff197210 */ /* 0x000fe20000fe44ff */
[----:B------:R-:W-:Y:S01]  /*57d80*/  IMAD.WIDE.U32 R20, R21, R21, R30 ;  /* 0x0000001515147225 */ /* 0x000fe200078e001e */
[----:B------:R-:W-:Y:S02]  /*57d90*/  IADD3 R28, PT, PT, R29, UR4, RZ ;  /* 0x000000041d1c7c10 */ /* 0x000fe4000fffe0ff */
        /* <DEDUP_REMOVED lines=8> */
[----:B------:R-:W-:Y:S01]  /*57e20*/  IADD3 R29, P0, P1, R50, R29, R28 ;  /* 0x0000001d321d7210 */ /* 0x000fe2000791e01c */
[----:B------:R-:W-:-:S03]  /*57e30*/  VIADD R25, R25, UR4 ;  /* 0x0000000419197c36 */ /* 0x000fc60008000000 */
        /* <DEDUP_REMOVED lines=55> */
.L_x_627:
[----:B------:R-:W-:Y:S05]  /*581b0*/  BSYNC.RECONVERGENT B1 ;  /* 0x0000000000017941 */ /* 0x000fea0003800200 */
.L_x_626:
[----:B------:R-:W-:Y:S01]  /*581c0*/  ISETP.GT.U32.OR P0, PT, R29, R2, P0 ;  /* 0x000000021d00720c */ /* 0x000fe20000704470 */
[----:B------:R-:W-:Y:S04]  /*581d0*/  BSSY.RECONVERGENT B1, `(.L_x_628) ;  /* 0x0000037000017945 */ /* 0x000fe80003800200 */
[----:B------:R-:W-:Y:S01]  /*581e0*/  BSSY.RELIABLE B2, `(.L_x_629) ;  /* 0x000002a000027945 */ /* 0x000fe20003800100 */
[----:B------:R-:W-:Y:S01]  /*581f0*/  IMAD.MOV.U32 R21, RZ, RZ, R29 ;  /* 0x000000ffff157224 */ /* 0x000fe200078e001d */
[----:B------:R-:W-:Y:S01]  /*58200*/  MOV R20, R31 ;  /* 0x0000001f00147202 */ /* 0x000fe20000000f00 */
        /* <DEDUP_REMOVED lines=39> */
.L_x_630:
[----:B------:R-:W-:Y:S05]  /*58480*/  BSYNC.RELIABLE B2 ;  /* 0x0000000000027941 */ /* 0x000fea0003800100 */
.L_x_629:
        /* <DEDUP_REMOVED lines=11> */
.L_x_631:
[----:B------:R-:W-:Y:S05]  /*58540*/  BSYNC.RECONVERGENT B1 ;  /* 0x0000000000017941 */ /* 0x000fea0003800200 */
.L_x_628:
        /* <DEDUP_REMOVED lines=40> */
.L_x_633:
[----:B------:R-:W-:Y:S05]  /*587d0*/  BSYNC.RELIABLE B1 ;  /* 0x0000000000017941 */ /* 0x000fea0003800100 */
.L_x_632:
        /* <DEDUP_REMOVED lines=12> */
.L_x_615:
        /* <DEDUP_REMOVED lines=225> */
[----:B------:R-:W-:-:S04]  /*596b0*/  IADD3 R31, P0, P1, R24, R31, R28 ;  /* 0x0000001f181f7210 */ /* 0x000fc8000791e01c */
        /* <DEDUP_REMOVED lines=59> */
.L_x_636:
[----:B------:R-:W-:Y:S05]  /*59a70*/  BSYNC.RECONVERGENT B1 ;  /* 0x0000000000017941 */ /* 0x000fea0003800200 */
.L_x_635:
        /* <DEDUP_REMOVED lines=43> */
.L_x_639:
[----:B------:R-:W-:Y:S05]  /*59d30*/  BSYNC.RELIABLE B2 ;  /* 0x0000000000027941 */ /* 0x000fea0003800100 */
.L_x_638:
        /* <DEDUP_REMOVED lines=11> */
.L_x_640:
[----:B------:R-:W-:Y:S05]  /*59df0*/  BSYNC.RECONVERGENT B1 ;  /* 0x0000000000017941 */ /* 0x000fea0003800200 */
.L_x_637:
        /* <DEDUP_REMOVED lines=41> */
.L_x_643:
[----:B------:R-:W-:Y:S05]  /*5a090*/  BSYNC.RELIABLE B2 ;  /* 0x0000000000027941 */ /* 0x000fea0003800100 */
.L_x_642:
        /* <DEDUP_REMOVED lines=11> */
.L_x_644:
[----:B------:R-:W-:Y:S05]  /*5a150*/  BSYNC.RECONVERGENT B1 ;  /* 0x0000000000017941 */ /* 0x000fea0003800200 */
.L_x_641:
        /* <DEDUP_REMOVED lines=175> */
[----:B------:R-:W-:Y:S01]  /*5ac50*/  IADD3 R8, PT, PT, R9, UR4, RZ ;  /* 0x0000000409087c10 */ /* 0x000fe2000fffe0ff */
[----:B------:R-:W-:Y:S01]  /*5ac60*/  IMAD.X R25, RZ, RZ, RZ, P1 ;  /* 0x000000ffff197224 */ /* 0x000fe200008e06ff */
[----:B------:R-:W-:Y:S01]  /*5ac70*/  IADD3.X R49, PT, PT, RZ, R49, RZ, P2, P5 ;  /* 0x00000031ff317210 */ /* 0x000fe200017ea4ff */
[----:B------:R-:W-:-:S03]  /*5ac80*/  IMAD.WIDE.U32 R32, R7, R3, R32 ;  /* 0x0000000307207225 */ /* 0x000fc600078e0020 */
[----:B------:R-:W-:Y:S01]  /*5ac90*/  IADD3 R49, P2, P3, R48, R49, R8 ;  /* 0x0000003130317210 */ /* 0x000fe20007b5e008 */
[----:B------:R-:W-:-:S04]  /*5aca0*/  IMAD.WIDE.U32 R24, R5, R4, R24 ;  /* 0x0000000405187225 */ /* 0x000fc800078e0018 */
[----:B------:R-:W-:Y:S01]  /*5acb0*/  IMAD.WIDE.U32 R30, R5, R3, R30 ;  /* 0x00000003051e7225 */ /* 0x000fe200078e001e */
[----:B------:R-:W-:-:S03]  /*5acc0*/  IADD3 R24, P1, PT, R24, R33, RZ ;  /* 0x0000002118187210 */ /* 0x000fc60007f3e0ff */
[----:B------:R-:W-:Y:S01]  /*5acd0*/  IMAD.WIDE.U32 R8, R32, 0x3d1, RZ ;  /* 0x000003d120087825 */ /* 0x000fe200078e00ff */
[----:B------:R-:W-:-:S03]  /*5ace0*/  IADD3 R36, P0, PT, R30, R25, RZ ;  /* 0x000000191e247210 */ /* 0x000fc60007f1e0ff */
[----:B------:R-:W-:Y:S01]  /*5acf0*/  IMAD.X R25, RZ, RZ, RZ, P1 ;  /* 0x000000ffff197224 */ /* 0x000fe200008e06ff */
[----:B------:R-:W-:Y:S01]  /*5ad00*/  IADD3 R28, P1, P4, R28, R49, R8 ;  /* 0x000000311c1c7210 */ /* 0x000fe20007c3e008 */
[----:B------:R-:W-:Y:S01]  /*5ad10*/  IMAD.X R37, RZ, RZ, RZ, P0 ;  /* 0x000000ffff257224 */ /* 0x000fe200000e06ff */
[----:B------:R-:W-:Y:S01]  /*5ad20*/  IADD3.X R8, PT, PT, RZ, RZ, RZ, P2, P3 ;  /* 0x000000ffff087210 */ /* 0x000fe200017e64ff */
[----:B------:R-:W-:-:S04]  /*5ad30*/  IMAD.WIDE.U32 R6, R6, R3, R24 ;  /* 0x0000000306067225 */ /* 0x000fc800078e0018 */
[----:B------:R-:W-:-:S04]  /*5ad40*/  IMAD.WIDE.U32 R36, R4, R4, R36 ;  /* 0x0000000404247225 */ /* 0x000fc800078e0024 */
[----:B------:R-:W-:Y:S01]  /*5ad50*/  VIADD R25, R9, UR4 ;  /* 0x0000000409197c36 */ /* 0x000fe20008000000 */
[----:B------:R-:W-:Y:S02]  /*5ad60*/  IADD3.X R9, PT, PT, RZ, R8, RZ, P1, P4 ;  /* 0x00000008ff097210 */ /* 0x000fe40000fe84ff */
        /* <DEDUP_REMOVED lines=93> */
.L_x_646:
[----:B------:R-:W-:Y:S05]  /*5b340*/  BSYNC.RECONVERGENT B1 ;  /* 0x0000000000017941 */ /* 0x000fea0003800200 */
.L_x_645:
        /* <DEDUP_REMOVED lines=46> */
.L_x_649:
[----:B------:R-:W-:Y:S05]  /*5b630*/  BSYNC.RELIABLE B2 ;  /* 0x0000000000027941 */ /* 0x000fea0003800100 */
.L_x_648:
        /* <DEDUP_REMOVED lines=11> */
.L_x_650:
[----:B------:R-:W-:Y:S05]  /*5b6f0*/  BSYNC.RECONVERGENT B1 ;  /* 0x0000000000017941 */ /* 0x000fea0003800200 */
.L_x_647:
        /* <DEDUP_REMOVED lines=40> */
.L_x_652:
[----:B------:R-:W-:Y:S05]  /*5b980*/  BSYNC.RELIABLE B1 ;  /* 0x0000000000017941 */ /* 0x000fea0003800100 */
.L_x_651:
        /* <DEDUP_REMOVED lines=11> */
.L_x_634:
[----:B------:R-:W-:Y:S05]  /*5ba40*/  BSYNC.RECONVERGENT B0 ;  /* 0x0000000000007941 */ /* 0x000fea0003800200 */
.L_x_614:
        /* <DEDUP_REMOVED lines=13> */
[----:B------:R-:W-:Y:S01]  /*5bb20*/  IMAD.MOV.U32 R30, RZ, RZ, R24 ;  /* 0x000000ffff1e7224 */ /* 0x000fe200078e0018 */
        /* <DEDUP_REMOVED lines=31> */
[----:B------:R-:W-:Y:S01]  /*5bd20*/  MOV R24, R38 ;  /* 0x0000002600187202 */ /* 0x000fe20000000f00 */
        /* <DEDUP_REMOVED lines=123> */
[----:B------:R-:W-:Y:S02]  /*5c4e0*/  IMAD.X R9, RZ, RZ, RZ, P3 ;  /* 0x000000ffff097224 */ /* 0x000fe400018e06ff */
        /* <DEDUP_REMOVED lines=12> */
[----:B------:R-:W-:Y:S02]  /*5c5b0*/  VIADD R25, R47, UR4 ;  /* 0x000000042f197c36 */ /* 0x000fe40008000000 */
[----:B------:R-:W-:-:S03]  /*5c5c0*/  IMAD.WIDE.U32 R42, R21, R5, R42 ;  /* 0x00000005152a7225 */ /* 0x000fc600078e002a */
[----:B------:R-:W-:Y:S01]  /*5c5d0*/  IADD3 R29, P2, P3, R28, R29, R25 ;  /* 0x0000001d1c1d7210 */ /* 0x000fe20007b5e019 */
        /* <DEDUP_REMOVED lines=105> */
.L_x_656:
[----:B------:R-:W-:Y:S05]  /*5cc70*/  BSYNC.RECONVERGENT B1 ;  /* 0x0000000000017941 */ /* 0x000fea0003800200 */
.L_x_655:
        /* <DEDUP_REMOVED lines=45> */
.L_x_659:
[----:B------:R-:W-:Y:S05]  /*5cf50*/  BSYNC.RELIABLE B2 ;  /* 0x0000000000027941 */ /* 0x000fea0003800100 */
.L_x_658:
        /* <DEDUP_REMOVED lines=11> */
.L_x_660:
[----:B------:R-:W-:Y:S05]  /*5d010*/  BSYNC.RECONVERGENT B1 ;  /* 0x0000000000017941 */ /* 0x000fea0003800200 */
.L_x_657:
        /* <DEDUP_REMOVED lines=41> */
.L_x_663:
[----:B------:R-:W-:Y:S05]  /*5d2b0*/  BSYNC.RELIABLE B2 ;  /* 0x0000000000027941 */ /* 0x000fea0003800100 */
.L_x_662:
        /* <DEDUP_REMOVED lines=11> */
.L_x_664:
[----:B------:R-:W-:Y:S05]  /*5d370*/  BSYNC.RECONVERGENT B1 ;  /* 0x0000000000017941 */ /* 0x000fea0003800200 */
.L_x_661:
        /* <DEDUP_REMOVED lines=25> */
[C---:B------:R-:W-:Y:S01]  /*5d510*/  IMAD.WIDE.U32 R28, R27.reuse, R19, R28 ;  /* 0x000000131b1c7225 */ /* 0x040fe200078e001c */
[----:B------:R-:W-:Y:S02]  /*5d520*/  IADD3 R36, P0, PT, R30, R33, RZ ;  /* 0x000000211e247210 */ /* 0x000fe40007f1e0ff */
[----:B------:R-:W-:Y:S01]  /*5d530*/  MOV R30, R31 ;  /* 0x0000001f001e7202 */ /* 0x000fe20000000f00 */
[----:B------:R-:W-:Y:S01]  /*5d540*/  IMAD.MOV.U32 R31, RZ, RZ, RZ ;  /* 0x000000ffff1f7224 */ /* 0x000fe200078e00ff */
[----:B------:R-:W-:Y:S01]  /*5d550*/  IADD3 R38, P1, PT, R32, R29, RZ ;  /* 0x0000001d20267210 */ /* 0x000fe20007f3e0ff */
[----:B------:R-:W-:Y:S02]  /*5d560*/  IMAD.X R37, RZ, RZ, RZ, P0 ;  /* 0x000000ffff257224 */ /* 0x000fe400000e06ff */
[----:B------:R-:W-:-:S04]  /*5d570*/  IMAD.WIDE.U32 R30, R27, R22, R30 ;  /* 0x000000161b1e7225 */ /* 0x000fc800078e001e */
[----:B------:R-:W-:Y:S02]  /*5d580*/  IMAD.X R39, RZ, RZ, RZ, P1 ;  /* 0x000000ffff277224 */ /* 0x000fe400008e06ff */
        /* <DEDUP_REMOVED lines=101> */
[----:B------:R-:W-:Y:S01]  /*5dbe0*/  IMAD.X R49, RZ, RZ, RZ, P2 ;  /* 0x000000ffff317224 */ /* 0x000fe200010e06ff */
[----:B------:R-:W-:Y:S01]  /*5dbf0*/  IADD3.X R43, PT, PT, RZ, RZ, RZ, P0, !PT ;  /* 0x000000ffff2b7210 */ /* 0x000fe200007fe4ff */
        /* <DEDUP_REMOVED lines=52> */
[----:B------:R-:W-:Y:S01]  /*5df40*/  IMAD.X R43, RZ, RZ, RZ, P0 ;  /* 0x000000ffff2b7224 */ /* 0x000fe200000e06ff */
[----:B------:R-:W-:Y:S01]  /*5df50*/  IADD3 R28, PT, PT, R29, UR4, RZ ;  /* 0x000000041d1c7c10 */ /* 0x000fe2000fffe0ff */
[----:B------:R-:W-:Y:S01]  /*5df60*/  IMAD.WIDE.U32 R24, R23, R21, R24 ;  /* 0x0000001517187225 */ /* 0x000fe200078e0018 */
[----:B------:R-:W-:-:S03]  /*5df70*/  IADD3.X R31, PT, PT, RZ, R31, RZ, P1, P4 ;  /* 0x0000001fff1f7210 */ /* 0x000fc60000fe84ff */
[----:B------:R-:W-:Y:S01]  /*5df80*/  IMAD.WIDE.U32 R42, R20, R20, R42 ;  /* 0x00000014142a7225 */ /* 0x000fe200078e002a */
[----:B------:R-:W-:-:S03]  /*5df90*/  IADD3 R31, P2, P3, R30, R31, R28 ;  /* 0x0000001f1e1f7210 */ /* 0x000fc60007b5e01c */
[----:B------:R-:W-:Y:S01]  /*5dfa0*/  IMAD.WIDE.U32 R28, R24, 0x3d1, RZ ;  /* 0x000003d1181c7825 */ /* 0x000fe200078e00ff */
[----:B------:R-:W-:Y:S02]  /*5dfb0*/  IADD3 R40, P1, PT, R42, R25, RZ ;  /* 0x000000192a287210 */ /* 0x000fe40007f3e0ff */
[----:B------:R-:W-:Y:S01]  /*5dfc0*/  IADD3 R30, P0, PT, R41, R43, RZ ;  /* 0x0000002b291e7210 */ /* 0x000fe20007f1e0ff */
[----:B------:R-:W-:Y:S01]  /*5dfd0*/  VIADD R29, R29, UR4 ;  /* 0x000000041d1d7c36 */ /* 0x000fe20008000000 */
[----:B------:R-:W-:Y:S01]  /*5dfe0*/  IADD3.X R25, PT, PT, RZ, RZ, RZ, P2, P3 ;  /* 0x000000ffff197210 */ /* 0x000fe200017e64ff */
[----:B------:R-:W-:Y:S01]  /*5dff0*/  IMAD.X R41, RZ, RZ, RZ, P1 ;  /* 0x000000ffff297224 */ /* 0x000fe200008e06ff */
[----:B------:R-:W-:Y:S01]  /*5e000*/  IADD3 R34, P1, P4, R44, R31, R28 ;  /* 0x0000001f2c227210 */ /* 0x000fe20007c3e01c */
[----:B------:R-:W-:Y:S02]  /*5e010*/  IMAD.X R31, RZ, RZ, RZ, P0 ;  /* 0x000000ffff1f7224 */ /* 0x000fe400000e06ff */
[----:B------:R-:W-:Y:S01]  /*5e020*/  IMAD.WIDE.U32 R22, R22, R21, R40 ;  /* 0x0000001516167225 */ /* 0x000fe200078e0028 */
[----:B------:R-:W-:-:S03]  /*5e030*/  IADD3.X R25, PT, PT, RZ, R25, RZ, P1, P4 ;  /* 0x00000019ff197210 */ /* 0x000fc60000fe84ff */
[----:B------:R-:W-:-:S03]  /*5e040*/  IMAD.WIDE.U32 R30, R20, R21, R30 ;  /* 0x00000015141e7225 */ /* 0x000fc600078e001e */
[----:B------:R-:W-:Y:S02]  /*5e050*/  IADD3 R28, P0, PT, R30, R23, RZ ;  /* 0x000000171e1c7210 */ /* 0x000fe40007f1e0ff */
        /* <DEDUP_REMOVED lines=81> */
.L_x_666:
[----:B------:R-:W-:Y:S05]  /*5e570*/  BSYNC.RECONVERGENT B1 ;  /* 0x0000000000017941 */ /* 0x000fea0003800200 */
.L_x_665:
        /* <DEDUP_REMOVED lines=44> */
.L_x_669:
[----:B------:R-:W-:Y:S05]  /*5e840*/  BSYNC.RELIABLE B2 ;  /* 0x0000000000027941 */ /* 0x000fea0003800100 */
.L_x_668:
        /* <DEDUP_REMOVED lines=11> */
.L_x_670:
[----:B------:R-:W-:Y:S05]  /*5e900*/  BSYNC.RECONVERGENT B1 ;  /* 0x0000000000017941 */ /* 0x000fea0003800200 */
.L_x_667:
        /* <DEDUP_REMOVED lines=40> */
.L_x_672:
[----:B------:R-:W-:Y:S05]  /*5eb90*/  BSYNC.RELIABLE B1 ;  /* 0x0000000000017941 */ /* 0x000fea0003800100 */
.L_x_671:
        /* <DEDUP_REMOVED lines=12> */
.L_x_654:
        /* <DEDUP_REMOVED lines=169> */
[----:B------:R-:W-:Y:S01]  /*5f6f0*/  VIADD R25, R25, UR4 ;  /* 0x0000000419197c36 */ /* 0x000fe20008000000 */
[----:B------:R-:W-:Y:S01]  /*5f700*/  IADD3.X R29, PT, PT, RZ, RZ, RZ, P2, !PT ;  /* 0x000000ffff1d7210 */ /* 0x000fe200017fe4ff */
[----:B------:R-:W-:Y:S01]  /*5f710*/  IMAD.X R53, RZ, RZ, RZ, P1 ;  /* 0x000000ffff357224 */ /* 0x000fe200008e06ff */
[----:B------:R-:W-:Y:S01]  /*5f720*/  IADD3 R44, P2, P5, R44, R19, R24 ;  /* 0x000000132c2c7210 */ /* 0x000fe20007d5e018 */
[----:B------:R-:W-:Y:S01]  /*5f730*/  IMAD.X R47, RZ, RZ, RZ, P0 ;  /* 0x000000ffff2f7224 */ /* 0x000fe200000e06ff */
[----:B------:R-:W-:Y:S01]  /*5f740*/  IADD3.X R19, PT, PT, RZ, RZ, RZ, P3, P4 ;  /* 0x000000ffff137210 */ /* 0x000fe20001fe84ff */
[----:B------:R-:W-:-:S03]  /*5f750*/  IMAD.WIDE.U32 R28, R34, R3, R28 ;  /* 0x00000003221c7225 */ /* 0x000fc600078e001c */
[----:B------:R-:W-:Y:S01]  /*5f760*/  IADD3.X R19, PT, PT, RZ, R19, RZ, P2, P5 ;  /* 0x00000013ff137210 */ /* 0x000fe200017ea4ff */
[----:B------:R-:W-:-:S03]  /*5f770*/  IMAD.WIDE.U32 R52, R22, R4, R52 ;  /* 0x0000000416347225 */ /* 0x000fc600078e0034 */
[----:B------:R-:W-:Y:S01]  /*5f780*/  IADD3 R19, P2, P3, R30, R19, R25 ;  /* 0x000000131e137210 */ /* 0x000fe20007b5e019 */
        /* <DEDUP_REMOVED lines=106> */
.L_x_675:
[----:B------:R-:W-:Y:S05]  /*5fe30*/  BSYNC.RECONVERGENT B1 ;  /* 0x0000000000017941 */ /* 0x000fea0003800200 */
.L_x_674:
        /* <DEDUP_REMOVED lines=43> */
.L_x_678:
[----:B------:R-:W-:Y:S05]  /*600f0*/  BSYNC.RELIABLE B2 ;  /* 0x0000000000027941 */ /* 0x000fea0003800100 */
.L_x_677:
        /* <DEDUP_REMOVED lines=11> */
.L_x_679:
[----:B------:R-:W-:Y:S05]  /*601b0*/  BSYNC.RECONVERGENT B1 ;  /* 0x0000000000017941 */ /* 0x000fea0003800200 */
.L_x_676:
        /* <DEDUP_REMOVED lines=41> */
.L_x_682:
[----:B------:R-:W-:Y:S05]  /*60450*/  BSYNC.RELIABLE B2 ;  /* 0x0000000000027941 */ /* 0x000fea0003800100 */
.L_x_681:
        /* <DEDUP_REMOVED lines=11> */
.L_x_683:
[----:B------:R-:W-:Y:S05]  /*60510*/  BSYNC.RECONVERGENT B1 ;  /* 0x0000000000017941 */ /* 0x000fea0003800200 */
.L_x_680:
        /* <DEDUP_REMOVED lines=147> */
[----:B------:R-:W-:Y:S02]  /*60e50*/  IADD3.X R25, PT, PT, RZ, RZ, RZ, P1, !PT ;  /* 0x000000ffff197210 */ /* 0x000fe40000ffe4ff */
[----:B------:R-:W-:Y:S01]  /*60e60*/  LOP3.LUT R9, R32, 0xfffffffd, RZ, 0xc0, !PT ;  /* 0xfffffffd20097812 */ /* 0x000fe200078ec0ff */
        /* <DEDUP_REMOVED lines=137> */
.L_x_685:
[----:B------:R-:W-:Y:S05]  /*61700*/  BSYNC.RECONVERGENT B1 ;  /* 0x0000000000017941 */ /* 0x000fea0003800200 */
.L_x_684:
        /* <DEDUP_REMOVED lines=46> */
.L_x_688:
[----:B------:R-:W-:Y:S05]  /*619f0*/  BSYNC.RELIABLE B2 ;  /* 0x0000000000027941 */ /* 0x000fea0003800100 */
.L_x_687:
        /* <DEDUP_REMOVED lines=11> */
.L_x_689:
[----:B------:R-:W-:Y:S05]  /*61ab0*/  BSYNC.RECONVERGENT B1 ;  /* 0x0000000000017941 */ /* 0x000fea0003800200 */
.L_x_686:
        /* <DEDUP_REMOVED lines=40> */
.L_x_691:
[----:B------:R-:W-:Y:S05]  /*61d40*/  BSYNC.RELIABLE B1 ;  /* 0x0000000000017941 */ /* 0x000fea0003800100 */
.L_x_690:
        /* <DEDUP_REMOVED lines=11> */
.L_x_673:
[----:B------:R-:W-:Y:S05]  /*61e00*/  BSYNC.RECONVERGENT B0 ;  /* 0x0000000000007941 */ /* 0x000fea0003800200 */
.L_x_653:
        /* <DEDUP_REMOVED lines=169> */
[----:B------:R-:W-:-:S04]  /*628a0*/  IMAD.WIDE.U32 R48, R23, R4, R46 ;  /* 0x0000000417307225 */ /* 0x000fc800078e002e */
[----:B------:R-:W-:Y:S01]  /*628b0*/  IMAD.X R9, RZ, RZ, RZ, P3 ;  /* 0x000000ffff097224 */ /* 0x000fe200018e06ff */
[----:B------:R-:W-:Y:S01]  /*628c0*/  IADD3 R48, P2, PT, R48, R41, RZ ;  /* 0x0000002930307210 */ /* 0x000fe20007f5e0ff */
[----:B------:R-:W-:-:S03]  /*628d0*/  IMAD.WIDE.U32 R46, R40, 0x3d1, RZ ;  /* 0x000003d1282e7825 */ /* 0x000fc600078e00ff */
[----:B------:R-:W-:Y:S01]  /*628e0*/  IADD3 R9, P3, P4, R30, R9, R7 ;  /* 0x000000091e097210 */ /* 0x000fe20007c7e007 */
[----:B------:R-:W-:Y:S01]  /*628f0*/  IMAD.X R43, RZ, RZ, RZ, P0 ;  /* 0x000000ffff2b7224 */ /* 0x000fe200000e06ff */
[----:B------:R-:W-:Y:S01]  /*62900*/  IADD3 R30, P1, PT, R50, R49, RZ ;  /* 0x00000031321e7210 */ /* 0x000fe20007f3e0ff */
[----:B------:R-:W-:Y:S01]  /*62910*/  IMAD.X R49, RZ, RZ, RZ, P2 ;  /* 0x000000ffff317224 */ /* 0x000fe200010e06ff */
[----:B------:R-:W-:Y:S01]  /*62920*/  IADD3 R9, P5, P6, R6, R9, R46 ;  /* 0x0000000906097210 */ /* 0x000fe20007ebe02e */
[----:B------:R-:W-:Y:S01]  /*62930*/  VIADD R25, R47, UR4 ;  /* 0x000000042f197c36 */ /* 0x000fe20008000000 */
        /* <DEDUP_REMOVED lines=13> */
[----:B------:R-:W-:Y:S02]  /*62a10*/  IADD3.X R29, PT, PT, RZ, RZ, RZ, P1, !PT ;  /* 0x000000ffff1d7210 */ /* 0x000fe40000ffe4ff */
        /* <DEDUP_REMOVED lines=97> */
.L_x_695:
[----:B------:R-:W-:Y:S05]  /*63030*/  BSYNC.RECONVERGENT B1 ;  /* 0x0000000000017941 */ /* 0x000fea0003800200 */
.L_x_694:
        /* <DEDUP_REMOVED lines=45> */
.L_x_698:
[----:B------:R-:W-:Y:S05]  /*63310*/  BSYNC.RELIABLE B2 ;  /* 0x0000000000027941 */ /* 0x000fea0003800100 */
.L_x_697:
        /* <DEDUP_REMOVED lines=11> */
.L_x_699:
[----:B------:R-:W-:Y:S05]  /*633d0*/  BSYNC.RECONVERGENT B1 ;  /* 0x0000000000017941 */ /* 0x000fea0003800200 */
.L_x_696:
        /* <DEDUP_REMOVED lines=41> */
.L_x_702:
[----:B------:R-:W-:Y:S05]  /*63670*/  BSYNC.RELIABLE B2 ;  /* 0x0000000000027941 */ /* 0x000fea0003800100 */
.L_x_701:
        /* <DEDUP_REMOVED lines=11> */
.L_x_703:
[----:B------:R-:W-:Y:S05]  /*63730*/  BSYNC.RECONVERGENT B1 ;  /* 0x0000000000017941 */ /* 0x000fea0003800200 */
.L_x_700:
        /* <DEDUP_REMOVED lines=136> */
[----:B------:R-:W-:Y:S01]  /*63fc0*/  IMAD.WIDE.U32 R50, R27, R21, R50 ;  /* 0x000000151b327225 */ /* 0x000fe200078e0032 */
[----:B------:R-:W-:-:S03]  /*63fd0*/  LOP3.LUT R27, R52, 0xfffffffd, RZ, 0xc0, !PT ;  /* 0xfffffffd341b7812 */ /* 0x000fc600078ec0ff */
        /* <DEDUP_REMOVED lines=24> */
[----:B------:R-:W-:Y:S01]  /*64160*/  IMAD.WIDE.U32 R46, R19, R21, R46 ;  /* 0x00000015132e7225 */ /* 0x000fe200078e002e */
[----:B------:R-:W-:-:S03]  /*64170*/  IADD3.X R19, PT, PT, RZ, RZ, RZ, P2, !PT ;  /* 0x000000ffff137210 */ /* 0x000fc600017fe4ff */
[----:B------:R-:W-:Y:S01]  /*64180*/  IMAD.WIDE.U32 R52, R23, R20, R52 ;  /* 0x0000001417347225 */ /* 0x000fe200078e0034 */
[----:B------:R-:W-:-:S03]  /*64190*/  IADD3 R19, P3, P4, R24, R19, R44 ;  /* 0x0000001318137210 */ /* 0x000fc60007c7e02c */
        /* <DEDUP_REMOVED lines=121> */
.L_x_705:
[----:B------:R-:W-:Y:S05]  /*64930*/  BSYNC.RECONVERGENT B1 ;  /* 0x0000000000017941 */ /* 0x000fea0003800200 */
.L_x_704:
        /* <DEDUP_REMOVED lines=44> */
.L_x_708:
[----:B------:R-:W-:Y:S05]  /*64c00*/  BSYNC.RELIABLE B2 ;  /* 0x0000000000027941 */ /* 0x000fea0003800100 */
.L_x_707:
        /* <DEDUP_REMOVED lines=11> */
.L_x_709:
[----:B------:R-:W-:Y:S05]  /*64cc0*/  BSYNC.RECONVERGENT B1 ;  /* 0x0000000000017941 */ /* 0x000fea0003800200 */
.L_x_706:
        /* <DEDUP_REMOVED lines=40> */
.L_x_711:
[----:B------:R-:W-:Y:S05]  /*64f50*/  BSYNC.RELIABLE B1 ;  /* 0x0000000000017941 */ /* 0x000fea0003800100 */
.L_x_710:
        /* <DEDUP_REMOVED lines=12> */
.L_x_693:
[-C--:B------:R-:W-:Y:S01]  /*65020*/  IMAD.WIDE.U32 R24, R27, R18.reuse, RZ ;  /* 0x000000121b187225 */ /* 0x080fe200078e00ff */
        /* <DEDUP_REMOVED lines=128> */
[----:B------:R-:W-:Y:S02]  /*65830*/  IADD3 R52, P1, PT, R52, R49, RZ ;  /* 0x0000003134347210 */ /* 0x000fe40007f3e0ff */
[----:B------:R-:W-:Y:S01]  /*65840*/  IADD3.X R49, PT, PT, RZ, RZ, RZ, P2, !PT ;  /* 0x000000ffff317210 */ /* 0x000fe200017fe4ff */
        /* <DEDUP_REMOVED lines=154> */
.L_x_714:
[----:B------:R-:W-:Y:S05]  /*661f0*/  BSYNC.RECONVERGENT B1 ;  /* 0x0000000000017941 */ /* 0x000fea0003800200 */
.L_x_713:
        /* <DEDUP_REMOVED lines=43> */
.L_x_717:
[----:B------:R-:W-:Y:S05]  /*664b0*/  BSYNC.RELIABLE B2 ;  /* 0x0000000000027941 */ /* 0x000fea0003800100 */
.L_x_716:
        /* <DEDUP_REMOVED lines=11> */
.L_x_718:
[----:B------:R-:W-:Y:S05]  /*66570*/  BSYNC.RECONVERGENT B1 ;  /* 0x0000000000017941 */ /* 0x000fea0003800200 */
.L_x_715:
        /* <DEDUP_REMOVED lines=41> */
.L_x_721:
[----:B------:R-:W-:Y:S05]  /*66810*/  BSYNC.RELIABLE B2 ;  /* 0x0000000000027941 */ /* 0x000fea0003800100 */
.L_x_720:
        /* <DEDUP_REMOVED lines=11> */
.L_x_722:
[----:B------:R-:W-:Y:S05]  /*668d0*/  BSYNC.RECONVERGENT B1 ;  /* 0x0000000000017941 */ /* 0x000fea0003800200 */
.L_x_719:
        /* <DEDUP_REMOVED lines=15> */
[----:B------:R-:W-:Y:S02]  /*669d0*/  HFMA2 R25, -RZ, RZ, 0, 0 ;  /* 0x00000000ff197431 */ /* 0x000fe400000001ff */
        /* <DEDUP_REMOVED lines=270> */
.L_x_724:
[----:B------:R-:W-:Y:S05]  /*67ac0*/  BSYNC.RECONVERGENT B1 ;  /* 0x0000000000017941 */ /* 0x000fea0003800200 */
.L_x_723:
        /* <DEDUP_REMOVED lines=46> */
.L_x_727:
[----:B------:R-:W-:Y:S05]  /*67db0*/  BSYNC.RELIABLE B2 ;  /* 0x0000000000027941 */ /* 0x000fea0003800100 */
.L_x_726:
        /* <DEDUP_REMOVED lines=11> */
.L_x_728:
[----:B------:R-:W-:Y:S05]  /*67e70*/  BSYNC.RECONVERGENT B1 ;  /* 0x0000000000017941 */ /* 0x000fea0003800200 */
.L_x_725:
        /* <DEDUP_REMOVED lines=40> */
.L_x_730:
[----:B------:R-:W-:Y:S05]  /*68100*/  BSYNC.RELIABLE B1 ;  /* 0x0000000000017941 */ /* 0x000fea0003800100 */
.L_x_729:
        /* <DEDUP_REMOVED lines=11> */
.L_x_712:
[----:B------:R-:W-:Y:S05]  /*681c0*/  BSYNC.RECONVERGENT B0 ;  /* 0x0000000000007941 */ /* 0x000fea0003800200 */
.L_x_692:
        /* <DEDUP_REMOVED lines=69> */
[----:B------:R-:W-:Y:S02]  /*68620*/  HFMA2 R33, -RZ, RZ, 0, 0 ;  /* 0x00000000ff217431 */ /* 0x000fe400000001ff */
        /* <DEDUP_REMOVED lines=220> */
.L_x_734:
[----:B------:R-:W-:Y:S05]  /*693f0*/  BSYNC.RECONVERGENT B1 ;  /* 0x0000000000017941 */ /* 0x000fea0003800200 */
.L_x_733:
        /* <DEDUP_REMOVED lines=45> */
.L_x_737:
[----:B------:R-:W-:Y:S05]  /*696d0*/  BSYNC.RELIABLE B2 ;  /* 0x0000000000027941 */ /* 0x000fea0003800100 */
.L_x_736:
        /* <DEDUP_REMOVED lines=11> */
.L_x_738:
[----:B------:R-:W-:Y:S05]  /*69790*/  BSYNC.RECONVERGENT B1 ;  /* 0x0000000000017941 */ /* 0x000fea0003800200 */
.L_x_735:
        /* <DEDUP_REMOVED lines=41> */
.L_x_741:
[----:B------:R-:W-:Y:S05]  /*69a30*/  BSYNC.RELIABLE B2 ;  /* 0x0000000000027941 */ /* 0x000fea0003800100 */
.L_x_740:
        /* <DEDUP_REMOVED lines=11> */
.L_x_742:
[----:B------:R-:W-:Y:S05]  /*69af0*/  BSYNC.RECONVERGENT B1 ;  /* 0x0000000000017941 */ /* 0x000fea0003800200 */
.L_x_739:
        /* <DEDUP_REMOVED lines=8> */
[----:B------:R-:W-:Y:S01]  /*69b80*/  IMAD.MOV.U32 R31, RZ, RZ, RZ ;  /* 0x000000ffff1f7224 */ /* 0x000fe200078e00ff */
        /* <DEDUP_REMOVED lines=122> */
[----:B------:R-:W-:Y:S02]  /*6a330*/  MOV R51, RZ ;  /* 0x000000ff00337202 */ /* 0x000fe40000000f00 */
[----:B------:R-:W-:Y:S01]  /*6a340*/  IADD3 R42, P0, PT, R40, R47, RZ ;  /* 0x0000002f282a7210 */ /* 0x000fe20007f1e0ff */
[----:B------:R-:W-:Y:S02]  /*6a350*/  IMAD.X R47, RZ, RZ, RZ, P1 ;  /* 0x000000ffff2f7224 */ /* 0x000fe400008e06ff */
[----:B------:R-:W-:Y:S02]  /*6a360*/  IMAD.X R49, RZ, RZ, RZ, P2 ;  /* 0x000000ffff317224 */ /* 0x000fe400010e06ff */
[----:B------:R-:W-:-:S02]  /*6a370*/  IMAD.X R43, RZ, RZ, RZ, P0 ;  /* 0x000000ffff2b7224 */ /* 0x000fc400000e06ff */
        /* <DEDUP_REMOVED lines=38> */
[----:B------:R-:W-:Y:S01]  /*6a5e0*/  VIADD R29, R19, UR4 ;  /* 0x00000004131d7c36 */ /* 0x000fe20008000000 */
[----:B------:R-:W-:Y:S01]  /*6a5f0*/  IADD3.X R19, PT, PT, RZ, RZ, RZ, P3, P4 ;  /* 0x000000ffff137210 */ /* 0x000fe20001fe84ff */
[----:B------:R-:W-:-:S02]  /*6a600*/  IMAD.X R41, RZ, RZ, RZ, P0 ;  /* 0x000000ffff297224 */ /* 0x000fc400000e06ff */
[----:B------:R-:W-:Y:S01]  /*6a610*/  IMAD.WIDE.U32 R24, R56, R21, R24 ;  /* 0x0000001538187225 */ /* 0x000fe200078e0018 */
[----:B------:R-:W-:-:S03]  /*6a620*/  IADD3.X R19, PT, PT, RZ, R19, RZ, P2, P5 ;  /* 0x00000013ff137210 */ /* 0x000fc600017ea4ff */
        /* <DEDUP_REMOVED lines=108> */
.L_x_744:
[----:B------:R-:W-:Y:S05]  /*6acf0*/  BSYNC.RECONVERGENT B1 ;  /* 0x0000000000017941 */ /* 0x000fea0003800200 */
.L_x_743:
        /* <DEDUP_REMOVED lines=44> */
.L_x_747:
[----:B------:R-:W-:Y:S05]  /*6afc0*/  BSYNC.RELIABLE B2 ;  /* 0x0000000000027941 */ /* 0x000fea0003800100 */
.L_x_746:
        /* <DEDUP_REMOVED lines=11> */
.L_x_748:
[----:B------:R-:W-:Y:S05]  /*6b080*/  BSYNC.RECONVERGENT B1 ;  /* 0x0000000000017941 */ /* 0x000fea0003800200 */
.L_x_745:
        /* <DEDUP_REMOVED lines=40> */
.L_x_750:
[----:B------:R-:W-:Y:S05]  /*6b310*/  BSYNC.RELIABLE B1 ;  /* 0x0000000000017941 */ /* 0x000fea0003800100 */
.L_x_749:
        /* <DEDUP_REMOVED lines=12> */
.L_x_732:
        /* <DEDUP_REMOVED lines=228> */
[----:B------:R-:W-:Y:S02]  /*6c220*/  IADD3 R29, P0, P1, R42, R28, R29 ;  /* 0x0000001c2a1d7210 */ /* 0x000fe4000791e01d */
[----:B------:R-:W-:Y:S02]  /*6c230*/  IADD3 R25, PT, PT, R25, UR4, RZ ;  /* 0x0000000419197c10 */ /* 0x000fe4000fffe0ff */
        /* <DEDUP_REMOVED lines=55> */
.L_x_753:
[----:B------:R-:W-:Y:S05]  /*6c5b0*/  BSYNC.RECONVERGENT B1 ;  /* 0x0000000000017941 */ /* 0x000fea0003800200 */
.L_x_752:
        /* <DEDUP_REMOVED lines=43> */
.L_x_756:
[----:B------:R-:W-:Y:S05]  /*6c870*/  BSYNC.RELIABLE B2 ;  /* 0x0000000000027941 */ /* 0x000fea0003800100 */
.L_x_755:
        /* <DEDUP_REMOVED lines=11> */
.L_x_757:
[----:B------:R-:W-:Y:S05]  /*6c930*/  BSYNC.RECONVERGENT B1 ;  /* 0x0000000000017941 */ /* 0x000fea0003800200 */
.L_x_754:
        /* <DEDUP_REMOVED lines=41> */
.L_x_760:
[----:B------:R-:W-:Y:S05]  /*6cbd0*/  BSYNC.RELIABLE B2 ;  /* 0x0000000000027941 */ /* 0x000fea0003800100 */
.L_x_759:
        /* <DEDUP_REMOVED lines=11> */
.L_x_761:
[----:B------:R-:W-:Y:S05]  /*6cc90*/  BSYNC.RECONVERGENT B1 ;  /* 0x0000000000017941 */ /* 0x000fea0003800200 */
.L_x_758:
        /* <DEDUP_REMOVED lines=182> */
[----:B------:R-:W-:Y:S02]  /*6d800*/  IADD3 R36, P0, PT, R30, R25, RZ ;  /* 0x000000191e247210 */ /* 0x000fe40007f1e0ff */
[----:B------:R-:W-:Y:S02]  /*6d810*/  IADD3.X R25, PT, PT, RZ, RZ, RZ, P1, !PT ;  /* 0x000000ffff197210 */ /* 0x000fe40000ffe4ff */
        /* <DEDUP_REMOVED lines=102> */
.L_x_763:
[----:B------:R-:W-:Y:S05]  /*6de80*/  BSYNC.RECONVERGENT B1 ;  /* 0x0000000000017941 */ /* 0x000fea0003800200 */
.L_x_762:
        /* <DEDUP_REMOVED lines=46> */
.L_x_766:
[----:B------:R-:W-:Y:S05]  /*6e170*/  BSYNC.RELIABLE B2 ;  /* 0x0000000000027941 */ /* 0x000fea0003800100 */
.L_x_765:
        /* <DEDUP_REMOVED lines=11> */
.L_x_767:
[----:B------:R-:W-:Y:S05]  /*6e230*/  BSYNC.RECONVERGENT B1 ;  /* 0x0000000000017941 */ /* 0x000fea0003800200 */
.L_x_764:
        /* <DEDUP_REMOVED lines=40> */
.L_x_769:
[----:B------:R-:W-:Y:S05]  /*6e4c0*/  BSYNC.RELIABLE B1 ;  /* 0x0000000000017941 */ /* 0x000fea0003800100 */
.L_x_768:
        /* <DEDUP_REMOVED lines=11> */
.L_x_751:
[----:B------:R-:W-:Y:S05]  /*6e580*/  BSYNC.RECONVERGENT B0 ;  /* 0x0000000000007941 */ /* 0x000fea0003800200 */
.L_x_731:
        /* <DEDUP_REMOVED lines=145> */
[----:B------:R-:W-:-:S03]  /*6eea0*/  IADD3.X R43, PT, PT, RZ, RZ, RZ, P0, !PT ;  /* 0x000000ffff2b7210 */ /* 0x000fc600007fe4ff */
[----:B------:R-:W-:Y:S01]  /*6eeb0*/  IMAD.WIDE.U32 R52, R19, R4, R46 ;  /* 0x0000000413347225 */ /* 0x000fe200078e002e */
[----:B------:R-:W-:-:S03]  /*6eec0*/  IADD3 R46, P1, PT, R50, R49, RZ ;  /* 0x00000031322e7210 */ /* 0x000fc60007f3e0ff */
[----:B------:R-:W-:Y:S01]  /*6eed0*/  IMAD.WIDE.U32 R42, R21, R6, R42 ;  /* 0x00000006152a7225 */ /* 0x000fe200078e002a */
        /* <DEDUP_REMOVED lines=53> */
[----:B------:R-:W-:Y:S01]  /*6f230*/  IMAD.X R31, RZ, RZ, RZ, P0 ;  /* 0x000000ffff1f7224 */ /* 0x000fe200000e06ff */
[----:B------:R-:W-:Y:S01]  /*6f240*/  IADD3 R25, PT, PT, R25, UR4, RZ ;  /* 0x0000000419197c10 */ /* 0x000fe2000fffe0ff */
[----:B------:R-:W-:Y:S01]  /*6f250*/  IMAD.X R47, RZ, RZ, RZ, P1 ;  /* 0x000000ffff2f7224 */ /* 0x000fe200008e06ff */
[----:B------:R-:W-:Y:S01]  /*6f260*/  IADD3 R7, P0, P1, R6, R7, R24 ;  /* 0x0000000706077210 */ /* 0x000fe2000791e018 */
[----:B------:R-:W-:-:S03]  /*6f270*/  IMAD.WIDE.U32 R30, R21, R4, R30 ;  /* 0x00000004151e7225 */ /* 0x000fc600078e001e */
[----:B------:R-:W-:Y:S01]  /*6f280*/  IADD3.X R33, PT, PT, RZ, R33, RZ, P0, P1 ;  /* 0x00000021ff217210 */ /* 0x000fe200007e24ff */
[----:B------:R-:W-:-:S03]  /*6f290*/  IMAD.WIDE.U32 R4, R22, R3, R46 ;  /* 0x0000000316047225 */ /* 0x000fc600078e002e */
[----:B------:R-:W-:Y:S02]  /*6f2a0*/  IADD3 R33, P1, P2, R32, R33, R25 ;  /* 0x0000002120217210 */ /* 0x000fe40007a3e019 */
[----:B------:R-:W-:Y:S01]  /*6f2b0*/  IADD3 R24, P0, PT, R30, R5, RZ ;  /* 0x000000051e187210 */ /* 0x000fe20007f1e0ff */
[----:B------:R-:W-:Y:S01]  /*6f2c0*/  IMAD.WIDE.U32 R42, R4, 0x3d1, RZ ;  /* 0x000003d1042a7825 */ /* 0x000fe200078e00ff */
        /* <DEDUP_REMOVED lines=78> */
.L_x_773:
[----:B------:R-:W-:Y:S05]  /*6f7b0*/  BSYNC.RECONVERGENT B1 ;  /* 0x0000000000017941 */ /* 0x000fea0003800200 */
.L_x_772:
        /* <DEDUP_REMOVED lines=45> */
.L_x_776:
[----:B------:R-:W-:Y:S05]  /*6fa90*/  BSYNC.RELIABLE B2 ;  /* 0x0000000000027941 */ /* 0x000fea0003800100 */
.L_x_775:
        /* <DEDUP_REMOVED lines=11> */
.L_x_777:
[----:B------:R-:W-:Y:S05]  /*6fb50*/  BSYNC.RECONVERGENT B1 ;  /* 0x0000000000017941 */ /* 0x000fea0003800200 */
.L_x_774:
        /* <DEDUP_REMOVED lines=41> */
.L_x_780:
[----:B------:R-:W-:Y:S05]  /*6fdf0*/  BSYNC.RELIABLE B2 ;  /* 0x0000000000027941 */ /* 0x000fea0003800100 */
.L_x_779:
        /* <DEDUP_REMOVED lines=11> */
.L_x_781:
[----:B------:R-:W-:Y:S05]  /*6feb0*/  BSYNC.RECONVERGENT B1 ;  /* 0x0000000000017941 */ /* 0x000fea0003800200 */
.L_x_778:
        /* <DEDUP_REMOVED lines=65> */
[----:B------:R-:W-:Y:S02]  /*702d0*/  IMAD.MOV.U32 R32, RZ, RZ, R42 ;  /* 0x000000ffff207224 */ /* 0x000fe400078e002a */
        /* <DEDUP_REMOVED lines=118> */
[----:B------:R-:W-:-:S03]  /*70a40*/  IADD3 R42, P0, PT, R40, R43, RZ ;  /* 0x0000002b282a7210 */ /* 0x000fc60007f1e0ff */
        /* <DEDUP_REMOVED lines=101> */
.L_x_783:
[----:B------:R-:W-:Y:S05]  /*710a0*/  BSYNC.RECONVERGENT B1 ;  /* 0x0000000000017941 */ /* 0x000fea0003800200 */
.L_x_782:
[----:B------:R-:W-:Y:S01]  /*710b0*/  ISETP.GT.U32.OR P0, PT, R22, R2, P0 ;  /* 0x000000021600720c */ /* 0x000fe20000704470 */
[----:B------:R-:W-:Y:S04]  /*710c0*/  BSSY.RECONVERGENT B1, `(.L_x_784) ;  /* 0x000003a000017945 */ /* 0x000fe80003800200 */
[----:B------:R-:W-:Y:S01]  /*710d0*/  BSSY.RELIABLE B2, `(.L_x_785) ;  /* 0x000002d000027945 */ /* 0x000fe20003800100 */
[----:B------:R-:W-:Y:S01]  /*710e0*/  IMAD.MOV.U32 R21, RZ, RZ, R22 ;  /* 0x000000ffff157224 */ /* 0x000fe200078e0016 */
[----:B------:R-:W-:Y:S01]  /*710f0*/  MOV R45, R27 ;  /* 0x0000001b002d7202 */ /* 0x000fe20000000f00 */
        /* <DEDUP_REMOVED lines=42> */
.L_x_786:
[----:B------:R-:W-:Y:S05]  /*713a0*/  BSYNC.RELIABLE B2 ;  /* 0x0000000000027941 */ /* 0x000fea0003800100 */
.L_x_785:
        /* <DEDUP_REMOVED lines=11> */
.L_x_787:
[----:B------:R-:W-:Y:S05]  /*71460*/  BSYNC.RECONVERGENT B1 ;  /* 0x0000000000017941 */ /* 0x000fea0003800200 */
.L_x_784:
        /* <DEDUP_REMOVED lines=40> */
.L_x_789:
[----:B------:R-:W-:Y:S05]  /*716f0*/  BSYNC.RELIABLE B1 ;  /* 0x0000000000017941 */ /* 0x000fea0003800100 */
.L_x_788:
        /* <DEDUP_REMOVED lines=12> */
.L_x_771:
        /* <DEDUP_REMOVED lines=285> */
.L_x_792:
[----:B------:R-:W-:Y:S05]  /*72990*/  BSYNC.RECONVERGENT B1 ;  /* 0x0000000000017941 */ /* 0x000fea0003800200 */
.L_x_791:
        /* <DEDUP_REMOVED lines=46> */
.L_x_795:
[----:B------:R-:W-:Y:S05]  /*72c80*/  BSYNC.RELIABLE B2 ;  /* 0x0000000000027941 */ /* 0x000fea0003800100 */
.L_x_794:
        /* <DEDUP_REMOVED lines=11> */
.L_x_796:
[----:B------:R-:W-:Y:S05]  /*72d40*/  BSYNC.RECONVERGENT B1 ;  /* 0x0000000000017941 */ /* 0x000fea0003800200 */
.L_x_793:
        /* <DEDUP_REMOVED lines=41> */
.L_x_799:
[----:B------:R-:W-:Y:S05]  /*72fe0*/  BSYNC.RELIABLE B2 ;  /* 0x0000000000027941 */ /* 0x000fea0003800100 */
.L_x_798:
        /* <DEDUP_REMOVED lines=11> */
.L_x_800:
[----:B------:R-:W-:Y:S05]  /*730a0*/  BSYNC.RECONVERGENT B1 ;  /* 0x0000000000017941 */ /* 0x000fea0003800200 */
.L_x_797:
        /* <DEDUP_REMOVED lines=36> */
[----:B------:R-:W-:Y:S01]  /*732f0*/  IMAD.WIDE.U32 R28, R9, R7, R30 ;  /* 0x00000007091c7225 */ /* 0x000fe200078e001e */
[----:B------:R-:W-:-:S03]  /*73300*/  MOV R30, R19 ;  /* 0x00000013001e7202 */ /* 0x000fc60000000f00 */
[----:B------:R-:W-:Y:S01]  /*73310*/  IMAD.WIDE.U32 R38, R9, R8, R38 ;  /* 0x0000000809267225 */ /* 0x000fe200078e0026 */
[----:B------:R-:W-:-:S03]  /*73320*/  IADD3 R40, P0, PT, R18, R29, RZ ;  /* 0x0000001d12287210 */ /* 0x000fc60007f1e0ff */
[----:B------:R-:W-:Y:S01]  /*73330*/  IMAD.MOV.U32 R31, RZ, RZ, RZ ;  /* 0x000000ffff1f7224 */ /* 0x000fe200078e00ff */
        /* <DEDUP_REMOVED lines=245> */
.L_x_802:
[----:B------:R-:W-:Y:S05]  /*74290*/  BSYNC.RECONVERGENT B1 ;  /* 0x0000000000017941 */ /* 0x000fea0003800200 */
.L_x_801:
        /* <DEDUP_REMOVED lines=47> */
.L_x_805:
[----:B------:R-:W-:Y:S05]  /*74590*/  BSYNC.RELIABLE B2 ;  /* 0x0000000000027941 */ /* 0x000fea0003800100 */
.L_x_804:
        /* <DEDUP_REMOVED lines=11> */
.L_x_806:
[----:B------:R-:W-:Y:S05]  /*74650*/  BSYNC.RECONVERGENT B1 ;  /* 0x0000000000017941 */ /* 0x000fea0003800200 */
.L_x_803:
        /* <DEDUP_REMOVED lines=40> */
.L_x_808:
[----:B------:R-:W-:Y:S05]  /*748e0*/  BSYNC.RELIABLE B1 ;  /* 0x0000000000017941 */ /* 0x000fea0003800100 */
.L_x_807:
        /* <DEDUP_REMOVED lines=11> */
.L_x_790:
[----:B------:R-:W-:Y:S05]  /*749a0*/  BSYNC.RECONVERGENT B0 ;  /* 0x0000000000007941 */ /* 0x000fea0003800200 */
.L_x_770:
        /* <DEDUP_REMOVED lines=151> */
[----:B------:R-:W-:-:S03]  /*75320*/  IMAD.WIDE.U32 R42, R21, R6, R42 ;  /* 0x00000006152a7225 */ /* 0x000fc600078e002a */
[----:B------:R-:W-:Y:S01]  /*75330*/  IADD3.X R53, PT, PT, RZ, RZ, RZ, P2, !PT ;  /* 0x000000ffff357210 */ /* 0x000fe200017fe4ff */
        /* <DEDUP_REMOVED lines=32> */
[----:B------:R-:W-:-:S03]  /*75540*/  IMAD.WIDE.U32 R48, R23, R4, R30 ;  /* 0x0000000417307225 */ /* 0x000fc600078e001e */
[----:B------:R-:W-:Y:S01]  /*75550*/  IADD3.X R5, PT, PT, RZ, RZ, RZ, P2, P3 ;  /* 0x000000ffff057210 */ /* 0x000fe200017e64ff */
        /* <DEDUP_REMOVED lines=33> */
[----:B------:R-:W-:Y:S01]  /*75770*/  IADD3 R37, P1, P2, R36, R37, R42 ;  /* 0x0000002524257210 */ /* 0x000fe20007a3e02a */
[----:B------:R-:W-:Y:S01]  /*75780*/  VIADD R33, R33, UR4 ;  /* 0x0000000421217c36 */ /* 0x000fe20008000000 */
[----:B------:R-:W-:Y:S02]  /*75790*/  IADD3.X R31, PT, PT, RZ, RZ, RZ, P0, !PT ;  /* 0x000000ffff1f7210 */ /* 0x000fe400007fe4ff */
        /* <DEDUP_REMOVED lines=68> */
.L_x_812:
[----:B------:R-:W-:Y:S05]  /*75be0*/  BSYNC.RECONVERGENT B1 ;  /* 0x0000000000017941 */ /* 0x000fea0003800200 */
.L_x_811:
        /* <DEDUP_REMOVED lines=47> */
.L_x_815:
[----:B------:R-:W-:Y:S05]  /*75ee0*/  BSYNC.RELIABLE B2 ;  /* 0x0000000000027941 */ /* 0x000fea0003800100 */
.L_x_814:
        /* <DEDUP_REMOVED lines=11> */
.L_x_816:
[----:B------:R-:W-:Y:S05]  /*75fa0*/  BSYNC.RECONVERGENT B1 ;  /* 0x0000000000017941 */ /* 0x000fea0003800200 */
.L_x_813:
        /* <DEDUP_REMOVED lines=41> */
.L_x_819:
[----:B------:R-:W-:Y:S05]  /*76240*/  BSYNC.RELIABLE B2 ;  /* 0x0000000000027941 */ /* 0x000fea0003800100 */
.L_x_818:
        /* <DEDUP_REMOVED lines=11> */
.L_x_820:
[----:B------:R-:W-:Y:S05]  /*76300*/  BSYNC.RECONVERGENT B1 ;  /* 0x0000000000017941 */ /* 0x000fea0003800200 */
.L_x_817:
        /* <DEDUP_REMOVED lines=196> */
[----:B------:R-:W-:-:S04]  /*76f50*/  IMAD.WIDE.U32 R26, R24, 0x3d1, RZ ;  /* 0x000003d1181a7825 */ /* 0x000fc800078e00ff */
        /* <DEDUP_REMOVED lines=90> */
.L_x_822:
[----:B------:R-:W-:Y:S05]  /*77500*/  BSYNC.RECONVERGENT B1 ;  /* 0x0000000000017941 */ /* 0x000fea0003800200 */
.L_x_821:
        /* <DEDUP_REMOVED lines=47> */
.L_x_825:
[----:B------:R-:W-:Y:S05]  /*77800*/  BSYNC.RELIABLE B2 ;  /* 0x0000000000027941 */ /* 0x000fea0003800100 */
.L_x_824:
        /* <DEDUP_REMOVED lines=11> */
.L_x_826:
[----:B------:R-:W-:Y:S05]  /*778c0*/  BSYNC.RECONVERGENT B1 ;  /* 0x0000000000017941 */ /* 0x000fea0003800200 */
.L_x_823:
        /* <DEDUP_REMOVED lines=40> */
.L_x_828:
[----:B------:R-:W-:Y:S05]  /*77b50*/  BSYNC.RELIABLE B1 ;  /* 0x0000000000017941 */ /* 0x000fea0003800100 */
.L_x_827:
        /* <DEDUP_REMOVED lines=12> */
.L_x_810:
        /* <DEDUP_REMOVED lines=285> */
.L_x_831:
[----:B------:R-:W-:Y:S05]  /*78df0*/  BSYNC.RECONVERGENT B1 ;  /* 0x0000000000017941 */ /* 0x000fea0003800200 */
.L_x_830:
        /* <DEDUP_REMOVED lines=46> */
.L_x_834:
[----:B------:R-:W-:Y:S05]  /*790e0*/  BSYNC.RELIABLE B2 ;  /* 0x0000000000027941 */ /* 0x000fea0003800100 */
.L_x_833:
        /* <DEDUP_REMOVED lines=11> */
.L_x_835:
[----:B------:R-:W-:Y:S05]  /*791a0*/  BSYNC.RECONVERGENT B1 ;  /* 0x0000000000017941 */ /* 0x000fea0003800200 */
.L_x_832:
        /* <DEDUP_REMOVED lines=41> */
.L_x_838:
[----:B------:R-:W-:Y:S05]  /*79440*/  BSYNC.RELIABLE B2 ;  /* 0x0000000000027941 */ /* 0x000fea0003800100 */
.L_x_837:
        /* <DEDUP_REMOVED lines=11> */
.L_x_839:
[----:B------:R-:W-:Y:S05]  /*79500*/  BSYNC.RECONVERGENT B1 ;  /* 0x0000000000017941 */ /* 0x000fea0003800200 */
.L_x_836:
        /* <DEDUP_REMOVED lines=185> */
[----:B------:R-:W-:Y:S01]  /*7a0a0*/  IMAD.WIDE.U32 R8, R36, 0x3d1, RZ ;  /* 0x000003d124087825 */ /* 0x000fe200078e00ff */
[----:B------:R-:W-:Y:S02]  /*7a0b0*/  IADD3.X R39, PT, PT, RZ, RZ, RZ, P0, !PT ;  /* 0x000000ffff277210 */ /* 0x000fe400007fe4ff */
[----:B------:R-:W-:Y:S01]  /*7a0c0*/  IADD3.X R41, PT, PT, RZ, RZ, RZ, P2, P3 ;  /* 0x000000ffff297210 */ /* 0x000fe200017e64ff */
[----:B------:R-:W-:Y:S01]  /*7a0d0*/  IMAD.WIDE.U32 R6, R6, R3, R28 ;  /* 0x0000000306067225 */ /* 0x000fe200078e001c */
[----:B------:R-:W-:-:S03]  /*7a0e0*/  IADD3 R30, P1, P4, R30, R49, R8 ;  /* 0x000000311e1e7210 */ /* 0x000fc60007c3e008 */
        /* <DEDUP_REMOVED lines=12> */
[----:B------:R-:W-:-:S04]  /*7a1b0*/  IMAD.WIDE.U32 R32, R4, R3, R32 ;  /* 0x0000000304207225 */ /* 0x000fc800078e0020 */
[----:B------:R-:W-:Y:S01]  /*7a1c0*/  VIADD R7, R9, UR4 ;  /* 0x0000000409077c36 */ /* 0x000fe20008000000 */
[----:B------:R-:W-:Y:S01]  /*7a1d0*/  IADD3.X R9, PT, PT, RZ, R5, RZ, P1, P4 ;  /* 0x00000005ff097210 */ /* 0x000fe20000fe84ff */
[----:B------:R-:W-:Y:S01]  /*7a1e0*/  IMAD.WIDE.U32 R38, R28, 0x3d1, RZ ;  /* 0x000003d11c267825 */ /* 0x000fe200078e00ff */
[----:B------:R-:W-:Y:S02]  /*7a1f0*/  IADD3 R36, P0, PT, R32, R29, RZ ;  /* 0x0000001d20247210 */ /* 0x000fe40007f1e0ff */
[----:B------:R-:W-:-:S03]  /*7a200*/  IADD3 R9, P1, P2, R44, R9, R7 ;  /* 0x000000092c097210 */ /* 0x000fc60007a3e007 */
[----:B------:R-:W-:Y:S01]  /*7a210*/  IMAD.X R37, RZ, RZ, RZ, P0 ;  /* 0x000000ffff257224 */ /* 0x000fe200000e06ff */
        /* <DEDUP_REMOVED lines=77> */
.L_x_841:
[----:B------:R-:W-:Y:S05]  /*7a6f0*/  BSYNC.RECONVERGENT B1 ;  /* 0x0000000000017941 */ /* 0x000fea0003800200 */
.L_x_840:
        /* <DEDUP_REMOVED lines=47> */
.L_x_844:
[----:B------:R-:W-:Y:S05]  /*7a9f0*/  BSYNC.RELIABLE B2 ;  /* 0x0000000000027941 */ /* 0x000fea0003800100 */
.L_x_843:
        /* <DEDUP_REMOVED lines=11> */
.L_x_845:
[----:B------:R-:W-:Y:S05]  /*7aab0*/  BSYNC.RECONVERGENT B1 ;  /* 0x0000000000017941 */ /* 0x000fea0003800200 */
.L_x_842:
        /* <DEDUP_REMOVED lines=40> */
.L_x_847:
[----:B------:R-:W-:Y:S05]  /*7ad40*/  BSYNC.RELIABLE B1 ;  /* 0x0000000000017941 */ /* 0x000fea0003800100 */
.L_x_846:
        /* <DEDUP_REMOVED lines=11> */
.L_x_829:
[----:B------:R-:W-:Y:S05]  /*7ae00*/  BSYNC.RECONVERGENT B0 ;  /* 0x0000000000007941 */ /* 0x000fea0003800200 */
.L_x_809:
[----:B------:R-:W-:Y:S01]  /*7ae10*/  ISETP.NE.AND P0, PT, R19, RZ, PT ;  /* 0x000000ff1300720c */ /* 0x000fe20003f05270 */
[----:B------:R-:W-:-:S12]  /*7ae20*/  VIADD R0, R0, 0xfffffff8 ;  /* 0xfffffff800007836 */ /* 0x000fd80000000000 */
[----:B------:R-:W-:Y:S05]  /*7ae30*/  @P0 BRA `(.L_x_848) ;  /* 0xfffffcdc00e40947 */ /* 0x000fea000383ffff */
[----:B------:R-:W-:-:S04]  /*7ae40*/  IMAD.WIDE.U32 R32, R18, R18, RZ ;  /* 0x0000001212207225 */ /* 0x000fc800078e00ff */
[----:B------:R-:W-:Y:S01]  /*7ae50*/  HFMA2 R23, -RZ, RZ, 0, 0 ;  /* 0x00000000ff177431 */ /* 0x000fe200000001ff */
[----:B------:R-:W-:Y:S01]  /*7ae60*/  UMOV UR4, URZ ;  /* 0x000000ff00047c82 */ /* 0x000fe20008000000 */
[----:B------:R-:W-:Y:S01]  /*7ae70*/  BSSY.RECONVERGENT B0, `(.L_x_849) ;  /* 0x0000120000007945 */ /* 0x000fe20003800200 */
[----:B------:R-:W-:Y:S01]  /*7ae80*/  IMAD.MOV.U32 R20, RZ, RZ, R33 ;  /* 0x000000ffff147224 */ /* 0x000fe200078e0021 */
[----:B------:R-:W-:Y:S01]  /*7ae90*/  LOP3.LUT R19, R32, 0xfffffffd, RZ, 0xc0, !PT ;  /* 0xfffffffd20137812 */ /* 0x000fe200078ec0ff */
        /* <DEDUP_REMOVED lines=278> */
[C---:B------:R-:W-:Y:S01]  /*7c000*/  @P1 ISETP.GE.U32.AND P2, PT, R19.reuse, RZ, PT ;  /* 0x000000ff1300120c */ /* 0x040fe20003f46070 */
[----:B------:R-:W-:Y:S01]  /*7c010*/  @P1 IMAD.X R20, RZ, RZ, RZ, P3 ;  /* 0x000000ffff141224 */ /* 0x000fe200018e06ff */
[----:B------:R-:W-:-:S04]  /*7c020*/  @P1 ISETP.LT.U32.AND P3, PT, R19, RZ, PT ;  /* 0x000000ff1300120c */ /* 0x000fc80003f61070 */
[C---:B------:R-:W-:Y:S02]  /*7c030*/  @P1 ISETP.GE.U32.AND.EX P2, PT, R20.reuse, 0x1, PT, P2 ;  /* 0x000000011400180c */ /* 0x040fe40003f46120 */
[----:B------:R-:W-:Y:S02]  /*7c040*/  @P1 ISETP.LT.U32.AND.EX P3, PT, R20, 0x1, PT, P3 ;  /* 0x000000011400180c */ /* 0x000fe40003f61130 */
[----:B------:R-:W-:Y:S02]  /*7c050*/  @P1 PLOP3.LUT P0, PT, P2, PT, PT, 0x8, 0x80 ;  /* 0x000000000080181c */ /* 0x000fe4000170e170 */
[----:B------:R-:W-:-:S11]  /*7c060*/  @P1 SEL R47, R19, RZ, P3 ;  /* 0x000000ff132f1207 */ /* 0x000fd60001800000 */
.L_x_850:
[----:B------:R-:W-:Y:S05]  /*7c070*/  BSYNC.RECONVERGENT B0 ;  /* 0x0000000000007941 */ /* 0x000fea0003800200 */
.L_x_849:
[----:B------:R-:W-:Y:S01]  /*7c080*/  ISETP.GT.U32.OR P0, PT, R47, R2, !P0 ;  /* 0x000000022f00720c */ /* 0x000fe20004704470 */
        /* <DEDUP_REMOVED lines=40> */
.L_x_853:
[----:B------:R-:W-:Y:S05]  /*7c310*/  BSYNC.RELIABLE B6 ;  /* 0x0000000000067941 */ /* 0x000fea0003800100 */
.L_x_852:
        /* <DEDUP_REMOVED lines=11> */
.L_x_854:
[----:B------:R-:W-:Y:S05]  /*7c3d0*/  BSYNC.RECONVERGENT B0 ;  /* 0x0000000000007941 */ /* 0x000fea0003800200 */
.L_x_851:
        /* <DEDUP_REMOVED lines=41> */
.L_x_857:
[----:B------:R-:W-:Y:S05]  /*7c670*/  BSYNC.RELIABLE B5 ;  /* 0x0000000000057941 */ /* 0x000fea0003800100 */
.L_x_856:
        /* <DEDUP_REMOVED lines=11> */
.L_x_858:
[----:B------:R-:W-:Y:S05]  /*7c730*/  BSYNC.RECONVERGENT B0 ;  /* 0x0000000000007941 */ /* 0x000fea0003800200 */
.L_x_855:
        /* <DEDUP_REMOVED lines=17> */
[----:B------:R-:W-:Y:S01]  /*7c850*/  IMAD.WIDE.U32 R28, R9, R44, R28 ;  /* 0x0000002c091c7225 */ /* 0x000fe200078e001c */
[----:B------:R-:W-:-:S03]  /*7c860*/  MOV R26, R25 ;  /* 0x00000019001a7202 */ /* 0x000fc60000000f00 */
[----:B------:R-:W-:Y:S01]  /*7c870*/  IMAD.MOV.U32 R25, RZ, RZ, RZ ;  /* 0x000000ffff197224 */ /* 0x000fe200078e00ff */
[----:B------:R-:W-:Y:S01]  /*7c880*/  IADD3 R30, P0, PT, R24, R29, RZ ;  /* 0x0000001d181e7210 */ /* 0x000fe20007f1e0ff */
[----:B------:R-:W-:Y:S02]  /*7c890*/  IMAD.MOV.U32 R24, RZ, RZ, R28 ;  /* 0x000000ffff187224 */ /* 0x000fe400078e001c */
        /* <DEDUP_REMOVED lines=140> */
[----:B------:R-:W-:-:S04]  /*7d160*/  IMAD.WIDE.U32 R20, R3, R47, R56 ;  /* 0x0000002f03147225 */ /* 0x000fc800078e0038 */
[----:B------:R-:W-:-:S04]  /*7d170*/  IMAD.WIDE.U32 R54, R7, R49, R40 ;  /* 0x0000003107367225 */ /* 0x000fc800078e0028 */
[----:B------:R-:W-:Y:S01]  /*7d180*/  IMAD.WIDE.U32 R42, R4, R51, R42 ;  /* 0x00000033042a7225 */ /* 0x000fe200078e002a */
[----:B------:R-:W-:-:S03]  /*7d190*/  IADD3 R54, P2, PT, R54, R21, RZ ;  /* 0x0000001536367210 */ /* 0x000fc60007f5e0ff */
        /* <DEDUP_REMOVED lines=8> */
[----:B------:R-:W-:Y:S01]  /*7d220*/  IMAD.WIDE.U32 R8, R8, R47, R54 ;  /* 0x0000002f08087225 */ /* 0x000fe200078e0036 */
[----:B------:R-:W-:-:S03]  /*7d230*/  IADD3.X R3, PT, PT, RZ, RZ, RZ, P3, P4 ;  /* 0x000000ffff037210 */ /* 0x000fc60001fe84ff */
[----:B------:R-:W-:Y:S01]  /*7d240*/  IMAD.X R23, RZ, RZ, RZ, P0 ;  /* 0x000000ffff177224 */ /* 0x000fe200000e06ff */
[----:B------:R-:W-:Y:S01]  /*7d250*/  IADD3.X R3, PT, PT, RZ, R3, RZ, P2, P5 ;  /* 0x00000003ff037210 */ /* 0x000fe200017ea4ff */
        /* <DEDUP_REMOVED lines=13> */
[----:B------:R-:W-:Y:S02]  /*7d330*/  VIADD R24, R25, UR4 ;  /* 0x0000000419187c36 */ /* 0x000fe40008000000 */
[----:B------:R-:W-:-:S03]  /*7d340*/  IMAD.WIDE.U32 R40, R4, R49, R42 ;  /* 0x0000003104287225 */ /* 0x000fc600078e002a */
[----:B------:R-:W-:Y:S01]  /*7d350*/  IADD3 R3, P2, P3, R26, R3, R24 ;  /* 0x000000031a037210 */ /* 0x000fe20007b5e018 */
[----:B------:R-:W-:Y:S01]  /*7d360*/  IMAD.WIDE.U32 R26, R20, 0x3d1, RZ ;  /* 0x000003d1141a7825 */ /* 0x000fe200078e00ff */
[----:B------:R-:W-:Y:S02]  /*7d370*/  IADD3 R22, P1, PT, R40, R21, RZ ;  /* 0x0000001528167210 */ /* 0x000fe40007f3e0ff */
        /* <DEDUP_REMOVED lines=91> */
.L_x_860:
[----:B------:R-:W-:Y:S05]  /*7d930*/  BSYNC.RECONVERGENT B0 ;  /* 0x0000000000007941 */ /* 0x000fea0003800200 */
.L_x_859:
[----:B------:R-:W-:Y:S01]  /*7d940*/  ISETP.GT.U32.OR P0, PT, R6, R2, P0 ;  /* 0x000000020600720c */ /* 0x000fe20000704470 */
[----:B------:R-:W-:Y:S04]  /*7d950*/  BSSY.RECONVERGENT B0, `(.L_x_861) ;  /* 0x000003a000007945 */ /* 0x000fe80003800200 */
[----:B------:R-:W-:Y:S01]  /*7d960*/  BSSY.RELIABLE B4, `(.L_x_862) ;  /* 0x000002d000047945 */ /* 0x000fe20003800100 */
[----:B------:R-:W-:Y:S01]  /*7d970*/  MOV R24, R22 ;  /* 0x0000001600187202 */ /* 0x000fe20000000f00 */
        /* <DEDUP_REMOVED lines=43> */
.L_x_863:
[----:B------:R-:W-:Y:S05]  /*7dc30*/  BSYNC.RELIABLE B4 ;  /* 0x0000000000047941 */ /* 0x000fea0003800100 */
.L_x_862:
        /* <DEDUP_REMOVED lines=11> */
.L_x_864:
[----:B------:R-:W-:Y:S05]  /*7dcf0*/  BSYNC.RECONVERGENT B0 ;  /* 0x0000000000007941 */ /* 0x000fea0003800200 */
.L_x_861:
        /* <DEDUP_REMOVED lines=41> */
.L_x_867:
[----:B------:R-:W-:Y:S05]  /*7df90*/  BSYNC.RELIABLE B3 ;  /* 0x0000000000037941 */ /* 0x000fea0003800100 */
.L_x_866:
        /* <DEDUP_REMOVED lines=11> */
.L_x_868:
[----:B------:R-:W-:Y:S05]  /*7e050*/  BSYNC.RECONVERGENT B0 ;  /* 0x0000000000007941 */ /* 0x000fea0003800200 */
.L_x_865:
        /* <DEDUP_REMOVED lines=156> */
[----:B------:R-:W-:Y:S01]  /*7ea20*/  IMAD.WIDE.U32 R68, R40, 0x3d1, RZ ;  /* 0x000003d128447825 */ /* 0x000fe200078e00ff */
[----:B------:R-:W-:Y:S02]  /*7ea30*/  IADD3 R54, P0, PT, R42, R55, RZ ;  /* 0x000000372a367210 */ /* 0x000fe40007f1e0ff */
[----:B------:R-:W-:Y:S01]  /*7ea40*/  IADD3.X R57, PT, PT, RZ, RZ, RZ, P1, !PT ;  /* 0x000000ffff397210 */ /* 0x000fe20000ffe4ff */
[----:B------:R-:W-:Y:S01]  /*7ea50*/  IMAD.X R67, RZ, RZ, RZ, P2 ;  /* 0x000000ffff437224 */ /* 0x000fe200010e06ff */
[----:B------:R-:W-:Y:S01]  /*7ea60*/  IADD3 R5, P3, PT, R6, R68, RZ ;  /* 0x0000004406057210 */ /* 0x000fe20007f7e0ff */
[----:B------:R-:W-:-:S02]  /*7ea70*/  IMAD.X R55, RZ, RZ, RZ, P0 ;  /* 0x000000ffff377224 */ /* 0x000fc400000e06ff */
[----:B------:R-:W-:-:S04]  /*7ea80*/  IMAD.WIDE.U32 R6, R17, R0, R66 ;  /* 0x0000000011067225 */ /* 0x000fc800078e0042 */
[----:B------:R-:W-:-:S04]  /*7ea90*/  IMAD.WIDE.U32 R54, R15, R49, R54 ;  /* 0x000000310f367225 */ /* 0x000fc800078e0036 */
[----:B------:R-:W-:Y:S01]  /*7eaa0*/  IMAD.WIDE.U32 R56, R16, R45, R56 ;  /* 0x0000002d10387225 */ /* 0x000fe200078e0038 */
[----:B------:R-:W-:-:S03]  /*7eab0*/  IADD3 R42, P0, PT, R43, R55, RZ ;  /* 0x000000372b2a7210 */ /* 0x000fc60007f1e0ff */
[----:B------:R-:W-:Y:S01]  /*7eac0*/  VIADD R68, R69, UR4 ;  /* 0x0000000445447c36 */ /* 0x000fe20008000000 */
[----:B------:R-:W-:Y:S01]  /*7ead0*/  IADD3 R56, P2, PT, R56, R7, RZ ;  /* 0x0000000738387210 */ /* 0x000fe20007f5e0ff */
[----:B------:R-:W-:Y:S02]  /*7eae0*/  IMAD.X R9, RZ, RZ, RZ, P3 ;  /* 0x000000ffff097224 */ /* 0x000fe400018e06ff */
        /* <DEDUP_REMOVED lines=118> */
.L_x_870:
[----:B------:R-:W-:Y:S05]  /*7f250*/  BSYNC.RECONVERGENT B0 ;  /* 0x0000000000007941 */ /* 0x000fea0003800200 */
.L_x_869:
        /* <DEDUP_REMOVED lines=46> */
.L_x_873:
[----:B------:R-:W-:Y:S05]  /*7f540*/  BSYNC.RELIABLE B2 ;  /* 0x0000000000027941 */ /* 0x000fea0003800100 */
.L_x_872:
        /* <DEDUP_REMOVED lines=11> */
.L_x_874:
[----:B------:R-:W-:Y:S05]  /*7f600*/  BSYNC.RECONVERGENT B0 ;  /* 0x0000000000007941 */ /* 0x000fea0003800200 */
.L_x_871:
        /* <DEDUP_REMOVED lines=41> */
.L_x_877:
[----:B------:R-:W-:Y:S05]  /*7f8a0*/  BSYNC.RELIABLE B1 ;  /* 0x0000000000017941 */ /* 0x000fea0003800100 */
.L_x_876:
        /* <DEDUP_REMOVED lines=11> */
.L_x_878:
[----:B------:R-:W-:Y:S05]  /*7f960*/  BSYNC.RECONVERGENT B0 ;  /* 0x0000000000007941 */ /* 0x000fea0003800200 */
.L_x_875:
[----:B------:R-:W-:Y:S01]  /*7f970*/  IMAD.WIDE.U32 R6, R38, R65, RZ ;  /* 0x0000004126067225 */ /* 0x000fe200078e00ff */
[----:B------:R-:W-:Y:S01]  /*7f980*/  UMOV UR4, URZ ;  /* 0x000000ff00047c82 */ /* 0x000fe20008000000 */
[----:B------:R-:W0:Y:S01]  /*7f990*/  S2UR UR16, SR_CTAID.X ;  /* 0x00000000001079c3 */ /* 0x000e220000002500 */
[----:B------:R-:W-:Y:S01]  /*7f9a0*/  BSSY.RECONVERGENT B0, `(.L_x_879) ;  /* 0x000012a000007945 */ /* 0x000fe20003800200 */
[----:B------:R-:W-:Y:S02]  /*7f9b0*/  IMAD.MOV.U32 R4, RZ, RZ, R7 ;  /* 0x000000ffff047224 */ /* 0x000fe400078e0007 */
[----:B------:R-:W-:Y:S02]  /*7f9c0*/  IMAD.MOV.U32 R5, RZ, RZ, RZ ;  /* 0x000000ffff057224 */ /* 0x000fe400078e00ff */
[----:B------:R-:W-:Y:S02]  /*7f9d0*/  IMAD.MOV.U32 R9, RZ, RZ, RZ ;  /* 0x000000ffff097224 */ /* 0x000fe400078e00ff */
[----:B------:R-:W-:Y:S01]  /*7f9e0*/  IMAD.WIDE.U32 R4, R65, R32, R4 ;  /* 0x0000002041047225 */ /* 0x000fe200078e0004 */
[----:B------:R-:W0:Y:S03]  /*7f9f0*/  LDC R19, c[0x0][0x360] ;  /* 0x0000d800ff137b82 */ /* 0x000e260000000800 */
[----:B------:R-:W-:-:S02]  /*7fa00*/  IMAD.MOV.U32 R8, RZ, RZ, R5 ;  /* 0x000000ffff087224 */ /* 0x000fc400078e0005 */
        /* <DEDUP_REMOVED lines=161> */
[----:B------:R-:W-:Y:S02]  /*80420*/  IMAD.X R35, RZ, RZ, RZ, P0 ;  /* 0x000000ffff237224 */ /* 0x000fe400000e06ff */
[----:B------:R-:W-:Y:S01]  /*80430*/  IMAD.X R45, RZ, RZ, RZ, P2 ;  /* 0x000000ffff2d7224 */ /* 0x000fe200010e06ff */
[----:B------:R-:W-:Y:S01]  /*80440*/  IADD3 R7, P3, P4, R4, R7, R48 ;  /* 0x0000000704077210 */ /* 0x000fe20007c7e030 */
[----:B------:R-:W-:Y:S01]  /*80450*/  IMAD.WIDE.U32 R4, R28, 0x3d1, RZ ;  /* 0x000003d11c047825 */ /* 0x000fe200078e00ff */
[----:B------:R-:W-:-:S03]  /*80460*/  IADD3.X R43, PT, PT, RZ, RZ, RZ, P1, !PT ;  /* 0x000000ffff2b7210 */ /* 0x000fc60000ffe4ff */
[----:B------:R-:W-:Y:S01]  /*80470*/  VIADD R9, R5, UR4 ;  /* 0x0000000405097c36 */ /* 0x000fe20008000000 */
[----:B------:R-:W-:Y:S01]  /*80480*/  IADD3 R4, P0, P2, R32, R7, R4 ;  /* 0x0000000720047210 */ /* 0x000fe20007a1e004 */
[----:B------:R-:W-:Y:S01]  /*80490*/  IMAD.WIDE.U32 R32, R59, R3, R34 ;  /* 0x000000033b207225 */ /* 0x000fe200078e0022 */
[----:B------:R-:W-:-:S03]  /*804a0*/  IADD3.X R7, PT, PT, RZ, RZ, RZ, P3, P4 ;  /* 0x000000ffff077210 */ /* 0x000fc60001fe84ff */
[----:B------:R-:W-:Y:S01]  /*804b0*/  IMAD.WIDE.U32 R34, R61, R30, R44 ;  /* 0x0000001e3d227225 */ /* 0x000fe200078e002c */
[----:B------:R-:W-:-:S03]  /*804c0*/  IADD3.X R5, PT, PT, RZ, R7, RZ, P0, P2 ;  /* 0x00000007ff057210 */ /* 0x000fc600007e44ff */
[----:B------:R-:W-:Y:S01]  /*804d0*/  IMAD.WIDE.U32 R30, R60, R24, R42 ;  /* 0x000000183c1e7225 */ /* 0x000fe200078e002a */
[----:B------:R-:W-:-:S03]  /*804e0*/  IADD3 R5, P2, P3, R8, R5, R9 ;  /* 0x0000000508057210 */ /* 0x000fc60007b5e009 */
[----:B------:R-:W-:Y:S01]  /*804f0*/  IMAD.WIDE.U32 R44, R34, 0x3d1, RZ ;  /* 0x000003d1222c7825 */ /* 0x000fe200078e00ff */
[----:B------:R-:W-:Y:S02]  /*80500*/  IADD3 R42, P0, PT, R32, R31, RZ ;  /* 0x0000001f202a7210 */ /* 0x000fe40007f1e0ff */
[----:B------:R-:W-:Y:S02]  /*80510*/  IADD3 R30, P1, PT, R30, R35, RZ ;  /* 0x000000231e1e7210 */ /* 0x000fe40007f3e0ff */
[----:B------:R-:W-:Y:S01]  /*80520*/  IADD3.X R7, PT, PT, RZ, RZ, RZ, P2, P3 ;  /* 0x000000ffff077210 */ /* 0x000fe200017e64ff */
[----:B------:R-:W-:Y:S02]  /*80530*/  IMAD.X R43, RZ, RZ, RZ, P0 ;  /* 0x000000ffff2b7224 */ /* 0x000fe400000e06ff */
[----:B------:R-:W-:Y:S01]  /*80540*/  IMAD.X R31, RZ, RZ, RZ, P1 ;  /* 0x000000ffff1f7224 */ /* 0x000fe200008e06ff */
[----:B------:R-:W-:Y:S01]  /*80550*/  IADD3 R5, P0, P1, R28, R5, R44 ;  /* 0x000000051c057210 */ /* 0x000fe2000791e02c */
[----:B------:R-:W-:-:S03]  /*80560*/  IMAD.WIDE.U32 R8, R60, R26, R42 ;  /* 0x0000001a3c087225 */ /* 0x000fc600078e002a */
[----:B------:R-:W-:Y:S01]  /*80570*/  IADD3.X R7, PT, PT, RZ, R7, RZ, P0, P1 ;  /* 0x00000007ff077210 */ /* 0x000fe200007e24ff */
[----:B------:R-:W-:Y:S01]  /*80580*/  IMAD.WIDE.U32 R22, R61, R22, R30 ;  /* 0x000000163d167225 */ /* 0x000fe200078e001e */
[----:B------:R-:W-:Y:S01]  /*80590*/  IADD3 R32, P0, PT, R33, R9, RZ ;  /* 0x0000000921207210 */ /* 0x000fe20007f1e0ff */
[----:B------:R-:W0:Y:S02]  /*805a0*/  S2R R30, SR_TID.X ;  /* 0x00000000001e7919 */ /* 0x000e240000002100 */
        /* <DEDUP_REMOVED lines=18> */
[----:B------:R-:W-:Y:S01]  /*806d0*/  IADD3.X R25, PT, PT, RZ, RZ, RZ, P1, P2 ;  /* 0x000000ffff197210 */ /* 0x000fe20000fe44ff */
[----:B------:R-:W1:Y:S02]  /*806e0*/  LDC.64 R22, c[0x0][0x380] ;  /* 0x0000e000ff167b82 */ /* 0x000e640000000a00 */
        /* <DEDUP_REMOVED lines=11> */
[----:B0-----:R-:W-:Y:S02]  /*807a0*/  IMAD R9, R19, UR16, R30 ;  /* 0x0000001013097c24 */ /* 0x001fe4000f8e021e */
[----:B------:R-:W-:Y:S01]  /*807b0*/  IMAD.WIDE.U32 R20, R10, 0x3d1, RZ ;  /* 0x000003d10a147825 */ /* 0x000fe200078e00ff */
[----:B------:R-:W-:-:S03]  /*807c0*/  IADD3 R27, P0, P1, R40, R27, R8 ;  /* 0x0000001b281b7210 */ /* 0x000fc6000791e008 */
[----:B-1----:R-:W-:Y:S01]  /*807d0*/  IMAD.WIDE R8, R9, 0x44, R22 ;  /* 0x0000004409087825 */ /* 0x002fe200078e0216 */
[----:B------:R-:W-:Y:S02]  /*807e0*/  IADD3.X R19, PT, PT, RZ, RZ, RZ, P0, P1 ;  /* 0x000000ffff137210 */ /* 0x000fe400007e24ff */
[----:B------:R-:W-:Y:S01]  /*807f0*/  IADD3 R27, P0, P1, R26, R27, R20 ;  /* 0x0000001b1a1b7210 */ /* 0x000fe2000791e014 */
[----:B------:R-:W-:Y:S01]  /*80800*/  VIADD R20, R21, UR4 ;  /* 0x0000000415147c36 */ /* 0x000fe20008000000 */
[----:B------:R0:W-:Y:S02]  /*80810*/  STG.E desc[UR6][R8.64], R18 ;  /* 0x0000001208007986 */ /* 0x0001e4000c101906 */
[----:B------:R-:W-:Y:S02]  /*80820*/  IADD3.X R19, PT, PT, RZ, R19, RZ, P0, P1 ;  /* 0x00000013ff137210 */ /* 0x000fe400007e24ff */
[----:B------:R0:W-:Y:S02]  /*80830*/  STG.E desc[UR6][R8.64+0x4], R17 ;  /* 0x0000041108007986 */ /* 0x0001e4000c101906 */
[----:B------:R-:W-:Y:S01]  /*80840*/  IADD3 R19, P0, P1, R38, R19, R20 ;  /* 0x0000001326137210 */ /* 0x000fe2000791e014 */
[----:B------:R-:W-:Y:S01]  /*80850*/  IMAD.WIDE.U32 R20, R11, 0x3d1, RZ ;  /* 0x000003d10b147825 */ /* 0x000fe200078e00ff */
[----:B------:R0:W-:Y:S02]  /*80860*/  STG.E desc[UR6][R8.64+0x8], R16 ;  /* 0x0000081008007986 */ /* 0x0001e4000c101906 */
[----:B------:R-:W-:-:S02]  /*80870*/  IADD3.X R3, PT, PT, RZ, RZ, RZ, P0, P1 ;  /* 0x000000ffff037210 */ /* 0x000fc400007e24ff */
[----:B------:R-:W-:Y:S01]  /*80880*/  IADD3 R19, P2, P3, R10, R19, R20 ;  /* 0x000000130a137210 */ /* 0x000fe20007b5e014 */
[----:B------:R-:W-:Y:S01]  /*80890*/  VIADD R10, R21, UR4 ;  /* 0x00000004150a7c36 */ /* 0x000fe20008000000 */
[----:B------:R0:W-:Y:S01]  /*808a0*/  STG.E desc[UR6][R8.64+0xc], R15 ;  /* 0x00000c0f08007986 */ /* 0x0001e2000c101906 */
[----:B------:R-:W-:Y:S02]  /*808b0*/  PLOP3.LUT P0, PT, PT, PT, PT, 0x8, 0x80 ;  /* 0x000000000080781c */ /* 0x000fe40003f0e170 */
[----:B------:R-:W-:Y:S01]  /*808c0*/  IADD3.X R3, PT, PT, RZ, R3, RZ, P2, P3 ;  /* 0x00000003ff037210 */ /* 0x000fe200017e64ff */
[----:B------:R0:W-:Y:S03]  /*808d0*/  STG.E desc[UR6][R8.64+0x10], R0 ;  /* 0x0000100008007986 */ /* 0x0001e6000c101906 */
[----:B------:R-:W-:Y:S01]  /*808e0*/  IADD3 R3, PT, PT, R11, R3, R10 ;  /* 0x000000030b037210 */ /* 0x000fe20007ffe00a */
[----:B------:R0:W-:Y:S03]  /*808f0*/  STG.E desc[UR6][R8.64+0x14], R14 ;  /* 0x0000140e08007986 */ /* 0x0001e6000c101906 */
[----:B------:R-:W-:Y:S01]  /*80900*/  ISETP.NE.AND P1, PT, R3, RZ, PT ;  /* 0x000000ff0300720c */ /* 0x000fe20003f25270 */
[----:B------:R0:W-:Y:S04]  /*80910*/  STG.E desc[UR6][R8.64+0x18], R12 ;  /* 0x0000180c08007986 */ /* 0x0001e8000c101906 */
[----:B------:R0:W-:Y:S08]  /*80920*/  STG.E desc[UR6][R8.64+0x1c], R13 ;  /* 0x00001c0d08007986 */ /* 0x0001f0000c101906 */
[----:B------:R-:W-:Y:S05]  /*80930*/  @!P1 BRA `(.L_x_880) ;  /* 0x0000000000c09947 */ /* 0x000fea0003800000 */
[----:B------:R-:W-:-:S03]  /*80940*/  IMAD.WIDE.U32 R10, R3, 0x3d1, RZ ;  /* 0x000003d1030a7825 */ /* 0x000fc600078e00ff */
[----:B------:R-:W-:Y:S02]  /*80950*/  IADD3 R6, P1, PT, R10, R6, RZ ;  /* 0x000000060a067210 */ /* 0x000fe40007f3e0ff */
[----:B------:R-:W-:-:S03]  /*80960*/  IADD3 R4, P2, P3, R3, R11, R4 ;  /* 0x0000000b03047210 */ /* 0x000fc60007b5e004 */
[----:B------:R-:W-:Y:S01]  /*80970*/  IMAD.X R3, RZ, RZ, RZ, P1 ;  /* 0x000000ffff037224 */ /* 0x000fe200008e06ff */
[----:B0-----:R-:W-:-:S04]  /*80980*/  IADD3.X R0, PT, PT, RZ, RZ, RZ, P2, P3 ;  /* 0x000000ffff007210 */ /* 0x001fc800017e64ff */
        /* <DEDUP_REMOVED lines=43> */
.L_x_880:
[----:B------:R-:W-:Y:S05]  /*80c40*/  BSYNC.RECONVERGENT B0 ;  /* 0x0000000000007941 */ /* 0x000fea0003800200 */
.L_x_879:
[----:B------:R-:W-:Y:S01]  /*80c50*/  ISETP.GT.U32.OR P0, PT, R19, R2, P0 ;  /* 0x000000021300720c */ /* 0x000fe20000704470 */
[----:B------:R-:W-:Y:S04]  /*80c60*/  BSSY.RECONVERGENT B11, `(.L_x_881) ;  /* 0x00000380000b7945 */ /* 0x000fe80003800200 */
[----:B------:R-:W-:Y:S01]  /*80c70*/  BSSY.RELIABLE B0, `(.L_x_882) ;  /* 0x000002b000007945 */ /* 0x000fe20003800100 */
[----:B------:R-:W-:Y:S02]  /*80c80*/  IMAD.MOV.U32 R3, RZ, RZ, R19 ;  /* 0x000000ffff037224 */ /* 0x000fe400078e0013 */
[----:B------:R-:W-:Y:S02]  /*80c90*/  IMAD.MOV.U32 R11, RZ, RZ, R27 ;  /* 0x000000ffff0b7224 */ /* 0x000fe400078e001b */
[----:B0-----:R-:W-:-:S02]  /*80ca0*/  IMAD.MOV.U32 R13, RZ, RZ, R25 ;  /* 0x000000ffff0d7224 */ /* 0x001fc400078e0019 */
        /* <DEDUP_REMOVED lines=39> */
.L_x_883:
[----:B------:R-:W-:Y:S05]  /*80f20*/  BSYNC.RELIABLE B0 ;  /* 0x0000000000007941 */ /* 0x000fea0003800100 */
.L_x_882:
        /* <DEDUP_REMOVED lines=11> */
.L_x_884:
[----:B------:R-:W-:Y:S05]  /*80fe0*/  BSYNC.RECONVERGENT B11 ;  /* 0x00000000000b7941 */ /* 0x000fea0003800200 */
.L_x_881:
[----:B------:R-:W-:Y:S01]  /*80ff0*/  ISETP.GT.U32.AND P0, PT, R3, R2, PT ;  /* 0x000000020300720c */ /* 0x000fe20003f04070 */
[----:B------:R-:W-:Y:S04]  /*81000*/  BSSY.RECONVERGENT B11, `(.L_x_885) ;  /* 0x00000370000b7945 */ /* 0x000fe80003800200 */
[----:B------:R-:W0:Y:S05]  /*81010*/  BMOV.32.CLEAR R10, B11 ;  /* 0x000000000b0a7355 */ /* 0x000e2a0000100000 */
[----:B------:R-:W-:Y:S04]  /*81020*/  BSSY.RELIABLE B11, `(.L_x_886) ;  /* 0x00000270000b7945 */ /* 0x000fe80003800100 */
[----:B0-----:R-:W-:Y:S05]  /*81030*/  @P0 BRA `(.L_x_887) ;  /* 0x0000000000940947 */ /* 0x001fea0003800000 */
        /* <DEDUP_REMOVED lines=37> */
.L_x_887:
[----:B------:R-:W-:Y:S05]  /*81290*/  BSYNC.RELIABLE B11 ;  /* 0x00000000000b7941 */ /* 0x000fea0003800100 */
.L_x_886:
        /* <DEDUP_REMOVED lines=11> */
.L_x_888:
[----:B------:R-:W0:Y:S05]  /*81350*/  BMOV.32.CLEAR R0, B10 ;  /* 0x000000000a007355 */ /* 0x000e2a0000100000 */
[----:B------:R1:W-:Y:S05]  /*81360*/  BMOV.32 B10, R10 ;  /* 0x0000000a0a007356 */ /* 0x0003ea0000000000 */
[----:B------:R-:W-:Y:S05]  /*81370*/  BSYNC.RECONVERGENT B10 ;  /* 0x00000000000a7941 */ /* 0x000fea0003800200 */
.L_x_885:
[----:B0-----:R-:W-:Y:S05]  /*81380*/  BMOV.32 B10, R0 ;  /* 0x000000000a007356 */ /* 0x001fea0000000000 */
[----:B------:R-:W-:Y:S04]  /*81390*/  STG.E desc[UR6][R8.64+0x20], R6 ;  /* 0x0000200608007986 */ /* 0x000fe8000c101906 */
[----:B------:R-:W-:Y:S04]  /*813a0*/  STG.E desc[UR6][R8.64+0x24], R4 ;  /* 0x0000240408007986 */ /* 0x000fe8000c101906 */
[----:B------:R-:W-:Y:S04]  /*813b0*/  STG.E desc[UR6][R8.64+0x28], R5 ;  /* 0x0000280508007986 */ /* 0x000fe8000c101906 */
[----:B------:R-:W-:Y:S04]  /*813c0*/  STG.E desc[UR6][R8.64+0x2c], R7 ;  /* 0x00002c0708007986 */ /* 0x000fe8000c101906 */
[----:B------:R-:W-:Y:S04]  /*813d0*/  STG.E desc[UR6][R8.64+0x30], R15 ;  /* 0x0000300f08007986 */ /* 0x000fe8000c101906 */
[----:B------:R-:W-:Y:S04]  /*813e0*/  STG.E desc[UR6][R8.64+0x34], R13 ;  /* 0x0000340d08007986 */ /* 0x000fe8000c101906 */
[----:B------:R-:W-:Y:S04]  /*813f0*/  STG.E desc[UR6][R8.64+0x38], R11 ;  /* 0x0000380b08007986 */ /* 0x000fe8000c101906 */
[----:B------:R-:W-:Y:S04]  /*81400*/  STG.E desc[UR6][R8.64+0x3c], R3 ;  /* 0x00003c0308007986 */ /* 0x000fe8000c101906 */
[----:B------:R-:W-:Y:S01]  /*81410*/  STG.E.U8 desc[UR6][R8.64+0x40], RZ ;  /* 0x000040ff08007986 */ /* 0x000fe2000c101106 */
[----:B------:R-:W-:Y:S05]  /*81420*/  EXIT ;  /* 0x000000000000794d */ /* 0x000fea0003800000 */
.L_x_889:
[----:B------:R-:W-:-:S00]  /*81430*/  BRA `(.L_x_889) ;  /* 0xfffffffc00fc7947 */ /* 0x000fc0000383ffff */
[----:B------:R-:W-:-:S00]  /*81440*/  NOP ;  /* 0x0000000000007918 */ /* 0x000fc00000000000 */
        /* <DEDUP_REMOVED lines=11> */
.L_x_1950:


//--------------------- .text._Z35compute_batch_precomp_kernel_robustP10ECPointJacii --------------------------
	.section	.text._Z35compute_batch_precomp_kernel_robustP10ECPointJacii,"ax",@progbits
	.align	128
        .global         _Z35compute_batch_precomp_kernel_robustP10ECPointJacii
        .type           _Z35compute_batch_precomp_kernel_robustP10ECPointJacii,@function
        .size           _Z35compute_batch_precomp_kernel_robustP10ECPointJacii,(.L_x_1951 - _Z35compute_batch_precomp_kernel_robustP10ECPointJacii)
        .other          _Z35compute_batch_precomp_kernel_robustP10ECPointJacii,@"STO_CUDA_ENTRY STV_DEFAULT"
_Z35compute_batch_precomp_kernel_robustP10ECPointJacii:
.text._Z35compute_batch_precomp_kernel_robustP10ECPointJacii:
[----:B------:R-:W-:Y:S08]  /*0000*/  LDC R1, c[0x0][0x37c] ;  /* 0x0000df00ff017b82 */ /* 0x000ff00000000800 */
[----:B------:R-:W0:Y:S02]  /*0010*/  LDC.64 R2, c[0x0][0x388] ;  /* 0x0000e200ff027b82 */ /* 0x000e240000000a00 */
[----:B0-----:R-:W-:-:S13]  /*0020*/  ISETP.GE.AND P0, PT, R2, R3, PT ;  /* 0x000000030200720c */ /* 0x001fda0003f06270 */
[----:B------:R-:W-:Y:S05]  /*0030*/  @P0 EXIT ;  /* 0x000000000000094d */ /* 0x000fea0003800000 */
[----:B------:R-:W0:Y:S01]  /*0040*/  LDCU.128 UR12, c[0x3][0x60] ;  /* 0x00c00c00ff0c77ac */ /* 0x000e220008000c00 */
[----:B------:R-:W-:Y:S01]  /*0050*/  UMOV UR5, URZ ;  /* 0x000000ff00057c82 */ /* 0x000fe20008000000 */
[----:B------:R-:W1:Y:S01]  /*0060*/  LDCU.128 UR8, c[0x3][0x70] ;  /* 0x00c00e00ff0877ac */ /* 0x000e620008000c00 */
[----:B0-----:R-:W-:-:S07]  /*0070*/  UIMAD.WIDE.U32 UR70, UR12, UR12, URZ ;  /* 0x0000000c0c4672a5 */ /* 0x001fce000f8e00ff */
[----:B------:R-:W-:Y:S02]  /*0080*/  UMOV UR4, UR71 ;  /* 0x0000004700047c82 */ /* 0x000fe40008000000 */
[----:B------:R-:W-:-:S07]  /*0090*/  UIMAD.WIDE.U32 UR6, UR12, UR13, UR4 ;  /* 0x0000000d0c0672a5 */ /* 0x000fce000f8e0004 */
[----:B------:R-:W-:Y:S02]  /*00a0*/  UMOV UR4, UR7 ;  /* 0x0000000700047c82 */ /* 0x000fe40008000000 */
[----:B------:R-:W-:-:S03]  /*00b0*/  UIMAD.WIDE.U32 UR18, UR12, UR14, UR4 ;  /* 0x0000000e0c1272a5 */ /* 0x000fc6000f8e0004 */
[----:B------:R-:W-:Y:S02]  /*00c0*/  UMOV UR4, UR6 ;  /* 0x0000000600047c82 */ /* 0x000fe40008000000 */
[----:B------:R-:W-:-:S03]  /*00d0*/  UIMAD.WIDE.U32 UR16, UR12, UR13, UR4 ;  /* 0x0000000d0c1072a5 */ /* 0x000fc6000f8e0004 */
[----:B------:R-:W-:Y:S01]  /*00e0*/  UMOV UR4, UR19 ;  /* 0x0000001300047c82 */ /* 0x000fe20008000000 */
[----:B------:R-:W-:Y:S02]  /*00f0*/  UIADD3 UR6, UP0, UPT, UR18, UR17, URZ ;  /* 0x0000001112067290 */ /* 0x000fe4000ff1e0ff */
[----:B------:R-:W-:Y:S02]  /*0100*/  UIMAD.WIDE.U32 UR4, UR12, UR15, UR4 ;  /* 0x0000000f0c0472a5 */ /* 0x000fe4000f8e0004 */
[----:B------:R-:W-:-:S04]  /*0110*/  UIADD3.X UR7, UPT, UPT, URZ, URZ, URZ, UP0, !UPT ;  /* 0x000000ffff077290 */ /* 0x000fc800087fe4ff */
[----:B------:R-:W-:-:S04]  /*0120*/  UIMAD.WIDE.U32 UR18, UR13, UR13, UR6 ;  /* 0x0000000d0d1272a5 */ /* 0x000fc8000f8e0006 */
[----:B------:R-:W-:-:S03]  /*0130*/  UIADD3 UR20, UP0, UPT, UR4, UR19, URZ ;  /* 0x0000001304147290 */ /* 0x000fc6000ff1e0ff */
[----:B------:R-:W-:Y:S01]  /*0140*/  UMOV UR4, UR5 ;  /* 0x0000000500047c82 */ /* 0x000fe20008000000 */
[----:B------:R-:W-:Y:S01]  /*0150*/  UIADD3.X UR21, UPT, UPT, URZ, URZ, URZ, UP0, !UPT ;  /* 0x000000ffff157290 */ /* 0x000fe200087fe4ff */
[----:B------:R-:W-:Y:S02]  /*0160*/  UMOV UR5, URZ ;  /* 0x000000ff00057c82 */ /* 0x000fe40008000000 */
[----:B-1----:R-:W-:Y:S02]  /*0170*/  UIMAD.WIDE.U32 UR6, UR12, UR8, UR4 ;  /* 0x000000080c0672a5 */ /* 0x002fe4000f8e0004 */
[----:B------:R-:W-:Y:S01]  /*0180*/  UIMAD.WIDE.U32 UR20, UR13, UR14, UR20 ;  /* 0x0000000e0d1472a5 */ /* 0x000fe2000f8e0014 */
[----:B------:R-:W-:Y:S02]  /*0190*/  UMOV UR4, UR18 ;  /* 0x0000001200047c82 */ /* 0x000fe40008000000 */
[----:B------:R-:W-:Y:S02]  /*01a0*/  UIMAD.WIDE.U32 UR18, UR12, UR14, UR4 ;  /* 0x0000000e0c1272a5 */ /* 0x000fe4000f8e0004 */
[----:B------:R-:W-:-:S02]  /*01b0*/  UIADD3 UR22, UP0, UPT, UR6, UR21, URZ ;  /* 0x0000001506167290 */ /* 0x000fc4000ff1e0ff */
[----:B------:R-:W-:Y:S02]  /*01c0*/  UIADD3 UR20, UP1, UPT, UR20, UR19, URZ ;  /* 0x0000001314147290 */ /* 0x000fe4000ff3e0ff */
[----:B------:R-:W-:Y:S01]  /*01d0*/  UIADD3.X UR23, UPT, UPT, URZ, URZ, URZ, UP0, !UPT ;  /* 0x000000ffff177290 */ /* 0x000fe200087fe4ff */
[----:B------:R-:W-:Y:S01]  /*01e0*/  UMOV UR4, UR7 ;  /* 0x0000000700047c82 */ /* 0x000fe20008000000 */
[----:B------:R-:W-:Y:S02]  /*01f0*/  UIADD3.X UR21, UPT, UPT, URZ, URZ, URZ, UP1, !UPT ;  /* 0x000000ffff157290 */ /* 0x000fe40008ffe4ff */
[----:B------:R-:W-:Y:S02]  /*0200*/  UIMAD.WIDE.U32 UR6, UR12, UR9, UR4 ;  /* 0x000000090c0672a5 */ /* 0x000fe4000f8e0004 */
[----:B------:R-:W-:Y:S02]  /*0210*/  UIMAD.WIDE.U32 UR4, UR13, UR15, UR22 ;  /* 0x0000000f0d0472a5 */ /* 0x000fe4000f8e0016 */
[----:B------:R-:W-:-:S02]  /*0220*/  UIMAD.WIDE.U32 UR20, UR13, UR14, UR20 ;  /* 0x0000000e0d1472a5 */ /* 0x000fc4000f8e0014 */
[----:B------:R-:W-:Y:S02]  /*0230*/  UIADD3 UR24, UP0, UPT, UR6, UR5, URZ ;  /* 0x0000000506187290 */ /* 0x000fe4000ff1e0ff */
[----:B------:R-:W-:Y:S01]  /*0240*/  UIADD3 UR26, UP1, UPT, UR4, UR21, URZ ;  /* 0x00000015041a7290 */ /* 0x000fe2000ff3e0ff */
[----:B------:R-:W-:Y:S01]  /*0250*/  UMOV UR6, UR7 ;  /* 0x0000000700067c82 */ /* 0x000fe20008000000 */
[----:B------:R-:W-:Y:S01]  /*0260*/  UMOV UR7, URZ ;  /* 0x000000ff00077c82 */ /* 0x000fe20008000000 */
[----:B------:R-:W-:Y:S02]  /*0270*/  UIADD3.X UR25, UPT, UPT, URZ, URZ, URZ, UP0, !UPT ;  /* 0x000000ffff197290 */ /* 0x000fe400087fe4ff */
[----:B------:R-:W-:Y:S02]  /*0280*/  UIMAD.WIDE.U32 UR22, UR12, UR10, UR6 ;  /* 0x0000000a0c1672a5 */ /* 0x000fe4000f8e0006 */
[----:B------:R-:W-:Y:S01]  /*0290*/  UIADD3.X UR27, UPT, UPT, URZ, URZ, URZ, UP1, !UPT ;  /* 0x000000ffff1b7290 */ /* 0x000fe20008ffe4ff */
[----:B------:R-:W-:Y:S01]  /*02a0*/  UMOV UR6, UR20 ;  /* 0x0000001400067c82 */ /* 0x000fe20008000000 */
[----:B------:R-:W-:Y:S01]  /*02b0*/  UMOV UR5, URZ ;  /* 0x000000ff00057c82 */ /* 0x000fe20008000000 */
[----:B------:R-:W-:-:S02]  /*02c0*/  UIMAD.WIDE.U32 UR20, UR12, UR15, UR6 ;  /* 0x0000000f0c1472a5 */ /* 0x000fc4000f8e0006 */
[----:B------:R-:W-:Y:S02]  /*02d0*/  UIMAD.WIDE.U32 UR6, UR13, UR8, UR24 ;  /* 0x000000080d0672a5 */ /* 0x000fe4000f8e0018 */
[----:B------:R-:W-:Y:S02]  /*02e0*/  UIMAD.WIDE.U32 UR24, UR14, UR14, UR26 ;  /* 0x0000000e0e1872a5 */ /* 0x000fe4000f8e001a */
[----:B------:R-:W-:Y:S02]  /*02f0*/  UIADD3 UR26, UP0, UPT, UR22, UR7, URZ ;  /* 0x00000007161a7290 */ /* 0x000fe4000ff1e0ff */
[----:B------:R-:W-:Y:S02]  /*0300*/  UIADD3 UR28, UP1, UPT, UR6, UR25, URZ ;  /* 0x00000019061c7290 */ /* 0x000fe4000ff3e0ff */
[----:B------:R-:W-:Y:S02]  /*0310*/  UIADD3 UR30, UP2, UPT, UR24, UR21, URZ ;  /* 0x00000015181e7290 */ /* 0x000fe4000ff5e0ff */
[----:B------:R-:W-:-:S02]  /*0320*/  UIADD3.X UR27, UPT, UPT, URZ, URZ, URZ, UP0, !UPT ;  /* 0x000000ffff1b7290 */ /* 0x000fc400087fe4ff */
[----:B------:R-:W-:Y:S02]  /*0330*/  UIADD3.X UR29, UPT, UPT, URZ, URZ, URZ, UP1, !UPT ;  /* 0x000000ffff1d7290 */ /* 0x000fe40008ffe4ff */
[----:B------:R-:W-:Y:S01]  /*0340*/  UIADD3.X UR31, UPT, UPT, URZ, URZ, URZ, UP2, !UPT ;  /* 0x000000ffff1f7290 */ /* 0x000fe200097fe4ff */
[----:B------:R-:W-:Y:S01]  /*0350*/  UMOV UR6, UR23 ;  /* 0x0000001700067c82 */ /* 0x000fe20008000000 */
[----:B------:R-:W-:Y:S01]  /*0360*/  UMOV UR7, URZ ;  /* 0x000000ff00077c82 */ /* 0x000fe20008000000 */
[----:B------:R-:W-:Y:S02]  /*0370*/  UIMAD.WIDE.U32 UR22, UR14, UR15, UR28 ;  /* 0x0000000f0e1672a5 */ /* 0x000fe4000f8e001c */
[----:B------:R-:W-:Y:S02]  /*0380*/  UIMAD.WIDE.U32 UR24, UR12, UR11, UR6 ;  /* 0x0000000b0c1872a5 */ /* 0x000fe4000f8e0006 */
[----:B------:R-:W-:Y:S02]  /*0390*/  UIMAD.WIDE.U32 UR6, UR13, UR9, UR26 ;  /* 0x000000090d0672a5 */ /* 0x000fe4000f8e001a */
[----:B------:R-:W-:-:S02]  /*03a0*/  UIMAD.WIDE.U32 UR26, UR13, UR15, UR30 ;  /* 0x0000000f0d1a72a5 */ /* 0x000fc4000f8e001e */
[----:B------:R-:W-:Y:S02]  /*03b0*/  UIADD3 UR28, UP0, UPT, UR24, UR7, URZ ;  /* 0x00000007181c7290 */ /* 0x000fe4000ff1e0ff */
[----:B------:R-:W-:Y:S02]  /*03c0*/  UIADD3 UR30, UP1, UPT, UR6, UR23, URZ ;  /* 0x00000017061e7290 */ /* 0x000fe4000ff3e0ff */
[----:B------:R-:W-:Y:S02]  /*03d0*/  UIADD3 UR32, UP2, UPT, UR22, UR27, URZ ;  /* 0x0000001b16207290 */ /* 0x000fe4000ff5e0ff */
[----:B------:R-:W-:Y:S02]  /*03e0*/  UIADD3.X UR29, UPT, UPT, URZ, URZ, URZ, UP0, !UPT ;  /* 0x000000ffff1d7290 */ /* 0x000fe400087fe4ff */
[----:B------:R-:W-:Y:S02]  /*03f0*/  UIADD3.X UR31, UPT, UPT, URZ, URZ, URZ, UP1, !UPT ;  /* 0x000000ffff1f7290 */ /* 0x000fe40008ffe4ff */
[----:B------:R-:W-:Y:S01]  /*0400*/  UIADD3.X UR33, UPT, UPT, URZ, URZ, URZ, UP2, !UPT ;  /* 0x000000ffff217290 */ /* 0x000fe200097fe4ff */
[----:B------:R-:W-:Y:S01]  /*0410*/  UMOV UR6, UR26 ;  /* 0x0000001a00067c82 */ /* 0x000fe20008000000 */
[----:B------:R-:W-:Y:S01]  /*0420*/  UMOV UR7, URZ ;  /* 0x000000ff00077c82 */ /* 0x000fe20008000000 */
[----:B------:R-:W-:-:S02]  /*0430*/  UIMAD.WIDE.U32 UR26, UR14, UR8, UR30 ;  /* 0x000000080e1a72a5 */ /* 0x000fc4000f8e001e */
[----:B------:R-:W-:Y:S02]  /*0440*/  UIMAD.WIDE.U32 UR22, UR12, UR8, UR6 ;  /* 0x000000080c1672a5 */ /* 0x000fe4000f8e0006 */
[----:B------:R-:W-:Y:S02]  /*0450*/  UIMAD.WIDE.U32 UR6, UR13, UR10, UR28 ;  /* 0x0000000a0d0672a5 */ /* 0x000fe4000f8e001c */
[----:B------:R-:W-:Y:S02]  /*0460*/  UIMAD.WIDE.U32 UR28, UR14, UR15, UR32 ;  /* 0x0000000f0e1c72a5 */ /* 0x000fe4000f8e0020 */
[----:B------:R-:W-:Y:S02]  /*0470*/  UIADD3 UR24, UP0, UPT, UR25, UR7, URZ ;  /* 0x0000000719187290 */ /* 0x000fe4000ff1e0ff */
[----:B------:R-:W-:Y:S02]  /*0480*/  UIADD3 UR6, UP1, UPT, UR6, UR27, URZ ;  /* 0x0000001b06067290 */ /* 0x000fe4000ff3e0ff */
[----:B------:R-:W-:-:S02]  /*0490*/  UIADD3 UR30, UP2, UPT, UR26, UR29, URZ ;  /* 0x0000001d1a1e7290 */ /* 0x000fc4000ff5e0ff */
[----:B------:R-:W-:Y:S02]  /*04a0*/  UIADD3 UR28, UP3, UPT, UR28, UR23, URZ ;  /* 0x000000171c1c7290 */ /* 0x000fe4000ff7e0ff */
[----:B------:R-:W-:Y:S02]  /*04b0*/  UIADD3.X UR25, UPT, UPT, URZ, URZ, URZ, UP0, !UPT ;  /* 0x000000ffff197290 */ /* 0x000fe400087fe4ff */
[----:B------:R-:W-:Y:S02]  /*04c0*/  UIADD3.X UR7, UPT, UPT, URZ, URZ, URZ, UP1, !UPT ;  /* 0x000000ffff077290 */ /* 0x000fe40008ffe4ff */
[----:B------:R-:W-:Y:S02]  /*04d0*/  UIADD3.X UR31, UPT, UPT, URZ, URZ, URZ, UP2, !UPT ;  /* 0x000000ffff1f7290 */ /* 0x000fe400097fe4ff */
[----:B------:R-:W-:Y:S02]  /*04e0*/  UIADD3.X UR29, UPT, UPT, URZ, URZ, URZ, UP3, !UPT ;  /* 0x000000ffff1d7290 */ /* 0x000fe40009ffe4ff */
[----:B------:R-:W-:-:S02]  /*04f0*/  UIMAD.WIDE.U32 UR26, UR13, UR11, UR24 ;  /* 0x0000000b0d1a72a5 */ /* 0x000fc4000f8e0018 */
[----:B------:R-:W-:Y:S02]  /*0500*/  UIMAD.WIDE.U32 UR6, UR14, UR9, UR6 ;  /* 0x000000090e0672a5 */ /* 0x000fe4000f8e0006 */
[----:B------:R-:W-:Y:S02]  /*0510*/  UIMAD.WIDE.U32 UR24, UR15, UR15, UR30 ;  /* 0x0000000f0f1872a5 */ /* 0x000fe4000f8e001e */
[----:B------:R-:W-:Y:S02]  /*0520*/  UIMAD.WIDE.U32 UR28, UR13, UR8, UR28 ;  /* 0x000000080d1c72a5 */ /* 0x000fe4000f8e001c */
[----:B------:R-:W-:Y:S02]  /*0530*/  UIADD3 UR30, UP0, UPT, UR26, UR7, URZ ;  /* 0x000000071a1e7290 */ /* 0x000fe4000ff1e0ff */
[----:B------:R-:W-:Y:S02]  /*0540*/  UIADD3 UR32, UP1, UPT, UR6, UR25, URZ ;  /* 0x0000001906207290 */ /* 0x000fe4000ff3e0ff */
[----:B------:R-:W-:-:S02]  /*0550*/  UIADD3 UR34, UP2, UPT, UR24, UR29, URZ ;  /* 0x0000001d18227290 */ /* 0x000fc4000ff5e0ff */
[----:B------:R-:W-:Y:S02]  /*0560*/  UIADD3.X UR31, UPT, UPT, URZ, URZ, URZ, UP0, !UPT ;  /* 0x000000ffff1f7290 */ /* 0x000fe400087fe4ff */
[----:B------:R-:W-:Y:S02]  /*0570*/  UIADD3.X UR33, UPT, UPT, URZ, URZ, URZ, UP1, !UPT ;  /* 0x000000ffff217290 */ /* 0x000fe40008ffe4ff */
[----:B------:R-:W-:Y:S01]  /*0580*/  UIADD3.X UR35, UPT, UPT, URZ, URZ, URZ, UP2, !UPT ;  /* 0x000000ffff237290 */ /* 0x000fe200097fe4ff */
[----:B------:R-:W-:Y:S01]  /*0590*/  UMOV UR6, UR28 ;  /* 0x0000001c00067c82 */ /* 0x000fe20008000000 */
[----:B------:R-:W-:Y:S01]  /*05a0*/  UMOV UR7, URZ ;  /* 0x000000ff00077c82 */ /* 0x000fe20008000000 */
[----:B------:R-:W-:Y:S02]  /*05b0*/  UIMAD.WIDE.U32 UR28, UR15, UR8, UR32 ;  /* 0x000000080f1c72a5 */ /* 0x000fe4000f8e0020 */
[----:B------:R-:W-:Y:S02]  /*05c0*/  UIMAD.WIDE.U32 UR24, UR12, UR9, UR6 ;  /* 0x000000090c1872a5 */ /* 0x000fe4000f8e0006 */
[----:B------:R-:W-:-:S02]  /*05d0*/  UIMAD.WIDE.U32 UR6, UR14, UR10, UR30 ;  /* 0x0000000a0e0672a5 */ /* 0x000fc4000f8e001e */
[----:B------:R-:W-:Y:S02]  /*05e0*/  UIMAD.WIDE.U32 UR30, UR14, UR8, UR34 ;  /* 0x000000080e1e72a5 */ /* 0x000fe4000f8e0022 */
[----:B------:R-:W-:Y:S02]  /*05f0*/  UIADD3 UR26, UP0, UPT, UR27, UR7, URZ ;  /* 0x000000071b1a7290 */ /* 0x000fe4000ff1e0ff */
[----:B------:R-:W-:Y:S02]  /*0600*/  UIADD3 UR6, UP1, UPT, UR6, UR29, URZ ;  /* 0x0000001d06067290 */ /* 0x000fe4000ff3e0ff */
[----:B------:R-:W-:Y:S02]  /*0610*/  UIADD3 UR32, UP2, UPT, UR28, UR31, URZ ;  /* 0x0000001f1c207290 */ /* 0x000fe4000ff5e0ff */
[----:B------:R-:W-:Y:S02]  /*0620*/  UIADD3 UR30, UP3, UPT, UR30, UR25, URZ ;  /* 0x000000191e1e7290 */ /* 0x000fe4000ff7e0ff */
[----:B------:R-:W-:-:S02]  /*0630*/  UIADD3.X UR27, UPT, UPT, URZ, URZ, URZ, UP0, !UPT ;  /* 0x000000ffff1b7290 */ /* 0x000fc400087fe4ff */
[----:B------:R-:W-:Y:S02]  /*0640*/  UIADD3.X UR7, UPT, UPT, URZ, URZ, URZ, UP1, !UPT ;  /* 0x000000ffff077290 */ /* 0x000fe40008ffe4ff */
[----:B------:R-:W-:Y:S02]  /*0650*/  UIADD3.X UR33, UPT, UPT, URZ, URZ, URZ, UP2, !UPT ;  /* 0x000000ffff217290 */ /* 0x000fe400097fe4ff */
[----:B------:R-:W-:Y:S02]  /*0660*/  UIADD3.X UR31, UPT, UPT, URZ, URZ, URZ, UP3, !UPT ;  /* 0x000000ffff1f7290 */ /* 0x000fe40009ffe4ff */
[----:B------:R-:W-:Y:S02]  /*0670*/  UIMAD.WIDE.U32 UR28, UR14, UR11, UR26 ;  /* 0x0000000b0e1c72a5 */ /* 0x000fe4000f8e001a */
[----:B------:R-:W-:Y:S02]  /*0680*/  UIMAD.WIDE.U32 UR6, UR15, UR9, UR6 ;  /* 0x000000090f0672a5 */ /* 0x000fe4000f8e0006 */
[----:B------:R-:W-:-:S02]  /*0690*/  UIMAD.WIDE.U32 UR26, UR15, UR8, UR32 ;  /* 0x000000080f1a72a5 */ /* 0x000fc4000f8e0020 */
[----:B------:R-:W-:Y:S02]  /*06a0*/  UIMAD.WIDE.U32 UR30, UR13, UR9, UR30 ;  /* 0x000000090d1e72a5 */ /* 0x000fe4000f8e001e */
[----:B------:R-:W-:Y:S02]  /*06b0*/  UIADD3 UR32, UP0, UPT, UR28, UR7, URZ ;  /* 0x000000071c207290 */ /* 0x000fe4000ff1e0ff */
[----:B------:R-:W-:Y:S02]  /*06c0*/  UIADD3 UR34, UP1, UPT, UR6, UR27, URZ ;  /* 0x0000001b06227290 */ /* 0x000fe4000ff3e0ff */
[----:B------:R-:W-:Y:S02]  /*06d0*/  UIADD3 UR36, UP2, UPT, UR26, UR31, URZ ;  /* 0x0000001f1a247290 */ /* 0x000fe4000ff5e0ff */
[----:B------:R-:W-:Y:S02]  /*06e0*/  UIADD3.X UR33, UPT, UPT, URZ, URZ, URZ, UP0, !UPT ;  /* 0x000000ffff217290 */ /* 0x000fe400087fe4ff */
[----:B------:R-:W-:-:S02]  /*06f0*/  UIADD3.X UR35, UPT, UPT, URZ, URZ, URZ, UP1, !UPT ;  /* 0x000000ffff237290 */ /* 0x000fc40008ffe4ff */
[----:B------:R-:W-:Y:S01]  /*0700*/  UIADD3.X UR37, UPT, UPT, URZ, URZ, URZ, UP2, !UPT ;  /* 0x000000ffff257290 */ /* 0x000fe200097fe4ff */
[----:B------:R-:W-:Y:S01]  /*0710*/  UMOV UR6, UR30 ;  /* 0x0000001e00067c82 */ /* 0x000fe20008000000 */
[----:B------:R-:W-:Y:S01]  /*0720*/  UMOV UR7, URZ ;  /* 0x000000ff00077c82 */ /* 0x000fe20008000000 */
[----:B------:R-:W-:Y:S02]  /*0730*/  UIMAD.WIDE.U32 UR30, UR8, UR8, UR34 ;  /* 0x00000008081e72a5 */ /* 0x000fe4000f8e0022 */
[----:B------:R-:W-:Y:S02]  /*0740*/  UIMAD.WIDE.U32 UR26, UR12, UR10, UR6 ;  /* 0x0000000a0c1a72a5 */ /* 0x000fe4000f8e0006 */
[----:B------:R-:W-:Y:S02]  /*0750*/  UIMAD.WIDE.U32 UR6, UR15, UR10, UR32 ;  /* 0x0000000a0f0672a5 */ /* 0x000fe4000f8e0020 */
[----:B------:R-:W-:Y:S02]  /*0760*/  UIMAD.WIDE.U32 UR32, UR14, UR9, UR36 ;  /* 0x000000090e2072a5 */ /* 0x000fe4000f8e0024 */
[----:B------:R-:W-:-:S02]  /*0770*/  UIADD3 UR28, UP0, UPT, UR29, UR7, URZ ;  /* 0x000000071d1c7290 */ /* 0x000fc4000ff1e0ff */
[----:B------:R-:W-:Y:S02]  /*0780*/  UIADD3 UR6, UP1, UPT, UR6, UR31, URZ ;  /* 0x0000001f06067290 */ /* 0x000fe4000ff3e0ff */
[----:B------:R-:W-:Y:S02]  /*0790*/  UIADD3 UR30, UP2, UPT, UR30, UR33, URZ ;  /* 0x000000211e1e7290 */ /* 0x000fe4000ff5e0ff */
[----:B------:R-:W-:Y:S02]  /*07a0*/  UIADD3 UR32, UP3, UPT, UR32, UR27, URZ ;  /* 0x0000001b20207290 */ /* 0x000fe4000ff7e0ff */
[----:B------:R-:W-:Y:S02]  /*07b0*/  UIADD3.X UR29, UPT, UPT, URZ, URZ, URZ, UP0, !UPT ;  /* 0x000000ffff1d7290 */ /* 0x000fe400087fe4ff */
[----:B------:R-:W-:Y:S02]  /*07c0*/  UIADD3.X UR7, UPT, UPT, URZ, URZ, URZ, UP1, !UPT ;  /* 0x000000ffff077290 */ /* 0x000fe40008ffe4ff */
[----:B------:R-:W-:-:S02]  /*07d0*/  UIADD3.X UR31, UPT, UPT, URZ, URZ, URZ, UP2, !UPT ;  /* 0x000000ffff1f7290 */ /* 0x000fc400097fe4ff */
[----:B------:R-:W-:Y:S02]  /*07e0*/  UIADD3.X UR33, UPT, UPT, URZ, URZ, URZ, UP3, !UPT ;  /* 0x000000ffff217290 */ /* 0x000fe40009ffe4ff */
[----:B------:R-:W-:Y:S02]  /*07f0*/  UIMAD.WIDE.U32 UR28, UR15, UR11, UR28 ;  /* 0x0000000b0f1c72a5 */ /* 0x000fe4000f8e001c */
[----:B------:R-:W-:Y:S02]  /*0800*/  UIMAD.WIDE.U32 UR6, UR8, UR9, UR6 ;  /* 0x00000009080672a5 */ /* 0x000fe4000f8e0006 */
[----:B------:R-:W-:Y:S02]  /*0810*/  UIMAD.WIDE.U32 UR30, UR15, UR9, UR30 ;  /* 0x000000090f1e72a5 */ /* 0x000fe4000f8e001e */
[----:B------:R-:W-:Y:S02]  /*0820*/  UIMAD.WIDE.U32 UR32, UR13, UR10, UR32 ;  /* 0x0000000a0d2072a5 */ /* 0x000fe4000f8e0020 */
[----:B------:R-:W-:-:S02]  /*0830*/  UIADD3 UR34, UP0, UPT, UR28, UR7, URZ ;  /* 0x000000071c227290 */ /* 0x000fc4000ff1e0ff */
        /* <DEDUP_REMOVED lines=18> */
[----:B------:R-:W-:Y:S02]  /*0960*/  UIMAD.WIDE.U32 UR32, UR13, UR11, UR36 ;  /* 0x0000000b0d2072a5 */ /* 0x000fe4000f8e0024 */
[----:B------:R-:W-:-:S02]  /*0970*/  UIMAD.WIDE.U32 UR12, UR9, UR9, UR30 ;  /* 0x00000009090c72a5 */ /* 0x000fc4000f8e001e */
[----:B------:R-:W-:Y:S02]  /*0980*/  UIMAD.WIDE.U32 UR30, UR15, UR10, UR34 ;  /* 0x0000000a0f1e72a5 */ /* 0x000fe4000f8e0022 */
[----:B------:R-:W-:Y:S02]  /*0990*/  UIADD3.X UR29, UPT, UPT, URZ, URZ, URZ, UP0, !UPT ;  /* 0x000000ffff1d7290 */ /* 0x000fe400087fe4ff */
[----:B------:R-:W-:Y:S02]  /*09a0*/  UIMAD.WIDE.U32 UR38, UR32, 0x3d1, URZ ;  /* 0x000003d1202678a5 */ /* 0x000fe4000f8e00ff */
[----:B------:R-:W-:Y:S02]  /*09b0*/  UIADD3 UR36, UP2, UPT, UR30, UR33, URZ ;  /* 0x000000211e247290 */ /* 0x000fe4000ff5e0ff */
[----:B------:R-:W-:Y:S02]  /*09c0*/  UIMAD.WIDE.U32 UR28, UR8, UR11, UR28 ;  /* 0x0000000b081c72a5 */ /* 0x000fe4000f8e001c */
[----:B------:R-:W-:-:S02]  /*09d0*/  UIADD3 UR30, UP1, UPT, UR12, UR31, URZ ;  /* 0x0000001f0c1e7290 */ /* 0x000fc4000ff3e0ff */
[----:B------:R-:W-:Y:S02]  /*09e0*/  UIADD3 UR70, UP3, UPT, UR70, UR38, URZ ;  /* 0x0000002646467290 */ /* 0x000fe4000ff7e0ff */
[----:B------:R-:W-:Y:S02]  /*09f0*/  UIADD3 UR34, UP0, UPT, UR28, UR13, URZ ;  /* 0x0000000d1c227290 */ /* 0x000fe4000ff1e0ff */
[----:B------:R-:W-:Y:S02]  /*0a00*/  UIADD3.X UR37, UPT, UPT, URZ, URZ, URZ, UP2, !UPT ;  /* 0x000000ffff257290 */ /* 0x000fe400097fe4ff */
[----:B------:R-:W-:Y:S02]  /*0a10*/  UIADD3.X UR31, UPT, UPT, URZ, URZ, URZ, UP1, !UPT ;  /* 0x000000ffff1f7290 */ /* 0x000fe40008ffe4ff */
[----:B------:R-:W-:Y:S02]  /*0a20*/  UIADD3 UR5, UPT, UPT, UR39, UR5, URZ ;  /* 0x0000000527057290 */ /* 0x000fe4000fffe0ff */
[----:B------:R-:W-:-:S02]  /*0a30*/  UIADD3.X UR71, UPT, UPT, URZ, URZ, URZ, UP3, !UPT ;  /* 0x000000ffff477290 */ /* 0x000fc40009ffe4ff */
[----:B------:R-:W-:Y:S02]  /*0a40*/  UIADD3.X UR35, UPT, UPT, URZ, URZ, URZ, UP0, !UPT ;  /* 0x000000ffff237290 */ /* 0x000fe400087fe4ff */
[----:B------:R-:W-:Y:S02]  /*0a50*/  UIMAD.WIDE.U32 UR12, UR14, UR11, UR36 ;  /* 0x0000000b0e0c72a5 */ /* 0x000fe4000f8e0024 */
[----:B------:R-:W-:Y:S02]  /*0a60*/  UIMAD.WIDE.U32 UR30, UR8, UR10, UR30 ;  /* 0x0000000a081e72a5 */ /* 0x000fe4000f8e001e */
[----:B------:R-:W-:Y:S02]  /*0a70*/  UIADD3 UR71, UP0, UP1, UR16, UR71, UR5 ;  /* 0x0000004710477290 */ /* 0x000fe4000f91e005 */
[----:B------:R-:W-:Y:S02]  /*0a80*/  UIMAD.WIDE.U32 UR16, UR9, UR10, UR34 ;  /* 0x0000000a091072a5 */ /* 0x000fe4000f8e0022 */
[----:B------:R-:W-:-:S02]  /*0a90*/  UIADD3 UR66, UP2, UPT, UR30, UR13, URZ ;  /* 0x0000000d1e427290 */ /* 0x000fc4000ff5e0ff */
[----:B------:R-:W-:Y:S02]  /*0aa0*/  UIMAD.WIDE.U32 UR34, UR12, 0x3d1, URZ ;  /* 0x000003d10c2278a5 */ /* 0x000fe4000f8e00ff */
[----:B------:R-:W-:Y:S02]  /*0ab0*/  UIADD3.X UR67, UPT, UPT, URZ, URZ, URZ, UP2, !UPT ;  /* 0x000000ffff437290 */ /* 0x000fe400097fe4ff */
[----:B------:R-:W-:Y:S02]  /*0ac0*/  UIADD3.X UR5, UPT, UPT, URZ, URZ, URZ, UP0, UP1 ;  /* 0x000000ffff057290 */ /* 0x000fe400087e24ff */
[----:B------:R-:W-:Y:S02]  /*0ad0*/  UIADD3 UR71, UP2, UP3, UR32, UR71, UR34 ;  /* 0x0000004720477290 */ /* 0x000fe4000fb5e022 */
[----:B------:R-:W-:Y:S01]  /*0ae0*/  UIADD3 UR16, UP1, UPT, UR16, UR31, URZ ;  /* 0x0000001f10107290 */ /* 0x000fe2000ff3e0ff */
[----:B------:R-:W-:Y:S01]  /*0af0*/  UMOV UR4, URZ ;  /* 0x000000ff00047c82 */ /* 0x000fe20008000000 */
[----:B------:R-:W-:-:S02]  /*0b00*/  UIADD3 UR28, UP0, UPT, UR29, UR17, URZ ;  /* 0x000000111d1c7290 */ /* 0x000fc4000ff1e0ff */
[----:B------:R-:W-:Y:S02]  /*0b10*/  UIADD3 UR7, UPT, UPT, UR35, UR4, URZ ;  /* 0x0000000423077290 */ /* 0x000fe4000fffe0ff */
[----:B------:R-:W-:Y:S02]  /*0b20*/  UIADD3.X UR5, UPT, UPT, URZ, UR5, URZ, UP2, UP3 ;  /* 0x00000005ff057290 */ /* 0x000fe400097e64ff */
[----:B------:R-:W-:Y:S02]  /*0b30*/  UIADD3.X UR17, UPT, UPT, URZ, URZ, URZ, UP1, !UPT ;  /* 0x000000ffff117290 */ /* 0x000fe40008ffe4ff */
[----:B------:R-:W-:Y:S02]  /*0b40*/  UIMAD.WIDE.U32 UR66, UR15, UR11, UR66 ;  /* 0x0000000b0f4272a5 */ /* 0x000fe4000f8e0042 */
[----:B------:R-:W-:Y:S02]  /*0b50*/  UIADD3.X UR29, UPT, UPT, URZ, URZ, URZ, UP0, !UPT ;  /* 0x000000ffff1d7290 */ /* 0x000fe400087fe4ff */
[----:B------:R-:W-:-:S02]  /*0b60*/  UIADD3 UR5, UP0, UP1, UR18, UR5, UR7 ;  /* 0x0000000512057290 */ /* 0x000fc4000f91e007 */
[----:B------:R-:W-:Y:S02]  /*0b70*/  UIMAD.WIDE.U32 UR16, UR9, UR10, UR16 ;  /* 0x0000000a091072a5 */ /* 0x000fe4000f8e0010 */
[----:B------:R-:W-:Y:S02]  /*0b80*/  UIMAD.WIDE.U32 UR18, UR66, 0x3d1, URZ ;  /* 0x000003d1421278a5 */ /* 0x000fe4000f8e00ff */
[----:B------:R-:W-:Y:S02]  /*0b90*/  UIMAD.WIDE.U32 UR14, UR9, UR11, UR28 ;  /* 0x0000000b090e72a5 */ /* 0x000fe4000f8e001c */
[----:B------:R-:W-:Y:S02]  /*0ba0*/  UIADD3.X UR7, UPT, UPT, URZ, URZ, URZ, UP0, UP1 ;  /* 0x000000ffff077290 */ /* 0x000fe400087e24ff */
[----:B------:R-:W-:Y:S02]  /*0bb0*/  UIADD3 UR52, UP1, UPT, UR16, UR67, URZ ;  /* 0x0000004310347290 */ /* 0x000fe4000ff3e0ff */
[----:B------:R-:W-:-:S02]  /*0bc0*/  UIADD3 UR67, UP2, UP3, UR12, UR5, UR18 ;  /* 0x000000050c437290 */ /* 0x000fc4000fb5e012 */
[----:B------:R-:W-:Y:S02]  /*0bd0*/  UIADD3 UR16, UP0, UPT, UR14, UR17, URZ ;  /* 0x000000110e107290 */ /* 0x000fe4000ff1e0ff */
[----:B------:R-:W-:Y:S02]  /*0be0*/  UIADD3 UR18, UPT, UPT, UR19, UR4, URZ ;  /* 0x0000000413127290 */ /* 0x000fe4000fffe0ff */
[----:B------:R-:W-:Y:S02]  /*0bf0*/  UIADD3.X UR4, UPT, UPT, URZ, UR7, URZ, UP2, UP3 ;  /* 0x00000007ff047290 */ /* 0x000fe400097e64ff */
[----:B------:R-:W-:Y:S02]  /*0c00*/  UIADD3.X UR53, UPT, UPT, URZ, URZ, URZ, UP1, !UPT ;  /* 0x000000ffff357290 */ /* 0x000fe40008ffe4ff */
[----:B------:R-:W-:Y:S02]  /*0c10*/  UIADD3.X UR17, UPT, UPT, URZ, URZ, URZ, UP0, !UPT ;  /* 0x000000ffff117290 */ /* 0x000fe400087fe4ff */
[----:B------:R-:W-:-:S02]  /*0c20*/  UIADD3 UR20, UP0, UP1, UR20, UR4, UR18 ;  /* 0x0000000414147290 */ /* 0x000fc4000f91e012 */
[----:B------:R-:W-:Y:S02]  /*0c30*/  UIMAD.WIDE.U32 UR52, UR8, UR11, UR52 ;  /* 0x0000000b083472a5 */ /* 0x000fe4000f8e0034 */
[----:B------:R-:W-:Y:S02]  /*0c40*/  UIMAD.WIDE.U32 UR12, UR10, UR10, UR16 ;  /* 0x0000000a0a0c72a5 */ /* 0x000fe4000f8e0010 */
[----:B------:R-:W-:Y:S02]  /*0c50*/  UIADD3.X UR7, UPT, UPT, URZ, URZ, URZ, UP0, UP1 ;  /* 0x000000ffff077290 */ /* 0x000fe400087e24ff */
[----:B------:R-:W-:Y:S02]  /*0c60*/  UIADD3 UR14, UP1, UPT, UR12, UR53, URZ ;  /* 0x000000350c0e7290 */ /* 0x000fe4000ff3e0ff */
[----:B------:R-:W-:Y:S02]  /*0c70*/  UIMAD.WIDE.U32 UR16, UR52, 0x3d1, URZ ;  /* 0x000003d1341078a5 */ /* 0x000fe4000f8e00ff */
[----:B------:R-:W-:-:S02]  /*0c80*/  UIADD3 UR12, UP0, UPT, UR15, UR13, URZ ;  /* 0x0000000d0f0c7290 */ /* 0x000fc4000ff1e0ff */
[----:B------:R-:W-:Y:S02]  /*0c90*/  UIADD3.X UR15, UPT, UPT, URZ, URZ, URZ, UP1, !UPT ;  /* 0x000000ffff0f7290 */ /* 0x000fe40008ffe4ff */
[----:B------:R-:W-:Y:S02]  /*0ca0*/  UIADD3 UR66, UP1, UP2, UR66, UR20, UR16 ;  /* 0x0000001442427290 */ /* 0x000fe4000fa3e010 */
[----:B------:R-:W-:Y:S01]  /*0cb0*/  UIADD3.X UR13, UPT, UPT, URZ, URZ, URZ, UP0, !UPT ;  /* 0x000000ffff0d7290 */ /* 0x000fe200087fe4ff */
[----:B------:R-:W-:Y:S01]  /*0cc0*/  UMOV UR4, URZ ;  /* 0x000000ff00047c82 */ /* 0x000fe20008000000 */
[----:B------:R-:W-:Y:S02]  /*0cd0*/  UIADD3.X UR7, UPT, UPT, URZ, UR7, URZ, UP1, UP2 ;  /* 0x00000007ff077290 */ /* 0x000fe40008fe44ff */
[----:B------:R-:W-:Y:S02]  /*0ce0*/  UIADD3 UR16, UPT, UPT, UR17, UR4, URZ ;  /* 0x0000000411107290 */ /* 0x000fe4000fffe0ff */
[----:B------:R-:W-:-:S02]  /*0cf0*/  UIMAD.WIDE.U32 UR8, UR9, UR11, UR14 ;  /* 0x0000000b090872a5 */ /* 0x000fc4000f8e000e */
[----:B------:R-:W-:Y:S02]  /*0d00*/  UIMAD.WIDE.U32 UR4, UR10, UR11, UR12 ;  /* 0x0000000b0a0472a5 */ /* 0x000fe4000f8e000c */
[----:B------:R-:W-:Y:S02]  /*0d10*/  UIADD3 UR22, UP1, UP2, UR22, UR7, UR16 ;  /* 0x0000000716167290 */ /* 0x000fe4000fa3e010 */
[----:B------:R-:W-:Y:S02]  /*0d20*/  UIADD3 UR54, UP0, UPT, UR4, UR9, URZ ;  /* 0x0000000904367290 */ /* 0x000fe4000ff1e0ff */
[----:B------:R-:W-:Y:S02]  /*0d30*/  UIMAD.WIDE.U32 UR12, UR8, 0x3d1, URZ ;  /* 0x000003d1080c78a5 */ /* 0x000fe4000f8e00ff */
[----:B------:R-:W-:Y:S02]  /*0d40*/  UIADD3.X UR53, UPT, UPT, URZ, URZ, URZ, UP1, UP2 ;  /* 0x000000ffff357290 */ /* 0x000fe40008fe44ff */
[----:B------:R-:W-:-:S02]  /*0d50*/  UIADD3.X UR55, UPT, UPT, URZ, URZ, URZ, UP0, !UPT ;  /* 0x000000ffff377290 */ /* 0x000fc400087fe4ff */
[----:B------:R-:W-:Y:S01]  /*0d60*/  UIADD3 UR52, UP0, UP1, UR52, UR22, UR12 ;  /* 0x0000001634347290 */ /* 0x000fe2000f91e00c */
[----:B------:R-:W-:Y:S01]  /*0d70*/  UMOV UR4, URZ ;  /* 0x000000ff00047c82 */ /* 0x000fe20008000000 */
[----:B------:R-:W-:Y:S02]  /*0d80*/  UIMAD.WIDE.U32 UR54, UR10, UR11, UR54 ;  /* 0x0000000b0a3672a5 */ /* 0x000fe4000f8e0036 */
[----:B------:R-:W-:Y:S02]  /*0d90*/  UIADD3 UR4, UPT, UPT, UR13, UR4, URZ ;  /* 0x000000040d047290 */ /* 0x000fe4000fffe0ff */
[----:B------:R-:W-:Y:S02]  /*0da0*/  UIADD3.X UR53, UPT, UPT, URZ, UR53, URZ, UP0, UP1 ;  /* 0x00000035ff357290 */ /* 0x000fe400087e24ff */
[----:B------:R-:W-:Y:S02]  /*0db0*/  UIADD3 UR68, UP0, UPT, UR5, UR55, URZ ;  /* 0x0000003705447290 */ /* 0x000fe4000ff1e0ff */
[----:B------:R-:W-:-:S02]  /*0dc0*/  UIADD3 UR53, UP1, UP2, UR24, UR53, UR4 ;  /* 0x0000003518357290 */ /* 0x000fc4000fa3e004 */
[----:B------:R-:W-:Y:S02]  /*0dd0*/  UIMAD.WIDE.U32 UR4, UR54, 0x3d1, URZ ;  /* 0x000003d1360478a5 */ /* 0x000fe4000f8e00ff */
[----:B------:R-:W-:Y:S02]  /*0de0*/  UIADD3.X UR7, UPT, UPT, URZ, URZ, URZ, UP1, UP2 ;  /* 0x000000ffff077290 */ /* 0x000fe40008fe44ff */
[----:B------:R-:W-:Y:S02]  /*0df0*/  UIADD3.X UR69, UPT, UPT, URZ, URZ, URZ, UP0, !UPT ;  /* 0x000000ffff457290 */ /* 0x000fe400087fe4ff */
[----:B------:R-:W-:Y:S02]  /*0e00*/  UIADD3 UR53, UP0, UP1, UR8, UR53, UR4 ;  /* 0x0000003508357290 */ /* 0x000fe4000f91e004 */
[----:B------:R-:W-:Y:S01]  /*0e10*/  UIMAD.WIDE.U32 UR68, UR11, UR11, UR68 ;  /* 0x0000000b0b4472a5 */ /* 0x000fe2000f8e0044 */
[----:B------:R-:W-:Y:S01]  /*0e20*/  UMOV UR4, URZ ;  /* 0x000000ff00047c82 */ /* 0x000fe20008000000 */
[----:B------:R-:W0:Y:S01]  /*0e30*/  LDCU UR55, c[0x0][0x388] ;  /* 0x00007100ff3777ac */ /* 0x000e220008000800 */
[----:B------:R-:W-:-:S02]  /*0e40*/  UIADD3 UR5, UPT, UPT, UR5, UR4, URZ ;  /* 0x0000000405057290 */ /* 0x000fc4000fffe0ff */
[----:B------:R-:W-:Y:S02]  /*0e50*/  UIADD3.X UR4, UPT, UPT, URZ, UR7, URZ, UP0, UP1 ;  /* 0x00000007ff047290 */ /* 0x000fe400087e24ff */
[----:B------:R-:W-:Y:S02]  /*0e60*/  UIMAD.WIDE.U32 UR8, UR69, 0x3d1, URZ ;  /* 0x000003d1450878a5 */ /* 0x000fe4000f8e00ff */
[----:B------:R-:W-:Y:S02]  /*0e70*/  UIADD3 UR26, UP0, UP1, UR26, UR4, UR5 ;  /* 0x000000041a1a7290 */ /* 0x000fe4000f91e005 */
[----:B------:R-:W-:Y:S02]  /*0e80*/  UIMAD.WIDE.U32 UR4, UR68, 0x3d1, URZ ;  /* 0x000003d1440478a5 */ /* 0x000fe4000f8e00ff */
[----:B------:R-:W-:Y:S02]  /*0e90*/  UIADD3.X UR56, UPT, UPT, URZ, URZ, URZ, UP0, UP1 ;  /* 0x000000ffff387290 */ /* 0x000fe400087e24ff */
[----:B------:R-:W-:-:S03]  /*0ea0*/  UIADD3 UR54, UP0, UP1, UR54, UR26, UR4 ;  /* 0x0000001a36367290 */ /* 0x000fc6000f91e004 */
[----:B------:R-:W-:Y:S01]  /*0eb0*/  UMOV UR4, URZ ;  /* 0x000000ff00047c82 */ /* 0x000fe20008000000 */
[----:B------:R-:W-:Y:S02]  /*0ec0*/  UIADD3.X UR56, UPT, UPT, URZ, UR56, URZ, UP0, UP1 ;  /* 0x00000038ff387290 */ /* 0x000fe400087e24ff */
[----:B------:R-:W-:Y:S02]  /*0ed0*/  UIADD3 UR5, UPT, UPT, UR5, UR4, URZ ;  /* 0x0000000405057290 */ /* 0x000fe4000fffe0ff */
[----:B------:R-:W-:Y:S02]  /*0ee0*/  UIADD3 UR4, UPT, UPT, UR9, UR4, URZ ;  /* 0x0000000409047290 */ /* 0x000fe4000fffe0ff */
[----:B------:R-:W-:Y:S01]  /*0ef0*/  UIADD3 UR56, UP0, UP1, UR6, UR56, UR5 ;  /* 0x0000003806387290 */ /* 0x000fe2000f91e005 */
[----:B------:R-:W1:Y:S03]  /*0f00*/  LDCU.64 UR6, c[0x0][0x358] ;  /* 0x00006b00ff0677ac */ /* 0x000e660008000a00 */
[----:B------:R-:W-:-:S02]  /*0f10*/  UIADD3.X UR5, UPT, UPT, URZ, URZ, URZ, UP0, UP1 ;  /* 0x000000ffff057290 */ /* 0x000fc400087e24ff */
[----:B------:R-:W-:-:S04]  /*0f20*/  UIADD3 UR56, UP0, UP1, UR68, UR56, UR8 ;  /* 0x0000003844387290 */ /* 0x000fc8000f91e008 */
[----:B------:R-:W-:-:S04]  /*0f30*/  UIADD3.X UR68, UPT, UPT, URZ, UR5, URZ, UP0, UP1 ;  /* 0x00000005ff447290 */ /* 0x000fc800087e24ff */
[----:B0-----:R-:W-:-:S12]  /*0f40*/  UIADD3 UR68, UPT, UPT, UR69, UR68, UR4 ;  /* 0x0000004445447290 */ /* 0x001fd8000fffe004 */
.L_x_1071:
[----:B------:R-:W0:Y:S01]  /*0f50*/  LDCU UR57, c[0x3][0x18] ;  /* 0x00c00300ff3977ac */ /* 0x000e220008000800 */
[----:B------:R-:W2:Y:S01]  /*0f60*/  LDCU UR58, c[0x3][0x14] ;  /* 0x00c00280ff3a77ac */ /* 0x000ea20008000800 */
[----:B------:R-:W3:Y:S01]  /*0f70*/  LDCU UR59, c[0x3][0x10] ;  /* 0x00c00200ff3b77ac */ /* 0x000ee20008000800 */
[----:B------:R-:W4:Y:S01]  /*0f80*/  LDCU UR60, c[0x3][0xc] ;  /* 0x00c00180ff3c77ac */ /* 0x000f220008000800 */
[----:B------:R-:W0:Y:S01]  /*0f90*/  LDCU UR61, c[0x3][0x8] ;  /* 0x00c00100ff3d77ac */ /* 0x000e220008000800 */
[----:B------:R-:W0:Y:S01]  /*0fa0*/  LDCU UR72, c[0x0][0x38c] ;  /* 0x00007180ff4877ac */ /* 0x000e220008000800 */
[----:B------:R-:W0:Y:S01]  /*0fb0*/  LDCU.64 UR74, c[0x0][0x380] ;  /* 0x00007000ff4a77ac */ /* 0x000e220008000a00 */
[----:B------:R-:W0:Y:S01]  /*0fc0*/  LDCU UR62, c[0x3][0x1c] ;  /* 0x00c00380ff3e77ac */ /* 0x000e220008000800 */
[----:B------:R-:W0:Y:S01]  /*0fd0*/  LDCU.64 UR20, c[0x3][0x10] ;  /* 0x00c00200ff1477ac */ /* 0x000e220008000a00 */
[----:B------:R-:W0:Y:S01]  /*0fe0*/  LDCU.64 UR22, c[0x3][URZ] ;  /* 0x00c00000ff1677ac */ /* 0x000e220008000a00 */
[----:B------:R-:W0:Y:S01]  /*0ff0*/  LDCU.128 UR8, c[0x3][URZ] ;  /* 0x00c00000ff0877ac */ /* 0x000e220008000c00 */
[----:B------:R-:W0:Y:S01]  /*1000*/  LDCU.128 UR12, c[0x3][0x60] ;  /* 0x00c00c00ff0c77ac */ /* 0x000e220008000c00 */
[----:B------:R-:W0:Y:S01]  /*1010*/  LDCU.128 UR16, c[0x3][0x70] ;  /* 0x00c00e00ff1077ac */ /* 0x000e220008000c00 */
[----:B------:R-:W-:-:S12]  /*1020*/  UIADD3 UR69, UPT, UPT, UR55, 0x40, URZ ;  /* 0x0000004037457890 */ /* 0x000fd8000fffe0ff */
.L_x_1070:
[----:B0-----:R-:W-:Y:S01]  /*1030*/  UIMAD.WIDE UR24, UR55, 0x64, UR74 ;  /* 0x00000064371878a5 */ /* 0x001fe2000f8e024a */
[----:B------:R-:W0:Y:S05]  /*1040*/  LDC.U8 R0, c[0x3][0x80] ;  /* 0x00c02000ff007b82 */ /* 0x000e2a0000000000 */
[----:B------:R-:W-:Y:S02]  /*1050*/  IMAD.U32 R2, RZ, RZ, UR24 ;  /* 0x00000018ff027e24 */ /* 0x000fe4000f8e00ff */
[----:B------:R-:W-:-:S05]  /*1060*/  IMAD.U32 R3, RZ, RZ, UR25 ;  /* 0x00000019ff037e24 */ /* 0x000fca000f8e00ff */
[----:B-1----:R-:W5:Y:S02]  /*1070*/  LDG.E.U8 R2, desc[UR6][R2.64+-0x4] ;  /* 0xfffffc0602027981 */ /* 0x002f64000c1e1100 */
[----:B-----5:R-:W-:-:S13]  /*1080*/  ISETP.NE.AND P0, PT, R2, RZ, PT ;  /* 0x000000ff0200720c */ /* 0x020fda0003f05270 */
[----:B0-----:R-:W-:Y:S05]  /*1090*/  @!P0 BRA `(.L_x_890) ;  /* 0x0000000000e88947 */ /* 0x001fea0003800000 */
[----:B------:R-:W0:Y:S01]  /*10a0*/  LDC.64 R14, c[0x3][0x20] ;  /* 0x00c00800ff0e7b82 */ /* 0x000e220000000a00 */
[----:B------:R-:W-:Y:S02]  /*10b0*/  IMAD.U32 R2, RZ, RZ, UR24 ;  /* 0x00000018ff027e24 */ /* 0x000fe4000f8e00ff */
[----:B------:R-:W-:Y:S02]  /*10c0*/  IMAD.U32 R3, RZ, RZ, UR25 ;  /* 0x00000019ff037e24 */ /* 0x000fe4000f8e00ff */
[----:B------:R-:W-:Y:S02]  /*10d0*/  IMAD.U32 R4, RZ, RZ, UR24 ;  /* 0x00000018ff047e24 */ /* 0x000fe4000f8e00ff */
[----:B------:R-:W-:Y:S01]  /*10e0*/  IMAD.U32 R5, RZ, RZ, UR25 ;  /* 0x00000019ff057e24 */ /* 0x000fe2000f8e00ff */
[----:B------:R-:W1:Y:S01]  /*10f0*/  LDC.64 R16, c[0x3][0x28] ;  /* 0x00c00a00ff107b82 */ /* 0x000e620000000a00 */
[----:B------:R-:W-:Y:S02]  /*1100*/  IMAD.U32 R6, RZ, RZ, UR24 ;  /* 0x00000018ff067e24 */ /* 0x000fe4000f8e00ff */
[----:B------:R-:W-:-:S02]  /*1110*/  IMAD.U32 R7, RZ, RZ, UR25 ;  /* 0x00000019ff077e24 */ /* 0x000fc4000f8e00ff */
[----:B------:R-:W-:Y:S02]  /*1120*/  IMAD.U32 R8, RZ, RZ, UR24 ;  /* 0x00000018ff087e24 */ /* 0x000fe4000f8e00ff */
[----:B------:R-:W-:Y:S01]  /*1130*/  IMAD.U32 R9, RZ, RZ, UR25 ;  /* 0x00000019ff097e24 */ /* 0x000fe2000f8e00ff */
[----:B------:R-:W5:Y:S01]  /*1140*/  LDC.64 R18, c[0x3][0x30] ;  /* 0x00c00c00ff127b82 */ /* 0x000f620000000a00 */
[----:B------:R-:W-:Y:S02]  /*1150*/  IMAD.U32 R10, RZ, RZ, UR24 ;  /* 0x00000018ff0a7e24 */ /* 0x000fe4000f8e00ff */
[----:B------:R-:W-:Y:S02]  /*1160*/  IMAD.U32 R11, RZ, RZ, UR25 ;  /* 0x00000019ff0b7e24 */ /* 0x000fe4000f8e00ff */
[----:B------:R-:W-:Y:S02]  /*1170*/  IMAD.U32 R12, RZ, RZ, UR24 ;  /* 0x00000018ff0c7e24 */ /* 0x000fe4000f8e00ff */
[----:B------:R-:W-:Y:S01]  /*1180*/  IMAD.U32 R13, RZ, RZ, UR25 ;  /* 0x00000019ff0d7e24 */ /* 0x000fe2000f8e00ff */
[----:B------:R-:W2:Y:S01]  /*1190*/  LDC.64 R20, c[0x3][0x38] ;  /* 0x00c00e00ff147b82 */ /* 0x000ea20000000a00 */
[----:B0-----:R0:W-:Y:S04]  /*11a0*/  STG.E desc[UR6][R2.64], R14 ;  /* 0x0000000e02007986 */ /* 0x0011e8000c101906 */
[----:B------:R3:W-:Y:S03]  /*11b0*/  STG.E desc[UR6][R4.64+0x4], R15 ;  /* 0x0000040f04007986 */ /* 0x0007e6000c101906 */
[----:B------:R-:W4:Y:S01]  /*11c0*/  LDC.64 R22, c[0x3][0x40] ;  /* 0x00c01000ff167b82 */ /* 0x000f220000000a00 */
[----:B-1----:R1:W-:Y:S04]  /*11d0*/  STG.E desc[UR6][R6.64+0x8], R16 ;  /* 0x0000081006007986 */ /* 0x0023e8000c101906 */
[----:B------:R2:W-:Y:S01]  /*11e0*/  STG.E desc[UR6][R8.64+0xc], R17 ;  /* 0x00000c1108007986 */ /* 0x0005e2000c101906 */
[----:B0-----:R-:W-:-:S02]  /*11f0*/  IMAD.U32 R14, RZ, RZ, UR24 ;  /* 0x00000018ff0e7e24 */ /* 0x001fc4000f8e00ff */
[----:B------:R-:W0:Y:S01]  /*1200*/  LDC.64 R24, c[0x3][0x48] ;  /* 0x00c01200ff187b82 */ /* 0x000e220000000a00 */
[----:B-----5:R5:W-:Y:S01]  /*1210*/  STG.E desc[UR6][R10.64+0x10], R18 ;  /* 0x000010120a007986 */ /* 0x020be2000c101906 */
[----:B---3--:R-:W-:-:S03]  /*1220*/  IMAD.U32 R15, RZ, RZ, UR25 ;  /* 0x00000019ff0f7e24 */ /* 0x008fc6000f8e00ff */
[----:B------:R3:W-:Y:S01]  /*1230*/  STG.E desc[UR6][R12.64+0x14], R19 ;  /* 0x000014130c007986 */ /* 0x0007e2000c101906 */
[----:B-1----:R-:W-:Y:S02]  /*1240*/  IMAD.U32 R16, RZ, RZ, UR24 ;  /* 0x00000018ff107e24 */ /* 0x002fe4000f8e00ff */
[----:B------:R-:W1:Y:S01]  /*1250*/  LDC.64 R26, c[0x3][0x50] ;  /* 0x00c01400ff1a7b82 */ /* 0x000e620000000a00 */
[----:B--2---:R2:W-:Y:S01]  /*1260*/  STG.E desc[UR6][R2.64+0x18], R20 ;  /* 0x0000181402007986 */ /* 0x0045e2000c101906 */
[----:B------:R-:W-:-:S03]  /*1270*/  IMAD.U32 R17, RZ, RZ, UR25 ;  /* 0x00000019ff117e24 */ /* 0x000fc6000f8e00ff */
[----:B------:R0:W-:Y:S01]  /*1280*/  STG.E desc[UR6][R4.64+0x1c], R21 ;  /* 0x00001c1504007986 */ /* 0x0001e2000c101906 */
[----:B-----5:R-:W-:Y:S02]  /*1290*/  IMAD.U32 R18, RZ, RZ, UR24 ;  /* 0x00000018ff127e24 */ /* 0x020fe4000f8e00ff */
[----:B------:R-:W5:Y:S01]  /*12a0*/  LDC.64 R28, c[0x3][0x58] ;  /* 0x00c01600ff1c7b82 */ /* 0x000f620000000a00 */
[----:B----4-:R4:W-:Y:S01]  /*12b0*/  STG.E desc[UR6][R6.64+0x20], R22 ;  /* 0x0000201606007986 */ /* 0x0109e2000c101906 */
[----:B---3--:R-:W-:-:S03]  /*12c0*/  IMAD.U32 R19, RZ, RZ, UR25 ;  /* 0x00000019ff137e24 */ /* 0x008fc6000f8e00ff */
[----:B------:R4:W-:Y:S01]  /*12d0*/  STG.E desc[UR6][R14.64+0x24], R23 ;  /* 0x000024170e007986 */ /* 0x0009e2000c101906 */
[----:B--2---:R-:W-:Y:S02]  /*12e0*/  IMAD.U32 R20, RZ, RZ, UR24 ;  /* 0x00000018ff147e24 */ /* 0x004fe4000f8e00ff */
[----:B------:R-:W2:Y:S01]  /*12f0*/  LDC.64 R30, c[0x3][0x60] ;  /* 0x00c01800ff1e7b82 */ /* 0x000ea20000000a00 */
[----:B0-----:R4:W-:Y:S01]  /*1300*/  STG.E desc[UR6][R8.64+0x28], R24 ;  /* 0x0000281808007986 */ /* 0x0019e2000c101906 */
[----:B------:R-:W-:-:S03]  /*1310*/  IMAD.U32 R21, RZ, RZ, UR25 ;  /* 0x00000019ff157e24 */ /* 0x000fc6000f8e00ff */
[----:B------:R4:W-:Y:S03]  /*1320*/  STG.E desc[UR6][R10.64+0x2c], R25 ;  /* 0x00002c190a007986 */ /* 0x0009e6000c101906 */
[----:B------:R-:W0:Y:S01]  /*1330*/  LDC.64 R32, c[0x3][0x68] ;  /* 0x00c01a00ff207b82 */ /* 0x000e220000000a00 */
[----:B-1----:R4:W-:Y:S04]  /*1340*/  STG.E desc[UR6][R12.64+0x30], R26 ;  /* 0x0000301a0c007986 */ /* 0x0029e8000c101906 */
[----:B------:R4:W-:Y:S03]  /*1350*/  STG.E desc[UR6][R16.64+0x34], R27 ;  /* 0x0000341b10007986 */ /* 0x0009e6000c101906 */
[----:B------:R-:W1:Y:S01]  /*1360*/  LDC.64 R34, c[0x3][0x70] ;  /* 0x00c01c00ff227b82 */ /* 0x000e620000000a00 */
[----:B-----5:R4:W-:Y:S04]  /*1370*/  STG.E desc[UR6][R2.64+0x38], R28 ;  /* 0x0000381c02007986 */ /* 0x0209e8000c101906 */
[----:B------:R4:W-:Y:S03]  /*1380*/  STG.E desc[UR6][R4.64+0x3c], R29 ;  /* 0x00003c1d04007986 */ /* 0x0009e6000c101906 */
[----:B------:R-:W3:Y:S01]  /*1390*/  LDC.64 R36, c[0x3][0x78] ;  /* 0x00c01e00ff247b82 */ /* 0x000ee20000000a00 */
[----:B--2---:R4:W-:Y:S04]  /*13a0*/  STG.E desc[UR6][R6.64+0x40], R30 ;  /* 0x0000401e06007986 */ /* 0x0049e8000c101906 */
[----:B------:R4:W-:Y:S04]  /*13b0*/  STG.E desc[UR6][R14.64+0x44], R31 ;  /* 0x0000441f0e007986 */ /* 0x0009e8000c101906 */
[----:B0-----:R4:W-:Y:S04]  /*13c0*/  STG.E desc[UR6][R18.64+0x48], R32 ;  /* 0x0000482012007986 */ /* 0x0019e8000c101906 */
[----:B------:R4:W-:Y:S04]  /*13d0*/  STG.E desc[UR6][R20.64+0x4c], R33 ;  /* 0x00004c2114007986 */ /* 0x0009e8000c101906 */
[----:B-1----:R4:W-:Y:S04]  /*13e0*/  STG.E desc[UR6][R2.64+0x50], R34 ;  /* 0x0000502202007986 */ /* 0x0029e8000c101906 */
[----:B------:R4:W-:Y:S04]  /*13f0*/  STG.E desc[UR6][R8.64+0x54], R35 ;  /* 0x0000542308007986 */ /* 0x0009e8000c101906 */
[----:B---3--:R4:W-:Y:S04]  /*1400*/  STG.E desc[UR6][R10.64+0x58], R36 ;  /* 0x000058240a007986 */ /* 0x0089e8000c101906 */
[----:B------:R4:W-:Y:S04]  /*1410*/  STG.E desc[UR6][R12.64+0x5c], R37 ;  /* 0x00005c250c007986 */ /* 0x0009e8000c101906 */
[----:B------:R4:W-:Y:S01]  /*1420*/  STG.E.U8 desc[UR6][R16.64+0x60], R0 ;  /* 0x0000600010007986 */ /* 0x0009e2000c101106 */
[----:B------:R-:W-:Y:S05]  /*1430*/  BRA `(.L_x_891) ;  /* 0x0000027c00b07947 */ /* 0x000fea0003800000 */
.L_x_890:
[----:B------:R-:W-:-:S13]  /*1440*/  ISETP.NE.AND P0, PT, R0, RZ, PT ;  /* 0x000000ff0000720c */ /* 0x000fda0003f05270 */
[----:B------:R-:W-:Y:S05]  /*1450*/  @!P0 BRA `(.L_x_892) ;  /* 0x0000000400008947 */ /* 0x000fea0003800000 */
[----:B------:R-:W-:Y:S02]  /*1460*/  IMAD.U32 R2, RZ, RZ, UR24 ;  /* 0x00000018ff027e24 */ /* 0x000fe4000f8e00ff */
[----:B------:R-:W-:-:S05]  /*1470*/  IMAD.U32 R3, RZ, RZ, UR25 ;  /* 0x00000019ff037e24 */ /* 0x000fca000f8e00ff */
[----:B------:R-:W5:Y:S01]  /*1480*/  LDG.E R17, desc[UR6][R2.64+-0x64] ;  /* 0xffff9c0602117981 */ /* 0x000f62000c1e1900 */
[----:B------:R-:W-:Y:S02]  /*1490*/  IMAD.U32 R4, RZ, RZ, UR24 ;  /* 0x00000018ff047e24 */ /* 0x000fe4000f8e00ff */
[----:B------:R-:W-:Y:S02]  /*14a0*/  IMAD.U32 R5, RZ, RZ, UR25 ;  /* 0x00000019ff057e24 */ /* 0x000fe4000f8e00ff */
[----:B------:R-:W-:Y:S02]  /*14b0*/  IMAD.U32 R6, RZ, RZ, UR24 ;  /* 0x00000018ff067e24 */ /* 0x000fe4000f8e00ff */
[----:B------:R-:W-:Y:S01]  /*14c0*/  IMAD.U32 R7, RZ, RZ, UR25 ;  /* 0x00000019ff077e24 */ /* 0x000fe2000f8e00ff */
[----:B-----5:R0:W-:Y:S04]  /*14d0*/  STG.E desc[UR6][R4.64], R17 ;  /* 0x0000001104007986 */ /* 0x0201e8000c101906 */
[----:B------:R-:W5:Y:S01]  /*14e0*/  LDG.E R19, desc[UR6][R6.64+-0x60] ;  /* 0xffffa00606137981 */ /* 0x000f62000c1e1900 */
[----:B------:R-:W-:-:S02]  /*14f0*/  IMAD.U32 R8, RZ, RZ, UR24 ;  /* 0x00000018ff087e24 */ /* 0x000fc4000f8e00ff */
        /* <DEDUP_REMOVED lines=10> */
[----:B------:R-:W2:Y:S04]  /*15a0*/  LDG.E R23, desc[UR6][R14.64+-0x58] ;  /* 0xffffa8060e177981 */ /* 0x000ea8000c1e1900 */
[----:B--2---:R2:W-:Y:S04]  /*15b0*/  STG.E desc[UR6][R2.64+0xc], R23 ;  /* 0x00000c1702007986 */ /* 0x0045e8000c101906 */
[----:B0-----:R-:W3:Y:S04]  /*15c0*/  LDG.E R17, desc[UR6][R4.64+-0x54] ;  /* 0xffffac0604117981 */ /* 0x001ee8000c1e1900 */
[----:B---3--:R0:W-:Y:S04]  /*15d0*/  STG.E desc[UR6][R6.64+0x10], R17 ;  /* 0x0000101106007986 */ /* 0x0081e8000c101906 */
[----:B-1----:R-:W3:Y:S04]  /*15e0*/  LDG.E R19, desc[UR6][R8.64+-0x50] ;  /* 0xffffb00608137981 */ /* 0x002ee8000c1e1900 */
[----:B---3--:R1:W-:Y:S04]  /*15f0*/  STG.E desc[UR6][R10.64+0x14], R19 ;  /* 0x000014130a007986 */ /* 0x0083e8000c101906 */
[----:B-----5:R-:W3:Y:S04]  /*1600*/  LDG.E R21, desc[UR6][R12.64+-0x4c] ;  /* 0xffffb4060c157981 */ /* 0x020ee8000c1e1900 */
[----:B---3--:R3:W-:Y:S04]  /*1610*/  STG.E desc[UR6][R14.64+0x18], R21 ;  /* 0x000018150e007986 */ /* 0x0087e8000c101906 */
[----:B--2---:R-:W2:Y:S04]  /*1620*/  LDG.E R23, desc[UR6][R2.64+-0x48] ;  /* 0xffffb80602177981 */ /* 0x004ea8000c1e1900 */
[----:B--2---:R2:W-:Y:S04]  /*1630*/  STG.E desc[UR6][R4.64+0x1c], R23 ;  /* 0x00001c1704007986 */ /* 0x0045e8000c101906 */
[----:B0-----:R-:W5:Y:S04]  /*1640*/  LDG.E R17, desc[UR6][R6.64+-0x44] ;  /* 0xffffbc0606117981 */ /* 0x001f68000c1e1900 */
[----:B-----5:R0:W-:Y:S04]  /*1650*/  STG.E desc[UR6][R8.64+0x20], R17 ;  /* 0x0000201108007986 */ /* 0x0201e8000c101906 */
[----:B-1----:R-:W5:Y:S04]  /*1660*/  LDG.E R19, desc[UR6][R10.64+-0x40] ;  /* 0xffffc0060a137981 */ /* 0x002f68000c1e1900 */
[----:B-----5:R1:W-:Y:S04]  /*1670*/  STG.E desc[UR6][R12.64+0x24], R19 ;  /* 0x000024130c007986 */ /* 0x0203e8000c101906 */
[----:B---3--:R-:W3:Y:S04]  /*1680*/  LDG.E R21, desc[UR6][R14.64+-0x3c] ;  /* 0xffffc4060e157981 */ /* 0x008ee8000c1e1900 */
        /* <DEDUP_REMOVED lines=27> */
[----:B------:R0:W-:Y:S01]  /*1840*/  STG.E.U8 desc[UR6][R14.64+0x60], RZ ;  /* 0x000060ff0e007986 */ /* 0x0001e2000c101106 */
[----:B------:R-:W-:Y:S05]  /*1850*/  BRA `(.L_x_891) ;  /* 0x0000027800a87947 */ /* 0x000fea0003800000 */
.L_x_892:
[----:B------:R-:W-:Y:S01]  /*1860*/  MOV R10, UR24 ;  /* 0x00000018000a7c02 */ /* 0x000fe20008000f00 */
[----:B------:R-:W-:Y:S02]  /*1870*/  IMAD.U32 R11, RZ, RZ, UR25 ;  /* 0x00000019ff0b7e24 */ /* 0x000fe4000f8e00ff */
[----:B------:R-:W-:-:S03]  /*1880*/  IMAD.U32 R8, RZ, RZ, UR24 ;  /* 0x00000018ff087e24 */ /* 0x000fc6000f8e00ff */
[----:B------:R0:W5:Y:S01]  /*1890*/  LDG.E R5, desc[UR6][R10.64+-0x24] ;  /* 0xffffdc060a057981 */ /* 0x000162000c1e1900 */
[----:B------:R-:W-:-:S05]  /*18a0*/  IMAD.U32 R9, RZ, RZ, UR25 ;  /* 0x00000019ff097e24 */ /* 0x000fca000f8e00ff */
[----:B------:R-:W2:Y:S01]  /*18b0*/  LDG.E R8, desc[UR6][R8.64+-0x20] ;  /* 0xffffe00608087981 */ /* 0x000ea2000c1e1900 */
[----:B------:R-:W-:Y:S02]  /*18c0*/  IMAD.U32 R12, RZ, RZ, UR24 ;  /* 0x00000018ff0c7e24 */ /* 0x000fe4000f8e00ff */
[----:B------:R-:W-:-:S05]  /*18d0*/  IMAD.U32 R13, RZ, RZ, UR25 ;  /* 0x00000019ff0d7e24 */ /* 0x000fca000f8e00ff */
[----:B------:R1:W3:Y:S01]  /*18e0*/  LDG.E R0, desc[UR6][R12.64+-0x1c] ;  /* 0xffffe4060c007981 */ /* 0x0002e2000c1e1900 */
[----:B------:R-:W-:Y:S02]  /*18f0*/  IMAD.U32 R16, RZ, RZ, UR24 ;  /* 0x00000018ff107e24 */ /* 0x000fe4000f8e00ff */
[----:B------:R-:W-:-:S05]  /*1900*/  IMAD.U32 R17, RZ, RZ, UR25 ;  /* 0x00000019ff117e24 */ /* 0x000fca000f8e00ff */
[----:B------:R-:W4:Y:S01]  /*1910*/  LDG.E R4, desc[UR6][R16.64+-0x18] ;  /* 0xffffe80610047981 */ /* 0x000f22000c1e1900 */
[----:B------:R-:W-:Y:S02]  /*1920*/  IMAD.U32 R18, RZ, RZ, UR24 ;  /* 0x00000018ff127e24 */ /* 0x000fe4000f8e00ff */
[----:B------:R-:W-:-:S05]  /*1930*/  IMAD.U32 R19, RZ, RZ, UR25 ;  /* 0x00000019ff137e24 */ /* 0x000fca000f8e00ff */
[----:B------:R-:W4:Y:S01]  /*1940*/  LDG.E R2, desc[UR6][R18.64+-0x14] ;  /* 0xffffec0612027981 */ /* 0x000f22000c1e1900 */
[----:B------:R-:W-:Y:S02]  /*1950*/  IMAD.U32 R20, RZ, RZ, UR24 ;  /* 0x00000018ff147e24 */ /* 0x000fe4000f8e00ff */
[----:B------:R-:W-:-:S05]  /*1960*/  IMAD.U32 R21, RZ, RZ, UR25 ;  /* 0x00000019ff157e24 */ /* 0x000fca000f8e00ff */
[----:B------:R1:W4:Y:S01]  /*1970*/  LDG.E R6, desc[UR6][R20.64+-0x10] ;  /* 0xfffff00614067981 */ /* 0x000322000c1e1900 */
[----:B------:R-:W-:Y:S02]  /*1980*/  IMAD.U32 R22, RZ, RZ, UR24 ;  /* 0x00000018ff167e24 */ /* 0x000fe4000f8e00ff */
[----:B------:R-:W-:-:S05]  /*1990*/  IMAD.U32 R23, RZ, RZ, UR25 ;  /* 0x00000019ff177e24 */ /* 0x000fca000f8e00ff */
[----:B------:R4:W4:Y:S01]  /*19a0*/  LDG.E R3, desc[UR6][R22.64+-0xc] ;  /* 0xfffff40616037981 */ /* 0x000922000c1e1900 */
[----:B------:R-:W-:Y:S02]  /*19b0*/  IMAD.U32 R24, RZ, RZ, UR24 ;  /* 0x00000018ff187e24 */ /* 0x000fe4000f8e00ff */
[----:B------:R-:W-:-:S05]  /*19c0*/  IMAD.U32 R25, RZ, RZ, UR25 ;  /* 0x00000019ff197e24 */ /* 0x000fca000f8e00ff */
[----:B------:R4:W4:Y:S01]  /*19d0*/  LDG.E R7, desc[UR6][R24.64+-0x8] ;  /* 0xfffff80618077981 */ /* 0x000922000c1e1900 */
[----:B0-----:R-:W-:Y:S02]  /*19e0*/  IMAD.MOV.U32 R11, RZ, RZ, RZ ;  /* 0x000000ffff0b7224 */ /* 0x001fe400078e00ff */
[----:B-1----:R-:W-:Y:S02]  /*19f0*/  IMAD.MOV.U32 R13, RZ, RZ, RZ ;  /* 0x000000ffff0d7224 */ /* 0x002fe400078e00ff */
[----:B------:R-:W-:Y:S02]  /*1a00*/  IMAD.MOV.U32 R21, RZ, RZ, RZ ;  /* 0x000000ffff157224 */ /* 0x000fe400078e00ff */
[----:B------:R-:W-:Y:S02]  /*1a10*/  IMAD.MOV.U32 R35, RZ, RZ, RZ ;  /* 0x000000ffff237224 */ /* 0x000fe400078e00ff */
[----:B------:R-:W-:Y:S02]  /*1a20*/  IMAD.MOV.U32 R37, RZ, RZ, RZ ;  /* 0x000000ffff257224 */ /* 0x000fe400078e00ff */
[----:B------:R-:W-:-:S02]  /*1a30*/  IMAD.MOV.U32 R9, RZ, RZ, RZ ;  /* 0x000000ffff097224 */ /* 0x000fc400078e00ff */
[----:B-----5:R-:W-:-:S04]  /*1a40*/  IMAD.WIDE.U32 R14, R5, R5, RZ ;  /* 0x00000005050e7225 */ /* 0x020fc800078e00ff */
[----:B------:R-:W-:-:S04]  /*1a50*/  IMAD.MOV.U32 R10, RZ, RZ, R15 ;  /* 0x000000ffff0a7224 */ /* 0x000fc800078e000f */
[----:B--2---:R-:W-:-:S04]  /*1a60*/  IMAD.WIDE.U32 R10, R5, R8, R10 ;  /* 0x00000008050a7225 */ /* 0x004fc800078e000a */
[----:B------:R-:W-:Y:S02]  /*1a70*/  IMAD.MOV.U32 R12, RZ, RZ, R11 ;  /* 0x000000ffff0c7224 */ /* 0x000fe400078e000b */
[----:B------:R-:W-:Y:S02]  /*1a80*/  IMAD.MOV.U32 R11, RZ, RZ, RZ ;  /* 0x000000ffff0b7224 */ /* 0x000fe400078e00ff */
[----:B---3--:R-:W-:-:S04]  /*1a90*/  IMAD.WIDE.U32 R12, R5, R0, R12 ;  /* 0x00000000050c7225 */ /* 0x008fc800078e000c */
[----:B------:R-:W-:-:S05]  /*1aa0*/  IMAD.WIDE.U32 R10, R5, R8, R10 ;  /* 0x00000008050a7225 */ /* 0x000fca00078e000a */
[----:B------:R-:W-:Y:S01]  /*1ab0*/  IADD3 R16, P0, PT, R12, R11, RZ ;  /* 0x0000000b0c107210 */ /* 0x000fe20007f1e0ff */
[----:B------:R-:W-:Y:S02]  /*1ac0*/  IMAD.MOV.U32 R12, RZ, RZ, R13 ;  /* 0x000000ffff0c7224 */ /* 0x000fe400078e000d */
[----:B------:R-:W-:Y:S02]  /*1ad0*/  IMAD.MOV.U32 R13, RZ, RZ, RZ ;  /* 0x000000ffff0d7224 */ /* 0x000fe400078e00ff */
[----:B------:R-:W-:Y:S02]  /*1ae0*/  IMAD.X R17, RZ, RZ, RZ, P0 ;  /* 0x000000ffff117224 */ /* 0x000fe400000e06ff */
[----:B----4-:R-:W-:-:S04]  /*1af0*/  IMAD.WIDE.U32 R12, R5, R4, R12 ;  /* 0x00000004050c7225 */ /* 0x010fc800078e000c */
        /* <DEDUP_REMOVED lines=10> */
[----:B------:R-:W-:Y:S01]  /*1ba0*/  IADD3 R18, P0, PT, R16, R19, RZ ;  /* 0x0000001310127210 */ /* 0x000fe20007f1e0ff */
[----:B------:R-:W-:Y:S02]  /*1bb0*/  IMAD.MOV.U32 R16, RZ, RZ, R17 ;  /* 0x000000ffff107224 */ /* 0x000fe400078e0011 */
[----:B------:R-:W-:Y:S02]  /*1bc0*/  IMAD.X R21, RZ, RZ, RZ, P1 ;  /* 0x000000ffff157224 */ /* 0x000fe400008e06ff */
[----:B------:R-:W-:Y:S02]  /*1bd0*/  IMAD.X R19, RZ, RZ, RZ, P0 ;  /* 0x000000ffff137224 */ /* 0x000fe400000e06ff */
[----:B------:R-:W-:-:S02]  /*1be0*/  IMAD.MOV.U32 R17, RZ, RZ, RZ ;  /* 0x000000ffff117224 */ /* 0x000fc400078e00ff */
[----:B------:R-:W-:-:S04]  /*1bf0*/  IMAD.WIDE.U32 R20, R8, R0, R20 ;  /* 0x0000000008147225 */ /* 0x000fc800078e0014 */
[----:B------:R-:W-:-:S04]  /*1c00*/  IMAD.WIDE.U32 R18, R8, R4, R18 ;  /* 0x0000000408127225 */ /* 0x000fc800078e0012 */
[----:B------:R-:W-:Y:S01]  /*1c10*/  IMAD.WIDE.U32 R16, R5, R6, R16 ;  /* 0x0000000605107225 */ /* 0x000fe200078e0010 */
[----:B------:R-:W-:-:S03]  /*1c20*/  IADD3 R22, P1, PT, R18, R21, RZ ;  /* 0x0000001512167210 */ /* 0x000fc60007f3e0ff */
[----:B------:R-:W-:Y:S01]  /*1c30*/  IMAD.MOV.U32 R18, RZ, RZ, R17 ;  /* 0x000000ffff127224 */ /* 0x000fe200078e0011 */
[----:B------:R-:W-:Y:S01]  /*1c40*/  IADD3 R24, P0, PT, R16, R19, RZ ;  /* 0x0000001310187210 */ /* 0x000fe20007f1e0ff */
[----:B------:R-:W-:Y:S02]  /*1c50*/  HFMA2 R19, -RZ, RZ, 0, 0 ;  /* 0x00000000ff137431 */ /* 0x000fe400000001ff */
[----:B------:R-:W-:Y:S02]  /*1c60*/  IMAD.X R23, RZ, RZ, RZ, P1 ;  /* 0x000000ffff177224 */ /* 0x000fe400008e06ff */
[----:B------:R-:W-:Y:S02]  /*1c70*/  IMAD.MOV.U32 R16, RZ, RZ, R20 ;  /* 0x000000ffff107224 */ /* 0x000fe400078e0014 */
        /* <DEDUP_REMOVED lines=42> */
[----:B------:R-:W-:-:S04]  /*1f20*/  IADD3 R28, P2, PT, R24, R27, RZ ;  /* 0x0000001b181c7210 */ /* 0x000fc80007f5e0ff */
[----:B------:R-:W-:Y:S01]  /*1f30*/  IADD3 R24, P0, PT, R22, R21, RZ ;  /* 0x0000001516187210 */ /* 0x000fe20007f1e0ff */
[----:B------:R-:W-:Y:S01]  /*1f40*/  IMAD.X R29, RZ, RZ, RZ, P2 ;  /* 0x000000ffff1d7224 */ /* 0x000fe200010e06ff */
[----:B------:R-:W-:Y:S01]  /*1f50*/  IADD3 R30, P1, PT, R20, R25, RZ ;  /* 0x00000019141e7210 */ /* 0x000fe20007f3e0ff */
[----:B------:R-:W-:Y:S02]  /*1f60*/  IMAD.MOV.U32 R20, RZ, RZ, R26 ;  /* 0x000000ffff147224 */ /* 0x000fe400078e001a */
[----:B------:R-:W-:Y:S02]  /*1f70*/  IMAD.X R25, RZ, RZ, RZ, P0 ;  /* 0x000000ffff197224 */ /* 0x000fe400000e06ff */
[----:B------:R-:W-:Y:S02]  /*1f80*/  IMAD.MOV.U32 R21, RZ, RZ, RZ ;  /* 0x000000ffff157224 */ /* 0x000fe400078e00ff */
        /* <DEDUP_REMOVED lines=72> */
[----:B------:R-:W-:Y:S02]  /*2410*/  IMAD.IADD R38, R39, 0x1, R9 ;  /* 0x0000000127267824 */ /* 0x000fe400078e0209 */
        /* <DEDUP_REMOVED lines=15> */
[----:B------:R-:W-:Y:S02]  /*2510*/  IMAD.MOV.U32 R34, RZ, RZ, RZ ;  /* 0x000000ffff227224 */ /* 0x000fe400078e00ff */
[----:B------:R-:W-:-:S04]  /*2520*/  IMAD.WIDE.U32 R10, R6, R3, R10 ;  /* 0x00000003060a7225 */ /* 0x000fc800078e000a */
[----:B------:R-:W-:Y:S01]  /*2530*/  IMAD.WIDE.U32 R26, R4, R7, R32 ;  /* 0x00000007041a7225 */ /* 0x000fe200078e0020 */
[----:B------:R-:W-:-:S03]  /*2540*/  IADD3 R30, P0, PT, R28, R11, RZ ;  /* 0x0000000b1c1e7210 */ /* 0x000fc60007f1e0ff */
[----:B------:R-:W-:Y:S01]  /*2550*/  IMAD.IADD R34, R35, 0x1, R34 ;  /* 0x0000000123227824 */ /* 0x000fe200078e0222 */
[----:B------:R-:W-:Y:S01]  /*2560*/  IADD3 R10, P1, PT, R10, R27, RZ ;  /* 0x0000001b0a0a7210 */ /* 0x000fe20007f3e0ff */
[----:B------:R-:W-:-:S03]  /*2570*/  IMAD.WIDE.U32 R32, R26, 0x3d1, RZ ;  /* 0x000003d11a207825 */ /* 0x000fc600078e00ff */
[----:B------:R-:W-:Y:S01]  /*2580*/  IADD3 R13, P2, P3, R12, R13, R34 ;  /* 0x0000000d0c0d7210 */ /* 0x000fe20007b5e022 */
[----:B------:R-:W-:Y:S02]  /*2590*/  IMAD.X R31, RZ, RZ, RZ, P0 ;  /* 0x000000ffff1f7224 */ /* 0x000fe400000e06ff */
[----:B------:R-:W-:Y:S01]  /*25a0*/  IMAD.X R11, RZ, RZ, RZ, P1 ;  /* 0x000000ffff0b7224 */ /* 0x000fe200008e06ff */
[----:B------:R-:W-:Y:S01]  /*25b0*/  IADD3 R23, P0, P1, R14, R13, R32 ;  /* 0x0000000d0e177210 */ /* 0x000fe2000791e020 */
[----:B------:R-:W-:Y:S01]  /*25c0*/  IMAD.MOV.U32 R32, RZ, RZ, RZ ;  /* 0x000000ffff207224 */ /* 0x000fe200078e00ff */
[----:B------:R-:W-:Y:S01]  /*25d0*/  IADD3.X R17, PT, PT, RZ, RZ, RZ, P2, P3 ;  /* 0x000000ffff117210 */ /* 0x000fe200017e64ff */
[----:B------:R-:W-:-:S03]  /*25e0*/  IMAD.WIDE.U32 R12, R3, R3, R30 ;  /* 0x00000003030c7225 */ /* 0x000fc600078e001e */
[----:B------:R-:W-:Y:S01]  /*25f0*/  IADD3.X R17, PT, PT, RZ, R17, RZ, P0, P1 ;  /* 0x00000011ff117210 */ /* 0x000fe200007e24ff */
        /* <DEDUP_REMOVED lines=13> */
[----:B------:R-:W-:-:S04]  /*26d0*/  IMAD.WIDE.U32 R12, R6, R7, R12 ;  /* 0x00000007060c7225 */ /* 0x000fc800078e000c */
[----:B------:R-:W-:Y:S01]  /*26e0*/  IMAD.IADD R28, R29, 0x1, R28 ;  /* 0x000000011d1c7824 */ /* 0x000fe200078e021c */
[----:B------:R-:W-:Y:S01]  /*26f0*/  IADD3 R16, P0, PT, R14, R13, RZ ;  /* 0x0000000d0e107210 */ /* 0x000fe20007f1e0ff */
[----:B------:R-:W-:-:S03]  /*2700*/  IMAD.WIDE.U32 R26, R12, 0x3d1, RZ ;  /* 0x000003d10c1a7825 */ /* 0x000fc600078e00ff */
[----:B------:R-:W-:Y:S01]  /*2710*/  IADD3 R19, P1, P2, R18, R19, R28 ;  /* 0x0000001312137210 */ /* 0x000fe20007a3e01c */
[----:B------:R-:W-:-:S03]  /*2720*/  IMAD.X R17, RZ, RZ, RZ, P0 ;  /* 0x000000ffff117224 */ /* 0x000fc600000e06ff */
[----:B------:R-:W-:Y:S01]  /*2730*/  IADD3 R55, P0, P3, R10, R19, R26 ;  /* 0x000000130a377210 */ /* 0x000fe20007b1e01a */
[----:B------:R-:W-:Y:S01]  /*2740*/  IMAD.WIDE.U32 R10, R3, R7, R16 ;  /* 0x00000007030a7225 */ /* 0x000fe200078e0010 */
[----:B------:R-:W-:-:S03]  /*2750*/  IADD3.X R21, PT, PT, RZ, RZ, RZ, P1, P2 ;  /* 0x000000ffff157210 */ /* 0x000fc60000fe44ff */
[----:B------:R-:W-:Y:S01]  /*2760*/  IMAD.IADD R26, R27, 0x1, R9 ;  /* 0x000000011b1a7824 */ /* 0x000fe200078e0209 */
[----:B------:R-:W-:Y:S01]  /*2770*/  IADD3.X R21, PT, PT, RZ, R21, RZ, P0, P3 ;  /* 0x00000015ff157210 */ /* 0x000fe200007e64ff */
[----:B------:R-:W-:Y:S01]  /*2780*/  IMAD.WIDE.U32 R16, R10, 0x3d1, RZ ;  /* 0x000003d10a107825 */ /* 0x000fe200078e00ff */
[----:B------:R-:W-:Y:S02]  /*2790*/  IADD3 R14, P0, PT, R15, R11, RZ ;  /* 0x0000000b0f0e7210 */ /* 0x000fe40007f1e0ff */
[----:B------:R-:W-:-:S03]  /*27a0*/  IADD3 R21, P1, P2, R20, R21, R26 ;  /* 0x0000001514157210 */ /* 0x000fc60007a3e01a */
[----:B------:R-:W-:Y:S01]  /*27b0*/  IMAD.X R15, RZ, RZ, RZ, P0 ;  /* 0x000000ffff0f7224 */ /* 0x000fe200000e06ff */
[----:B------:R-:W-:Y:S01]  /*27c0*/  IADD3 R53, P0, P3, R12, R21, R16 ;  /* 0x000000150c357210 */ /* 0x000fe20007b1e010 */
[----:B------:R-:W-:Y:S01]  /*27d0*/  IMAD.IADD R16, R17, 0x1, R9 ;  /* 0x0000000111107824 */ /* 0x000fe200078e0209 */
[----:B------:R-:W-:Y:S01]  /*27e0*/  IADD3.X R51, PT, PT, RZ, RZ, RZ, P1, P2 ;  /* 0x000000ffff337210 */ /* 0x000fe20000fe44ff */
[----:B------:R-:W-:-:S03]  /*27f0*/  IMAD.WIDE.U32 R12, R7, R7, R14 ;  /* 0x00000007070c7225 */ /* 0x000fc600078e000e */
[----:B------:R-:W-:Y:S01]  /*2800*/  IADD3.X R51, PT, PT, RZ, R51, RZ, P0, P3 ;  /* 0x00000033ff337210 */ /* 0x000fe200007e64ff */
[----:B------:R-:W-:-:S03]  /*2810*/  IMAD.WIDE.U32 R14, R12, 0x3d1, RZ ;  /* 0x000003d10c0e7825 */ /* 0x000fc600078e00ff */
[----:B------:R-:W-:-:S04]  /*2820*/  IADD3 R51, P0, P1, R22, R51, R16 ;  /* 0x0000003316337210 */ /* 0x000fc8000791e010 */
[----:B------:R-:W-:Y:S02]  /*2830*/  IADD3.X R33, PT, PT, RZ, RZ, RZ, P0, P1 ;  /* 0x000000ffff217210 */ /* 0x000fe400007e24ff */
[----:B------:R-:W-:Y:S01]  /*2840*/  IADD3 R51, P0, P1, R10, R51, R14 ;  /* 0x000000330a337210 */ /* 0x000fe2000791e00e */
[----:B------:R-:W-:Y:S02]  /*2850*/  IMAD.IADD R14, R15, 0x1, R9 ;  /* 0x000000010f0e7824 */ /* 0x000fe400078e0209 */
[----:B------:R-:W-:Y:S01]  /*2860*/  IMAD.WIDE.U32 R10, R13, 0x3d1, RZ ;  /* 0x000003d10d0a7825 */ /* 0x000fe200078e00ff */
[----:B------:R-:W-:-:S03]  /*2870*/  IADD3.X R33, PT, PT, RZ, R33, RZ, P0, P1 ;  /* 0x00000021ff217210 */ /* 0x000fc600007e24ff */
[----:B------:R-:W-:Y:S01]  /*2880*/  IMAD.MOV.U32 R15, RZ, RZ, RZ ;  /* 0x000000ffff0f7224 */ /* 0x000fe200078e00ff */
[----:B------:R-:W-:-:S04]  /*2890*/  IADD3 R33, P0, P1, R24, R33, R14 ;  /* 0x0000002118217210 */ /* 0x000fc8000791e00e */
[----:B------:R-:W-:Y:S01]  /*28a0*/  IADD3 R33, P2, P3, R12, R33, R10 ;  /* 0x000000210c217210 */ /* 0x000fe20007b5e00a */
[----:B------:R-:W-:Y:S01]  /*28b0*/  IMAD.IADD R12, R11, 0x1, R15 ;  /* 0x000000010b0c7824 */ /* 0x000fe200078e020f */
        /* <DEDUP_REMOVED lines=46> */
[----:B------:R-:W-:Y:S05]  /*2ba0*/  @!P1 BRA `(.L_x_893) ;  /* 0x00000000002c9947 */ /* 0x000fea0003800000 */
[----:B------:R-:W-:Y:S01]  /*2bb0*/  IADD3 R9, P1, PT, R33, R9, RZ ;  /* 0x0000000921097210 */ /* 0x000fe20007f3e0ff */
[----:B------:R-:W-:Y:S02]  /*2bc0*/  IMAD.MOV.U32 R51, RZ, RZ, RZ ;  /* 0x000000ffff337224 */ /* 0x000fe400078e00ff */
[----:B------:R-:W-:Y:S01]  /*2bd0*/  IMAD.MOV.U32 R53, RZ, RZ, RZ ;  /* 0x000000ffff357224 */ /* 0x000fe200078e00ff */
[C---:B------:R-:W-:Y:S01]  /*2be0*/  ISETP.GT.U32.AND P0, PT, R9.reuse, -0x1, PT ;  /* 0xffffffff0900780c */ /* 0x040fe20003f04070 */
[----:B------:R-:W-:Y:S01]  /*2bf0*/  IMAD.X R10, RZ, RZ, RZ, P1 ;  /* 0x000000ffff0a7224 */ /* 0x000fe200008e06ff */
[----:B------:R-:W-:Y:S01]  /*2c00*/  ISETP.LT.U32.AND P1, PT, R9, RZ, PT ;  /* 0x000000ff0900720c */ /* 0x000fe20003f21070 */
[----:B------:R-:W-:Y:S02]  /*2c10*/  IMAD.MOV.U32 R55, RZ, RZ, RZ ;  /* 0x000000ffff377224 */ /* 0x000fe400078e00ff */
[----:B------:R-:W-:Y:S01]  /*2c20*/  IMAD.MOV.U32 R25, RZ, RZ, RZ ;  /* 0x000000ffff197224 */ /* 0x000fe200078e00ff */
[----:B------:R-:W-:-:S02]  /*2c30*/  ISETP.LT.U32.AND.EX P1, PT, R10, 0x1, PT, P1 ;  /* 0x000000010a00780c */ /* 0x000fc40003f21110 */
[----:B------:R-:W-:Y:S02]  /*2c40*/  ISETP.GT.U32.AND.EX P0, PT, R10, RZ, PT, P0 ;  /* 0x000000ff0a00720c */ /* 0x000fe40003f04100 */
[----:B------:R-:W-:-:S11]  /*2c50*/  SEL R33, R9, RZ, P1 ;  /* 0x000000ff09217207 */ /* 0x000fd60000800000 */
.L_x_893:
[----:B------:R-:W0:Y:S01]  /*2c60*/  LDC R16, c[0x3][0x18] ;  /* 0x00c00600ff107b82 */ /* 0x000e220000000800 */
[----:B------:R-:W-:-:S13]  /*2c70*/  ISETP.GT.U32.OR P0, PT, R33, UR62, P0 ;  /* 0x0000003e21007c0c */ /* 0x000fda0008704470 */
[----:B------:R-:W-:Y:S05]  /*2c80*/  @P0 BRA `(.L_x_894) ;  /* 0x0000000000640947 */ /* 0x000fea0003800000 */
[----:B------:R-:W-:-:S13]  /*2c90*/  ISETP.GE.U32.AND P0, PT, R33, UR62, PT ;  /* 0x0000003e21007c0c */ /* 0x000fda000bf06070 */
[----:B------:R-:W-:Y:S05]  /*2ca0*/  @!P0 BRA `(.L_x_895) ;  /* 0x0000000000888947 */ /* 0x000fea0003800000 */
[----:B------:R-:W-:-:S13]  /*2cb0*/  ISETP.GT.U32.AND P0, PT, R51, UR57, PT ;  /* 0x0000003933007c0c */ /* 0x000fda000bf04070 */
        /* <DEDUP_REMOVED lines=17> */
[----:B------:R-:W-:-:S04]  /*2dd0*/  ISETP.GE.U32.AND P0, PT, R47, UR22, PT ;  /* 0x000000162f007c0c */ /* 0x000fc8000bf06070 */
[----:B------:R-:W-:-:S04]  /*2de0*/  ISETP.LT.U32.OR P0, PT, R49, UR23, !P0 ;  /* 0x0000001731007c0c */ /* 0x000fc8000c701470 */
[----:B------:R-:W-:-:S04]  /*2df0*/  ISETP.LE.U32.AND P0, PT, R49, UR23, P0 ;  /* 0x0000001731007c0c */ /* 0x000fc80008703070 */
[----:B------:R-:W-:-:S13]  /*2e00*/  ISETP.LT.U32.OR P0, PT, R23, UR61, P0 ;  /* 0x0000003d17007c0c */ /* 0x000fda0008701470 */
[----:B------:R-:W-:Y:S05]  /*2e10*/  @P0 BRA `(.L_x_895) ;  /* 0x00000000002c0947 */ /* 0x000fea0003800000 */
.L_x_894:
[----:B------:R-:W1:Y:S08]  /*2e20*/  LDC.64 R10, c[0x3][RZ] ;  /* 0x00c00000ff0a7b82 */ /* 0x000e700000000a00 */
[----:B------:R-:W2:Y:S08]  /*2e30*/  LDC.64 R12, c[0x3][0x8] ;  /* 0x00c00200ff0c7b82 */ /* 0x000eb00000000a00 */
[----:B------:R-:W3:Y:S01]  /*2e40*/  LDC.64 R14, c[0x3][0x10] ;  /* 0x00c00400ff0e7b82 */ /* 0x000ee20000000a00 */
[----:B-1----:R-:W-:-:S04]  /*2e50*/  IADD3 R47, P0, PT, R47, -R10, RZ ;  /* 0x8000000a2f2f7210 */ /* 0x002fc80007f1e0ff */
[----:B------:R-:W-:-:S04]  /*2e60*/  IADD3.X R49, P0, PT, R49, ~R11, RZ, P0, !PT ;  /* 0x8000000b31317210 */ /* 0x000fc8000071e4ff */
[----:B--2---:R-:W-:-:S04]  /*2e70*/  IADD3.X R23, P0, PT, R23, ~R12, RZ, P0, !PT ;  /* 0x8000000c17177210 */ /* 0x004fc8000071e4ff */
[----:B------:R-:W-:-:S04]  /*2e80*/  IADD3.X R25, P0, PT, R25, ~R13, RZ, P0, !PT ;  /* 0x8000000d19197210 */ /* 0x000fc8000071e4ff */
[----:B---3--:R-:W-:-:S04]  /*2e90*/  IADD3.X R55, P0, PT, R55, ~R14, RZ, P0, !PT ;  /* 0x8000000e37377210 */ /* 0x008fc8000071e4ff */
[----:B------:R-:W-:-:S04]  /*2ea0*/  IADD3.X R53, P0, PT, R53, ~R15, RZ, P0, !PT ;  /* 0x8000000f35357210 */ /* 0x000fc8000071e4ff */
[----:B0-----:R-:W-:-:S04]  /*2eb0*/  IADD3.X R51, P0, PT, R51, ~R16, RZ, P0, !PT ;  /* 0x8000001033337210 */ /* 0x001fc8000071e4ff */
[----:B------:R-:W-:-:S09]  /*2ec0*/  IADD3.X R33, PT, PT, R33, ~UR62, RZ, P0, !PT ;  /* 0x8000003e21217c10 */ /* 0x000fd200087fe4ff */
.L_x_895:
        /* <DEDUP_REMOVED lines=27> */
.L_x_896:
        /* <DEDUP_REMOVED lines=11> */
.L_x_897:
[----:B------:R-:W-:Y:S02]  /*3130*/  UISETP.NE.AND UP1, UPT, UR68, URZ, UPT ;  /* 0x000000ff4400728c */ /* 0x000fe4000bf25270 */
[----:B------:R-:W-:Y:S01]  /*3140*/  UPLOP3.LUT UP0, UPT, UPT, UPT, UPT, 0x40, 0x4 ;  /* 0x000000000004789c */ /* 0x000fe20003f0e870 */
[----:B------:R-:W-:Y:S01]  /*3150*/  UMOV UR63, UR56 ;  /* 0x00000038003f7c82 */ /* 0x000fe20008000000 */
[----:B------:R-:W-:Y:S01]  /*3160*/  UMOV UR64, UR54 ;  /* 0x0000003600407c82 */ /* 0x000fe20008000000 */
[----:B------:R-:W-:Y:S01]  /*3170*/  UMOV UR65, UR53 ;  /* 0x0000003500417c82 */ /* 0x000fe20008000000 */
[----:B------:R-:W-:Y:S01]  /*3180*/  UMOV UR46, UR52 ;  /* 0x00000034002e7c82 */ /* 0x000fe20008000000 */
[----:B------:R-:W-:Y:S01]  /*3190*/  UMOV UR44, UR66 ;  /* 0x00000042002c7c82 */ /* 0x000fe20008000000 */
[----:B------:R-:W-:Y:S01]  /*31a0*/  UMOV UR45, UR67 ;  /* 0x00000043002d7c82 */ /* 0x000fe20008000000 */
[----:B------:R-:W-:Y:S01]  /*31b0*/  UMOV UR40, UR71 ;  /* 0x0000004700287c82 */ /* 0x000fe20008000000 */
[----:B------:R-:W-:Y:S01]  /*31c0*/  UMOV UR38, UR70 ;  /* 0x0000004600267c82 */ /* 0x000fe20008000000 */
[----:B------:R-:W-:Y:S05]  /*31d0*/  BRA.U !UP1, `(.L_x_898) ;  /* 0x0000000109ec7547 */ /* 0x000fea000b800000 */
[----:B------:R-:W-:Y:S01]  /*31e0*/  UIMAD.WIDE.U32 UR4, UR68, 0x3d1, URZ ;  /* 0x000003d1440478a5 */ /* 0x000fe2000f8e00ff */
[----:B------:R-:W-:Y:S01]  /*31f0*/  UMOV UR63, UR56 ;  /* 0x00000038003f7c82 */ /* 0x000fe20008000000 */
[----:B------:R-:W-:Y:S02]  /*3200*/  UMOV UR64, UR54 ;  /* 0x0000003600407c82 */ /* 0x000fe40008000000 */
[----:B------:R-:W-:Y:S02]  /*3210*/  UIADD3 UR38, UP1, UPT, UR4, UR70, URZ ;  /* 0x0000004604267290 */ /* 0x000fe4000ff3e0ff */
[----:B------:R-:W-:Y:S02]  /*3220*/  UIADD3 UR4, UP2, UP3, UR68, UR5, UR71 ;  /* 0x0000000544047290 */ /* 0x000fe4000fb5e047 */
[----:B------:R-:W-:Y:S02]  /*3230*/  UIADD3.X UR26, UPT, UPT, URZ, URZ, URZ, UP1, !UPT ;  /* 0x000000ffff1a7290 */ /* 0x000fe40008ffe4ff */
[----:B------:R-:W-:-:S02]  /*3240*/  UIADD3.X UR5, UPT, UPT, URZ, URZ, URZ, UP2, UP3 ;  /* 0x000000ffff057290 */ /* 0x000fc400097e64ff */
[----:B------:R-:W-:Y:S01]  /*3250*/  UIADD3 UR40, UP1, UPT, UR4, UR26, URZ ;  /* 0x0000001a04287290 */ /* 0x000fe2000ff3e0ff */
[----:B------:R-:W-:Y:S01]  /*3260*/  UMOV UR65, UR53 ;  /* 0x0000003500417c82 */ /* 0x000fe20008000000 */
[----:B------:R-:W-:Y:S02]  /*3270*/  UMOV UR46, UR52 ;  /* 0x00000034002e7c82 */ /* 0x000fe40008000000 */
[----:B------:R-:W-:Y:S02]  /*3280*/  UIADD3.X UR4, UPT, UPT, URZ, UR5, URZ, UP1, !UPT ;  /* 0x00000005ff047290 */ /* 0x000fe40008ffe4ff */
[----:B------:R-:W-:Y:S01]  /*3290*/  UISETP.GE.U32.AND UP1, UPT, UR40, URZ, UPT ;  /* 0x000000ff2800728c */ /* 0x000fe2000bf26070 */
[----:B------:R-:W-:Y:S01]  /*32a0*/  UMOV UR44, UR66 ;  /* 0x00000042002c7c82 */ /* 0x000fe20008000000 */
[----:B------:R-:W-:Y:S02]  /*32b0*/  UMOV UR45, UR67 ;  /* 0x00000043002d7c82 */ /* 0x000fe40008000000 */
[----:B------:R-:W-:-:S09]  /*32c0*/  UISETP.GE.U32.AND.EX UP1, UPT, UR4, 0x1, UPT, UP1 ;  /* 0x000000010400788c */ /* 0x000fd2000bf26110 */
[----:B------:R-:W-:Y:S05]  /*32d0*/  BRA.U !UP1, `(.L_x_898) ;  /* 0x0000000109ac7547 */ /* 0x000fea000b800000 */
[----:B------:R-:W-:Y:S01]  /*32e0*/  UIADD3 UR45, UP1, UPT, UR4, UR67, URZ ;  /* 0x00000043042d7290 */ /* 0x000fe2000ff3e0ff */
[----:B------:R-:W-:Y:S01]  /*32f0*/  UMOV UR63, UR56 ;  /* 0x00000038003f7c82 */ /* 0x000fe20008000000 */
[----:B------:R-:W-:Y:S02]  /*3300*/  UMOV UR64, UR54 ;  /* 0x0000003600407c82 */ /* 0x000fe40008000000 */
[----:B------:R-:W-:Y:S02]  /*3310*/  UIADD3.X UR4, UPT, UPT, URZ, URZ, URZ, UP1, !UPT ;  /* 0x000000ffff047290 */ /* 0x000fe40008ffe4ff */
[----:B------:R-:W-:Y:S01]  /*3320*/  UISETP.GE.U32.AND UP1, UPT, UR45, URZ, UPT ;  /* 0x000000ff2d00728c */ /* 0x000fe2000bf26070 */
[----:B------:R-:W-:Y:S01]  /*3330*/  UMOV UR65, UR53 ;  /* 0x0000003500417c82 */ /* 0x000fe20008000000 */
[----:B------:R-:W-:Y:S02]  /*3340*/  UMOV UR46, UR52 ;  /* 0x00000034002e7c82 */ /* 0x000fe40008000000 */
[----:B------:R-:W-:Y:S01]  /*3350*/  UISETP.GE.U32.AND.EX UP1, UPT, UR4, 0x1, UPT, UP1 ;  /* 0x000000010400788c */ /* 0x000fe2000bf26110 */
[----:B------:R-:W-:-:S08]  /*3360*/  UMOV UR44, UR66 ;  /* 0x00000042002c7c82 */ /* 0x000fd00008000000 */
        /* <DEDUP_REMOVED lines=15> */
[----:B------:R-:W-:-:S03]  /*3460*/  UMOV UR65, UR53 ;  /* 0x0000003500417c82 */ /* 0x000fc60008000000 */
[----:B------:R-:W-:-:S09]  /*3470*/  UISETP.GE.U32.AND.EX UP1, UPT, UR4, 0x1, UPT, UP1 ;  /* 0x000000010400788c */ /* 0x000fd2000bf26110 */
[----:B------:R-:W-:Y:S05]  /*3480*/  BRA.U !UP1, `(.L_x_898) ;  /* 0x0000000109407547 */ /* 0x000fea000b800000 */
[----:B------:R-:W-:Y:S01]  /*3490*/  UIADD3 UR65, UP1, UPT, UR4, UR53, URZ ;  /* 0x0000003504417290 */ /* 0x000fe2000ff3e0ff */
[----:B------:R-:W-:Y:S01]  /*34a0*/  UMOV UR63, UR56 ;  /* 0x00000038003f7c82 */ /* 0x000fe20008000000 */
[----:B------:R-:W-:Y:S02]  /*34b0*/  UMOV UR64, UR54 ;  /* 0x0000003600407c82 */ /* 0x000fe40008000000 */
[----:B------:R-:W-:Y:S02]  /*34c0*/  UIADD3.X UR4, UPT, UPT, URZ, URZ, URZ, UP1, !UPT ;  /* 0x000000ffff047290 */ /* 0x000fe40008ffe4ff */
[----:B------:R-:W-:-:S04]  /*34d0*/  UISETP.GE.U32.AND UP1, UPT, UR65, URZ, UPT ;  /* 0x000000ff4100728c */ /* 0x000fc8000bf26070 */
[----:B------:R-:W-:-:S09]  /*34e0*/  UISETP.GE.U32.AND.EX UP1, UPT, UR4, 0x1, UPT, UP1 ;  /* 0x000000010400788c */ /* 0x000fd2000bf26110 */
[----:B------:R-:W-:Y:S05]  /*34f0*/  BRA.U !UP1, `(.L_x_898) ;  /* 0x0000000109247547 */ /* 0x000fea000b800000 */
[----:B------:R-:W-:-:S04]  /*3500*/  UIADD3 UR64, UP0, UPT, UR4, UR54, URZ ;  /* 0x0000003604407290 */ /* 0x000fc8000ff1e0ff */
[----:B------:R-:W-:Y:S02]  /*3510*/  UIADD3.X UR5, UPT, UPT, URZ, URZ, URZ, UP0, !UPT ;  /* 0x000000ffff057290 */ /* 0x000fe400087fe4ff */
[----:B------:R-:W-:Y:S02]  /*3520*/  UISETP.GT.U32.AND UP0, UPT, UR64, -0x1, UPT ;  /* 0xffffffff4000788c */ /* 0x000fe4000bf04070 */
[----:B------:R-:W-:Y:S02]  /*3530*/  UIADD3 UR4, UP1, UPT, UR5, UR56, URZ ;  /* 0x0000003805047290 */ /* 0x000fe4000ff3e0ff */
[----:B------:R-:W-:Y:S02]  /*3540*/  UISETP.GT.U32.AND.EX UP0, UPT, UR5, URZ, UPT, UP0 ;  /* 0x000000ff0500728c */ /* 0x000fe4000bf04100 */
[----:B------:R-:W-:Y:S02]  /*3550*/  UIADD3.X UR5, UPT, UPT, URZ, URZ, URZ, UP1, !UPT ;  /* 0x000000ffff057290 */ /* 0x000fe40008ffe4ff */
[----:B------:R-:W-:-:S02]  /*3560*/  UISETP.GT.U32.AND UP1, UPT, UR4, -0x1, UPT ;  /* 0xffffffff0400788c */ /* 0x000fc4000bf24070 */
[----:B------:R-:W-:Y:S02]  /*3570*/  USEL UR63, UR4, UR56, UP0 ;  /* 0x00000038043f7287 */ /* 0x000fe40008000000 */
[----:B------:R-:W-:-:S11]  /*3580*/  UISETP.GT.U32.AND.EX UP0, UPT, UR5, URZ, UP0, UP1 ;  /* 0x000000ff0500728c */ /* 0x000fd60008704110 */
.L_x_898:
[----:B------:R-:W-:-:S09]  /*3590*/  UISETP.GT.U32.OR UP0, UPT, UR63, UR62, UP0 ;  /* 0x0000003e3f00728c */ /* 0x000fd20008704470 */
[----:B------:R-:W-:Y:S05]  /*35a0*/  BRA.U UP0, `(.L_x_899) ;  /* 0x0000000100647547 */ /* 0x000fea000b800000 */
[----:B------:R-:W-:-:S09]  /*35b0*/  UISETP.GE.U32.AND UP0, UPT, UR63, UR62, UPT ;  /* 0x0000003e3f00728c */ /* 0x000fd2000bf06070 */
[----:B------:R-:W-:Y:S05]  /*35c0*/  BRA.U !UP0, `(.L_x_900) ;  /* 0x00000001087c7547 */ /* 0x000fea000b800000 */
[----:B------:R-:W-:-:S09]  /*35d0*/  UISETP.GT.U32.AND UP0, UPT, UR64, UR57, UPT ;  /* 0x000000394000728c */ /* 0x000fd2000bf04070 */
        /* <DEDUP_REMOVED lines=17> */
[----:B------:R-:W-:-:S04]  /*36f0*/  UISETP.GE.U32.AND UP0, UPT, UR38, UR22, UPT ;  /* 0x000000162600728c */ /* 0x000fc8000bf06070 */
[----:B------:R-:W-:-:S04]  /*3700*/  UISETP.LT.U32.OR UP0, UPT, UR40, UR23, !UP0 ;  /* 0x000000172800728c */ /* 0x000fc8000c701470 */
[----:B------:R-:W-:-:S04]  /*3710*/  UISETP.LE.U32.AND UP0, UPT, UR40, UR23, UP0 ;  /* 0x000000172800728c */ /* 0x000fc80008703070 */
[----:B------:R-:W-:-:S09]  /*3720*/  UISETP.LT.U32.OR UP0, UPT, UR45, UR61, UP0 ;  /* 0x0000003d2d00728c */ /* 0x000fd20008701470 */
[----:B------:R-:W-:Y:S05]  /*3730*/  BRA.U UP0, `(.L_x_900) ;  /* 0x0000000100207547 */ /* 0x000fea000b800000 */
.L_x_899:
[----:B------:R-:W-:-:S04]  /*3740*/  UIADD3 UR38, UP0, UPT, UR38, -UR8, URZ ;  /* 0x8000000826267290 */ /* 0x000fc8000ff1e0ff */
[----:B------:R-:W-:-:S04]  /*3750*/  UIADD3.X UR40, UP0, UPT, UR40, ~UR9, URZ, UP0, !UPT ;  /* 0x8000000928287290 */ /* 0x000fc8000871e4ff */
[----:B------:R-:W-:-:S04]  /*3760*/  UIADD3.X UR45, UP0, UPT, UR45, ~UR10, URZ, UP0, !UPT ;  /* 0x8000000a2d2d7290 */ /* 0x000fc8000871e4ff */
[----:B------:R-:W-:-:S04]  /*3770*/  UIADD3.X UR44, UP0, UPT, UR44, ~UR11, URZ, UP0, !UPT ;  /* 0x8000000b2c2c7290 */ /* 0x000fc8000871e4ff */
[----:B------:R-:W-:-:S04]  /*3780*/  UIADD3.X UR46, UP0, UPT, UR46, ~UR20, URZ, UP0, !UPT ;  /* 0x800000142e2e7290 */ /* 0x000fc8000871e4ff */
[----:B------:R-:W-:-:S04]  /*3790*/  UIADD3.X UR65, UP0, UPT, UR65, ~UR21, URZ, UP0, !UPT ;  /* 0x8000001541417290 */ /* 0x000fc8000871e4ff */
[----:B------:R-:W-:-:S04]  /*37a0*/  UIADD3.X UR64, UP0, UPT, UR64, ~UR57, URZ, UP0, !UPT ;  /* 0x8000003940407290 */ /* 0x000fc8000871e4ff */
[----:B------:R-:W-:-:S12]  /*37b0*/  UIADD3.X UR63, UPT, UPT, UR63, ~UR62, URZ, UP0, !UPT ;  /* 0x8000003e3f3f7290 */ /* 0x000fd800087fe4ff */
.L_x_900:
        /* <DEDUP_REMOVED lines=27> */
.L_x_901:
        /* <DEDUP_REMOVED lines=8> */
.L_x_902:
[----:B------:R-:W-:Y:S02]  /*39f0*/  IMAD.U32 R14, RZ, RZ, UR24 ;  /* 0x00000018ff0e7e24 */ /* 0x000fe4000f8e00ff */
        /* <DEDUP_REMOVED lines=8> */
[----:B0-----:R-:W-:Y:S02]  /*3a80*/  IMAD.U32 R16, RZ, RZ, UR24 ;  /* 0x00000018ff107e24 */ /* 0x001fe4000f8e00ff */
[----:B------:R-:W-:-:S05]  /*3a90*/  IMAD.U32 R17, RZ, RZ, UR25 ;  /* 0x00000019ff117e24 */ /* 0x000fca000f8e00ff */
[----:B------:R0:W5:Y:S01]  /*3aa0*/  LDG.E R24, desc[UR6][R16.64+-0x58] ;  /* 0xffffa80610187981 */ /* 0x000162000c1e1900 */
[----:B------:R-:W-:Y:S02]  /*3ab0*/  IMAD.U32 R18, RZ, RZ, UR24 ;  /* 0x00000018ff127e24 */ /* 0x000fe4000f8e00ff */
[----:B------:R-:W-:-:S05]  /*3ac0*/  IMAD.U32 R19, RZ, RZ, UR25 ;  /* 0x00000019ff137e24 */ /* 0x000fca000f8e00ff */
[----:B------:R0:W5:Y:S01]  /*3ad0*/  LDG.E R36, desc[UR6][R18.64+-0x54] ;  /* 0xffffac0612247981 */ /* 0x000162000c1e1900 */
[----:B------:R-:W-:Y:S02]  /*3ae0*/  IMAD.U32 R20, RZ, RZ, UR24 ;  /* 0x00000018ff147e24 */ /* 0x000fe4000f8e00ff */
[----:B------:R-:W-:-:S05]  /*3af0*/  IMAD.U32 R21, RZ, RZ, UR25 ;  /* 0x00000019ff157e24 */ /* 0x000fca000f8e00ff */
[----:B------:R-:W5:Y:S01]  /*3b00*/  LDG.E R39, desc[UR6][R20.64+-0x50] ;  /* 0xffffb00614277981 */ /* 0x000f62000c1e1900 */
[----:B------:R-:W-:Y:S02]  /*3b10*/  IMAD.U32 R26, RZ, RZ, UR24 ;  /* 0x00000018ff1a7e24 */ /* 0x000fe4000f8e00ff */
[----:B------:R-:W-:-:S05]  /*3b20*/  IMAD.U32 R27, RZ, RZ, UR25 ;  /* 0x00000019ff1b7e24 */ /* 0x000fca000f8e00ff */
[----:B------:R-:W5:Y:S01]  /*3b30*/  LDG.E R9, desc[UR6][R26.64+-0x4c] ;  /* 0xffffb4061a097981 */ /* 0x000f62000c1e1900 */
[----:B------:R-:W-:Y:S02]  /*3b40*/  IMAD.U32 R28, RZ, RZ, UR24 ;  /* 0x00000018ff1c7e24 */ /* 0x000fe4000f8e00ff */
[----:B------:R-:W-:-:S05]  /*3b50*/  IMAD.U32 R29, RZ, RZ, UR25 ;  /* 0x00000019ff1d7e24 */ /* 0x000fca000f8e00ff */
[----:B------:R0:W5:Y:S01]  /*3b60*/  LDG.E R22, desc[UR6][R28.64+-0x48] ;  /* 0xffffb8061c167981 */ /* 0x000162000c1e1900 */
[----:B-1----:R-:W-:Y:S02]  /*3b70*/  IMAD.MOV.U32 R11, RZ, RZ, RZ ;  /* 0x000000ffff0b7224 */ /* 0x002fe400078e00ff */
[----:B0-----:R-:W-:Y:S02]  /*3b80*/  IMAD.MOV.U32 R17, RZ, RZ, RZ ;  /* 0x000000ffff117224 */ /* 0x001fe400078e00ff */
[----:B------:R-:W-:Y:S02]  /*3b90*/  IMAD.MOV.U32 R19, RZ, RZ, RZ ;  /* 0x000000ffff137224 */ /* 0x000fe400078e00ff */
[----:B------:R-:W-:Y:S02]  /*3ba0*/  IMAD.MOV.U32 R29, RZ, RZ, RZ ;  /* 0x000000ffff1d7224 */ /* 0x000fe400078e00ff */
[----:B--2---:R-:W-:-:S04]  /*3bb0*/  IMAD.WIDE.U32 R12, R14, UR38, RZ ;  /* 0x000000260e0c7c25 */ /* 0x004fc8000f8e00ff */
[----:B------:R-:W-:-:S04]  /*3bc0*/  IMAD.MOV.U32 R10, RZ, RZ, R13 ;  /* 0x000000ffff0a7224 */ /* 0x000fc800078e000d */
[----:B------:R-:W-:-:S04]  /*3bd0*/  IMAD.WIDE.U32 R10, R14, UR40, R10 ;  /* 0x000000280e0a7c25 */ /* 0x000fc8000f8e000a */
[----:B------:R-:W-:Y:S02]  /*3be0*/  IMAD.MOV.U32 R16, RZ, RZ, R11 ;  /* 0x000000ffff107224 */ /* 0x000fe400078e000b */
[----:B------:R-:W-:Y:S02]  /*3bf0*/  HFMA2 R11, -RZ, RZ, 0, 0 ;  /* 0x00000000ff0b7431 */ /* 0x000fe400000001ff */
[----:B------:R-:W-:-:S04]  /*3c00*/  IMAD.WIDE.U32 R16, R14, UR45, R16 ;  /* 0x0000002d0e107c25 */ /* 0x000fc8000f8e0010 */
[----:B---3--:R-:W-:-:S05]  /*3c10*/  IMAD.WIDE.U32 R10, R37, UR38, R10 ;  /* 0x00000026250a7c25 */ /* 0x008fca000f8e000a */
[----:B------:R-:W-:Y:S01]  /*3c20*/  IADD3 R20, P0, PT, R16, R11, RZ ;  /* 0x0000000b10147210 */ /* 0x000fe20007f1e0ff */
[----:B------:R-:W-:Y:S02]  /*3c30*/  IMAD.MOV.U32 R16, RZ, RZ, R17 ;  /* 0x000000ffff107224 */ /* 0x000fe400078e0011 */
[----:B------:R-:W-:Y:S02]  /*3c40*/  IMAD.MOV.U32 R17, RZ, RZ, RZ ;  /* 0x000000ffff117224 */ /* 0x000fe400078e00ff */
[----:B------:R-:W-:Y:S02]  /*3c50*/  IMAD.X R21, RZ, RZ, RZ, P0 ;  /* 0x000000ffff157224 */ /* 0x000fe400000e06ff */
[----:B------:R-:W-:-:S04]  /*3c60*/  IMAD.WIDE.U32 R16, R14, UR44, R16 ;  /* 0x0000002c0e107c25 */ /* 0x000fc8000f8e0010 */
[----:B------:R-:W-:-:S04]  /*3c70*/  IMAD.WIDE.U32 R20, R37, UR40, R20 ;  /* 0x0000002825147c25 */ /* 0x000fc8000f8e0014 */
[----:B------:R-:W-:Y:S01]  /*3c80*/  IMAD.MOV.U32 R18, RZ, RZ, R17 ;  /* 0x000000ffff127224 */ /* 0x000fe200078e0011 */
[----:B------:R-:W-:Y:S01]  /*3c90*/  IADD3 R26, P0, PT, R16, R21, RZ ;  /* 0x00000015101a7210 */ /* 0x000fe20007f1e0ff */
[----:B------:R-:W-:Y:S02]  /*3ca0*/  IMAD.MOV.U32 R16, RZ, RZ, R20 ;  /* 0x000000ffff107224 */ /* 0x000fe400078e0014 */
[----:B------:R-:W-:-:S04]  /*3cb0*/  IMAD.WIDE.U32 R18, R14, UR46, R18 ;  /* 0x0000002e0e127c25 */ /* 0x000fc8000f8e0012 */
[----:B------:R-:W-:Y:S02]  /*3cc0*/  IMAD.X R27, RZ, RZ, RZ, P0 ;  /* 0x000000ffff1b7224 */ /* 0x000fe400000e06ff */
[----:B------:R-:W-:Y:S02]  /*3cd0*/  IMAD.MOV.U32 R17, RZ, RZ, RZ ;  /* 0x000000ffff117224 */ /* 0x000fe400078e00ff */
[----:B------:R-:W-:-:S04]  /*3ce0*/  IMAD.WIDE.U32 R26, R37, UR45, R26 ;  /* 0x0000002d251a7c25 */ /* 0x000fc8000f8e001a */
[----:B----4-:R-:W-:Y:S01]  /*3cf0*/  IMAD.WIDE.U32 R16, R32, UR38, R16 ;  /* 0x0000002620107c25 */ /* 0x010fe2000f8e0010 */
[----:B------:R-:W-:-:S03]  /*3d00*/  IADD3 R20, P0, PT, R18, R27, RZ ;  /* 0x0000001b12147210 */ /* 0x000fc60007f1e0ff */
[----:B------:R-:W-:Y:S01]  /*3d10*/  IMAD.MOV.U32 R18, RZ, RZ, R19 ;  /* 0x000000ffff127224 */ /* 0x000fe200078e0013 */
[----:B------:R-:W-:Y:S01]  /*3d20*/  IADD3 R26, P1, PT, R26, R17, RZ ;  /* 0x000000111a1a7210 */ /* 0x000fe20007f3e0ff */
[----:B------:R-:W-:Y:S02]  /*3d30*/  IMAD.X R21, RZ, RZ, RZ, P0 ;  /* 0x000000ffff157224 */ /* 0x000fe400000e06ff */
[----:B------:R-:W-:Y:S02]  /*3d40*/  IMAD.MOV.U32 R19, RZ, RZ, RZ ;  /* 0x000000ffff137224 */ /* 0x000fe400078e00ff */
[----:B------:R-:W-:-:S04]  /*3d50*/  IMAD.WIDE.U32 R20, R37, UR44, R20 ;  /* 0x0000002c25147c25 */ /* 0x000fc8000f8e0014 */
[----:B------:R-:W-:-:S04]  /*3d60*/  IMAD.WIDE.U32 R18, R14, UR65, R18 ;  /* 0x000000410e127c25 */ /* 0x000fc8000f8e0012 */
[----:B------:R-:W-:Y:S01]  /*3d70*/  IMAD.X R27, RZ, RZ, RZ, P1 ;  /* 0x000000ffff1b7224 */ /* 0x000fe200008e06ff */
[----:B------:R-:W-:Y:S01]  /*3d80*/  IADD3 R30, P0, PT, R18, R21, RZ ;  /* 0x00000015121e7210 */ /* 0x000fe20007f1e0ff */
[----:B------:R-:W-:Y:S02]  /*3d90*/  IMAD.MOV.U32 R28, RZ, RZ, R19 ;  /* 0x000000ffff1c7224 */ /* 0x000fe400078e0013 */
[----:B------:R-:W-:-:S04]  /*3da0*/  IMAD.WIDE.U32 R26, R32, UR40, R26 ;  /* 0x00000028201a7c25 */ /* 0x000fc8000f8e001a */
[----:B------:R-:W-:Y:S01]  /*3db0*/  IMAD.X R31, RZ, RZ, RZ, P0 ;  /* 0x000000ffff1f7224 */ /* 0x000fe200000e06ff */
[----:B------:R-:W-:Y:S01]  /*3dc0*/  IADD3 R18, P1, PT, R20, R27, RZ ;  /* 0x0000001b14127210 */ /* 0x000fe20007f3e0ff */
[----:B------:R-:W-:-:S04]  /*3dd0*/  IMAD.WIDE.U32 R28, R14, UR64, R28 ;  /* 0x000000400e1c7c25 */ /* 0x000fc8000f8e001c */
[----:B------:R-:W-:-:S04]  /*3de0*/  IMAD.WIDE.U32 R30, R37, UR46, R30 ;  /* 0x0000002e251e7c25 */ /* 0x000fc8000f8e001e */
[----:B------:R-:W-:Y:S01]  /*3df0*/  IMAD.X R19, RZ, RZ, RZ, P1 ;  /* 0x000000ffff137224 */ /* 0x000fe200008e06ff */
[----:B------:R-:W-:Y:S01]  /*3e00*/  IADD3 R20, P0, PT, R28, R31, RZ ;  /* 0x0000001f1c147210 */ /* 0x000fe20007f1e0ff */
[----:B------:R-:W-:Y:S02]  /*3e10*/  IMAD.MOV.U32 R27, RZ, RZ, RZ ;  /* 0x000000ffff1b7224 */ /* 0x000fe400078e00ff */
[----:B------:R-:W-:-:S04]  /*3e20*/  IMAD.WIDE.U32 R18, R32, UR45, R18 ;  /* 0x0000002d20127c25 */ /* 0x000fc8000f8e0012 */
[----:B-----5:R-:W-:Y:S01]  /*3e30*/  IMAD.WIDE.U32 R26, R24, UR38, R26 ;  /* 0x00000026181a7c25 */ /* 0x020fe2000f8e001a */
[----:B------:R-:W-:-:S03]  /*3e40*/  IADD3 R30, P1, PT, R30, R19, RZ ;  /* 0x000000131e1e7210 */ /* 0x000fc60007f3e0ff */
[----:B------:R-:W-:Y:S02]  /*3e50*/  IMAD.MOV.U32 R28, RZ, RZ, R29 ;  /* 0x000000ffff1c7224 */ /* 0x000fe400078e001d */
[----:B------:R-:W-:Y:S01]  /*3e60*/  IMAD.X R21, RZ, RZ, RZ, P0 ;  /* 0x000000ffff157224 */ /* 0x000fe200000e06ff */
[----:B------:R-:W-:Y:S01]  /*3e70*/  IADD3 R18, P0, PT, R18, R27, RZ ;  /* 0x0000001b12127210 */ /* 0x000fe20007f1e0ff */
[----:B------:R-:W-:Y:S02]  /*3e80*/  IMAD.MOV.U32 R29, RZ, RZ, RZ ;  /* 0x000000ffff1d7224 */ /* 0x000fe400078e00ff */
[----:B------:R-:W-:-:S04]  /*3e90*/  IMAD.WIDE.U32 R20, R37, UR65, R20 ;  /* 0x0000004125147c25 */ /* 0x000fc8000f8e0014 */
[----:B------:R-:W-:-:S04]  /*3ea0*/  IMAD.WIDE.U32 R14, R14, UR63, R28 ;  /* 0x0000003f0e0e7c25 */ /* 0x000fc8000f8e001c */
[----:B------:R-:W-:Y:S02]  /*3eb0*/  IMAD.X R31, RZ, RZ, RZ, P1 ;  /* 0x000000ffff1f7224 */ /* 0x000fe400008e06ff */
[----:B------:R-:W-:Y:S01]  /*3ec0*/  IMAD.X R19, RZ, RZ, RZ, P0 ;  /* 0x000000ffff137224 */ /* 0x000fe200000e06ff */
[----:B------:R-:W-:Y:S01]  /*3ed0*/  IADD3 R28, P0, PT, R14, R21, RZ ;  /* 0x000000150e1c7210 */ /* 0x000fe20007f1e0ff */
[----:B------:R-:W-:-:S04]  /*3ee0*/  IMAD.WIDE.U32 R30, R32, UR44, R30 ;  /* 0x0000002c201e7c25 */ /* 0x000fc8000f8e001e */
[----:B------:R-:W-:-:S04]  /*3ef0*/  IMAD.WIDE.U32 R18, R24, UR40, R18 ;  /* 0x0000002818127c25 */ /* 0x000fc8000f8e0012 */
[----:B------:R-:W-:Y:S01]  /*3f00*/  IMAD.X R29, RZ, RZ, RZ, P0 ;  /* 0x000000ffff1d7224 */ /* 0x000fe200000e06ff */
[----:B------:R-:W-:Y:S01]  /*3f10*/  IADD3 R34, P0, PT, R20, R31, RZ ;  /* 0x0000001f14227210 */ /* 0x000fe20007f1e0ff */
[----:B------:R-:W-:Y:S01]  /*3f20*/  IMAD.MOV.U32 R14, RZ, RZ, R18 ;  /* 0x000000ffff0e7224 */ /* 0x000fe200078e0012 */
[----:B------:R-:W-:Y:S01]  /*3f30*/  IADD3 R20, P1, PT, R30, R19, RZ ;  /* 0x000000131e147210 */ /* 0x000fe20007f3e0ff */
[----:B------:R-:W-:-:S04]  /*3f40*/  IMAD.WIDE.U32 R28, R37, UR64, R28 ;  /* 0x00000040251c7c25 */ /* 0x000fc8000f8e001c */
[----:B------:R-:W-:Y:S01]  /*3f50*/  IMAD.X R35, RZ, RZ, RZ, P0 ;  /* 0x000000ffff237224 */ /* 0x000fe200000e06ff */
[----:B------:R-:W-:Y:S01]  /*3f60*/  IADD3 R30, P0, PT, R15, R29, RZ ;  /* 0x0000001d0f1e7210 */ /* 0x000fe20007f1e0ff */
[----:B------:R-:W-:Y:S02]  /*3f70*/  IMAD.X R21, RZ, RZ, RZ, P1 ;  /* 0x000000ffff157224 */ /* 0x000fe400008e06ff */
[----:B------:R-:W-:-:S04]  /*3f80*/  IMAD.WIDE.U32 R34, R32, UR46, R34 ;  /* 0x0000002e20227c25 */ /* 0x000fc8000f8e0022 */
[----:B------:R-:W-:Y:S01]  /*3f90*/  IMAD.WIDE.U32 R20, R24, UR45, R20 ;  /* 0x0000002d18147c25 */ /* 0x000fe2000f8e0014 */
[----:B------:R-:W-:-:S03]  /*3fa0*/  IADD3 R28, P1, PT, R28, R35, RZ ;  /* 0x000000231c1c7210 */ /* 0x000fc60007f3e0ff */
[----:B------:R-:W-:Y:S02]  /*3fb0*/  IMAD.MOV.U32 R15, RZ, RZ, RZ ;  /* 0x000000ffff0f7224 */ /* 0x000fe400078e00ff */
[----:B------:R-:W-:Y:S01]  /*3fc0*/  IMAD.X R31, RZ, RZ, RZ, P0 ;  /* 0x000000ffff1f7224 */ /* 0x000fe200000e06ff */
[----:B------:R-:W-:Y:S01]  /*3fd0*/  IADD3 R34, P0, PT, R34, R21, RZ ;  /* 0x0000001522227210 */ /* 0x000fe20007f1e0ff */
[----:B------:R-:W-:-:S04]  /*3fe0*/  IMAD.WIDE.U32 R14, R36, UR38, R14 ;  /* 0x00000026240e7c25 */ /* 0x000fc8000f8e000e */
[----:B------:R-:W-:Y:S01]  /*3ff0*/  IMAD.X R29, RZ, RZ, RZ, P1 ;  /* 0x000000ffff1d7224 */ /* 0x000fe200008e06ff */
[----:B------:R-:W-:Y:S01]  /*4000*/  IADD3 R20, P2, PT, R20, R15, RZ ;  /* 0x0000000f14147210 */ /* 0x000fe20007f5e0ff */
[----:B------:R-:W-:Y:S02]  /*4010*/  IMAD.X R35, RZ, RZ, RZ, P0 ;  /* 0x000000ffff237224 */ /* 0x000fe400000e06ff */
[----:B------:R-:W-:-:S04]  /*4020*/  IMAD.WIDE.U32 R30, R37, UR63, R30 ;  /* 0x0000003f251e7c25 */ /* 0x000fc8000f8e001e */
[----:B------:R-:W-:-:S04]  /*4030*/  IMAD.WIDE.U32 R28, R32, UR65, R28 ;  /* 0x00000041201c7c25 */ /* 0x000fc8000f8e001c */
[----:B------:R-:W-:Y:S01]  /*4040*/  IMAD.WIDE.U32 R34, R24, UR44, R34 ;  /* 0x0000002c18227c25 */ /* 0x000fe2000f8e0022 */
[----:B------:R-:W-:-:S03]  /*4050*/  IADD3 R18, P0, PT, R30, R29, RZ ;  /* 0x0000001d1e127210 */ /* 0x000fc60007f1e0ff */
[----:B------:R-:W-:Y:S01]  /*4060*/  IMAD.X R21, RZ, RZ, RZ, P2 ;  /* 0x000000ffff157224 */ /* 0x000fe200010e06ff */
[----:B------:R-:W-:Y:S01]  /*4070*/  IADD3 R40, P1, PT, R28, R35, RZ ;  /* 0x000000231c287210 */ /* 0x000fe20007f3e0ff */
[----:B------:R-:W-:Y:S02]  /*4080*/  IMAD.X R19, RZ, RZ, RZ, P0 ;  /* 0x000000ffff137224 */ /* 0x000fe400000e06ff */
[----:B------:R-:W-:-:S04]  /*4090*/  IMAD.WIDE.U32 R20, R36, UR40, R20 ;  /* 0x0000002824147c25 */ /* 0x000fc8000f8e0014 */
[----:B------:R-:W-:Y:S01]  /*40a0*/  IMAD.X R41, RZ, RZ, RZ, P1 ;  /* 0x000000ffff297224 */ /* 0x000fe200008e06ff */
[----:B------:R-:W-:Y:S01]  /*40b0*/  IADD3 R28, P0, PT, R34, R21, RZ ;  /* 0x00000015221c7210 */ /* 0x000fe20007f1e0ff */
[----:B------:R-:W-:Y:S01]  /*40c0*/  IMAD.WIDE.U32 R18, R32, UR64, R18 ;  /* 0x0000004020127c25 */ /* 0x000fe2000f8e0012 */
[----:B------:R-:W-:-:S03]  /*40d0*/  MOV R21, RZ ;  /* 0x000000ff00157202 */ /* 0x000fc60000000f00 */
[----:B------:R-:W-:-:S04]  /*40e0*/  IMAD.WIDE.U32 R34, R24, UR46, R40 ;  /* 0x0000002e18227c25 */ /* 0x000fc8000f8e0028 */
[----:B------:R-:W-:Y:S01]  /*40f0*/  IMAD.X R29, RZ, RZ, RZ, P0 ;  /* 0x000000ffff1d7224 */ /* 0x000fe200000e06ff */
[----:B------:R-:W-:Y:S01]  /*4100*/  IADD3 R30, P0, PT, R31, R19, RZ ;  /* 0x000000131f1e7210 */ /* 0x000fe20007f1e0ff */
[----:B------:R-:W-:Y:S01]  /*4110*/  IMAD.WIDE.U32 R20, R39, UR38, R20 ;  /* 0x0000002627147c25 */ /* 0x000fe2000f8e0014 */
[----:B------:R-:W-:-:S03]  /*4120*/  IADD3 R18, P1, PT, R18, R35, RZ ;  /* 0x0000002312127210 */ /* 0x000fc60007f3e0ff */
[----:B------:R-:W-:-:S04]  /*4130*/  IMAD.WIDE.U32 R28, R36, UR45, R28 ;  /* 0x0000002d241c7c25 */ /* 0x000fc8000f8e001c */
[----:B------:R-:W-:Y:S01]  /*4140*/  IMAD.X R31, RZ, RZ, RZ, P0 ;  /* 0x000000ffff1f7224 */ /* 0x000fe200000e06ff */
[----:B------:R-:W-:Y:S01]  /*4150*/  IADD3 R34, P0, PT, R34, R29, RZ ;  /* 0x0000001d22227210 */ /* 0x000fe20007f1e0ff */
[----:B------:R-:W-:Y:S01]  /*4160*/  IMAD.X R19, RZ, RZ, RZ, P1 ;  /* 0x000000ffff137224 */ /* 0x000fe200008e06ff */
[----:B------:R-:W-:Y:S01]  /*4170*/  IADD3 R28, P1, PT, R28, R21, RZ ;  /* 0x000000151c1c7210 */ /* 0x000fe20007f3e0ff */
[----:B------:R-:W-:-:S04]  /*4180*/  IMAD.WIDE.U32 R30, R32, UR63, R30 ;  /* 0x0000003f201e7c25 */ /* 0x000fc8000f8e001e */
[----:B------:R-:W-:-:S04]  /*4190*/  IMAD.WIDE.U32 R42, R24, UR65, R18 ;  /* 0x00000041182a7c25 */ /* 0x000fc8000f8e0012 */
[----:B------:R-:W-:Y:S01]  /*41a0*/  IMAD.X R35, RZ, RZ, RZ, P0 ;  /* 0x000000ffff237224 */ /* 0x000fe200000e06ff */
[----:B------:R-:W-:Y:S01]  /*41b0*/  IADD3 R40, P0, PT, R30, R43, RZ ;  /* 0x0000002b1e287210 */ /* 0x000fe20007f1e0ff */
[----:B------:R-:W-:Y:S02]  /*41c0*/  IMAD.X R29, RZ, RZ, RZ, P1 ;  /* 0x000000ffff1d7224 */ /* 0x000fe400008e06ff */
[----:B------:R-:W-:-:S04]  /*41d0*/  IMAD.WIDE.U32 R34, R36, UR44, R34 ;  /* 0x0000002c24227c25 */ /* 0x000fc8000f8e0022 */
[----:B------:R-:W-:-:S04]  /*41e0*/  IMAD.WIDE.U32 R18, R39, UR40, R28 ;  /* 0x0000002827127c25 */ /* 0x000fc8000f8e001c */
[----:B------:R-:W-:Y:S01]  /*41f0*/  IMAD.X R41, RZ, RZ, RZ, P0 ;  /* 0x000000ffff297224 */ /* 0x000fe200000e06ff */
[----:B------:R-:W-:Y:S01]  /*4200*/  IADD3 R42, P0, PT, R42, R35, RZ ;  /* 0x000000232a2a7210 */ /* 0x000fe20007f1e0ff */
[----:B------:R-:W-:Y:S01]  /*4210*/  IMAD.MOV.U32 R11, RZ, RZ, RZ ;  /* 0x000000ffff0b7224 */ /* 0x000fe200078e00ff */
        /* <DEDUP_REMOVED lines=25> */
[----:B------:R-:W-:-:S04]  /*43b0*/  IMAD.WIDE.U32 R56, R36, UR64, R34 ;  /* 0x0000004024387c25 */ /* 0x000fc8000f8e0022 */
[----:B------:R-:W-:-:S04]  /*43c0*/  IMAD.WIDE.U32 R40, R39, UR46, R42 ;  /* 0x0000002e27287c25 */ /* 0x000fc8000f8e002a */
[----:B------:R-:W-:Y:S01]  /*43d0*/  IMAD.X R45, RZ, RZ, RZ, P0 ;  /* 0x000000ffff2d7224 */ /* 0x000fe200000e06ff */
[----:B------:R-:W-:Y:S01]  /*43e0*/  IADD3 R42, P0, PT, R31, R57, RZ ;  /* 0x000000391f2a7210 */ /* 0x000fe20007f1e0ff */
[----:B------:R-:W-:Y:S01]  /*43f0*/  IMAD.MOV.U32 R29, RZ, RZ, RZ ;  /* 0x000000ffff1d7224 */ /* 0x000fe200078e00ff */
[----:B------:R-:W-:Y:S01]  /*4400*/  IADD3 R30, P1, PT, R56, R41, RZ ;  /* 0x00000029381e7210 */ /* 0x000fe20007f3e0ff */
[----:B------:R-:W-:-:S04]  /*4410*/  IMAD.WIDE.U32 R34, R9, UR45, R44 ;  /* 0x0000002d09227c25 */ /* 0x000fc8000f8e002c */
        /* <DEDUP_REMOVED lines=13> */
[----:B------:R-:W-:Y:S02]  /*44f0*/  IADD3 R40, P0, PT, R42, R45, RZ ;  /* 0x0000002d2a287210 */ /* 0x000fe40007f1e0ff */
[----:B------:R-:W-:Y:S01]  /*4500*/  IADD3 R42, P1, PT, R44, R31, RZ ;  /* 0x0000001f2c2a7210 */ /* 0x000fe20007f3e0ff */
[----:B------:R-:W-:-:S04]  /*4510*/  IMAD.WIDE.U32 R44, R30, 0x3d1, RZ ;  /* 0x000003d11e2c7825 */ /* 0x000fc800078e00ff */
[----:B------:R-:W-:-:S04]  /*4520*/  IMAD.WIDE.U32 R34, R39, UR64, R34 ;  /* 0x0000004027227c25 */ /* 0x000fc8000f8e0022 */
[----:B------:R-:W-:Y:S01]  /*4530*/  IMAD.X R43, RZ, RZ, RZ, P1 ;  /* 0x000000ffff2b7224 */ /* 0x000fe200008e06ff */
[----:B------:R-:W-:Y:S01]  /*4540*/  IADD3 R54, P1, PT, R12, R44, RZ ;  /* 0x0000002c0c367210 */ /* 0x000fe20007f3e0ff */
[----:B------:R-:W-:Y:S01]  /*4550*/  IMAD.X R41, RZ, RZ, RZ, P0 ;  /* 0x000000ffff297224 */ /* 0x000fe200000e06ff */
[----:B------:R-:W-:Y:S01]  /*4560*/  IADD3 R36, P0, PT, R37, R35, RZ ;  /* 0x0000002325247210 */ /* 0x000fe20007f1e0ff */
[----:B------:R-:W-:Y:S02]  /*4570*/  IMAD.IADD R44, R45, 0x1, R11 ;  /* 0x000000012d2c7824 */ /* 0x000fe400078e020b */
[----:B------:R-:W-:-:S04]  /*4580*/  IMAD.WIDE.U32 R40, R9, UR46, R40 ;  /* 0x0000002e09287c25 */ /* 0x000fc8000f8e0028 */
[----:B------:R-:W-:Y:S02]  /*4590*/  IMAD.X R15, RZ, RZ, RZ, P1 ;  /* 0x000000ffff0f7224 */ /* 0x000fe400008e06ff */
[----:B------:R-:W-:-:S03]  /*45a0*/  IMAD.WIDE.U32 R42, R22, UR45, R42 ;  /* 0x0000002d162a7c25 */ /* 0x000fc6000f8e002a */
[----:B------:R-:W-:Y:S01]  /*45b0*/  IADD3 R15, P2, P3, R10, R15, R44 ;  /* 0x0000000f0a0f7210 */ /* 0x000fe20007b5e02c */
[----:B------:R-:W-:Y:S01]  /*45c0*/  IMAD.X R37, RZ, RZ, RZ, P0 ;  /* 0x000000ffff257224 */ /* 0x000fe200000e06ff */
[----:B------:R-:W-:Y:S01]  /*45d0*/  IADD3 R34, P0, PT, R34, R41, RZ ;  /* 0x0000002922227210 */ /* 0x000fe20007f1e0ff */
[----:B------:R-:W-:Y:S01]  /*45e0*/  IMAD.WIDE.U32 R10, R42, 0x3d1, RZ ;  /* 0x000003d12a0a7825 */ /* 0x000fe200078e00ff */
[----:B------:R-:W-:Y:S02]  /*45f0*/  IADD3 R12, P1, PT, R40, R43, RZ ;  /* 0x0000002b280c7210 */ /* 0x000fe40007f3e0ff */
[----:B------:R-:W-:Y:S01]  /*4600*/  IADD3.X R17, PT, PT, RZ, RZ, RZ, P2, P3 ;  /* 0x000000ffff117210 */ /* 0x000fe200017e64ff */
[----:B------:R-:W-:Y:S02]  /*4610*/  IMAD.X R35, RZ, RZ, RZ, P0 ;  /* 0x000000ffff237224 */ /* 0x000fe400000e06ff */
[----:B------:R-:W-:Y:S01]  /*4620*/  IMAD.X R13, RZ, RZ, RZ, P1 ;  /* 0x000000ffff0d7224 */ /* 0x000fe200008e06ff */
[----:B------:R-:W-:Y:S01]  /*4630*/  IADD3 R52, P0, P1, R30, R15, R10 ;  /* 0x0000000f1e347210 */ /* 0x000fe2000791e00a */
[----:B------:R-:W-:-:S02]  /*4640*/  IMAD.MOV.U32 R10, RZ, RZ, RZ ;  /* 0x000000ffff0a7224 */ /* 0x000fc400078e00ff */
[----:B------:R-:W-:Y:S01]  /*4650*/  IMAD.WIDE.U32 R36, R39, UR63, R36 ;  /* 0x0000003f27247c25 */ /* 0x000fe2000f8e0024 */
[----:B------:R-:W-:-:S03]  /*4660*/  IADD3.X R17, PT, PT, RZ, R17, RZ, P0, P1 ;  /* 0x00000011ff117210 */ /* 0x000fc600007e24ff */
[----:B------:R-:W-:-:S04]  /*4670*/  IMAD.WIDE.U32 R34, R9, UR65, R34 ;  /* 0x0000004109227c25 */ /* 0x000fc8000f8e0022 */
[----:B------:R-:W-:Y:S01]  /*4680*/  IMAD.WIDE.U32 R12, R22, UR44, R12 ;  /* 0x0000002c160c7c25 */ /* 0x000fe2000f8e000c */
[----:B------:R-:W-:-:S03]  /*4690*/  IADD3 R30, P0, PT, R36, R35, RZ ;  /* 0x00000023241e7210 */ /* 0x000fc60007f1e0ff */
[----:B------:R-:W-:Y:S01]  /*46a0*/  IMAD.IADD R11, R11, 0x1, R10 ;  /* 0x000000010b0b7824 */ /* 0x000fe200078e020a */
[----:B------:R-:W-:Y:S01]  /*46b0*/  IADD3 R10, P1, PT, R34, R13, RZ ;  /* 0x0000000d220a7210 */ /* 0x000fe20007f3e0ff */
[----:B------:R-:W-:-:S03]  /*46c0*/  IMAD.WIDE.U32 R34, R12, 0x3d1, RZ ;  /* 0x000003d10c227825 */ /* 0x000fc600078e00ff */
[----:B------:R-:W-:Y:S01]  /*46d0*/  IADD3 R17, P2, P3, R16, R17, R11 ;  /* 0x0000001110117210 */ /* 0x000fe20007b5e00b */
[----:B------:R-:W-:Y:S02]  /*46e0*/  IMAD.MOV.U32 R13, RZ, RZ, RZ ;  /* 0x000000ffff0d7224 */ /* 0x000fe400078e00ff */
[----:B------:R-:W-:Y:S02]  /*46f0*/  IMAD.X R31, RZ, RZ, RZ, P0 ;  /* 0x000000ffff1f7224 */ /* 0x000fe400000e06ff */
[----:B------:R-:W-:Y:S01]  /*4700*/  IMAD.X R11, RZ, RZ, RZ, P1 ;  /* 0x000000ffff0b7224 */ /* 0x000fe200008e06ff */
[----:B------:R-:W-:Y:S01]  /*4710*/  IADD3 R50, P0, P1, R42, R17, R34 ;  /* 0x000000112a327210 */ /* 0x000fe2000791e022 */
[----:B------:R-:W-:Y:S01]  /*4720*/  IMAD.IADD R34, R35, 0x1, R13 ;  /* 0x0000000123227824 */ /* 0x000fe200078e020d */
[----:B------:R-:W-:Y:S01]  /*4730*/  IADD3.X R13, PT, PT, RZ, RZ, RZ, P2, P3 ;  /* 0x000000ffff0d7210 */ /* 0x000fe200017e64ff */
[----:B------:R-:W-:-:S03]  /*4740*/  IMAD.WIDE.U32 R16, R9, UR64, R30 ;  /* 0x0000004009107c25 */ /* 0x000fc6000f8e001e */
[----:B------:R-:W-:Y:S01]  /*4750*/  IADD3.X R13, PT, PT, RZ, R13, RZ, P0, P1 ;  /* 0x0000000dff0d7210 */ /* 0x000fe200007e24ff */
[----:B------:R-:W-:Y:S01]  /*4760*/  IMAD.WIDE.U32 R10, R22, UR46, R10 ;  /* 0x0000002e160a7c25 */ /* 0x000fe2000f8e000a */
[----:B------:R-:W-:Y:S02]  /*4770*/  IADD3 R36, P0, PT, R37, R17, RZ ;  /* 0x0000001125247210 */ /* 0x000fe40007f1e0ff */
[----:B------:R-:W-:Y:S02]  /*4780*/  IADD3 R13, P2, P3, R26, R13, R34 ;  /* 0x0000000d1a0d7210 */ /* 0x000fe40007b5e022 */
[----:B------:R-:W-:Y:S01]  /*4790*/  IADD3 R30, P1, PT, R16, R11, RZ ;  /* 0x0000000b101e7210 */ /* 0x000fe20007f3e0ff */
[----:B------:R-:W-:Y:S01]  /*47a0*/  IMAD.WIDE.U32 R26, R10, 0x3d1, RZ ;  /* 0x000003d10a1a7825 */ /* 0x000fe200078e00ff */
[----:B------:R-:W-:Y:S02]  /*47b0*/  IADD3.X R15, PT, PT, RZ, RZ, RZ, P2, P3 ;  /* 0x000000ffff0f7210 */ /* 0x000fe400017e64ff */
[----:B------:R-:W-:Y:S01]  /*47c0*/  IADD3.X R31, PT, PT, RZ, RZ, RZ, P1, !PT ;  /* 0x000000ffff1f7210 */ /* 0x000fe20000ffe4ff */
[----:B------:R-:W-:Y:S01]  /*47d0*/  IMAD.X R37, RZ, RZ, RZ, P0 ;  /* 0x000000ffff257224 */ /* 0x000fe200000e06ff */
[----:B------:R-:W-:Y:S01]  /*47e0*/  IADD3 R32, P0, P4, R12, R13, R26 ;  /* 0x0000000d0c207210 */ /* 0x000fe20007c1e01a */
[----:B------:R-:W-:-:S03]  /*47f0*/  IMAD.WIDE.U32 R16, R9, UR63, R36 ;  /* 0x0000003f09107c25 */ /* 0x000fc6000f8e0024 */
[----:B------:R-:W-:Y:S01]  /*4800*/  IADD3.X R15, PT, PT, RZ, R15, RZ, P0, P4 ;  /* 0x0000000fff0f7210 */ /* 0x000fe200007e84ff */
[----:B------:R-:W-:Y:S02]  /*4810*/  IMAD.MOV.U32 R9, RZ, RZ, RZ ;  /* 0x000000ffff097224 */ /* 0x000fe400078e00ff */
[----:B------:R-:W-:-:S04]  /*4820*/  IMAD.WIDE.U32 R12, R22, UR65, R30 ;  /* 0x00000041160c7c25 */ /* 0x000fc8000f8e001e */
[----:B------:R-:W-:Y:S01]  /*4830*/  IMAD.IADD R9, R27, 0x1, R9 ;  /* 0x000000011b097824 */ /* 0x000fe200078e0209 */
[----:B------:R-:W-:Y:S01]  /*4840*/  IADD3 R30, P0, PT, R16, R13, RZ ;  /* 0x0000000d101e7210 */ /* 0x000fe20007f1e0ff */
[----:B------:R-:W-:-:S03]  /*4850*/  IMAD.WIDE.U32 R26, R12, 0x3d1, RZ ;  /* 0x000003d10c1a7825 */ /* 0x000fc600078e00ff */
[----:B------:R-:W-:Y:S01]  /*4860*/  IADD3 R15, P1, P2, R14, R15, R9 ;  /* 0x0000000f0e0f7210 */ /* 0x000fe20007a3e009 */
[----:B------:R-:W-:Y:S02]  /*4870*/  IMAD.X R31, RZ, RZ, RZ, P0 ;  /* 0x000000ffff1f7224 */ /* 0x000fe400000e06ff */
[----:B------:R-:W-:Y:S01]  /*4880*/  IMAD.MOV.U32 R9, RZ, RZ, RZ ;  /* 0x000000ffff097224 */ /* 0x000fe200078e00ff */
[----:B------:R-:W-:Y:S01]  /*4890*/  IADD3 R41, P0, P3, R10, R15, R26 ;  /* 0x0000000f0a297210 */ /* 0x000fe20007b1e01a */
[----:B------:R-:W-:Y:S01]  /*48a0*/  IMAD.WIDE.U32 R14, R22, UR64, R30 ;  /* 0x00000040160e7c25 */ /* 0x000fe2000f8e001e */
[----:B------:R-:W-:-:S03]  /*48b0*/  IADD3.X R21, PT, PT, RZ, RZ, RZ, P1, P2 ;  /* 0x000000ffff157210 */ /* 0x000fc60000fe44ff */
[----:B------:R-:W-:Y:S01]  /*48c0*/  IMAD.IADD R26, R27, 0x1, R9 ;  /* 0x000000011b1a7824 */ /* 0x000fe200078e0209 */
[----:B------:R-:W-:Y:S02]  /*48d0*/  IADD3.X R21, PT, PT, RZ, R21, RZ, P0, P3 ;  /* 0x00000015ff157210 */ /* 0x000fe400007e64ff */
[----:B------:R-:W-:Y:S01]  /*48e0*/  IADD3 R10, P0, PT, R17, R15, RZ ;  /* 0x0000000f110a7210 */ /* 0x000fe20007f1e0ff */
[----:B------:R-:W-:Y:S01]  /*48f0*/  IMAD.WIDE.U32 R16, R14, 0x3d1, RZ ;  /* 0x000003d10e107825 */ /* 0x000fe200078e00ff */
[----:B------:R-:W-:-:S03]  /*4900*/  IADD3 R21, P1, P2, R20, R21, R26 ;  /* 0x0000001514157210 */ /* 0x000fc60007a3e01a */
[----:B------:R-:W-:Y:S01]  /*4910*/  IMAD.X R11, RZ, RZ, RZ, P0 ;  /* 0x000000ffff0b7224 */ /* 0x000fe200000e06ff */
[----:B------:R-:W-:Y:S01]  /*4920*/  IADD3 R40, P0, P3, R12, R21, R16 ;  /* 0x000000150c287210 */ /* 0x000fe20007b1e010 */
[----:B------:R-:W-:Y:S01]  /*4930*/  IMAD.IADD R16, R17, 0x1, R9 ;  /* 0x0000000111107824 */ /* 0x000fe200078e0209 */
[----:B------:R-:W-:Y:S01]  /*4940*/  IADD3.X R19, PT, PT, RZ, RZ, RZ, P1, P2 ;  /* 0x000000ffff137210 */ /* 0x000fe20000fe44ff */
[----:B------:R-:W-:-:S03]  /*4950*/  IMAD.WIDE.U32 R10, R22, UR63, R10 ;  /* 0x0000003f160a7c25 */ /* 0x000fc6000f8e000a */
[----:B------:R-:W-:Y:S01]  /*4960*/  IADD3.X R19, PT, PT, RZ, R19, RZ, P0, P3 ;  /* 0x00000013ff137210 */ /* 0x000fe200007e64ff */
[----:B------:R-:W-:Y:S02]  /*4970*/  IMAD.MOV.U32 R15, RZ, RZ, RZ ;  /* 0x000000ffff0f7224 */ /* 0x000fe400078e00ff */
[----:B------:R-:W-:Y:S01]  /*4980*/  IMAD.WIDE.U32 R12, R10, 0x3d1, RZ ;  /* 0x000003d10a0c7825 */ /* 0x000fe200078e00ff */
[----:B------:R-:W-:-:S03]  /*4990*/  IADD3 R19, P0, P1, R18, R19, R16 ;  /* 0x0000001312137210 */ /* 0x000fc6000791e010 */
[----:B------:R-:W-:Y:S01]  /*49a0*/  IMAD.IADD R9, R13, 0x1, R9 ;  /* 0x000000010d097824 */ /* 0x000fe200078e0209 */
[----:B------:R-:W-:Y:S02]  /*49b0*/  IADD3.X R29, PT, PT, RZ, RZ, RZ, P0, P1 ;  /* 0x000000ffff1d7210 */ /* 0x000fe400007e24ff */
[----:B------:R-:W-:Y:S01]  /*49c0*/  IADD3 R42, P0, P1, R14, R19, R12 ;  /* 0x000000130e2a7210 */ /* 0x000fe2000791e00c */
[----:B------:R-:W-:-:S03]  /*49d0*/  IMAD.WIDE.U32 R12, R11, 0x3d1, RZ ;  /* 0x000003d10b0c7825 */ /* 0x000fc600078e00ff */
[----:B------:R-:W-:-:S04]  /*49e0*/  IADD3.X R29, PT, PT, RZ, R29, RZ, P0, P1 ;  /* 0x0000001dff1d7210 */ /* 0x000fc800007e24ff */
        /* <DEDUP_REMOVED lines=48> */
[----:B------:R-:W-:Y:S05]  /*4cf0*/  @!P1 BRA `(.L_x_903) ;  /* 0x0000000000289947 */ /* 0x000fea0003800000 */
[----:B------:R-:W-:Y:S01]  /*4d00*/  IADD3 R9, P1, PT, R43, R9, RZ ;  /* 0x000000092b097210 */ /* 0x000fe20007f3e0ff */
[----:B------:R-:W-:Y:S01]  /*4d10*/  IMAD.MOV.U32 R42, RZ, RZ, RZ ;  /* 0x000000ffff2a7224 */ /* 0x000fe200078e00ff */
[----:B------:R-:W-:Y:S01]  /*4d20*/  CS2R R40, SRZ ;  /* 0x0000000000287805 */ /* 0x000fe2000001ff00 */
[----:B------:R-:W-:Y:S01]  /*4d30*/  IMAD.MOV.U32 R32, RZ, RZ, RZ ;  /* 0x000000ffff207224 */ /* 0x000fe200078e00ff */
[C---:B------:R-:W-:Y:S01]  /*4d40*/  ISETP.GT.U32.AND P0, PT, R9.reuse, -0x1, PT ;  /* 0xffffffff0900780c */ /* 0x040fe20003f04070 */
[----:B------:R-:W-:Y:S01]  /*4d50*/  IMAD.X R10, RZ, RZ, RZ, P1 ;  /* 0x000000ffff0a7224 */ /* 0x000fe200008e06ff */
[----:B------:R-:W-:-:S04]  /*4d60*/  ISETP.LT.U32.AND P1, PT, R9, RZ, PT ;  /* 0x000000ff0900720c */ /* 0x000fc80003f21070 */
[C---:B------:R-:W-:Y:S02]  /*4d70*/  ISETP.LT.U32.AND.EX P1, PT, R10.reuse, 0x1, PT, P1 ;  /* 0x000000010a00780c */ /* 0x040fe40003f21110 */
[----:B------:R-:W-:Y:S02]  /*4d80*/  ISETP.GT.U32.AND.EX P0, PT, R10, RZ, PT, P0 ;  /* 0x000000ff0a00720c */ /* 0x000fe40003f04100 */
[----:B------:R-:W-:-:S11]  /*4d90*/  SEL R43, R9, RZ, P1 ;  /* 0x000000ff092b7207 */ /* 0x000fd60000800000 */
.L_x_903:
        /* <DEDUP_REMOVED lines=27> */
.L_x_904:
[----:B------:R-:W0:Y:S08]  /*4f50*/  LDC.64 R10, c[0x3][RZ] ;  /* 0x00c00000ff0a7b82 */ /* 0x000e300000000a00 */
[----:B------:R-:W1:Y:S08]  /*4f60*/  LDC.64 R12, c[0x3][0x8] ;  /* 0x00c00200ff0c7b82 */ /* 0x000e700000000a00 */
[----:B------:R-:W2:Y:S01]  /*4f70*/  LDC.64 R14, c[0x3][0x10] ;  /* 0x00c00400ff0e7b82 */ /* 0x000ea20000000a00 */
[----:B0-----:R-:W-:-:S07]  /*4f80*/  IADD3 R54, P0, PT, R54, -R10, RZ ;  /* 0x8000000a36367210 */ /* 0x001fce0007f1e0ff */
[----:B------:R-:W0:Y:S01]  /*4f90*/  LDC R9, c[0x3][0x18] ;  /* 0x00c00600ff097b82 */ /* 0x000e220000000800 */
[----:B------:R-:W-:-:S04]  /*4fa0*/  IADD3.X R52, P0, PT, R52, ~R11, RZ, P0, !PT ;  /* 0x8000000b34347210 */ /* 0x000fc8000071e4ff */
[----:B-1----:R-:W-:-:S04]  /*4fb0*/  IADD3.X R50, P0, PT, R50, ~R12, RZ, P0, !PT ;  /* 0x8000000c32327210 */ /* 0x002fc8000071e4ff */
[----:B------:R-:W-:-:S04]  /*4fc0*/  IADD3.X R32, P0, PT, R32, ~R13, RZ, P0, !PT ;  /* 0x8000000d20207210 */ /* 0x000fc8000071e4ff */
[----:B--2---:R-:W-:-:S04]  /*4fd0*/  IADD3.X R41, P0, PT, R41, ~R14, RZ, P0, !PT ;  /* 0x8000000e29297210 */ /* 0x004fc8000071e4ff */
[----:B------:R-:W-:-:S04]  /*4fe0*/  IADD3.X R40, P0, PT, R40, ~R15, RZ, P0, !PT ;  /* 0x8000000f28287210 */ /* 0x000fc8000071e4ff */
[----:B0-----:R-:W-:-:S04]  /*4ff0*/  IADD3.X R42, P0, PT, R42, ~R9, RZ, P0, !PT ;  /* 0x800000092a2a7210 */ /* 0x001fc8000071e4ff */
[----:B------:R-:W-:-:S09]  /*5000*/  IADD3.X R43, PT, PT, R43, ~UR62, RZ, P0, !PT ;  /* 0x8000003e2b2b7c10 */ /* 0x000fd200087fe4ff */
.L_x_905:
        /* <DEDUP_REMOVED lines=27> */
.L_x_906:
        /* <DEDUP_REMOVED lines=12> */
.L_x_907:
[----:B------:R-:W0:Y:S01]  /*5280*/  LDC.64 R20, c[0x3][0x20] ;  /* 0x00c00800ff147b82 */ /* 0x000e220000000a00 */
[----:B------:R-:W-:Y:S02]  /*5290*/  IMAD.MOV.U32 R11, RZ, RZ, RZ ;  /* 0x000000ffff0b7224 */ /* 0x000fe400078e00ff */
[----:B------:R-:W-:Y:S02]  /*52a0*/  IMAD.MOV.U32 R13, RZ, RZ, RZ ;  /* 0x000000ffff0d7224 */ /* 0x000fe400078e00ff */
[----:B------:R-:W-:Y:S02]  /*52b0*/  IMAD.MOV.U32 R59, RZ, RZ, RZ ;  /* 0x000000ffff3b7224 */ /* 0x000fe400078e00ff */
[----:B------:R-:W-:Y:S01]  /*52c0*/  IMAD.MOV.U32 R57, RZ, RZ, RZ ;  /* 0x000000ffff397224 */ /* 0x000fe200078e00ff */
[----:B------:R-:W1:Y:S01]  /*52d0*/  LDC.64 R34, c[0x3][0x28] ;  /* 0x00c00a00ff227b82 */ /* 0x000e620000000a00 */
[----:B------:R-:W-:Y:S02]  /*52e0*/  IMAD.MOV.U32 R45, RZ, RZ, RZ ;  /* 0x000000ffff2d7224 */ /* 0x000fe400078e00ff */
[----:B------:R-:W-:-:S02]  /*52f0*/  IMAD.MOV.U32 R9, RZ, RZ, RZ ;  /* 0x000000ffff097224 */ /* 0x000fc400078e00ff */
[----:B0-----:R-:W-:-:S04]  /*5300*/  IMAD.WIDE.U32 R60, R47, R20, RZ ;  /* 0x000000142f3c7225 */ /* 0x001fc800078e00ff */
[----:B------:R-:W-:-:S04]  /*5310*/  IMAD.MOV.U32 R10, RZ, RZ, R61 ;  /* 0x000000ffff0a7224 */ /* 0x000fc800078e003d */
[----:B------:R-:W-:-:S04]  /*5320*/  IMAD.WIDE.U32 R10, R49, R20, R10 ;  /* 0x00000014310a7225 */ /* 0x000fc800078e000a */
[----:B------:R-:W-:Y:S02]  /*5330*/  IMAD.MOV.U32 R12, RZ, RZ, R11 ;  /* 0x000000ffff0c7224 */ /* 0x000fe400078e000b */
[----:B------:R-:W-:Y:S02]  /*5340*/  IMAD.MOV.U32 R58, RZ, RZ, R10 ;  /* 0x000000ffff3a7224 */ /* 0x000fe400078e000a */
        /* <DEDUP_REMOVED lines=11> */
[----:B------:R-:W-:Y:S02]  /*5400*/  HFMA2 R11, -RZ, RZ, 0, 0 ;  /* 0x00000000ff0b7431 */ /* 0x000fe400000001ff */
[----:B-1----:R-:W-:-:S04]  /*5410*/  IMAD.WIDE.U32 R56, R47, R34, R56 ;  /* 0x000000222f387225 */ /* 0x002fc800078e0038 */
[----:B------:R-:W-:Y:S02]  /*5420*/  IMAD.X R15, RZ, RZ, RZ, P0 ;  /* 0x000000ffff0f7224 */ /* 0x000fe400000e06ff */
[----:B------:R-:W-:-:S04]  /*5430*/  IMAD.WIDE.U32 R14, R23, R21, R14 ;  /* 0x00000015170e7225 */ /* 0x000fc800078e000e */
[-C--:B------:R-:W-:Y:S01]  /*5440*/  IMAD.WIDE.U32 R10, R55, R20.reuse, R10 ;  /* 0x00000014370a7225 */ /* 0x080fe200078e000a */
[----:B------:R-:W-:Y:S02]  /*5450*/  IADD3 R14, P1, PT, R14, R57, RZ ;  /* 0x000000390e0e7210 */ /* 0x000fe40007f3e0ff */
[----:B------:R-:W-:Y:S01]  /*5460*/  IADD3 R12, P0, PT, R10, R15, RZ ;  /* 0x0000000f0a0c7210 */ /* 0x000fe20007f1e0ff */
[----:B------:R-:W-:Y:S02]  /*5470*/  IMAD.MOV.U32 R10, RZ, RZ, R11 ;  /* 0x000000ffff0a7224 */ /* 0x000fe400078e000b */
[----:B------:R-:W-:Y:S02]  /*5480*/  IMAD.MOV.U32 R11, RZ, RZ, RZ ;  /* 0x000000ffff0b7224 */ /* 0x000fe400078e00ff */
[----:B------:R-:W-:Y:S02]  /*5490*/  IMAD.X R13, RZ, RZ, RZ, P0 ;  /* 0x000000ffff0d7224 */ /* 0x000fe400000e06ff */
        /* <DEDUP_REMOVED lines=13> */
[----:B------:R-:W-:Y:S02]  /*5570*/  IMAD.MOV.U32 R44, RZ, RZ, R12 ;  /* 0x000000ffff2c7224 */ /* 0x000fe400078e000c */
[----:B------:R-:W-:-:S04]  /*5580*/  IMAD.WIDE.U32 R38, R23, R34, R38 ;  /* 0x0000002217267225 */ /* 0x000fc800078e0026 */
[----:B------:R-:W-:Y:S01]  /*5590*/  IMAD.WIDE.U32 R44, R47, R35, R44 ;  /* 0x000000232f2c7225 */ /* 0x000fe200078e002c */
[----:B------:R-:W-:-:S03]  /*55a0*/  IADD3 R36, P1, PT, R36, R39, RZ ;  /* 0x0000002724247210 */ /* 0x000fc60007f3e0ff */
[----:B------:R-:W-:Y:S01]  /*55b0*/  IMAD.X R15, RZ, RZ, RZ, P0 ;  /* 0x000000ffff0f7224 */ /* 0x000fe200000e06ff */
[----:B------:R-:W-:Y:S01]  /*55c0*/  IADD3 R38, P0, PT, R38, R45, RZ ;  /* 0x0000002d26267210 */ /* 0x000fe20007f1e0ff */
[----:B------:R-:W-:Y:S02]  /*55d0*/  IMAD.MOV.U32 R12, RZ, RZ, R11 ;  /* 0x000000ffff0c7224 */ /* 0x000fe400078e000b */
[----:B------:R-:W-:Y:S01]  /*55e0*/  IMAD.MOV.U32 R13, RZ, RZ, RZ ;  /* 0x000000ffff0d7224 */ /* 0x000fe200078e00ff */
[----:B------:R-:W0:Y:S01]  /*55f0*/  LDC.64 R10, c[0x3][0x30] ;  /* 0x00c00c00ff0a7b82 */ /* 0x000e220000000a00 */
        /* <DEDUP_REMOVED lines=10> */
[----:B------:R-:W-:-:S04]  /*56a0*/  IMAD.WIDE.U32 R16, R51, R21, R16 ;  /* 0x0000001533107225 */ /* 0x000fc800078e0010 */
[----:B------:R-:W-:Y:S01]  /*56b0*/  IMAD.X R15, RZ, RZ, RZ, P0 ;  /* 0x000000ffff0f7224 */ /* 0x000fe200000e06ff */
[----:B------:R-:W-:Y:S01]  /*56c0*/  IADD3 R12, P0, PT, R13, R17, RZ ;  /* 0x000000110d0c7210 */ /* 0x000fe20007f1e0ff */
[----:B------:R-:W-:Y:S02]  /*56d0*/  IMAD.X R37, RZ, RZ, RZ, P1 ;  /* 0x000000ffff257224 */ /* 0x000fe400008e06ff */
[----:B------:R-:W-:-:S04]  /*56e0*/  IMAD.WIDE.U32 R14, R55, R34, R14 ;  /* 0x00000022370e7225 */ /* 0x000fc800078e000e */
[----:B------:R-:W-:Y:S01]  /*56f0*/  IMAD.WIDE.U32 R36, R23, R35, R36 ;  /* 0x0000002317247225 */ /* 0x000fe200078e0024 */
[----:B------:R-:W-:-:S03]  /*5700*/  IADD3 R16, P1, PT, R16, R15, RZ ;  /* 0x0000000f10107210 */ /* 0x000fc60007f3e0ff */
[----:B------:R-:W-:Y:S02]  /*5710*/  IMAD.MOV.U32 R39, RZ, RZ, RZ ;  /* 0x000000ffff277224 */ /* 0x000fe400078e00ff */
[----:B------:R-:W-:Y:S01]  /*5720*/  IMAD.X R13, RZ, RZ, RZ, P0 ;  /* 0x000000ffff0d7224 */ /* 0x000fe200000e06ff */
[----:B------:R-:W-:Y:S01]  /*5730*/  IADD3 R14, P0, PT, R14, R37, RZ ;  /* 0x000000250e0e7210 */ /* 0x000fe20007f1e0ff */
[----:B0-----:R-:W-:-:S04]  /*5740*/  IMAD.WIDE.U32 R38, R47, R10, R38 ;  /* 0x0000000a2f267225 */ /* 0x001fc800078e0026 */
[----:B------:R-:W-:Y:S01]  /*5750*/  IMAD.X R17, RZ, RZ, RZ, P1 ;  /* 0x000000ffff117224 */ /* 0x000fe200008e06ff */
[----:B------:R-:W-:Y:S01]  /*5760*/  IADD3 R36, P2, PT, R36, R39, RZ ;  /* 0x0000002724247210 */ /* 0x000fe20007f5e0ff */
[----:B------:R-:W-:Y:S02]  /*5770*/  IMAD.X R15, RZ, RZ, RZ, P0 ;  /* 0x000000ffff0f7224 */ /* 0x000fe400000e06ff */
[----:B------:R-:W-:Y:S02]  /*5780*/  IMAD.WIDE.U32 R20, R33, R21, R12 ;  /* 0x0000001521147225 */ /* 0x000fe400078e000c */
[----:B------:R-:W0:Y:S02]  /*5790*/  LDC.64 R12, c[0x3][0x38] ;  /* 0x00c00e00ff0c7b82 */ /* 0x000e240000000a00 */
        /* <DEDUP_REMOVED lines=31> */
[----:B------:R-:W-:-:S03]  /*5990*/  IMAD.WIDE.U32 R26, R51, R35, R26 ;  /* 0x00000023331a7225 */ /* 0x000fc600078e001a */
[----:B------:R-:W-:Y:S01]  /*59a0*/  IADD3.X R17, PT, PT, RZ, RZ, RZ, P1, !PT ;  /* 0x000000ffff117210 */ /* 0x000fe20000ffe4ff */
        /* <DEDUP_REMOVED lines=8> */
[----:B0-----:R-:W-:-:S04]  /*5a30*/  IMAD.WIDE.U32 R14, R47, R12, R14 ;  /* 0x0000000c2f0e7225 */ /* 0x001fc800078e000e */
        /* <DEDUP_REMOVED lines=36> */
[----:B------:R-:W-:-:S04]  /*5c80*/  IMAD.WIDE.U32 R28, R51, R11, R28 ;  /* 0x0000000b331c7225 */ /* 0x000fc800078e001c */
[----:B------:R-:W-:Y:S01]  /*5c90*/  IMAD.X R21, RZ, RZ, RZ, P0 ;  /* 0x000000ffff157224 */ /* 0x000fe200000e06ff */
[----:B------:R-:W-:Y:S01]  /*5ca0*/  IADD3 R34, P0, PT, R35, R29, RZ ;  /* 0x0000001d23227210 */ /* 0x000fe20007f1e0ff */
[----:B------:R-:W-:Y:S01]  /*5cb0*/  IMAD.X R27, RZ, RZ, RZ, P1 ;  /* 0x000000ffff1b7224 */ /* 0x000fe200008e06ff */
[----:B------:R-:W-:Y:S01]  /*5cc0*/  IADD3 R19, P1, PT, R60, R30, RZ ;  /* 0x0000001e3c137210 */ /* 0x000fe20007f3e0ff */
[----:B------:R-:W-:-:S04]  /*5cd0*/  IMAD.WIDE.U32 R20, R55, R12, R20 ;  /* 0x0000000c37147225 */ /* 0x000fc800078e0014 */
[----:B------:R-:W-:-:S04]  /*5ce0*/  IMAD.WIDE.U32 R26, R23, R13, R26 ;  /* 0x0000000d171a7225 */ /* 0x000fc800078e001a */
[----:B------:R-:W-:Y:S02]  /*5cf0*/  IMAD.IADD R30, R31, 0x1, R9 ;  /* 0x000000011f1e7824 */ /* 0x000fe400078e0209 */
[----:B------:R-:W-:Y:S01]  /*5d00*/  IMAD.X R9, RZ, RZ, RZ, P1 ;  /* 0x000000ffff097224 */ /* 0x000fe200008e06ff */
[----:B------:R-:W-:Y:S01]  /*5d10*/  IADD3 R10, P1, PT, R20, R27, RZ ;  /* 0x0000001b140a7210 */ /* 0x000fe20007f3e0ff */
[----:B------:R-:W-:Y:S01]  /*5d20*/  IMAD.X R35, RZ, RZ, RZ, P0 ;  /* 0x000000ffff237224 */ /* 0x000fe200000e06ff */
[----:B------:R-:W-:Y:S01]  /*5d30*/  IADD3 R28, P0, PT, R28, R21, RZ ;  /* 0x000000151c1c7210 */ /* 0x000fe20007f1e0ff */
[----:B------:R-:W-:Y:S01]  /*5d40*/  IMAD.WIDE.U32 R20, R26, 0x3d1, RZ ;  /* 0x000003d11a147825 */ /* 0x000fe200078e00ff */
[----:B------:R-:W-:-:S03]  /*5d50*/  IADD3 R9, P2, P3, R58, R9, R30 ;  /* 0x000000093a097210 */ /* 0x000fc60007b5e01e */
[----:B------:R-:W-:Y:S01]  /*5d60*/  IMAD.WIDE.U32 R34, R33, R11, R34 ;  /* 0x0000000b21227225 */ /* 0x000fe200078e0022 */
[----:B------:R-:W-:-:S03]  /*5d70*/  IADD3.X R17, PT, PT, RZ, RZ, RZ, P2, P3 ;  /* 0x000000ffff117210 */ /* 0x000fc600017e64ff */
[----:B------:R-:W-:Y:S02]  /*5d80*/  IMAD.X R29, RZ, RZ, RZ, P0 ;  /* 0x000000ffff1d7224 */ /* 0x000fe400000e06ff */
[----:B------:R-:W-:Y:S01]  /*5d90*/  IMAD.X R11, RZ, RZ, RZ, P1 ;  /* 0x000000ffff0b7224 */ /* 0x000fe200008e06ff */
[----:B------:R-:W-:Y:S01]  /*5da0*/  IADD3 R9, P0, P1, R18, R9, R20 ;  /* 0x0000000912097210 */ /* 0x000fe2000791e014 */
[----:B------:R-:W-:Y:S02]  /*5db0*/  IMAD.MOV.U32 R15, RZ, RZ, RZ ;  /* 0x000000ffff0f7224 */ /* 0x000fe400078e00ff */
[----:B------:R-:W-:Y:S01]  /*5dc0*/  IMAD.WIDE.U32 R28, R53, R12, R28 ;  /* 0x0000000c351c7225 */ /* 0x000fe200078e001c */
[----:B------:R-:W-:-:S03]  /*5dd0*/  IADD3.X R17, PT, PT, RZ, R17, RZ, P0, P1 ;  /* 0x00000011ff117210 */ /* 0x000fc600007e24ff */
        /* <DEDUP_REMOVED lines=14> */
[----:B------:R-:W-:Y:S01]  /*5ec0*/  IMAD.MOV.U32 R11, RZ, RZ, RZ ;  /* 0x000000ffff0b7224 */ /* 0x000fe200078e00ff */
[----:B------:R-:W-:Y:S01]  /*5ed0*/  IADD3 R20, P1, PT, R20, R31, RZ ;  /* 0x0000001f14147210 */ /* 0x000fe20007f3e0ff */
[----:B------:R-:W-:-:S04]  /*5ee0*/  IMAD.WIDE.U32 R26, R30, 0x3d1, RZ ;  /* 0x000003d11e1a7825 */ /* 0x000fc800078e00ff */
[----:B------:R-:W-:Y:S02]  /*5ef0*/  IMAD.IADD R28, R29, 0x1, R11 ;  /* 0x000000011d1c7824 */ /* 0x000fe400078e020b */
[----:B------:R-:W-:Y:S02]  /*5f00*/  IMAD.X R35, RZ, RZ, RZ, P0 ;  /* 0x000000ffff237224 */ /* 0x000fe400000e06ff */
[----:B------:R-:W-:Y:S01]  /*5f10*/  IMAD.X R21, RZ, RZ, RZ, P1 ;  /* 0x000000ffff157224 */ /* 0x000fe200008e06ff */
[----:B------:R-:W-:Y:S01]  /*5f20*/  IADD3 R15, P2, P3, R44, R15, R28 ;  /* 0x0000000f2c0f7210 */ /* 0x000fe20007b5e01c */
[----:B------:R-:W-:-:S03]  /*5f30*/  IMAD.WIDE.U32 R34, R33, R12, R34 ;  /* 0x0000000c21227225 */ /* 0x000fc600078e0022 */
[----:B------:R-:W-:Y:S01]  /*5f40*/  IADD3 R15, P0, P4, R10, R15, R26 ;  /* 0x0000000f0a0f7210 */ /* 0x000fe20007c1e01a */
[----:B------:R-:W-:Y:S01]  /*5f50*/  IMAD.WIDE.U32 R20, R53, R13, R20 ;  /* 0x0000000d35147225 */ /* 0x000fe200078e0014 */
[----:B------:R-:W-:-:S03]  /*5f60*/  IADD3.X R39, PT, PT, RZ, RZ, RZ, P2, P3 ;  /* 0x000000ffff277210 */ /* 0x000fc600017e64ff */
[----:B------:R-:W-:Y:S01]  /*5f70*/  IMAD.IADD R27, R27, 0x1, R11 ;  /* 0x000000011b1b7824 */ /* 0x000fe200078e020b */
[----:B------:R-:W-:Y:S01]  /*5f80*/  IADD3.X R39, PT, PT, RZ, R39, RZ, P0, P4 ;  /* 0x00000027ff277210 */ /* 0x000fe200007e84ff */
[----:B------:R-:W-:Y:S01]  /*5f90*/  IMAD.WIDE.U32 R10, R20, 0x3d1, RZ ;  /* 0x000003d1140a7825 */ /* 0x000fe200078e00ff */
[----:B------:R-:W-:Y:S02]  /*5fa0*/  IADD3 R26, P0, PT, R34, R21, RZ ;  /* 0x00000015221a7210 */ /* 0x000fe40007f1e0ff */
[----:B------:R-:W-:Y:S01]  /*5fb0*/  IADD3 R39, P1, P2, R38, R39, R27 ;  /* 0x0000002726277210 */ /* 0x000fe20007a3e01b */
[----:B------:R-:W-:Y:S02]  /*5fc0*/  IMAD.MOV.U32 R21, RZ, RZ, RZ ;  /* 0x000000ffff157224 */ /* 0x000fe400078e00ff */
[----:B------:R-:W-:Y:S01]  /*5fd0*/  IMAD.X R27, RZ, RZ, RZ, P0 ;  /* 0x000000ffff1b7224 */ /* 0x000fe200000e06ff */
[----:B------:R-:W-:Y:S01]  /*5fe0*/  IADD3 R12, P0, P3, R30, R39, R10 ;  /* 0x000000271e0c7210 */ /* 0x000fe20007b1e00a */
[----:B------:R-:W-:Y:S01]  /*5ff0*/  IMAD.IADD R18, R11, 0x1, R21 ;  /* 0x000000010b127824 */ /* 0x000fe200078e0215 */
[----:B------:R-:W-:Y:S01]  /*6000*/  IADD3.X R37, PT, PT, RZ, RZ, RZ, P1, P2 ;  /* 0x000000ffff257210 */ /* 0x000fe20000fe44ff */
[----:B------:R-:W-:-:S03]  /*6010*/  IMAD.WIDE.U32 R26, R51, R13, R26 ;  /* 0x0000000d331a7225 */ /* 0x000fc600078e001a */
        /* <DEDUP_REMOVED lines=8> */
[----:B------:R-:W-:Y:S02]  /*60a0*/  IADD3 R10, PT, PT, R11, R21, RZ ;  /* 0x000000150b0a7210 */ /* 0x000fe40007ffe0ff */
[----:B------:R-:W-:-:S04]  /*60b0*/  IADD3.X R27, PT, PT, RZ, R27, RZ, P0, P3 ;  /* 0x0000001bff1b7210 */ /* 0x000fc800007e64ff */
[----:B------:R-:W-:Y:S01]  /*60c0*/  IADD3 R27, P0, P1, R14, R27, R10 ;  /* 0x0000001b0e1b7210 */ /* 0x000fe2000791e00a */
[----:B------:R-:W-:-:S03]  /*60d0*/  IMAD.WIDE.U32 R10, R34, 0x3d1, RZ ;  /* 0x000003d1220a7825 */ /* 0x000fc600078e00ff */
[----:B------:R-:W-:Y:S01]  /*60e0*/  IADD3.X R13, PT, PT, RZ, RZ, RZ, P0, P1 ;  /* 0x000000ffff0d7210 */ /* 0x000fe200007e24ff */
[----:B------:R-:W-:Y:S01]  /*60f0*/  IMAD.IADD R14, R11, 0x1, R21 ;  /* 0x000000010b0e7824 */ /* 0x000fe200078e0215 */
        /* <DEDUP_REMOVED lines=64> */
.L_x_908:
[----:B------:R-:W-:Y:S01]  /*6500*/  ISETP.GT.U32.OR P0, PT, R16, UR62, P0 ;  /* 0x0000003e10007c0c */ /* 0x000fe20008704470 */
[----:B------:R-:W-:Y:S02]  /*6510*/  IMAD.MOV.U32 R11, RZ, RZ, R15 ;  /* 0x000000ffff0b7224 */ /* 0x000fe400078e000f */
[----:B------:R-:W-:Y:S02]  /*6520*/  IMAD.MOV.U32 R13, RZ, RZ, R20 ;  /* 0x000000ffff0d7224 */ /* 0x000fe400078e0014 */
[----:B------:R-:W-:-:S08]  /*6530*/  IMAD.MOV.U32 R15, RZ, RZ, R27 ;  /* 0x000000ffff0f7224 */ /* 0x000fd000078e001b */
        /* <DEDUP_REMOVED lines=26> */
.L_x_909:
        /* <DEDUP_REMOVED lines=12> */
.L_x_910:
        /* <DEDUP_REMOVED lines=27> */
.L_x_911:
        /* <DEDUP_REMOVED lines=12> */
.L_x_912:
[----:B------:R-:W-:Y:S01]  /*6a10*/  UIMAD.WIDE.U32 UR26, UR38, UR12, URZ ;  /* 0x0000000c261a72a5 */ /* 0x000fe2000f8e00ff */
[----:B------:R-:W-:Y:S01]  /*6a20*/  UMOV UR29, URZ ;  /* 0x000000ff001d7c82 */ /* 0x000fe20008000000 */
[----:B------:R-:W-:Y:S01]  /*6a30*/  UMOV UR5, URZ ;  /* 0x000000ff00057c82 */ /* 0x000fe20008000000 */
[----:B------:R-:W-:-:S04]  /*6a40*/  UMOV UR73, URZ ;  /* 0x000000ff00497c82 */ /* 0x000fc80008000000 */
[----:B------:R-:W-:Y:S01]  /*6a50*/  UMOV UR28, UR27 ;  /* 0x0000001b001c7c82 */ /* 0x000fe20008000000 */
[----:B------:R-:W-:Y:S01]  /*6a60*/  UMOV UR27, URZ ;  /* 0x000000ff001b7c82 */ /* 0x000fe20008000000 */
[----:B------:R-:W-:-:S07]  /*6a70*/  UIMAD.WIDE.U32 UR28, UR38, UR13, UR28 ;  /* 0x0000000d261c72a5 */ /* 0x000fce000f8e001c */
[----:B------:R-:W-:Y:S01]  /*6a80*/  UMOV UR4, UR29 ;  /* 0x0000001d00047c82 */ /* 0x000fe20008000000 */
[----:B------:R-:W-:Y:S01]  /*6a90*/  UMOV UR29, URZ ;  /* 0x000000ff001d7c82 */ /* 0x000fe20008000000 */
[----:B------:R-:W-:Y:S02]  /*6aa0*/  UIMAD.WIDE.U32 UR4, UR38, UR14, UR4 ;  /* 0x0000000e260472a5 */ /* 0x000fe4000f8e0004 */
[----:B------:R-:W-:-:S04]  /*6ab0*/  UIMAD.WIDE.U32 UR28, UR40, UR12, UR28 ;  /* 0x0000000c281c72a5 */ /* 0x000fc8000f8e001c */
[----:B------:R-:W-:-:S03]  /*6ac0*/  UIADD3 UR30, UP0, UPT, UR4, UR29, URZ ;  /* 0x0000001d041e7290 */ /* 0x000fc6000ff1e0ff */
[----:B------:R-:W-:Y:S01]  /*6ad0*/  UMOV UR4, UR5 ;  /* 0x0000000500047c82 */ /* 0x000fe20008000000 */
[----:B------:R-:W-:Y:S01]  /*6ae0*/  UIADD3.X UR31, UPT, UPT, URZ, URZ, URZ, UP0, !UPT ;  /* 0x000000ffff1f7290 */ /* 0x000fe200087fe4ff */
[----:B------:R-:W-:Y:S02]  /*6af0*/  UMOV UR5, URZ ;  /* 0x000000ff00057c82 */ /* 0x000fe40008000000 */
[----:B------:R-:W-:Y:S02]  /*6b00*/  UIMAD.WIDE.U32 UR4, UR38, UR15, UR4 ;  /* 0x0000000f260472a5 */ /* 0x000fe4000f8e0004 */
[----:B------:R-:W-:-:S04]  /*6b10*/  UIMAD.WIDE.U32 UR30, UR40, UR13, UR30 ;  /* 0x0000000d281e72a5 */ /* 0x000fc8000f8e001e */
[----:B------:R-:W-:-:S03]  /*6b20*/  UIADD3 UR32, UP0, UPT, UR4, UR31, URZ ;  /* 0x0000001f04207290 */ /* 0x000fc6000ff1e0ff */
[----:B------:R-:W-:Y:S01]  /*6b30*/  UMOV UR4, UR5 ;  /* 0x0000000500047c82 */ /* 0x000fe20008000000 */
[----:B------:R-:W-:Y:S01]  /*6b40*/  UIADD3.X UR33, UPT, UPT, URZ, URZ, URZ, UP0, !UPT ;  /* 0x000000ffff217290 */ /* 0x000fe200087fe4ff */
[----:B------:R-:W-:Y:S01]  /*6b50*/  UMOV UR5, URZ ;  /* 0x000000ff00057c82 */ /* 0x000fe20008000000 */
[----:B------:R-:W-:Y:S01]  /*6b60*/  UMOV UR31, URZ ;  /* 0x000000ff001f7c82 */ /* 0x000fe20008000000 */
[----:B------:R-:W-:Y:S02]  /*6b70*/  UIMAD.WIDE.U32 UR4, UR38, UR16, UR4 ;  /* 0x00000010260472a5 */ /* 0x000fe4000f8e0004 */
[----:B------:R-:W-:Y:S02]  /*6b80*/  UIMAD.WIDE.U32 UR32, UR40, UR14, UR32 ;  /* 0x0000000e282072a5 */ /* 0x000fe4000f8e0020 */
[----:B------:R-:W-:Y:S02]  /*6b90*/  UIMAD.WIDE.U32 UR30, UR45, UR12, UR30 ;  /* 0x0000000c2d1e72a5 */ /* 0x000fe4000f8e001e */
[----:B------:R-:W-:-:S02]  /*6ba0*/  UIADD3 UR36, UP0, UPT, UR4, UR33, URZ ;  /* 0x0000002104247290 */ /* 0x000fc4000ff1e0ff */
[----:B------:R-:W-:Y:S02]  /*6bb0*/  UIADD3 UR32, UP1, UPT, UR32, UR31, URZ ;  /* 0x0000001f20207290 */ /* 0x000fe4000ff3e0ff */
[----:B------:R-:W-:Y:S02]  /*6bc0*/  UIADD3.X UR37, UPT, UPT, URZ, URZ, URZ, UP0, !UPT ;  /* 0x000000ffff257290 */ /* 0x000fe400087fe4ff */
[----:B------:R-:W-:Y:S01]  /*6bd0*/  UIADD3.X UR33, UPT, UPT, URZ, URZ, URZ, UP1, !UPT ;  /* 0x000000ffff217290 */ /* 0x000fe20008ffe4ff */
[----:B------:R-:W-:Y:S01]  /*6be0*/  UMOV UR4, UR5 ;  /* 0x0000000500047c82 */ /* 0x000fe20008000000 */
[----:B------:R-:W-:Y:S01]  /*6bf0*/  UMOV UR5, URZ ;  /* 0x000000ff00057c82 */ /* 0x000fe20008000000 */
[----:B------:R-:W-:Y:S02]  /*6c00*/  UIMAD.WIDE.U32 UR36, UR40, UR15, UR36 ;  /* 0x0000000f282472a5 */ /* 0x000fe4000f8e0024 */
[----:B------:R-:W-:Y:S02]  /*6c10*/  UIMAD.WIDE.U32 UR4, UR38, UR17, UR4 ;  /* 0x00000011260472a5 */ /* 0x000fe4000f8e0004 */
[----:B------:R-:W-:-:S02]  /*6c20*/  UIMAD.WIDE.U32 UR32, UR45, UR13, UR32 ;  /* 0x0000000d2d2072a5 */ /* 0x000fc4000f8e0020 */
[----:B------:R-:W-:Y:S02]  /*6c30*/  UIADD3 UR34, UP0, UPT, UR4, UR37, URZ ;  /* 0x0000002504227290 */ /* 0x000fe4000ff1e0ff */
[----:B------:R-:W-:Y:S02]  /*6c40*/  UIADD3 UR36, UP1, UPT, UR36, UR33, URZ ;  /* 0x0000002124247290 */ /* 0x000fe4000ff3e0ff */
[----:B------:R-:W-:Y:S02]  /*6c50*/  UIADD3.X UR35, UPT, UPT, URZ, URZ, URZ, UP0, !UPT ;  /* 0x000000ffff237290 */ /* 0x000fe400087fe4ff */
[----:B------:R-:W-:Y:S01]  /*6c60*/  UIADD3.X UR37, UPT, UPT, URZ, URZ, URZ, UP1, !UPT ;  /* 0x000000ffff257290 */ /* 0x000fe20008ffe4ff */
[----:B------:R-:W-:Y:S01]  /*6c70*/  UMOV UR4, UR5 ;  /* 0x0000000500047c82 */ /* 0x000fe20008000000 */
[----:B------:R-:W-:Y:S01]  /*6c80*/  UMOV UR5, URZ ;  /* 0x000000ff00057c82 */ /* 0x000fe20008000000 */
        /* <DEDUP_REMOVED lines=90> */
[----:B------:R-:W-:Y:S01]  /*7230*/  UIADD3.X UR41, UPT, UPT, URZ, URZ, URZ, UP2, !UPT ;  /* 0x000000ffff297290 */ /* 0x000fe200097fe4ff */
[----:B------:R-:W-:Y:S01]  /*7240*/  UMOV UR39, URZ ;  /* 0x000000ff00277c82 */ /* 0x000fe20008000000 */
[----:B------:R-:W-:-:S02]  /*7250*/  UIADD3.X UR51, UPT, UPT, URZ, URZ, URZ, UP1, !UPT ;  /* 0x000000ffff337290 */ /* 0x000fc40008ffe4ff */
[----:B------:R-:W-:Y:S02]  /*7260*/  UIMAD.WIDE.U32 UR48, UR46, UR18, UR48 ;  /* 0x000000122e3072a5 */ /* 0x000fe4000f8e0030 */
[----:B------:R-:W-:Y:S02]  /*7270*/  UIMAD.WIDE.U32 UR38, UR63, UR12, UR38 ;  /* 0x0000000c3f2672a5 */ /* 0x000fe4000f8e0026 */
[----:B------:R-:W-:Y:S02]  /*7280*/  UIMAD.WIDE.U32 UR40, UR64, UR14, UR40 ;  /* 0x0000000e402872a5 */ /* 0x000fe4000f8e0028 */
[----:B------:R-:W-:Y:S02]  /*7290*/  UIMAD.WIDE.U32 UR50, UR65, UR16, UR50 ;  /* 0x00000010413272a5 */ /* 0x000fe4000f8e0032 */
[----:B------:R-:W-:Y:S02]  /*72a0*/  UIADD3 UR42, UP0, UPT, UR43, UR49, URZ ;  /* 0x000000312b2a7290 */ /* 0x000fe4000ff1e0ff */
[----:B------:R-:W-:-:S02]  /*72b0*/  UIADD3 UR44, UP3, UPT, UR40, UR39, URZ ;  /* 0x00000027282c7290 */ /* 0x000fc4000ff7e0ff */
[----:B------:R-:W-:Y:S02]  /*72c0*/  UIADD3 UR48, UP1, UPT, UR48, UR51, URZ ;  /* 0x0000003330307290 */ /* 0x000fe4000ff3e0ff */
[----:B------:R-:W-:Y:S02]  /*72d0*/  UIADD3.X UR43, UPT, UPT, URZ, URZ, URZ, UP0, !UPT ;  /* 0x000000ffff2b7290 */ /* 0x000fe400087fe4ff */
[----:B------:R-:W-:Y:S02]  /*72e0*/  UIADD3 UR50, UP2, UPT, UR50, UR41, URZ ;  /* 0x0000002932327290 */ /* 0x000fe4000ff5e0ff */
[----:B------:R-:W-:Y:S02]  /*72f0*/  UIADD3.X UR45, UPT, UPT, URZ, URZ, URZ, UP3, !UPT ;  /* 0x000000ffff2d7290 */ /* 0x000fe40009ffe4ff */
[----:B------:R-:W-:Y:S02]  /*7300*/  UIADD3.X UR49, UPT, UPT, URZ, URZ, URZ, UP1, !UPT ;  /* 0x000000ffff317290 */ /* 0x000fe40008ffe4ff */
[----:B------:R-:W-:-:S02]  /*7310*/  UIMAD.WIDE.U32 UR40, UR46, UR19, UR42 ;  /* 0x000000132e2872a5 */ /* 0x000fc4000f8e002a */
[----:B------:R-:W-:Y:S02]  /*7320*/  UIADD3.X UR51, UPT, UPT, URZ, URZ, URZ, UP2, !UPT ;  /* 0x000000ffff337290 */ /* 0x000fe400097fe4ff */
[----:B------:R-:W-:Y:S02]  /*7330*/  UIMAD.WIDE.U32 UR42, UR63, UR13, UR44 ;  /* 0x0000000d3f2a72a5 */ /* 0x000fe4000f8e002c */
[----:B------:R-:W-:Y:S02]  /*7340*/  UIMAD.WIDE.U32 UR48, UR65, UR17, UR48 ;  /* 0x00000011413072a5 */ /* 0x000fe4000f8e0030 */
[----:B------:R-:W-:Y:S02]  /*7350*/  UIMAD.WIDE.U32 UR50, UR64, UR15, UR50 ;  /* 0x0000000f403272a5 */ /* 0x000fe4000f8e0032 */
[----:B------:R-:W-:Y:S02]  /*7360*/  UIMAD.WIDE.U32 UR44, UR42, 0x3d1, URZ ;  /* 0x000003d12a2c78a5 */ /* 0x000fe4000f8e00ff */
[----:B------:R-:W-:-:S02]  /*7370*/  UIADD3 UR46, UP0, UPT, UR40, UR49, URZ ;  /* 0x00000031282e7290 */ /* 0x000fc4000ff1e0ff */
[----:B------:R-:W-:Y:S02]  /*7380*/  UIADD3 UR50, UP2, UPT, UR50, UR43, URZ ;  /* 0x0000002b32327290 */ /* 0x000fe4000ff5e0ff */
[----:B------:R-:W-:Y:S02]  /*7390*/  UIADD3 UR26, UP3, UPT, UR26, UR44, URZ ;  /* 0x0000002c1a1a7290 */ /* 0x000fe4000ff7e0ff */
[----:B------:R-:W-:Y:S02]  /*73a0*/  UIADD3 UR48, UP1, UPT, UR48, UR51, URZ ;  /* 0x0000003330307290 */ /* 0x000fe4000ff3e0ff */
[----:B------:R-:W-:Y:S02]  /*73b0*/  UIADD3.X UR47, UPT, UPT, URZ, URZ, URZ, UP0, !UPT ;  /* 0x000000ffff2f7290 */ /* 0x000fe400087fe4ff */
[----:B------:R-:W-:Y:S02]  /*73c0*/  UIADD3 UR27, UPT, UPT, UR45, UR27, URZ ;  /* 0x0000001b2d1b7290 */ /* 0x000fe4000fffe0ff */
[----:B------:R-:W-:-:S02]  /*73d0*/  UIADD3.X UR5, UPT, UPT, URZ, URZ, URZ, UP3, !UPT ;  /* 0x000000ffff057290 */ /* 0x000fc40009ffe4ff */
[----:B------:R-:W-:Y:S02]  /*73e0*/  UIADD3.X UR51, UPT, UPT, URZ, URZ, URZ, UP2, !UPT ;  /* 0x000000ffff337290 */ /* 0x000fe400097fe4ff */
[----:B------:R-:W-:Y:S02]  /*73f0*/  UIADD3.X UR49, UPT, UPT, URZ, URZ, URZ, UP1, !UPT ;  /* 0x000000ffff317290 */ /* 0x000fe40008ffe4ff */
[----:B------:R-:W-:Y:S02]  /*7400*/  UIMAD.WIDE.U32 UR46, UR65, UR18, UR46 ;  /* 0x00000012412e72a5 */ /* 0x000fe4000f8e002e */
[----:B------:R-:W-:Y:S02]  /*7410*/  UIADD3 UR5, UP0, UP1, UR28, UR5, UR27 ;  /* 0x000000051c057290 */ /* 0x000fe4000f91e01b */
[----:B------:R-:W-:Y:S02]  /*7420*/  UIMAD.WIDE.U32 UR50, UR63, UR14, UR50 ;  /* 0x0000000e3f3272a5 */ /* 0x000fe4000f8e0032 */
[----:B------:R-:W-:-:S02]  /*7430*/  UIMAD.WIDE.U32 UR48, UR64, UR16, UR48 ;  /* 0x00000010403072a5 */ /* 0x000fc4000f8e0030 */
[----:B------:R-:W-:Y:S02]  /*7440*/  UIADD3 UR40, UP2, UPT, UR41, UR47, URZ ;  /* 0x0000002f29287290 */ /* 0x000fe4000ff5e0ff */
[----:B------:R-:W-:Y:S02]  /*7450*/  UIADD3.X UR27, UPT, UPT, URZ, URZ, URZ, UP0, UP1 ;  /* 0x000000ffff1b7290 */ /* 0x000fe400087e24ff */
[----:B------:R-:W-:Y:S02]  /*7460*/  UIMAD.WIDE.U32 UR28, UR50, 0x3d1, URZ ;  /* 0x000003d1321c78a5 */ /* 0x000fe4000f8e00ff */
[----:B------:R-:W-:Y:S02]  /*7470*/  UIADD3 UR48, UP1, UPT, UR48, UR51, URZ ;  /* 0x0000003330307290 */ /* 0x000fe4000ff3e0ff */
[----:B------:R-:W-:Y:S02]  /*7480*/  UIADD3.X UR41, UPT, UPT, URZ, URZ, URZ, UP2, !UPT ;  /* 0x000000ffff297290 */ /* 0x000fe400097fe4ff */
[----:B------:R-:W-:-:S02]  /*7490*/  UIADD3 UR46, UP0, UPT, UR46, UR49, URZ ;  /* 0x000000312e2e7290 */ /* 0x000fc4000ff1e0ff */
[----:B------:R-:W-:Y:S02]  /*74a0*/  UIADD3 UR5, UP2, UP3, UR42, UR5, UR28 ;  /* 0x000000052a057290 */ /* 0x000fe4000fb5e01c */
[----:B------:R-:W-:Y:S01]  /*74b0*/  UIADD3.X UR49, UPT, UPT, URZ, URZ, URZ, UP1, !UPT ;  /* 0x000000ffff317290 */ /* 0x000fe20008ffe4ff */
[----:B------:R-:W-:Y:S01]  /*74c0*/  UMOV UR31, URZ ;  /* 0x000000ff001f7c82 */ /* 0x000fe20008000000 */
[----:B------:R-:W-:Y:S02]  /*74d0*/  UIADD3.X UR27, UPT, UPT, URZ, UR27, URZ, UP2, UP3 ;  /* 0x0000001bff1b7290 */ /* 0x000fe400097e64ff */
[----:B------:R-:W-:Y:S02]  /*74e0*/  UIADD3 UR31, UPT, UPT, UR29, UR31, URZ ;  /* 0x0000001f1d1f7290 */ /* 0x000fe4000fffe0ff */
[----:B------:R-:W-:Y:S02]  /*74f0*/  UIMAD.WIDE.U32 UR48, UR63, UR15, UR48 ;  /* 0x0000000f3f3072a5 */ /* 0x000fe4000f8e0030 */
[----:B------:R-:W-:-:S02]  /*7500*/  UIADD3.X UR47, UPT, UPT, URZ, URZ, URZ, UP0, !UPT ;  /* 0x000000ffff2f7290 */ /* 0x000fc400087fe4ff */
[----:B------:R-:W-:Y:S02]  /*7510*/  UIADD3 UR27, UP0, UP1, UR30, UR27, UR31 ;  /* 0x0000001b1e1b7290 */ /* 0x000fe4000f91e01f */
[----:B------:R-:W-:Y:S02]  /*7520*/  UIMAD.WIDE.U32 UR30, UR48, 0x3d1, URZ ;  /* 0x000003d1301e78a5 */ /* 0x000fe4000f8e00ff */
[----:B------:R-:W-:Y:S02]  /*7530*/  UIMAD.WIDE.U32 UR40, UR65, UR19, UR40 ;  /* 0x00000013412872a5 */ /* 0x000fe4000f8e0028 */
[----:B------:R-:W-:Y:S02]  /*7540*/  UIMAD.WIDE.U32 UR46, UR64, UR17, UR46 ;  /* 0x00000011402e72a5 */ /* 0x000fe4000f8e002e */
[----:B------:R-:W-:Y:S02]  /*7550*/  UIADD3.X UR33, UPT, UPT, URZ, URZ, URZ, UP0, UP1 ;  /* 0x000000ffff217290 */ /* 0x000fe400087e24ff */
[----:B------:R-:W-:-:S02]  /*7560*/  UIADD3 UR50, UP2, UP3, UR50, UR27, UR30 ;  /* 0x0000001b32327290 */ /* 0x000fc4000fb5e01e */
[----:B------:R-:W-:Y:S02]  /*7570*/  UIADD3 UR28, UP0, UPT, UR40, UR47, URZ ;  /* 0x0000002f281c7290 */ /* 0x000fe4000ff1e0ff */
[----:B------:R-:W-:Y:S02]  /*7580*/  UIADD3 UR46, UP1, UPT, UR46, UR49, URZ ;  /* 0x000000312e2e7290 */ /* 0x000fe4000ff3e0ff */
[----:B------:R-:W-:Y:S02]  /*7590*/  UIADD3 UR73, UPT, UPT, UR31, UR73, URZ ;  /* 0x000000491f497290 */ /* 0x000fe4000fffe0ff */
[----:B------:R-:W-:Y:S02]  /*75a0*/  UIADD3.X UR30, UPT, UPT, URZ, UR33, URZ, UP2, UP3 ;  /* 0x00000021ff1e7290 */ /* 0x000fe400097e64ff */
[----:B------:R-:W-:Y:S02]  /*75b0*/  UIADD3.X UR29, UPT, UPT, URZ, URZ, URZ, UP0, !UPT ;  /* 0x000000ffff1d7290 */ /* 0x000fe400087fe4ff */
[----:B------:R-:W-:-:S02]  /*75c0*/  UIADD3.X UR47, UPT, UPT, URZ, URZ, URZ, UP1, !UPT ;  /* 0x000000ffff2f7290 */ /* 0x000fc40008ffe4ff */
[----:B------:R-:W-:Y:S02]  /*75d0*/  UIADD3 UR32, UP0, UP1, UR32, UR30, UR73 ;  /* 0x0000001e20207290 */ /* 0x000fe4000f91e049 */
[----:B------:R-:W-:Y:S02]  /*75e0*/  UIMAD.WIDE.U32 UR28, UR64, UR18, UR28 ;  /* 0x00000012401c72a5 */ /* 0x000fe4000f8e001c */
[----:B------:R-:W-:Y:S02]  /*75f0*/  UIMAD.WIDE.U32 UR46, UR63, UR16, UR46 ;  /* 0x000000103f2e72a5 */ /* 0x000fe4000f8e002e */
[----:B------:R-:W-:Y:S02]  /*7600*/  UIADD3.X UR33, UPT, UPT, URZ, URZ, URZ, UP0, UP1 ;  /* 0x000000ffff217290 */ /* 0x000fe400087e24ff */
[----:B------:R-:W-:Y:S02]  /*7610*/  UIADD3 UR40, UP0, UPT, UR41, UR29, URZ ;  /* 0x0000001d29287290 */ /* 0x000fe4000ff1e0ff */
[----:B------:R-:W-:-:S02]  /*7620*/  UIMAD.WIDE.U32 UR30, UR46, 0x3d1, URZ ;  /* 0x000003d12e1e78a5 */ /* 0x000fc4000f8e00ff */
[----:B------:R-:W-:Y:S02]  /*7630*/  UIADD3 UR28, UP1, UPT, UR28, UR47, URZ ;  /* 0x0000002f1c1c7290 */ /* 0x000fe4000ff3e0ff */
[----:B------:R-:W-:Y:S02]  /*7640*/  UIADD3.X UR41, UPT, UPT, URZ, URZ, URZ, UP0, !UPT ;  /* 0x000000ffff297290 */ /* 0x000fe400087fe4ff */
[----:B------:R-:W-:Y:S01]  /*7650*/  UIADD3 UR48, UP0, UP2, UR48, UR32, UR30 ;  /* 0x0000002030307290 */ /* 0x000fe2000fa1e01e */
[----:B------:R-:W-:Y:S01]  /*7660*/  UMOV UR27, URZ ;  /* 0x000000ff001b7c82 */ /* 0x000fe20008000000 */
[----:B------:R-:W-:Y:S02]  /*7670*/  UIADD3.X UR29, UPT, UPT, URZ, URZ, URZ, UP1, !UPT ;  /* 0x000000ffff1d7290 */ /* 0x000fe40008ffe4ff */
[----:B------:R-:W-:Y:S02]  /*7680*/  UIADD3 UR30, UPT, UPT, UR31, UR27, URZ ;  /* 0x0000001b1f1e7290 */ /* 0x000fe4000fffe0ff */
[----:B------:R-:W-:-:S02]  /*7690*/  UIADD3.X UR27, UPT, UPT, URZ, UR33, URZ, UP0, UP2 ;  /* 0x00000021ff1b7290 */ /* 0x000fc400087e44ff */
[----:B------:R-:W-:Y:S02]  /*76a0*/  UIMAD.WIDE.U32 UR40, UR64, UR19, UR40 ;  /* 0x00000013402872a5 */ /* 0x000fe4000f8e0028 */
[----:B------:R-:W-:Y:S02]  /*76b0*/  UIMAD.WIDE.U32 UR28, UR63, UR17, UR28 ;  /* 0x000000113f1c72a5 */ /* 0x000fe4000f8e001c */
[----:B------:R-:W-:Y:S02]  /*76c0*/  UIADD3 UR4, UP1, UP2, UR4, UR27, UR30 ;  /* 0x0000001b04047290 */ /* 0x000fe4000fa3e01e */
[----:B------:R-:W-:Y:S02]  /*76d0*/  UIADD3 UR30, UP0, UPT, UR40, UR29, URZ ;  /* 0x0000001d281e7290 */ /* 0x000fe4000ff1e0ff */
[----:B------:R-:W-:Y:S02]  /*76e0*/  UIMAD.WIDE.U32 UR32, UR28, 0x3d1, URZ ;  /* 0x000003d11c2078a5 */ /* 0x000fe4000f8e00ff */
[----:B------:R-:W-:-:S02]  /*76f0*/  UIADD3.X UR27, UPT, UPT, URZ, URZ, URZ, UP1, UP2 ;  /* 0x000000ffff1b7290 */ /* 0x000fc40008fe44ff */
[----:B------:R-:W-:Y:S02]  /*7700*/  UIADD3.X UR31, UPT, UPT, URZ, URZ, URZ, UP0, !UPT ;  /* 0x000000ffff1f7290 */ /* 0x000fe400087fe4ff */
[----:B------:R-:W-:Y:S02]  /*7710*/  UIADD3 UR46, UP0, UP1, UR46, UR4, UR32 ;  /* 0x000000042e2e7290 */ /* 0x000fe4000f91e020 */
[----:B------:R-:W-:Y:S01]  /*7720*/  UIMAD.WIDE.U32 UR30, UR63, UR18, UR30 ;  /* 0x000000123f1e72a5 */ /* 0x000fe2000f8e001e */
[----:B------:R-:W-:Y:S02]  /*7730*/  UMOV UR4, URZ ;  /* 0x000000ff00047c82 */ /* 0x000fe40008000000 */
[----:B------:R-:W-:Y:S02]  /*7740*/  UIADD3 UR32, UPT, UPT, UR33, UR4, URZ ;  /* 0x0000000421207290 */ /* 0x000fe4000fffe0ff */
[----:B------:R-:W-:Y:S02]  /*7750*/  UIADD3.X UR4, UPT, UPT, URZ, UR27, URZ, UP0, UP1 ;  /* 0x0000001bff047290 */ /* 0x000fe400087e24ff */
[----:B------:R-:W-:-:S02]  /*7760*/  UIADD3 UR40, UP0, UPT, UR41, UR31, URZ ;  /* 0x0000001f29287290 */ /* 0x000fc4000ff1e0ff */
[----:B------:R-:W-:Y:S02]  /*7770*/  UIADD3 UR4, UP1, UP2, UR34, UR4, UR32 ;  /* 0x0000000422047290 */ /* 0x000fe4000fa3e020 */
[----:B------:R-:W-:Y:S02]  /*7780*/  UIMAD.WIDE.U32 UR32, UR30, 0x3d1, URZ ;  /* 0x000003d11e2078a5 */ /* 0x000fe4000f8e00ff */
[----:B------:R-:W-:Y:S02]  /*7790*/  UIADD3.X UR29, UPT, UPT, URZ, URZ, URZ, UP1, UP2 ;  /* 0x000000ffff1d7290 */ /* 0x000fe40008fe44ff */
[----:B------:R-:W-:Y:S02]  /*77a0*/  UIADD3.X UR41, UPT, UPT, URZ, URZ, URZ, UP0, !UPT ;  /* 0x000000ffff297290 */ /* 0x000fe400087fe4ff */
[----:B------:R-:W-:Y:S01]  /*77b0*/  UIADD3 UR4, UP0, UP1, UR28, UR4, UR32 ;  /* 0x000000041c047290 */ /* 0x000fe2000f91e020 */
[----:B------:R-:W-:Y:S01]  /*77c0*/  UMOV UR27, URZ ;  /* 0x000000ff001b7c82 */ /* 0x000fe20008000000 */
[----:B------:R-:W-:-:S02]  /*77d0*/  UIMAD.WIDE.U32 UR40, UR63, UR19, UR40 ;  /* 0x000000133f2872a5 */ /* 0x000fc4000f8e0028 */
[----:B------:R-:W-:Y:S02]  /*77e0*/  UIADD3 UR32, UPT, UPT, UR33, UR27, URZ ;  /* 0x0000001b21207290 */ /* 0x000fe4000fffe0ff */
[----:B------:R-:W-:Y:S02]  /*77f0*/  UIADD3.X UR27, UPT, UPT, URZ, UR29, URZ, UP0, UP1 ;  /* 0x0000001dff1b7290 */ /* 0x000fe400087e24ff */
[----:B------:R-:W-:Y:S02]  /*7800*/  UIMAD.WIDE.U32 UR28, UR40, 0x3d1, URZ ;  /* 0x000003d1281c78a5 */ /* 0x000fe4000f8e00ff */
[----:B------:R-:W-:-:S03]  /*7810*/  UIADD3 UR36, UP0, UP1, UR36, UR27, UR32 ;  /* 0x0000001b24247290 */ /* 0x000fc6000f91e020 */
[----:B------:R-:W-:Y:S01]  /*7820*/  UMOV UR27, URZ ;  /* 0x000000ff001b7c82 */ /* 0x000fe20008000000 */
[----:B------:R-:W-:Y:S02]  /*7830*/  UIADD3.X UR31, UPT, UPT, URZ, URZ, URZ, UP0, UP1 ;  /* 0x000000ffff1f7290 */ /* 0x000fe400087e24ff */
[----:B------:R-:W-:Y:S02]  /*7840*/  UIADD3 UR30, UP0, UP1, UR30, UR36, UR28 ;  /* 0x000000241e1e7290 */ /* 0x000fe4000f91e01c */
        /* <DEDUP_REMOVED lines=9> */
[----:B------:R-:W-:Y:S02]  /*78e0*/  UPLOP3.LUT UP0, UPT, UPT, UPT, UPT, 0x40, 0x4 ;  /* 0x000000000004789c */ /* 0x000fe40003f0e870 */
[----:B------:R-:W-:-:S04]  /*78f0*/  UIADD3 UR27, UPT, UPT, UR41, UR27, UR28 ;  /* 0x0000001b291b7290 */ /* 0x000fc8000fffe01c */
[----:B------:R-:W-:-:S09]  /*7900*/  UISETP.NE.AND UP1, UPT, UR27, URZ, UPT ;  /* 0x000000ff1b00728c */ /* 0x000fd2000bf25270 */
[----:B------:R-:W-:Y:S05]  /*7910*/  BRA.U !UP1, `(.L_x_913) ;  /* 0x0000000109d07547 */ /* 0x000fea000b800000 */
[----:B------:R-:W-:-:S04]  /*7920*/  UIMAD.WIDE.U32 UR28, UR27, 0x3d1, URZ ;  /* 0x000003d11b1c78a5 */ /* 0x000fc8000f8e00ff */
[----:B------:R-:W-:Y:S02]  /*7930*/  UIADD3 UR26, UP1, UPT, UR28, UR26, URZ ;  /* 0x0000001a1c1a7290 */ /* 0x000fe4000ff3e0ff */
[----:B------:R-:W-:Y:S02]  /*7940*/  UIADD3 UR5, UP2, UP3, UR27, UR29, UR5 ;  /* 0x0000001d1b057290 */ /* 0x000fe4000fb5e005 */
[----:B------:R-:W-:Y:S02]  /*7950*/  UIADD3.X UR28, UPT, UPT, URZ, URZ, URZ, UP1, !UPT ;  /* 0x000000ffff1c7290 */ /* 0x000fe40008ffe4ff */
[----:B------:R-:W-:Y:S02]  /*7960*/  UIADD3.X UR27, UPT, UPT, URZ, URZ, URZ, UP2, UP3 ;  /* 0x000000ffff1b7290 */ /* 0x000fe400097e64ff */
[----:B------:R-:W-:-:S04]  /*7970*/  UIADD3 UR5, UP1, UPT, UR5, UR28, URZ ;  /* 0x0000001c05057290 */ /* 0x000fc8000ff3e0ff */
[----:B------:R-:W-:Y:S02]  /*7980*/  UIADD3.X UR27, UPT, UPT, URZ, UR27, URZ, UP1, !UPT ;  /* 0x0000001bff1b7290 */ /* 0x000fe40008ffe4ff */
[----:B------:R-:W-:-:S04]  /*7990*/  UISETP.GE.U32.AND UP1, UPT, UR5, URZ, UPT ;  /* 0x000000ff0500728c */ /* 0x000fc8000bf26070 */
[----:B------:R-:W-:-:S09]  /*79a0*/  UISETP.GE.U32.AND.EX UP1, UPT, UR27, 0x1, UPT, UP1 ;  /* 0x000000011b00788c */ /* 0x000fd2000bf26110 */
[----:B------:R-:W-:Y:S05]  /*79b0*/  BRA.U !UP1, `(.L_x_913) ;  /* 0x0000000109a87547 */ /* 0x000fea000b800000 */
[----:B------:R-:W-:-:S04]  /*79c0*/  UIADD3 UR50, UP1, UPT, UR50, UR27, URZ ;  /* 0x0000001b32327290 */ /* 0x000fc8000ff3e0ff */
[----:B------:R-:W-:Y:S02]  /*79d0*/  UIADD3.X UR27, UPT, UPT, URZ, URZ, URZ, UP1, !UPT ;  /* 0x000000ffff1b7290 */ /* 0x000fe40008ffe4ff */
        /* <DEDUP_REMOVED lines=8> */
[----:B------:R-:W-:Y:S01]  /*7a60*/  UIADD3 UR46, UP1, UPT, UR46, UR27, URZ ;  /* 0x0000001b2e2e7290 */ /* 0x000fe2000ff3e0ff */
[----:B------:R-:W-:-:S03]  /*7a70*/  UMOV UR48, URZ ;  /* 0x000000ff00307c82 */ /* 0x000fc60008000000 */
[----:B------:R-:W-:Y:S02]  /*7a80*/  UIADD3.X UR27, UPT, UPT, URZ, URZ, URZ, UP1, !UPT ;  /* 0x000000ffff1b7290 */ /* 0x000fe40008ffe4ff */
[----:B------:R-:W-:-:S04]  /*7a90*/  UISETP.GE.U32.AND UP1, UPT, UR46, URZ, UPT ;  /* 0x000000ff2e00728c */ /* 0x000fc8000bf26070 */
[----:B------:R-:W-:-:S09]  /*7aa0*/  UISETP.GE.U32.AND.EX UP1, UPT, UR27, 0x1, UPT, UP1 ;  /* 0x000000011b00788c */ /* 0x000fd2000bf26110 */
[----:B------:R-:W-:Y:S05]  /*7ab0*/  BRA.U !UP1, `(.L_x_913) ;  /* 0x0000000109687547 */ /* 0x000fea000b800000 */
[----:B------:R-:W-:Y:S01]  /*7ac0*/  UIADD3 UR4, UP1, UPT, UR4, UR27, URZ ;  /* 0x0000001b04047290 */ /* 0x000fe2000ff3e0ff */
[----:B------:R-:W-:Y:S01]  /*7ad0*/  UMOV UR46, URZ ;  /* 0x000000ff002e7c82 */ /* 0x000fe20008000000 */
[----:B------:R-:W-:Y:S02]  /*7ae0*/  UMOV UR48, URZ ;  /* 0x000000ff00307c82 */ /* 0x000fe40008000000 */
        /* <DEDUP_REMOVED lines=8> */
[----:B------:R-:W-:Y:S01]  /*7b70*/  UISETP.GE.U32.AND UP1, UPT, UR30, URZ, UPT ;  /* 0x000000ff1e00728c */ /* 0x000fe2000bf26070 */
[----:B------:R-:W-:-:S03]  /*7b80*/  UMOV UR48, URZ ;  /* 0x000000ff00307c82 */ /* 0x000fc60008000000 */
[----:B------:R-:W-:-:S09]  /*7b90*/  UISETP.GE.U32.AND.EX UP1, UPT, UR27, 0x1, UPT, UP1 ;  /* 0x000000011b00788c */ /* 0x000fd2000bf26110 */
[----:B------:R-:W-:Y:S05]  /*7ba0*/  BRA.U !UP1, `(.L_x_913) ;  /* 0x00000001092c7547 */ /* 0x000fea000b800000 */
[----:B------:R-:W-:Y:S01]  /*7bb0*/  UIADD3 UR31, UP0, UPT, UR31, UR27, URZ ;  /* 0x0000001b1f1f7290 */ /* 0x000fe2000ff1e0ff */
[----:B------:R-:W-:Y:S01]  /*7bc0*/  UMOV UR30, URZ ;  /* 0x000000ff001e7c82 */ /* 0x000fe20008000000 */
[----:B------:R-:W-:Y:S02]  /*7bd0*/  UMOV UR46, URZ ;  /* 0x000000ff002e7c82 */ /* 0x000fe40008000000 */
[----:B------:R-:W-:Y:S02]  /*7be0*/  UIADD3.X UR4, UPT, UPT, URZ, URZ, URZ, UP0, !UPT ;  /* 0x000000ffff047290 */ /* 0x000fe400087fe4ff */
[----:B------:R-:W-:Y:S02]  /*7bf0*/  UISETP.LT.U32.AND UP1, UPT, UR31, URZ, UPT ;  /* 0x000000ff1f00728c */ /* 0x000fe4000bf21070 */
[----:B------:R-:W-:Y:S02]  /*7c00*/  UISETP.GT.U32.AND UP0, UPT, UR31, -0x1, UPT ;  /* 0xffffffff1f00788c */ /* 0x000fe4000bf04070 */
[----:B------:R-:W-:-:S02]  /*7c10*/  UISETP.LT.U32.AND.EX UP1, UPT, UR4, 0x1, UPT, UP1 ;  /* 0x000000010400788c */ /* 0x000fc4000bf21110 */
[----:B------:R-:W-:Y:S02]  /*7c20*/  UISETP.GT.U32.AND.EX UP0, UPT, UR4, URZ, UPT, UP0 ;  /* 0x000000ff0400728c */ /* 0x000fe4000bf04100 */
[----:B------:R-:W-:Y:S01]  /*7c30*/  USEL UR31, UR31, URZ, UP1 ;  /* 0x000000ff1f1f7287 */ /* 0x000fe20008800000 */
[----:B------:R-:W-:Y:S01]  /*7c40*/  UMOV UR4, URZ ;  /* 0x000000ff00047c82 */ /* 0x000fe20008000000 */
[----:B------:R-:W-:-:S10]  /*7c50*/  UMOV UR48, URZ ;  /* 0x000000ff00307c82 */ /* 0x000fd40008000000 */
.L_x_913:
        /* <DEDUP_REMOVED lines=27> */
.L_x_914:
        /* <DEDUP_REMOVED lines=8> */
.L_x_915:
        /* <DEDUP_REMOVED lines=27> */
.L_x_916:
        /* <DEDUP_REMOVED lines=8> */
.L_x_917:
[----:B------:R-:W-:-:S04]  /*80c0*/  IMAD.WIDE.U32 R26, R5, R47, RZ ;  /* 0x0000002f051a7225 */ /* 0x000fc800078e00ff */
        /* <DEDUP_REMOVED lines=162> */
[----:B------:R-:W-:Y:S02]  /*8af0*/  IMAD.IADD R48, R49, 0x1, R21 ;  /* 0x0000000131307824 */ /* 0x000fe400078e0215 */
        /* <DEDUP_REMOVED lines=35> */
[----:B------:R-:W-:Y:S01]  /*8d30*/  IMAD.MOV.U32 R22, RZ, RZ, RZ ;  /* 0x000000ffff167224 */ /* 0x000fe200078e00ff */
[----:B------:R-:W-:Y:S02]  /*8d40*/  IADD3.X R31, PT, PT, RZ, R31, RZ, P0, P1 ;  /* 0x0000001fff1f7210 */ /* 0x000fe400007e24ff */
[----:B------:R-:W-:Y:S01]  /*8d50*/  IADD3 R24, P0, PT, R56, R21, RZ ;  /* 0x0000001538187210 */ /* 0x000fe20007f1e0ff */
[----:B------:R-:W-:Y:S02]  /*8d60*/  IMAD.IADD R2, R23, 0x1, R22 ;  /* 0x0000000117027824 */ /* 0x000fe400078e0216 */
[----:B------:R-:W-:-:S03]  /*8d70*/  IMAD.WIDE.U32 R22, R20, 0x3d1, RZ ;  /* 0x000003d114167825 */ /* 0x000fc600078e00ff */
[----:B------:R-:W-:Y:S01]  /*8d80*/  IADD3 R31, P1, P2, R30, R31, R2 ;  /* 0x0000001f1e1f7210 */ /* 0x000fe20007a3e002 */
[----:B------:R-:W-:Y:S02]  /*8d90*/  IMAD.X R25, RZ, RZ, RZ, P0 ;  /* 0x000000ffff197224 */ /* 0x000fe400000e06ff */
[----:B------:R-:W-:Y:S01]  /*8da0*/  IMAD.MOV.U32 R21, RZ, RZ, RZ ;  /* 0x000000ffff157224 */ /* 0x000fe200078e00ff */
        /* <DEDUP_REMOVED lines=24> */
[----:B------:R-:W-:Y:S02]  /*8f30*/  IADD3 R14, P2, P3, R6, R47, R2 ;  /* 0x0000002f060e7210 */ /* 0x000fe40007b5e002 */
[----:B------:R-:W-:Y:S02]  /*8f40*/  IADD3.X R2, PT, PT, RZ, RZ, RZ, P0, P1 ;  /* 0x000000ffff027210 */ /* 0x000fe400007e24ff */
[----:B------:R-:W-:Y:S02]  /*8f50*/  IADD3 R6, PT, PT, R3, R21, RZ ;  /* 0x0000001503067210 */ /* 0x000fe40007ffe0ff */
        /* <DEDUP_REMOVED lines=57> */
.L_x_918:
[----:B------:R-:W-:Y:S01]  /*92f0*/  ISETP.GT.U32.OR P0, PT, R14, UR62, P0 ;  /* 0x0000003e0e007c0c */ /* 0x000fe20008704470 */
[----:B------:R-:W-:Y:S02]  /*9300*/  IMAD.MOV.U32 R49, RZ, RZ, R5 ;  /* 0x000000ffff317224 */ /* 0x000fe400078e0005 */
[----:B------:R-:W-:-:S10]  /*9310*/  IMAD.MOV.U32 R33, RZ, RZ, R0 ;  /* 0x000000ffff217224 */ /* 0x000fd400078e0000 */
        /* <DEDUP_REMOVED lines=26> */
.L_x_919:
        /* <DEDUP_REMOVED lines=12> */
.L_x_920:
        /* <DEDUP_REMOVED lines=27> */
.L_x_921:
        /* <DEDUP_REMOVED lines=12> */
.L_x_922:
[----:B------:R-:W-:Y:S02]  /*97f0*/  IMAD.U32 R2, RZ, RZ, UR24 ;  /* 0x00000018ff027e24 */ /* 0x000fe4000f8e00ff */
[----:B------:R-:W-:-:S05]  /*9800*/  IMAD.U32 R3, RZ, RZ, UR25 ;  /* 0x00000019ff037e24 */ /* 0x000fca000f8e00ff */
[----:B------:R-:W2:Y:S01]  /*9810*/  LDG.E R35, desc[UR6][R2.64+-0x44] ;  /* 0xffffbc0602237981 */ /* 0x000ea2000c1e1900 */
[----:B------:R-:W-:Y:S02]  /*9820*/  IMAD.U32 R4, RZ, RZ, UR24 ;  /* 0x00000018ff047e24 */ /* 0x000fe4000f8e00ff */
[----:B------:R-:W-:Y:S01]  /*9830*/  IMAD.U32 R5, RZ, RZ, UR25 ;  /* 0x00000019ff057e24 */ /* 0x000fe2000f8e00ff */
[----:B------:R-:W3:Y:S04]  /*9840*/  LDG.E R55, desc[UR6][R2.64+-0x2c] ;  /* 0xffffd40602377981 */ /* 0x000ee8000c1e1900 */
[----:B------:R-:W4:Y:S01]  /*9850*/  LDG.E R23, desc[UR6][R4.64+-0x40] ;  /* 0xffffc00604177981 */ /* 0x000f22000c1e1900 */
[----:B------:R-:W-:Y:S02]  /*9860*/  IMAD.U32 R6, RZ, RZ, UR24 ;  /* 0x00000018ff067e24 */ /* 0x000fe4000f8e00ff */
[----:B------:R-:W-:Y:S01]  /*9870*/  IMAD.U32 R7, RZ, RZ, UR25 ;  /* 0x00000019ff077e24 */ /* 0x000fe2000f8e00ff */
[----:B------:R-:W5:Y:S04]  /*9880*/  LDG.E R53, desc[UR6][R4.64+-0x28] ;  /* 0xffffd80604357981 */ /* 0x000f68000c1e1900 */
[----:B------:R-:W3:Y:S01]  /*9890*/  LDG.E R27, desc[UR6][R6.64+-0x3c] ;  /* 0xffffc406061b7981 */ /* 0x000ee2000c1e1900 */
[----:B------:R-:W-:-:S02]  /*98a0*/  IMAD.U32 R20, RZ, RZ, UR24 ;  /* 0x00000018ff147e24 */ /* 0x000fc4000f8e00ff */
[----:B------:R-:W-:-:S05]  /*98b0*/  IMAD.U32 R21, RZ, RZ, UR25 ;  /* 0x00000019ff157e24 */ /* 0x000fca000f8e00ff */
[----:B------:R0:W5:Y:S01]  /*98c0*/  LDG.E R25, desc[UR6][R20.64+-0x38] ;  /* 0xffffc80614197981 */ /* 0x000162000c1e1900 */
[----:B------:R-:W-:Y:S02]  /*98d0*/  IMAD.U32 R29, RZ, RZ, UR25 ;  /* 0x00000019ff1d7e24 */ /* 0x000fe4000f8e00ff */
[----:B------:R-:W-:-:S05]  /*98e0*/  IMAD.U32 R28, RZ, RZ, UR24 ;  /* 0x00000018ff1c7e24 */ /* 0x000fca000f8e00ff */
[----:B------:R-:W5:Y:S01]  /*98f0*/  LDG.E R29, desc[UR6][R28.64+-0x34] ;  /* 0xffffcc061c1d7981 */ /* 0x000f62000c1e1900 */
[----:B------:R-:W-:Y:S02]  /*9900*/  IMAD.U32 R36, RZ, RZ, UR24 ;  /* 0x00000018ff247e24 */ /* 0x000fe4000f8e00ff */
[----:B------:R-:W-:-:S05]  /*9910*/  IMAD.U32 R37, RZ, RZ, UR25 ;  /* 0x00000019ff257e24 */ /* 0x000fca000f8e00ff */
[----:B------:R1:W5:Y:S01]  /*9920*/  LDG.E R51, desc[UR6][R36.64+-0x30] ;  /* 0xffffd00624337981 */ /* 0x000362000c1e1900 */
[----:B------:R-:W-:Y:S02]  /*9930*/  IMAD.MOV.U32 R47, RZ, RZ, RZ ;  /* 0x000000ffff2f7224 */ /* 0x000fe400078e00ff */
[----:B0-----:R-:W-:Y:S02]  /*9940*/  HFMA2 R21, -RZ, RZ, 0, 0 ;  /* 0x00000000ff157431 */ /* 0x001fe400000001ff */
[----:B-1----:R-:W-:Y:S02]  /*9950*/  IMAD.MOV.U32 R37, RZ, RZ, RZ ;  /* 0x000000ffff257224 */ /* 0x002fe400078e00ff */
[----:B--2---:R-:W-:-:S04]  /*9960*/  IMAD.WIDE.U32 R56, R35, UR26, RZ ;  /* 0x0000001a23387c25 */ /* 0x004fc8000f8e00ff */
[----:B------:R-:W-:-:S04]  /*9970*/  IMAD.MOV.U32 R46, RZ, RZ, R57 ;  /* 0x000000ffff2e7224 */ /* 0x000fc800078e0039 */
[----:B------:R-:W-:-:S04]  /*9980*/  IMAD.WIDE.U32 R46, R35, UR5, R46 ;  /* 0x00000005232e7c25 */ /* 0x000fc8000f8e002e */
[----:B------:R-:W-:Y:S02]  /*9990*/  IMAD.MOV.U32 R20, RZ, RZ, R47 ;  /* 0x000000ffff147224 */ /* 0x000fe400078e002f */
[----:B------:R-:W-:Y:S02]  /*99a0*/  IMAD.MOV.U32 R47, RZ, RZ, RZ ;  /* 0x000000ffff2f7224 */ /* 0x000fe400078e00ff */
[----:B------:R-:W-:-:S04]  /*99b0*/  IMAD.WIDE.U32 R20, R35, UR50, R20 ;  /* 0x0000003223147c25 */ /* 0x000fc8000f8e0014 */
[----:B----4-:R-:W-:-:S05]  /*99c0*/  IMAD.WIDE.U32 R46, R23, UR26, R46 ;  /* 0x0000001a172e7c25 */ /* 0x010fca000f8e002e */
[----:B------:R-:W-:Y:S01]  /*99d0*/  IADD3 R44, P0, PT, R20, R47, RZ ;  /* 0x0000002f142c7210 */ /* 0x000fe20007f1e0ff */
[----:B------:R-:W-:Y:S02]  /*99e0*/  IMAD.MOV.U32 R20, RZ, RZ, R21 ;  /* 0x000000ffff147224 */ /* 0x000fe400078e0015 */
[----:B------:R-:W-:Y:S02]  /*99f0*/  IMAD.MOV.U32 R21, RZ, RZ, RZ ;  /* 0x000000ffff157224 */ /* 0x000fe400078e00ff */
[----:B------:R-:W-:Y:S02]  /*9a00*/  IMAD.X R45, RZ, RZ, RZ, P0 ;  /* 0x000000ffff2d7224 */ /* 0x000fe400000e06ff */
[----:B------:R-:W-:-:S04]  /*9a10*/  IMAD.WIDE.U32 R20, R35, UR48, R20 ;  /* 0x0000003023147c25 */ /* 0x000fc8000f8e0014 */
[----:B------:R-:W-:-:S05]  /*9a20*/  IMAD.WIDE.U32 R44, R23, UR5, R44 ;  /* 0x00000005172c7c25 */ /* 0x000fca000f8e002c */
[----:B------:R-:W-:Y:S01]  /*9a30*/  IADD3 R38, P0, PT, R20, R45, RZ ;  /* 0x0000002d14267210 */ /* 0x000fe20007f1e0ff */
[----:B------:R-:W-:Y:S02]  /*9a40*/  IMAD.MOV.U32 R20, RZ, RZ, R21 ;  /* 0x000000ffff147224 */ /* 0x000fe400078e0015 */
[----:B------:R-:W-:Y:S02]  /*9a50*/  IMAD.MOV.U32 R21, RZ, RZ, RZ ;  /* 0x000000ffff157224 */ /* 0x000fe400078e00ff */
[----:B------:R-:W-:Y:S02]  /*9a60*/  IMAD.X R39, RZ, RZ, RZ, P0 ;  /* 0x000000ffff277224 */ /* 0x000fe400000e06ff */
[----:B------:R-:W-:-:S04]  /*9a70*/  IMAD.WIDE.U32 R20, R35, UR46, R20 ;  /* 0x0000002e23147c25 */ /* 0x000fc8000f8e0014 */
[----:B------:R-:W-:-:S04]  /*9a80*/  IMAD.WIDE.U32 R38, R23, UR50, R38 ;  /* 0x0000003217267c25 */ /* 0x000fc8000f8e0026 */
[----:B------:R-:W-:Y:S01]  /*9a90*/  IMAD.MOV.U32 R45, RZ, RZ, RZ ;  /* 0x000000ffff2d7224 */ /* 0x000fe200078e00ff */
[----:B------:R-:W-:Y:S01]  /*9aa0*/  IADD3 R2, P0, PT, R20, R39, RZ ;  /* 0x0000002714027210 */ /* 0x000fe20007f1e0ff */
[----:B---3--:R-:W-:-:S04]  /*9ab0*/  IMAD.WIDE.U32 R44, R27, UR26, R44 ;  /* 0x0000001a1b2c7c25 */ /* 0x008fc8000f8e002c */
        /* <DEDUP_REMOVED lines=8> */
[----:B------:R-:W-:-:S04]  /*9b40*/  IMAD.WIDE.U32 R38, R27, UR5, R38 ;  /* 0x000000051b267c25 */ /* 0x000fc8000f8e0026 */
[----:B------:R-:W-:Y:S01]  /*9b50*/  IMAD.MOV.U32 R20, RZ, RZ, R21 ;  /* 0x000000ffff147224 */ /* 0x000fe200078e0015 */
[----:B------:R-:W-:Y:S01]  /*9b60*/  IADD3 R2, P1, PT, R2, R39, RZ ;  /* 0x0000002702027210 */ /* 0x000fe20007f3e0ff */
[----:B------:R-:W-:Y:S02]  /*9b70*/  IMAD.X R5, RZ, RZ, RZ, P0 ;  /* 0x000000ffff057224 */ /* 0x000fe400000e06ff */
[----:B------:R-:W-:Y:S02]  /*9b80*/  IMAD.MOV.U32 R21, RZ, RZ, RZ ;  /* 0x000000ffff157224 */ /* 0x000fe400078e00ff */
[----:B------:R-:W-:-:S04]  /*9b90*/  IMAD.WIDE.U32 R4, R23, UR46, R4 ;  /* 0x0000002e17047c25 */ /* 0x000fc8000f8e0004 */
[----:B------:R-:W-:-:S04]  /*9ba0*/  IMAD.WIDE.U32 R20, R35, UR30, R20 ;  /* 0x0000001e23147c25 */ /* 0x000fc8000f8e0014 */
[----:B------:R-:W-:Y:S02]  /*9bb0*/  IMAD.X R3, RZ, RZ, RZ, P1 ;  /* 0x000000ffff037224 */ /* 0x000fe400008e06ff */
[----:B------:R-:W-:Y:S01]  /*9bc0*/  IMAD.MOV.U32 R39, RZ, RZ, RZ ;  /* 0x000000ffff277224 */ /* 0x000fe200078e00ff */
[----:B------:R-:W-:Y:S01]  /*9bd0*/  IADD3 R6, P0, PT, R20, R5, RZ ;  /* 0x0000000514067210 */ /* 0x000fe20007f1e0ff */
[----:B------:R-:W-:-:S04]  /*9be0*/  IMAD.WIDE.U32 R2, R27, UR50, R2 ;  /* 0x000000321b027c25 */ /* 0x000fc8000f8e0002 */
[----:B-----5:R-:W-:Y:S01]  /*9bf0*/  IMAD.WIDE.U32 R38, R25, UR26, R38 ;  /* 0x0000001a19267c25 */ /* 0x020fe2000f8e0026 */
[----:B------:R-:W-:-:S03]  /*9c00*/  IADD3 R4, P1, PT, R4, R3, RZ ;  /* 0x0000000304047210 */ /* 0x000fc60007f3e0ff */
[----:B------:R-:W-:Y:S01]  /*9c10*/  IMAD.X R7, RZ, RZ, RZ, P0 ;  /* 0x000000ffff077224 */ /* 0x000fe200000e06ff */
[----:B------:R-:W-:Y:S01]  /*9c20*/  IADD3 R2, P0, PT, R2, R39, RZ ;  /* 0x0000002702027210 */ /* 0x000fe20007f1e0ff */
[----:B------:R-:W-:Y:S02]  /*9c30*/  IMAD.MOV.U32 R36, RZ, RZ, R21 ;  /* 0x000000ffff247224 */ /* 0x000fe400078e0015 */
        /* <DEDUP_REMOVED lines=8> */
[----:B------:R-:W-:Y:S02]  /*9cc0*/  IADD3 R6, P0, PT, R6, R5, RZ ;  /* 0x0000000506067210 */ /* 0x000fe40007f1e0ff */
[----:B------:R-:W-:Y:S01]  /*9cd0*/  IADD3 R4, P1, PT, R4, R3, RZ ;  /* 0x0000000304047210 */ /* 0x000fe20007f3e0ff */
[----:B------:R-:W-:-:S04]  /*9ce0*/  IMAD.WIDE.U32 R20, R23, UR30, R20 ;  /* 0x0000001e17147c25 */ /* 0x000fc8000f8e0014 */
[----:B------:R-:W-:Y:S02]  /*9cf0*/  IMAD.X R7, RZ, RZ, RZ, P0 ;  /* 0x000000ffff077224 */ /* 0x000fe400000e06ff */
[----:B------:R-:W-:Y:S01]  /*9d00*/  IMAD.X R5, RZ, RZ, RZ, P1 ;  /* 0x000000ffff057224 */ /* 0x000fe200008e06ff */
[----:B------:R-:W-:Y:S01]  /*9d10*/  IADD3 R36, P0, PT, R37, R21, RZ ;  /* 0x0000001525247210 */ /* 0x000fe20007f1e0ff */
        /* <DEDUP_REMOVED lines=22> */
[----:B------:R-:W-:Y:S02]  /*9e80*/  IMAD.X R7, RZ, RZ, RZ, P0 ;  /* 0x000000ffff077224 */ /* 0x000fe400000e06ff */
[----:B------:R-:W-:Y:S01]  /*9e90*/  IMAD.MOV.U32 R5, RZ, RZ, RZ ;  /* 0x000000ffff057224 */ /* 0x000fe200078e00ff */
[----:B------:R-:W-:Y:S01]  /*9ea0*/  IADD3 R36, P0, PT, R37, R23, RZ ;  /* 0x0000001725247210 */ /* 0x000fe20007f1e0ff */
[----:B------:R-:W-:Y:S01]  /*9eb0*/  IMAD.WIDE.U32 R6, R29, UR50, R6 ;  /* 0x000000321d067c25 */ /* 0x000fe2000f8e0006 */
[----:B------:R-:W-:-:S03]  /*9ec0*/  IADD3 R22, P1, PT, R22, R21, RZ ;  /* 0x0000001516167210 */ /* 0x000fc60007f3e0ff */
[----:B------:R-:W-:Y:S01]  /*9ed0*/  IMAD.WIDE.U32 R4, R51, UR26, R4 ;  /* 0x0000001a33047c25 */ /* 0x000fe2000f8e0004 */
[----:B------:R-:W-:-:S03]  /*9ee0*/  IADD3.X R23, PT, PT, RZ, RZ, RZ, P1, !PT ;  /* 0x000000ffff177210 */ /* 0x000fc60000ffe4ff */
[----:B------:R-:W-:Y:S01]  /*9ef0*/  IMAD.X R37, RZ, RZ, RZ, P0 ;  /* 0x000000ffff257224 */ /* 0x000fe200000e06ff */
[----:B------:R-:W-:Y:S02]  /*9f00*/  IADD3 R20, P0, PT, R20, R7, RZ ;  /* 0x0000000714147210 */ /* 0x000fe40007f1e0ff */
[----:B------:R-:W-:Y:S01]  /*9f10*/  IADD3 R6, P1, PT, R6, R5, RZ ;  /* 0x0000000506067210 */ /* 0x000fe20007f3e0ff */
        /* <DEDUP_REMOVED lines=47> */
[----:B------:R-:W-:Y:S02]  /*a210*/  IMAD.X R27, RZ, RZ, RZ, P0 ;  /* 0x000000ffff1b7224 */ /* 0x000fe400000e06ff */
[----:B------:R-:W-:Y:S02]  /*a220*/  IMAD.X R23, RZ, RZ, RZ, P1 ;  /* 0x000000ffff177224 */ /* 0x000fe400008e06ff */
[----:B------:R-:W-:-:S04]  /*a230*/  IMAD.WIDE.U32 R24, R51, UR4, R24 ;  /* 0x0000000433187c25 */ /* 0x000fc8000f8e0018 */
[----:B------:R-:W-:Y:S01]  /*a240*/  IMAD.WIDE.U32 R26, R55, UR48, R26 ;  /* 0x00000030371a7c25 */ /* 0x000fe2000f8e001a */
[----:B------:R-:W-:-:S03]  /*a250*/  IADD3 R28, P0, PT, R36, R25, RZ ;  /* 0x00000019241c7210 */ /* 0x000fc60007f1e0ff */
[----:B------:R-:W-:-:S05]  /*a260*/  IMAD.WIDE.U32 R22, R53, UR5, R22 ;  /* 0x0000000535167c25 */ /* 0x000fca000f8e0016 */
[----:B------:R-:W-:Y:S01]  /*a270*/  IADD3 R26, P1, PT, R26, R23, RZ ;  /* 0x000000171a1a7210 */ /* 0x000fe20007f3e0ff */
[----:B------:R-:W-:-:S04]  /*a280*/  IMAD.WIDE.U32 R34, R22, 0x3d1, RZ ;  /* 0x000003d116227825 */ /* 0x000fc800078e00ff */
[----:B------:R-:W-:Y:S01]  /*a290*/  IMAD.X R29, RZ, RZ, RZ, P0 ;  /* 0x000000ffff1d7224 */ /* 0x000fe200000e06ff */
[----:B------:R-:W-:Y:S01]  /*a2a0*/  IADD3 R24, P0, PT, R24, R27, RZ ;  /* 0x0000001b18187210 */ /* 0x000fe20007f1e0ff */
[----:B------:R-:W-:Y:S01]  /*a2b0*/  IMAD.X R27, RZ, RZ, RZ, P1 ;  /* 0x000000ffff1b7224 */ /* 0x000fe200008e06ff */
[----:B------:R-:W-:Y:S01]  /*a2c0*/  IADD3 R30, P1, PT, R56, R34, RZ ;  /* 0x00000022381e7210 */ /* 0x000fe20007f3e0ff */
[----:B------:R-:W-:-:S04]  /*a2d0*/  IMAD.WIDE.U32 R28, R51, UR30, R28 ;  /* 0x0000001e331c7c25 */ /* 0x000fc8000f8e001c */
[----:B------:R-:W-:Y:S02]  /*a2e0*/  IMAD.MOV.U32 R3, RZ, RZ, RZ ;  /* 0x000000ffff037224 */ /* 0x000fe400078e00ff */
[----:B------:R-:W-:Y:S01]  /*a2f0*/  IMAD.X R25, RZ, RZ, RZ, P0 ;  /* 0x000000ffff197224 */ /* 0x000fe200000e06ff */
[----:B------:R-:W-:Y:S01]  /*a300*/  IADD3 R36, P0, PT, R37, R29, RZ ;  /* 0x0000001d25247210 */ /* 0x000fe20007f1e0ff */
[----:B------:R-:W-:Y:S02]  /*a310*/  IMAD.IADD R34, R35, 0x1, R3 ;  /* 0x0000000123227824 */ /* 0x000fe400078e0203 */
[----:B------:R-:W-:Y:S02]  /*a320*/  IMAD.X R47, RZ, RZ, RZ, P1 ;  /* 0x000000ffff2f7224 */ /* 0x000fe400008e06ff */
[----:B------:R-:W-:-:S04]  /*a330*/  IMAD.WIDE.U32 R24, R55, UR46, R24 ;  /* 0x0000002e37187c25 */ /* 0x000fc8000f8e0018 */
[----:B------:R-:W-:Y:S01]  /*a340*/  IMAD.WIDE.U32 R26, R53, UR50, R26 ;  /* 0x00000032351a7c25 */ /* 0x000fe2000f8e001a */
[----:B------:R-:W-:-:S03]  /*a350*/  IADD3 R47, P2, P3, R46, R47, R34 ;  /* 0x0000002f2e2f7210 */ /* 0x000fc60007b5e022 */
[----:B------:R-:W-:Y:S01]  /*a360*/  IMAD.X R37, RZ, RZ, RZ, P0 ;  /* 0x000000ffff257224 */ /* 0x000fe200000e06ff */
[----:B------:R-:W-:Y:S02]  /*a370*/  IADD3 R28, P0, PT, R28, R25, RZ ;  /* 0x000000191c1c7210 */ /* 0x000fe40007f1e0ff */
[----:B------:R-:W-:Y:S01]  /*a380*/  IADD3 R34, P1, PT, R24, R27, RZ ;  /* 0x0000001b18227210 */ /* 0x000fe20007f3e0ff */
[----:B------:R-:W-:-:S04]  /*a390*/  IMAD.WIDE.U32 R24, R26, 0x3d1, RZ ;  /* 0x000003d11a187825 */ /* 0x000fc800078e00ff */
[----:B------:R-:W-:Y:S02]  /*a3a0*/  IMAD.X R29, RZ, RZ, RZ, P0 ;  /* 0x000000ffff1d7224 */ /* 0x000fe400000e06ff */
[----:B------:R-:W-:Y:S01]  /*a3b0*/  IMAD.X R35, RZ, RZ, RZ, P1 ;  /* 0x000000ffff237224 */ /* 0x000fe200008e06ff */
[----:B------:R-:W-:Y:S01]  /*a3c0*/  IADD3 R0, P0, P1, R22, R47, R24 ;  /* 0x0000002f16007210 */ /* 0x000fe2000791e018 */
[----:B------:R-:W-:Y:S01]  /*a3d0*/  IMAD.WIDE.U32 R36, R51, UR31, R36 ;  /* 0x0000001f33247c25 */ /* 0x000fe2000f8e0024 */
[----:B------:R-:W-:-:S03]  /*a3e0*/  IADD3.X R3, PT, PT, RZ, RZ, RZ, P2, P3 ;  /* 0x000000ffff037210 */ /* 0x000fc600017e64ff */
[----:B------:R-:W-:-:S04]  /*a3f0*/  IMAD.WIDE.U32 R28, R55, UR4, R28 ;  /* 0x00000004371c7c25 */ /* 0x000fc8000f8e001c */
[----:B------:R-:W-:Y:S01]  /*a400*/  IMAD.WIDE.U32 R34, R53, UR48, R34 ;  /* 0x0000003035227c25 */ /* 0x000fe2000f8e0022 */
[----:B------:R-:W-:-:S03]  /*a410*/  IADD3.X R3, PT, PT, RZ, R3, RZ, P0, P1 ;  /* 0x00000003ff037210 */ /* 0x000fc600007e24ff */
[----:B------:R-:W-:Y:S01]  /*a420*/  IMAD.MOV.U32 R5, RZ, RZ, RZ ;  /* 0x000000ffff057224 */ /* 0x000fe200078e00ff */
[----:B------:R-:W-:Y:S02]  /*a430*/  IADD3 R22, P0, PT, R36, R29, RZ ;  /* 0x0000001d24167210 */ /* 0x000fe40007f1e0ff */
[----:B------:R-:W-:Y:S01]  /*a440*/  IADD3 R28, P1, PT, R28, R35, RZ ;  /* 0x000000231c1c7210 */ /* 0x000fe20007f3e0ff */
[----:B------:R-:W-:Y:S02]  /*a450*/  IMAD.IADD R5, R25, 0x1, R5 ;  /* 0x0000000119057824 */ /* 0x000fe400078e0205 */
[----:B------:R-:W-:-:S03]  /*a460*/  IMAD.WIDE.U32 R24, R34, 0x3d1, RZ ;  /* 0x000003d122187825 */ /* 0x000fc600078e00ff */
[----:B------:R-:W-:Y:S01]  /*a470*/  IADD3 R3, P2, P3, R44, R3, R5 ;  /* 0x000000032c037210 */ /* 0x000fe20007b5e005 */
[----:B------:R-:W-:Y:S02]  /*a480*/  IMAD.X R23, RZ, RZ, RZ, P0 ;  /* 0x000000ffff177224 */ /* 0x000fe400000e06ff */
[----:B------:R-:W-:Y:S01]  /*a490*/  IMAD.X R29, RZ, RZ, RZ, P1 ;  /* 0x000000ffff1d7224 */ /* 0x000fe200008e06ff */
[----:B------:R-:W-:Y:S01]  /*a4a0*/  IADD3 R3, P0, P1, R26, R3, R24 ;  /* 0x000000031a037210 */ /* 0x000fe2000791e018 */
[----:B------:R-:W-:Y:S01]  /*a4b0*/  IMAD.MOV.U32 R5, RZ, RZ, RZ ;  /* 0x000000ffff057224 */ /* 0x000fe200078e00ff */
[----:B------:R-:W-:Y:S01]  /*a4c0*/  IADD3.X R39, PT, PT, RZ, RZ, RZ, P2, P3 ;  /* 0x000000ffff277210 */ /* 0x000fe200017e64ff */
[----:B------:R-:W-:-:S04]  /*a4d0*/  IMAD.WIDE.U32 R22, R55, UR30, R22 ;  /* 0x0000001e37167c25 */ /* 0x000fc8000f8e0016 */
[----:B------:R-:W-:Y:S01]  /*a4e0*/  IMAD.WIDE.U32 R28, R53, UR46, R28 ;  /* 0x0000002e351c7c25 */ /* 0x000fe2000f8e001c */
[----:B------:R-:W-:-:S03]  /*a4f0*/  IADD3.X R39, PT, PT, RZ, R39, RZ, P0, P1 ;  /* 0x00000027ff277210 */ /* 0x000fc600007e24ff */
[----:B------:R-:W-:Y:S01]  /*a500*/  IMAD.IADD R24, R25, 0x1, R5 ;  /* 0x0000000119187824 */ /* 0x000fe200078e0205 */
[----:B------:R-:W-:Y:S02]  /*a510*/  IADD3 R36, P0, PT, R37, R23, RZ ;  /* 0x0000001725247210 */ /* 0x000fe40007f1e0ff */
[----:B------:R-:W-:Y:S02]  /*a520*/  IADD3 R22, P1, PT, R22, R29, RZ ;  /* 0x0000001d16167210 */ /* 0x000fe40007f3e0ff */
[----:B------:R-:W-:Y:S01]  /*a530*/  IADD3 R39, P2, P3, R38, R39, R24 ;  /* 0x0000002726277210 */ /* 0x000fe20007b5e018 */
[----:B------:R-:W-:Y:S01]  /*a540*/  IMAD.WIDE.U32 R24, R28, 0x3d1, RZ ;  /* 0x000003d11c187825 */ /* 0x000fe200078e00ff */
[----:B------:R-:W-:-:S03]  /*a550*/  MOV R7, RZ ;  /* 0x000000ff00077202 */ /* 0x000fc60000000f00 */
[----:B------:R-:W-:Y:S02]  /*a560*/  IMAD.X R37, RZ, RZ, RZ, P0 ;  /* 0x000000ffff257224 */ /* 0x000fe400000e06ff */
[----:B------:R-:W-:Y:S01]  /*a570*/  IMAD.X R23, RZ, RZ, RZ, P1 ;  /* 0x000000ffff177224 */ /* 0x000fe200008e06ff */
[----:B------:R-:W-:Y:S01]  /*a580*/  IADD3 R34, P0, P4, R34, R39, R24 ;  /* 0x0000002722227210 */ /* 0x000fe20007c1e018 */
[----:B------:R-:W-:Y:S01]  /*a590*/  IMAD.WIDE.U32 R36, R55, UR31, R36 ;  /* 0x0000001f37247c25 */ /* 0x000fe2000f8e0024 */
[----:B------:R-:W-:-:S03]  /*a5a0*/  IADD3.X R5, PT, PT, RZ, RZ, RZ, P2, P3 ;  /* 0x000000ffff057210 */ /* 0x000fc600017e64ff */
[----:B------:R-:W-:Y:S01]  /*a5b0*/  IMAD.WIDE.U32 R22, R53, UR4, R22 ;  /* 0x0000000435167c25 */ /* 0x000fe2000f8e0016 */
[----:B------:R-:W-:-:S03]  /*a5c0*/  IADD3.X R5, PT, PT, RZ, R5, RZ, P0, P4 ;  /* 0x00000005ff057210 */ /* 0x000fc600007e84ff */
        /* <DEDUP_REMOVED lines=10> */
[----:B------:R-:W-:Y:S01]  /*a670*/  IADD3.X R7, PT, PT, RZ, R7, RZ, P0, P3 ;  /* 0x00000007ff077210 */ /* 0x000fe200007e64ff */
[----:B------:R-:W-:Y:S01]  /*a680*/  IMAD.WIDE.U32 R24, R26, 0x3d1, RZ ;  /* 0x000003d11a187825 */ /* 0x000fe200078e00ff */
[----:B------:R-:W-:Y:S02]  /*a690*/  IADD3 R36, P0, PT, R37, R27, RZ ;  /* 0x0000001b25247210 */ /* 0x000fe40007f1e0ff */
[----:B------:R-:W-:-:S03]  /*a6a0*/  IADD3 R7, P1, P2, R4, R7, R2 ;  /* 0x0000000704077210 */ /* 0x000fc60007a3e002 */
[----:B------:R-:W-:Y:S01]  /*a6b0*/  IMAD.X R37, RZ, RZ, RZ, P0 ;  /* 0x000000ffff257224 */ /* 0x000fe200000e06ff */
[----:B------:R-:W-:Y:S02]  /*a6c0*/  IADD3 R4, P0, P3, R22, R7, R24 ;  /* 0x0000000716047210 */ /* 0x000fe40007b1e018 */
[----:B------:R-:W-:Y:S01]  /*a6d0*/  IADD3.X R27, PT, PT, RZ, RZ, RZ, P1, P2 ;  /* 0x000000ffff1b7210 */ /* 0x000fe20000fe44ff */
[----:B------:R-:W-:Y:S02]  /*a6e0*/  IMAD.IADD R24, R25, 0x1, R21 ;  /* 0x0000000119187824 */ /* 0x000fe400078e0215 */
[----:B------:R-:W-:Y:S01]  /*a6f0*/  IMAD.WIDE.U32 R36, R53, UR31, R36 ;  /* 0x0000001f35247c25 */ /* 0x000fe2000f8e0024 */
[----:B------:R-:W-:-:S04]  /*a700*/  IADD3.X R27, PT, PT, RZ, R27, RZ, P0, P3 ;  /* 0x0000001bff1b7210 */ /* 0x000fc800007e64ff */
[----:B------:R-:W-:Y:S01]  /*a710*/  IADD3 R27, P0, P1, R6, R27, R24 ;  /* 0x0000001b061b7210 */ /* 0x000fe2000791e018 */
[----:B------:R-:W-:-:S03]  /*a720*/  IMAD.WIDE.U32 R6, R36, 0x3d1, RZ ;  /* 0x000003d124067825 */ /* 0x000fc600078e00ff */
[----:B------:R-:W-:Y:S01]  /*a730*/  IADD3.X R21, PT, PT, RZ, RZ, RZ, P0, P1 ;  /* 0x000000ffff157210 */ /* 0x000fe200007e24ff */
[----:B------:R-:W-:Y:S01]  /*a740*/  IMAD.MOV.U32 R23, RZ, RZ, RZ ;  /* 0x000000ffff177224 */ /* 0x000fe200078e00ff */
[----:B------:R-:W-:-:S03]  /*a750*/  IADD3 R27, P0, P1, R26, R27, R6 ;  /* 0x0000001b1a1b7210 */ /* 0x000fc6000791e006 */
[----:B------:R-:W-:Y:S01]  /*a760*/  IMAD.IADD R2, R7, 0x1, R23 ;  /* 0x0000000107027824 */ /* 0x000fe200078e0217 */
[----:B------:R-:W-:Y:S01]  /*a770*/  IADD3.X R21, PT, PT, RZ, R21, RZ, P0, P1 ;  /* 0x00000015ff157210 */ /* 0x000fe200007e24ff */
[----:B------:R-:W-:-:S03]  /*a780*/  IMAD.WIDE.U32 R6, R37, 0x3d1, RZ ;  /* 0x000003d125067825 */ /* 0x000fc600078e00ff */
[----:B------:R-:W-:-:S04]  /*a790*/  IADD3 R21, P0, P1, R20, R21, R2 ;  /* 0x0000001514157210 */ /* 0x000fc8000791e002 */
[----:B------:R-:W-:Y:S02]  /*a7a0*/  IADD3 R21, P2, P3, R36, R21, R6 ;  /* 0x0000001524157210 */ /* 0x000fe40007b5e006 */
[----:B------:R-:W-:Y:S01]  /*a7b0*/  IADD3.X R2, PT, PT, RZ, RZ, RZ, P0, P1 ;  /* 0x000000ffff027210 */ /* 0x000fe200007e24ff */
[----:B------:R-:W-:-:S03]  /*a7c0*/  IMAD.IADD R36, R7, 0x1, R23 ;  /* 0x0000000107247824 */ /* 0x000fc600078e0217 */
[----:B------:R-:W-:-:S04]  /*a7d0*/  IADD3.X R7, PT, PT, RZ, R2, RZ, P2, P3 ;  /* 0x00000002ff077210 */ /* 0x000fc800017e64ff */
[----:B------:R-:W-:-:S04]  /*a7e0*/  IADD3 R37, PT, PT, R37, R7, R36 ;  /* 0x0000000725257210 */ /* 0x000fc80007ffe024 */
[----:B------:R-:W-:Y:S02]  /*a7f0*/  ISETP.NE.AND P1, PT, R37, RZ, PT ;  /* 0x000000ff2500720c */ /* 0x000fe40003f25270 */
[----:B------:R-:W-:-:S11]  /*a800*/  PLOP3.LUT P0, PT, PT, PT, PT, 0x8, 0x80 ;  /* 0x000000000080781c */ /* 0x000fd60003f0e170 */
        /* <DEDUP_REMOVED lines=44> */
[C---:B------:R-:W-:Y:S01]  /*aad0*/  ISETP.GT.U32.AND P0, PT, R2.reuse, -0x1, PT ;  /* 0xffffffff0200780c */ /* 0x040fe20003f04070 */
[----:B------:R-:W-:Y:S01]  /*aae0*/  IMAD.X R4, RZ, RZ, RZ, P1 ;  /* 0x000000ffff047224 */ /* 0x000fe200008e06ff */
[----:B------:R-:W-:-:S04]  /*aaf0*/  ISETP.LT.U32.AND P1, PT, R2, RZ, PT ;  /* 0x000000ff0200720c */ /* 0x000fc80003f21070 */
[C---:B------:R-:W-:Y:S02]  /*ab00*/  ISETP.LT.U32.AND.EX P1, PT, R4.reuse, 0x1, PT, P1 ;  /* 0x000000010400780c */ /* 0x040fe40003f21110 */
[----:B------:R-:W-:Y:S02]  /*ab10*/  ISETP.GT.U32.AND.EX P0, PT, R4, RZ, PT, P0 ;  /* 0x000000ff0400720c */ /* 0x000fe40003f04100 */
[----:B------:R-:W-:Y:S02]  /*ab20*/  CS2R R4, SRZ ;  /* 0x0000000000047805 */ /* 0x000fe4000001ff00 */
[----:B------:R-:W-:-:S09]  /*ab30*/  SEL R21, R2, RZ, P1 ;  /* 0x000000ff02157207 */ /* 0x000fd20000800000 */
.L_x_923:
        /* <DEDUP_REMOVED lines=30> */
.L_x_924:
        /* <DEDUP_REMOVED lines=12> */
.L_x_925:
        /* <DEDUP_REMOVED lines=27> */
.L_x_926:
        /* <DEDUP_REMOVED lines=12> */
.L_x_927:
[----:B------:R-:W0:Y:S01]  /*b050*/  LDC.64 R26, c[0x3][0x40] ;  /* 0x00c01000ff1a7b82 */ /* 0x000e220000000a00 */
[----:B------:R-:W-:Y:S02]  /*b060*/  IMAD.MOV.U32 R45, RZ, RZ, RZ ;  /* 0x000000ffff2d7224 */ /* 0x000fe400078e00ff */
[----:B------:R-:W-:-:S05]  /*b070*/  IMAD.MOV.U32 R61, RZ, RZ, RZ ;  /* 0x000000ffff3d7224 */ /* 0x000fca00078e00ff */
[----:B------:R-:W1:Y:S08]  /*b080*/  LDC.64 R46, c[0x3][0x48] ;  /* 0x00c01200ff2e7b82 */ /* 0x000e700000000a00 */
[----:B------:R-:W2:Y:S01]  /*b090*/  LDC.64 R38, c[0x3][0x50] ;  /* 0x00c01400ff267b82 */ /* 0x000ea20000000a00 */
[----:B0-----:R-:W-:-:S04]  /*b0a0*/  IMAD.WIDE.U32 R20, R49, R26, RZ ;  /* 0x0000001a31147225 */ /* 0x001fc800078e00ff */
        /* <DEDUP_REMOVED lines=14> */
[----:B------:R-:W-:Y:S01]  /*b190*/  IMAD.MOV.U32 R23, RZ, RZ, RZ ;  /* 0x000000ffff177224 */ /* 0x000fe200078e00ff */
[----:B------:R-:W-:Y:S01]  /*b1a0*/  MOV R60, R61 ;  /* 0x0000003d003c7202 */ /* 0x000fe20000000f00 */
[----:B------:R-:W-:Y:S02]  /*b1b0*/  IMAD.MOV.U32 R61, RZ, RZ, RZ ;  /* 0x000000ffff3d7224 */ /* 0x000fe400078e00ff */
[----:B------:R-:W-:Y:S02]  /*b1c0*/  IMAD.X R37, RZ, RZ, RZ, P0 ;  /* 0x000000ffff257224 */ /* 0x000fe400000e06ff */
[----:B------:R-:W-:-:S04]  /*b1d0*/  IMAD.WIDE.U32 R60, R31, R26, R60 ;  /* 0x0000001a1f3c7225 */ /* 0x000fc800078e003c */
[----:B------:R-:W-:-:S04]  /*b1e0*/  IMAD.WIDE.U32 R36, R33, R27, R36 ;  /* 0x0000001b21247225 */ /* 0x000fc800078e0024 */
[----:B-1----:R-:W-:Y:S01]  /*b1f0*/  IMAD.WIDE.U32 R22, R49, R46, R22 ;  /* 0x0000002e31167225 */ /* 0x002fe200078e0016 */
        /* <DEDUP_REMOVED lines=21> */
[----:B------:R-:W-:Y:S02]  /*b350*/  IMAD.MOV.U32 R60, RZ, RZ, R61 ;  /* 0x000000ffff3c7224 */ /* 0x000fe400078e003d */
[----:B------:R-:W-:-:S04]  /*b360*/  IMAD.WIDE.U32 R36, R49, R47, R36 ;  /* 0x0000002f31247225 */ /* 0x000fc800078e0024 */
[----:B------:R-:W-:Y:S01]  /*b370*/  IMAD.MOV.U32 R61, RZ, RZ, RZ ;  /* 0x000000ffff3d7224 */ /* 0x000fe200078e00ff */
[----:B------:R-:W-:Y:S01]  /*b380*/  IADD3 R24, P2, PT, R24, R37, RZ ;  /* 0x0000002518187210 */ /* 0x000fe20007f5e0ff */
[----:B------:R-:W-:Y:S02]  /*b390*/  IMAD.X R35, RZ, RZ, RZ, P0 ;  /* 0x000000ffff237224 */ /* 0x000fe400000e06ff */
        /* <DEDUP_REMOVED lines=18> */
[----:B--2---:R-:W-:Y:S01]  /*b4c0*/  IMAD.WIDE.U32 R24, R49, R38, R24 ;  /* 0x0000002631187225 */ /* 0x004fe200078e0018 */
        /* <DEDUP_REMOVED lines=9> */
[----:B------:R-:W-:Y:S02]  /*b560*/  IMAD.WIDE.U32 R26, R10, R47, R34 ;  /* 0x0000002f0a1a7225 */ /* 0x000fe400078e0022 */
[----:B------:R-:W0:Y:S02]  /*b570*/  LDC.64 R34, c[0x3][0x58] ;  /* 0x00c01600ff227b82 */ /* 0x000e240000000a00 */
        /* <DEDUP_REMOVED lines=8> */
[----:B------:R-:W-:Y:S02]  /*b600*/  IMAD.MOV.U32 R29, RZ, RZ, RZ ;  /* 0x000000ffff1d7224 */ /* 0x000fe400078e00ff */
        /* <DEDUP_REMOVED lines=22> */
[----:B------:R-:W-:-:S03]  /*b770*/  IMAD.WIDE.U32 R56, R31, R38, R56 ;  /* 0x000000261f387225 */ /* 0x000fc600078e0038 */
[----:B------:R-:W-:Y:S01]  /*b780*/  IADD3.X R61, PT, PT, RZ, RZ, RZ, P0, !PT ;  /* 0x000000ffff3d7210 */ /* 0x000fe200007fe4ff */
[----:B------:R-:W-:Y:S01]  /*b790*/  IMAD.WIDE.U32 R58, R33, R39, R58 ;  /* 0x00000027213a7225 */ /* 0x000fe200078e003a */
[----:B------:R-:W-:-:S03]  /*b7a0*/  IADD3 R62, P1, PT, R62, R57, RZ ;  /* 0x000000393e3e7210 */ /* 0x000fc60007f3e0ff */
[----:B------:R-:W-:Y:S01]  /*b7b0*/  IMAD.MOV.U32 R27, RZ, RZ, RZ ;  /* 0x000000ffff1b7224 */ /* 0x000fe200078e00ff */
[----:B------:R-:W-:Y:S01]  /*b7c0*/  IADD3 R56, P2, PT, R56, R59, RZ ;  /* 0x0000003b38387210 */ /* 0x000fe20007f5e0ff */
[----:B------:R-:W-:Y:S02]  /*b7d0*/  IMAD.X R63, RZ, RZ, RZ, P1 ;  /* 0x000000ffff3f7224 */ /* 0x000fe400008e06ff */
[----:B0-----:R-:W-:-:S04]  /*b7e0*/  IMAD.WIDE.U32 R26, R49, R34, R26 ;  /* 0x00000022311a7225 */ /* 0x001fc800078e001a */
[----:B------:R-:W-:Y:S01]  /*b7f0*/  IMAD.X R57, RZ, RZ, RZ, P2 ;  /* 0x000000ffff397224 */ /* 0x000fe200010e06ff */
[----:B------:R-:W-:Y:S01]  /*b800*/  IADD3 R46, P0, PT, R58, R27, RZ ;  /* 0x0000001b3a2e7210 */ /* 0x000fe20007f1e0ff */
[----:B------:R-:W-:-:S04]  /*b810*/  IMAD.WIDE.U32 R60, R14, R47, R60 ;  /* 0x0000002f0e3c7225 */ /* 0x000fc800078e003c */
[----:B------:R-:W-:-:S04]  /*b820*/  IMAD.WIDE.U32 R62, R18, R38, R62 ;  /* 0x00000026123e7225 */ /* 0x000fc800078e003e */
[----:B------:R-:W-:-:S04]  /*b830*/  IMAD.WIDE.U32 R56, R10, R39, R56 ;  /* 0x000000270a387225 */ /* 0x000fc800078e0038 */
[----:B------:R-:W-:Y:S01]  /*b840*/  IMAD.X R47, RZ, RZ, RZ, P0 ;  /* 0x000000ffff2f7224 */ /* 0x000fe200000e06ff */
[----:B------:R-:W-:Y:S01]  /*b850*/  IADD3 R58, P0, PT, R60, R63, RZ ;  /* 0x0000003f3c3a7210 */ /* 0x000fe20007f1e0ff */
[----:B------:R-:W-:Y:S01]  /*b860*/  IMAD.MOV.U32 R27, RZ, RZ, RZ ;  /* 0x000000ffff1b7224 */ /* 0x000fe200078e00ff */
[----:B------:R-:W-:Y:S01]  /*b870*/  IADD3 R62, P1, PT, R62, R57, RZ ;  /* 0x000000393e3e7210 */ /* 0x000fe20007f3e0ff */
        /* <DEDUP_REMOVED lines=41> */
[----:B------:R-:W-:Y:S01]  /*bb10*/  IMAD.X R59, RZ, RZ, RZ, P1 ;  /* 0x000000ffff3b7224 */ /* 0x000fe200008e06ff */
[----:B------:R-:W-:Y:S01]  /*bb20*/  IADD3.X R25, PT, PT, RZ, RZ, RZ, P2, P3 ;  /* 0x000000ffff197210 */ /* 0x000fe200017e64ff */
[----:B------:R-:W-:Y:S01]  /*bb30*/  IMAD.X R65, RZ, RZ, RZ, P0 ;  /* 0x000000ffff417224 */ /* 0x000fe200000e06ff */
[----:B------:R-:W-:Y:S01]  /*bb40*/  IADD3 R56, P0, P1, R56, R45, R20 ;  /* 0x0000002d38387210 */ /* 0x000fe2000791e014 */
[----:B------:R-:W-:Y:S02]  /*bb50*/  IMAD.MOV.U32 R20, RZ, RZ, RZ ;  /* 0x000000ffff147224 */ /* 0x000fe400078e00ff */
[----:B------:R-:W-:Y:S01]  /*bb60*/  IMAD.WIDE.U32 R60, R14, R39, R60 ;  /* 0x000000270e3c7225 */ /* 0x000fe200078e003c */
[----:B------:R-:W-:-:S03]  /*bb70*/  IADD3.X R25, PT, PT, RZ, R25, RZ, P0, P1 ;  /* 0x00000019ff197210 */ /* 0x000fc600007e24ff */
[----:B------:R-:W-:-:S04]  /*bb80*/  IMAD.WIDE.U32 R64, R18, R34, R64 ;  /* 0x0000002212407225 */ /* 0x000fc800078e0040 */
[----:B------:R-:W-:-:S04]  /*bb90*/  IMAD.WIDE.U32 R58, R10, R35, R58 ;  /* 0x000000230a3a7225 */ /* 0x000fc800078e003a */
[----:B------:R-:W-:Y:S01]  /*bba0*/  IMAD.IADD R21, R21, 0x1, R20 ;  /* 0x0000000115157824 */ /* 0x000fe200078e0214 */
[----:B------:R-:W-:Y:S01]  /*bbb0*/  IADD3 R20, P0, PT, R60, R65, RZ ;  /* 0x000000413c147210 */ /* 0x000fe20007f1e0ff */
[----:B------:R-:W-:Y:S01]  /*bbc0*/  IMAD.WIDE.U32 R38, R58, 0x3d1, RZ ;  /* 0x000003d13a267825 */ /* 0x000fe200078e00ff */
[----:B------:R-:W-:Y:S02]  /*bbd0*/  IADD3 R64, P1, PT, R64, R59, RZ ;  /* 0x0000003b40407210 */ /* 0x000fe40007f3e0ff */
        /* <DEDUP_REMOVED lines=38> */
[----:B------:R-:W-:Y:S01]  /*be40*/  IMAD.WIDE.U32 R60, R14, R35, R60 ;  /* 0x000000230e3c7225 */ /* 0x000fe200078e003c */
[----:B------:R-:W-:Y:S02]  /*be50*/  IADD3 R24, PT, PT, R25, R21, RZ ;  /* 0x0000001519187210 */ /* 0x000fe40007ffe0ff */
[----:B------:R-:W-:Y:S01]  /*be60*/  IADD3.X R25, PT, PT, RZ, R8, RZ, P0, P3 ;  /* 0x00000008ff197210 */ /* 0x000fe200007e64ff */
[----:B------:R-:W-:-:S03]  /*be70*/  IMAD.WIDE.U32 R20, R60, 0x3d1, RZ ;  /* 0x000003d13c147825 */ /* 0x000fc600078e00ff */
[----:B------:R-:W-:Y:S01]  /*be80*/  IADD3 R25, P0, P1, R26, R25, R24 ;  /* 0x000000191a197210 */ /* 0x000fe2000791e018 */
[----:B------:R-:W-:-:S03]  /*be90*/  IMAD.IADD R8, R21, 0x1, R27 ;  /* 0x0000000115087824 */ /* 0x000fc600078e021b */
        /* <DEDUP_REMOVED lines=65> */
.L_x_928:
        /* <DEDUP_REMOVED lines=29> */
.L_x_929:
        /* <DEDUP_REMOVED lines=12> */
.L_x_930:
        /* <DEDUP_REMOVED lines=27> */
.L_x_931:
        /* <DEDUP_REMOVED lines=12> */
.L_x_932:
[----:B------:R-:W-:-:S13]  /*c7b0*/  ISETP.GT.U32.AND P0, PT, R43, R16, PT ;  /* 0x000000102b00720c */ /* 0x000fda0003f04070 */
        /* <DEDUP_REMOVED lines=9> */
[----:B------:R-:W-:Y:S05]  /*c850*/  @P0 BRA `(.L_x_933) ;  /* 0x000000ec00840947 */ /* 0x000fea0003800000 */
[----:B------:R-:W-:-:S13]  /*c860*/  ISETP.GT.U32.AND P0, PT, R7, R24, PT ;  /* 0x000000180700720c */ /* 0x000fda0003f04070 */
[----:B------:R-:W-:Y:S05]  /*c870*/  @P0 BRA `(.L_x_934) ;  /* 0x0000000000240947 */ /* 0x000fea0003800000 */
[----:B------:R-:W-:Y:S02]  /*c880*/  ISETP.NE.AND P0, PT, R4, R31, PT ;  /* 0x0000001f0400720c */ /* 0x000fe40003f05270 */
[----:B------:R-:W-:Y:S02]  /*c890*/  ISETP.EQ.AND P1, PT, R30, R29, PT ;  /* 0x0000001d1e00720c */ /* 0x000fe40003f22270 */
[----:B------:R-:W-:-:S04]  /*c8a0*/  ISETP.EQ.AND P0, PT, R6, R25, !P0 ;  /* 0x000000190600720c */ /* 0x000fc80004702270 */
[----:B------:R-:W-:-:S04]  /*c8b0*/  ISETP.GE.U32.AND P0, PT, R7, R24, P0 ;  /* 0x000000180700720c */ /* 0x000fc80000706070 */
[----:B------:R-:W-:-:S04]  /*c8c0*/  ISETP.EQ.AND P0, PT, R5, R28, P0 ;  /* 0x0000001c0500720c */ /* 0x000fc80000702270 */
[----:B------:R-:W-:-:S04]  /*c8d0*/  ISETP.EQ.AND P0, PT, R2, R58, P0 ;  /* 0x0000003a0200720c */ /* 0x000fc80000702270 */
[----:B------:R-:W-:-:S04]  /*c8e0*/  ISETP.EQ.AND P0, PT, R3, R62, P0 ;  /* 0x0000003e0300720c */ /* 0x000fc80000702270 */
[----:B------:R-:W-:-:S13]  /*c8f0*/  ISETP.EQ.AND P0, PT, R0, R56, P0 ;  /* 0x000000380000720c */ /* 0x000fda0000702270 */
[----:B------:R-:W-:Y:S05]  /*c900*/  @P0 BRA P1, `(.L_x_935) ;  /* 0x0000000000140947 */ /* 0x000fea0000800000 */
.L_x_934:
[----:B------:R-:W-:Y:S02]  /*c910*/  IMAD.MOV.U32 R0, RZ, RZ, 0x1 ;  /* 0x00000001ff007424 */ /* 0x000fe400078e00ff */
[----:B------:R-:W-:Y:S02]  /*c920*/  IMAD.U32 R2, RZ, RZ, UR24 ;  /* 0x00000018ff027e24 */ /* 0x000fe4000f8e00ff */
[----:B------:R-:W-:-:S05]  /*c930*/  IMAD.U32 R3, RZ, RZ, UR25 ;  /* 0x00000019ff037e24 */ /* 0x000fca000f8e00ff */
[----:B------:R2:W-:Y:S01]  /*c940*/  STG.E.U8 desc[UR6][R2.64+0x60], R0 ;  /* 0x0000600002007986 */ /* 0x0005e2000c101106 */
[----:B------:R-:W-:Y:S05]  /*c950*/  BRA `(.L_x_891) ;  /* 0x000001c800687947 */ /* 0x000fea0003800000 */
.L_x_935:
[----:B------:R-:W-:Y:S02]  /*c960*/  IMAD.U32 R2, RZ, RZ, UR24 ;  /* 0x00000018ff027e24 */ /* 0x000fe4000f8e00ff */
[----:B------:R-:W-:-:S05]  /*c970*/  IMAD.U32 R3, RZ, RZ, UR25 ;  /* 0x00000019ff037e24 */ /* 0x000fca000f8e00ff */
[----:B------:R-:W2:Y:S02]  /*c980*/  LDG.E.U8 R2, desc[UR6][R2.64+-0x4] ;  /* 0xfffffc0602027981 */ /* 0x000ea4000c1e1100 */
[----:B--2---:R-:W-:-:S13]  /*c990*/  ISETP.NE.AND P0, PT, R2, RZ, PT ;  /* 0x000000ff0200720c */ /* 0x004fda0003f05270 */
[----:B------:R-:W-:Y:S05]  /*c9a0*/  @P0 BRA `(.L_x_936) ;  /* 0x000000ec001c0947 */ /* 0x000fea0003800000 */
[----:B------:R-:W-:Y:S02]  /*c9b0*/  IMAD.U32 R4, RZ, RZ, UR24 ;  /* 0x00000018ff047e24 */ /* 0x000fe4000f8e00ff */
[----:B------:R-:W-:-:S05]  /*c9c0*/  IMAD.U32 R5, RZ, RZ, UR25 ;  /* 0x00000019ff057e24 */ /* 0x000fca000f8e00ff */
[----:B------:R-:W2:Y:S01]  /*c9d0*/  LDG.E R0, desc[UR6][R4.64+-0x44] ;  /* 0xffffbc0604007981 */ /* 0x000ea2000c1e1900 */
[----:B------:R-:W-:Y:S02]  /*c9e0*/  IMAD.U32 R38, RZ, RZ, UR24 ;  /* 0x00000018ff267e24 */ /* 0x000fe4000f8e00ff */
[----:B------:R-:W-:Y:S02]  /*c9f0*/  IMAD.U32 R39, RZ, RZ, UR25 ;  /* 0x00000019ff277e24 */ /* 0x000fe4000f8e00ff */
[----:B------:R-:W-:Y:S02]  /*ca00*/  IMAD.U32 R8, RZ, RZ, UR24 ;  /* 0x00000018ff087e24 */ /* 0x000fe4000f8e00ff */
[----:B------:R-:W-:Y:S01]  /*ca10*/  IMAD.U32 R9, RZ, RZ, UR25 ;  /* 0x00000019ff097e24 */ /* 0x000fe2000f8e00ff */
[----:B--2---:R-:W-:-:S13]  /*ca20*/  ISETP.NE.AND P0, PT, R0, RZ, PT ;  /* 0x000000ff0000720c */ /* 0x004fda0003f05270 */
[----:B------:R-:W2:Y:S04]  /*ca30*/  @P0 LDG.E R38, desc[UR6][R38.64+-0x3c] ;  /* 0xffffc40626260981 */ /* 0x000ea8000c1e1900 */
[----:B------:R-:W3:Y:S01]  /*ca40*/  @P0 LDG.E R2, desc[UR6][R8.64+-0x38] ;  /* 0xffffc80608020981 */ /* 0x000ee2000c1e1900 */
[----:B------:R-:W-:Y:S02]  /*ca50*/  IMAD.U32 R6, RZ, RZ, UR24 ;  /* 0x00000018ff067e24 */ /* 0x000fe4000f8e00ff */
[----:B------:R-:W-:-:S05]  /*ca60*/  IMAD.U32 R7, RZ, RZ, UR25 ;  /* 0x00000019ff077e24 */ /* 0x000fca000f8e00ff */
[----:B------:R0:W5:Y:S01]  /*ca70*/  LDG.E R3, desc[UR6][R6.64+-0x40] ;  /* 0xffffc00606037981 */ /* 0x000162000c1e1900 */
[----:B--2---:R-:W-:Y:S01]  /*ca80*/  @P0 MOV R17, R38 ;  /* 0x0000002600110202 */ /* 0x004fe20000000f00 */
[----:B---3--:R-:W-:Y:S01]  /*ca90*/  @P0 IMAD.MOV.U32 R16, RZ, RZ, R2 ;  /* 0x000000ffff100224 */ /* 0x008fe200078e0002 */
[----:B0-----:R-:W-:Y:S06]  /*caa0*/  @P0 BRA `(.L_x_937) ;  /* 0x0000000000900947 */ /* 0x001fec0003800000 */
[----:B------:R-:W-:Y:S02]  /*cab0*/  IMAD.U32 R38, RZ, RZ, UR24 ;  /* 0x00000018ff267e24 */ /* 0x000fe4000f8e00ff */
[----:B------:R-:W-:-:S05]  /*cac0*/  IMAD.U32 R39, RZ, RZ, UR25 ;  /* 0x00000019ff277e24 */ /* 0x000fca000f8e00ff */
[----:B------:R-:W2:Y:S01]  /*cad0*/  LDG.E R38, desc[UR6][R38.64+-0x3c] ;  /* 0xffffc40626267981 */ /* 0x000ea2000c1e1900 */
[----:B------:R-:W-:Y:S02]  /*cae0*/  IMAD.U32 R4, RZ, RZ, UR24 ;  /* 0x00000018ff047e24 */ /* 0x000fe4000f8e00ff */
[----:B------:R-:W-:-:S05]  /*caf0*/  IMAD.U32 R5, RZ, RZ, UR25 ;  /* 0x00000019ff057e24 */ /* 0x000fca000f8e00ff */
[----:B------:R-:W3:Y:S01]  /*cb00*/  LDG.E R2, desc[UR6][R4.64+-0x38] ;  /* 0xffffc80604027981 */ /* 0x000ee2000c1e1900 */
[----:B--2--5:R-:W-:Y:S01]  /*cb10*/  LOP3.LUT P0, RZ, R3, R38, RZ, 0xfc, !PT ;  /* 0x0000002603ff7212 */ /* 0x024fe2000780fcff */
[----:B------:R-:W-:Y:S02]  /*cb20*/  IMAD.MOV.U32 R17, RZ, RZ, R38 ;  /* 0x000000ffff117224 */ /* 0x000fe400078e0026 */
[----:B---3--:R-:W-:-:S10]  /*cb30*/  IMAD.MOV.U32 R16, RZ, RZ, R2 ;  /* 0x000000ffff107224 */ /* 0x008fd400078e0002 */
[----:B------:R-:W-:Y:S05]  /*cb40*/  @P0 BRA `(.L_x_937) ;  /* 0x0000000000680947 */ /* 0x000fea0003800000 */
[----:B------:R-:W-:Y:S01]  /*cb50*/  ISETP.NE.AND P0, PT, R16, RZ, PT ;  /* 0x000000ff1000720c */ /* 0x000fe20003f05270 */
[----:B------:R-:W-:-:S12]  /*cb60*/  IMAD.MOV.U32 R17, RZ, RZ, RZ ;  /* 0x000000ffff117224 */ /* 0x000fd800078e00ff */
[----:B------:R-:W-:Y:S05]  /*cb70*/  @P0 BRA `(.L_x_937) ;  /* 0x00000000005c0947 */ /* 0x000fea0003800000 */
[----:B------:R-:W-:Y:S02]  /*cb80*/  IMAD.U32 R4, RZ, RZ, UR24 ;  /* 0x00000018ff047e24 */ /* 0x000fe4000f8e00ff */
[----:B------:R-:W-:-:S05]  /*cb90*/  IMAD.U32 R5, RZ, RZ, UR25 ;  /* 0x00000019ff057e24 */ /* 0x000fca000f8e00ff */
[----:B------:R-:W2:Y:S01]  /*cba0*/  LDG.E R4, desc[UR6][R4.64+-0x34] ;  /* 0xffffcc0604047981 */ /* 0x000ea2000c1e1900 */
[----:B------:R-:W-:Y:S02]  /*cbb0*/  CS2R R16, SRZ ;  /* 0x0000000000107805 */ /* 0x000fe4000001ff00 */
[----:B--2---:R-:W-:-:S13]  /*cbc0*/  ISETP.NE.AND P0, PT, R4, RZ, PT ;  /* 0x000000ff0400720c */ /* 0x004fda0003f05270 */
[----:B------:R-:W-:Y:S05]  /*cbd0*/  @P0 BRA `(.L_x_937) ;  /* 0x0000000000440947 */ /* 0x000fea0003800000 */
[----:B------:R-:W-:Y:S02]  /*cbe0*/  IMAD.U32 R4, RZ, RZ, UR24 ;  /* 0x00000018ff047e24 */ /* 0x000fe4000f8e00ff */
[----:B------:R-:W-:-:S05]  /*cbf0*/  IMAD.U32 R5, RZ, RZ, UR25 ;  /* 0x00000019ff057e24 */ /* 0x000fca000f8e00ff */
[----:B------:R-:W2:Y:S02]  /*cc00*/  LDG.E R4, desc[UR6][R4.64+-0x30] ;  /* 0xffffd00604047981 */ /* 0x000ea4000c1e1900 */
[----:B--2---:R-:W-:-:S13]  /*cc10*/  ISETP.NE.AND P0, PT, R4, RZ, PT ;  /* 0x000000ff0400720c */ /* 0x004fda0003f05270 */
[----:B------:R-:W-:Y:S05]  /*cc20*/  @P0 BRA `(.L_x_937) ;  /* 0x0000000000300947 */ /* 0x000fea0003800000 */
[----:B------:R-:W-:Y:S02]  /*cc30*/  IMAD.U32 R4, RZ, RZ, UR24 ;  /* 0x00000018ff047e24 */ /* 0x000fe4000f8e00ff */
[----:B------:R-:W-:-:S05]  /*cc40*/  IMAD.U32 R5, RZ, RZ, UR25 ;  /* 0x00000019ff057e24 */ /* 0x000fca000f8e00ff */
[----:B------:R-:W2:Y:S01]  /*cc50*/  LDG.E R4, desc[UR6][R4.64+-0x2c] ;  /* 0xffffd40604047981 */ /* 0x000ea2000c1e1900 */
[----:B------:R-:W-:Y:S01]  /*cc60*/  IMAD.MOV.U32 R17, RZ, RZ, RZ ;  /* 0x000000ffff117224 */ /* 0x000fe200078e00ff */
[----:B--2---:R-:W-:-:S13]  /*cc70*/  ISETP.NE.AND P0, PT, R4, RZ, PT ;  /* 0x000000ff0400720c */ /* 0x004fda0003f05270 */
[----:B------:R-:W-:Y:S05]  /*cc80*/  @P0 BRA `(.L_x_937) ;  /* 0x0000000000180947 */ /* 0x000fea0003800000 */
[----:B------:R-:W-:Y:S02]  /*cc90*/  IMAD.U32 R4, RZ, RZ, UR24 ;  /* 0x00000018ff047e24 */ /* 0x000fe4000f8e00ff */
[----:B------:R-:W-:-:S05]  /*cca0*/  IMAD.U32 R5, RZ, RZ, UR25 ;  /* 0x00000019ff057e24 */ /* 0x000fca000f8e00ff */
[----:B------:R-:W2:Y:S02]  /*ccb0*/  LDG.E R4, desc[UR6][R4.64+-0x28] ;  /* 0xffffd80604047981 */ /* 0x000ea4000c1e1900 */
[----:B--2---:R-:W-:-:S13]  /*ccc0*/  ISETP.NE.AND P0, PT, R4, RZ, PT ;  /* 0x000000ff0400720c */ /* 0x004fda0003f05270 */
[----:B------:R-:W-:Y:S05]  /*ccd0*/  @!P0 BRA `(.L_x_936) ;  /* 0x000000e800508947 */ /* 0x000fea0003800000 */
[----:B------:R-:W-:-:S07]  /*cce0*/  IMAD.MOV.U32 R17, RZ, RZ, RZ ;  /* 0x000000ffff117224 */ /* 0x000fce00078e00ff */
.L_x_937:
[----:B------:R-:W-:Y:S02]  /*ccf0*/  IMAD.U32 R10, RZ, RZ, UR24 ;  /* 0x00000018ff0a7e24 */ /* 0x000fe4000f8e00ff */
[----:B------:R-:W-:-:S05]  /*cd00*/  IMAD.U32 R11, RZ, RZ, UR25 ;  /* 0x00000019ff0b7e24 */ /* 0x000fca000f8e00ff */
[----:B------:R0:W2:Y:S01]  /*cd10*/  LDG.E R4, desc[UR6][R10.64+-0x34] ;  /* 0xffffcc060a047981 */ /* 0x0000a2000c1e1900 */
        /* <DEDUP_REMOVED lines=8> */
[----:B------:R1:W4:Y:S01]  /*cda0*/  LDG.E R7, desc[UR6][R20.64+-0x28] ;  /* 0xffffd80614077981 */ /* 0x000322000c1e1900 */
[----:B------:R-:W-:-:S04]  /*cdb0*/  IMAD.WIDE.U32 R12, R0, R0, RZ ;  /* 0x00000000000c7225 */ /* 0x000fc800078e00ff */
[----:B------:R-:W-:Y:S02]  /*cdc0*/  IMAD.MOV.U32 R8, RZ, RZ, R13 ;  /* 0x000000ffff087224 */ /* 0x000fe400078e000d */
[----:B------:R-:W-:Y:S02]  /*cdd0*/  IMAD.MOV.U32 R9, RZ, RZ, RZ ;  /* 0x000000ffff097224 */ /* 0x000fe400078e00ff */
[----:B0-----:R-:W-:Y:S02]  /*cde0*/  IMAD.MOV.U32 R11, RZ, RZ, RZ ;  /* 0x000000ffff0b7224 */ /* 0x001fe400078e00ff */
[----:B-----5:R-:W-:-:S04]  /*cdf0*/  IMAD.WIDE.U32 R8, R0, R3, R8 ;  /* 0x0000000300087225 */ /* 0x020fc800078e0008 */
[----:B------:R-:W-:Y:S02]  /*ce00*/  IMAD.MOV.U32 R10, RZ, RZ, R9 ;  /* 0x000000ffff0a7224 */ /* 0x000fe400078e0009 */
[----:B-1----:R-:W-:Y:S02]  /*ce10*/  IMAD.MOV.U32 R14, RZ, RZ, R8 ;  /* 0x000000ffff0e7224 */ /* 0x002fe400078e0008 */
        /* <DEDUP_REMOVED lines=15> */
[----:B------:R-:W-:Y:S02]  /*cf10*/  IMAD.MOV.U32 R35, RZ, RZ, RZ ;  /* 0x000000ffff237224 */ /* 0x000fe400078e00ff */
[----:B------:R-:W-:-:S04]  /*cf20*/  IMAD.WIDE.U32 R8, R0, R17, R8 ;  /* 0x0000001100087225 */ /* 0x000fc800078e0008 */
[----:B------:R-:W-:-:S04]  /*cf30*/  IMAD.WIDE.U32 R18, R3, R17, R18 ;  /* 0x0000001103127225 */ /* 0x000fc800078e0012 */
[----:B------:R-:W-:Y:S02]  /*cf40*/  IMAD.MOV.U32 R37, RZ, RZ, RZ ;  /* 0x000000ffff257224 */ /* 0x000fe400078e00ff */
[----:B--2---:R-:W-:Y:S01]  /*cf50*/  IMAD.WIDE.U32 R14, R4, R0, R20 ;  /* 0x00000000040e7225 */ /* 0x004fe200078e0014 */
[----:B------:R-:W-:-:S03]  /*cf60*/  IADD3 R20, P1, PT, R18, R9, RZ ;  /* 0x0000000912147210 */ /* 0x000fc60007f3e0ff */
[----:B------:R-:W-:Y:S01]  /*cf70*/  IMAD.MOV.U32 R9, RZ, RZ, RZ ;  /* 0x000000ffff097224 */ /* 0x000fe200078e00ff */
[----:B------:R-:W-:Y:S01]  /*cf80*/  IADD3 R18, P0, PT, R14, R19, RZ ;  /* 0x000000130e127210 */ /* 0x000fe20007f1e0ff */
[----:B------:R-:W-:Y:S02]  /*cf90*/  IMAD.X R21, RZ, RZ, RZ, P1 ;  /* 0x000000ffff157224 */ /* 0x000fe400008e06ff */
[----:B------:R-:W-:Y:S02]  /*cfa0*/  IMAD.MOV.U32 R14, RZ, RZ, R15 ;  /* 0x000000ffff0e7224 */ /* 0x000fe400078e000f */
[----:B------:R-:W-:Y:S02]  /*cfb0*/  IMAD.X R19, RZ, RZ, RZ, P0 ;  /* 0x000000ffff137224 */ /* 0x000fe400000e06ff */
[----:B------:R-:W-:Y:S02]  /*cfc0*/  IMAD.MOV.U32 R15, RZ, RZ, RZ ;  /* 0x000000ffff0f7224 */ /* 0x000fe400078e00ff */
[----:B------:R-:W-:-:S04]  /*cfd0*/  IMAD.WIDE.U32 R20, R3, R17, R20 ;  /* 0x0000001103147225 */ /* 0x000fc800078e0014 */
[----:B------:R-:W-:-:S04]  /*cfe0*/  IMAD.WIDE.U32 R18, R3, R16, R18 ;  /* 0x0000001003127225 */ /* 0x000fc800078e0012 */
[----:B---3--:R-:W-:Y:S01]  /*cff0*/  IMAD.WIDE.U32 R14, R5, R0, R14 ;  /* 0x00000000050e7225 */ /* 0x008fe200078e000e */
[----:B------:R-:W-:-:S03]  /*d000*/  IADD3 R22, P1, PT, R18, R21, RZ ;  /* 0x0000001512167210 */ /* 0x000fc60007f3e0ff */
[----:B------:R-:W-:Y:S01]  /*d010*/  IMAD.MOV.U32 R18, RZ, RZ, R15 ;  /* 0x000000ffff127224 */ /* 0x000fe200078e000f */
[----:B------:R-:W-:Y:S01]  /*d020*/  IADD3 R24, P0, PT, R14, R19, RZ ;  /* 0x000000130e187210 */ /* 0x000fe20007f1e0ff */
[----:B------:R-:W-:Y:S02]  /*d030*/  IMAD.X R23, RZ, RZ, RZ, P1 ;  /* 0x000000ffff177224 */ /* 0x000fe400008e06ff */
[----:B------:R-:W-:Y:S02]  /*d040*/  IMAD.MOV.U32 R14, RZ, RZ, R20 ;  /* 0x000000ffff0e7224 */ /* 0x000fe400078e0014 */
[----:B------:R-:W-:Y:S02]  /*d050*/  IMAD.MOV.U32 R15, RZ, RZ, RZ ;  /* 0x000000ffff0f7224 */ /* 0x000fe400078e00ff */
[----:B------:R-:W-:Y:S02]  /*d060*/  IMAD.X R25, RZ, RZ, RZ, P0 ;  /* 0x000000ffff197224 */ /* 0x000fe400000e06ff */
[----:B------:R-:W-:-:S02]  /*d070*/  IMAD.MOV.U32 R19, RZ, RZ, RZ ;  /* 0x000000ffff137224 */ /* 0x000fc400078e00ff */
[----:B------:R-:W-:-:S04]  /*d080*/  IMAD.WIDE.U32 R14, R0, R16, R14 ;  /* 0x00000010000e7225 */ /* 0x000fc800078e000e */
[----:B------:R-:W-:-:S04]  /*d090*/  IMAD.WIDE.U32 R22, R17, R17, R22 ;  /* 0x0000001111167225 */ /* 0x000fc800078e0016 */
[----:B------:R-:W-:Y:S01]  /*d0a0*/  IMAD.WIDE.U32 R20, R4, R3, R24 ;  /* 0x0000000304147225 */ /* 0x000fe200078e0018 */
[----:B------:R-:W-:-:S03]  /*d0b0*/  IADD3 R24, P2, PT, R22, R15, RZ ;  /* 0x0000000f16187210 */ /* 0x000fc60007f5e0ff */
[----:B----4-:R-:W-:Y:S01]  /*d0c0*/  IMAD.WIDE.U32 R18, R6, R0, R18 ;  /* 0x0000000006127225 */ /* 0x010fe200078e0012 */
        /* <DEDUP_REMOVED lines=52> */
[----:B------:R-:W-:Y:S01]  /*d410*/  IMAD.X R23, RZ, RZ, RZ, P0 ;  /* 0x000000ffff177224 */ /* 0x000fe200000e06ff */
[----:B------:R-:W-:-:S03]  /*d420*/  IADD3.X R29, PT, PT, RZ, RZ, RZ, P1, !PT ;  /* 0x000000ffff1d7210 */ /* 0x000fc60000ffe4ff */
        /* <DEDUP_REMOVED lines=44> */
[----:B------:R-:W-:Y:S01]  /*d6f0*/  IMAD.X R27, RZ, RZ, RZ, P2 ;  /* 0x000000ffff1b7224 */ /* 0x000fe200010e06ff */
[----:B------:R-:W-:Y:S01]  /*d700*/  LOP3.LUT R25, R12, 0xfffffffd, RZ, 0xc0, !PT ;  /* 0xfffffffd0c197812 */ /* 0x000fe200078ec0ff */
[----:B------:R-:W-:Y:S02]  /*d710*/  IMAD.X R31, RZ, RZ, RZ, P1 ;  /* 0x000000ffff1f7224 */ /* 0x000fe400008e06ff */
[----:B------:R-:W-:-:S02]  /*d720*/  IMAD.X R37, RZ, RZ, RZ, P3 ;  /* 0x000000ffff257224 */ /* 0x000fc400018e06ff */
        /* <DEDUP_REMOVED lines=8> */
[----:B------:R-:W-:Y:S02]  /*d7b0*/  IMAD.X R13, RZ, RZ, RZ, P2 ;  /* 0x000000ffff0d7224 */ /* 0x000fe400010e06ff */
[----:B------:R-:W-:Y:S01]  /*d7c0*/  IMAD.X R33, RZ, RZ, RZ, P0 ;  /* 0x000000ffff217224 */ /* 0x000fe200000e06ff */
[----:B------:R-:W-:Y:S01]  /*d7d0*/  IADD3 R25, P0, PT, R25, R36, RZ ;  /* 0x0000002419197210 */ /* 0x000fe20007f1e0ff */
        /* <DEDUP_REMOVED lines=17> */
[----:B------:R-:W-:Y:S02]  /*d8f0*/  IMAD.MOV.U32 R30, RZ, RZ, RZ ;  /* 0x000000ffff1e7224 */ /* 0x000fe400078e00ff */
[----:B------:R-:W-:-:S04]  /*d900*/  IMAD.WIDE.U32 R10, R5, R7, R10 ;  /* 0x00000007050a7225 */ /* 0x000fc800078e000a */
        /* <DEDUP_REMOVED lines=12> */
[----:B------:R-:W-:Y:S01]  /*d9d0*/  IMAD.MOV.U32 R28, RZ, RZ, RZ ;  /* 0x000000ffff1c7224 */ /* 0x000fe200078e00ff */
[----:B------:R-:W-:Y:S01]  /*d9e0*/  IADD3.X R15, PT, PT, RZ, R15, RZ, P0, P1 ;  /* 0x0000000fff0f7210 */ /* 0x000fe200007e24ff */
[----:B------:R-:W-:Y:S01]  /*d9f0*/  IMAD.WIDE.U32 R8, R4, R7, R26 ;  /* 0x0000000704087225 */ /* 0x000fe200078e001a */
[----:B------:R-:W-:-:S03]  /*da00*/  IADD3 R10, P0, PT, R11, R13, RZ ;  /* 0x0000000d0b0a7210 */ /* 0x000fc60007f1e0ff */
[----:B------:R-:W-:Y:S01]  /*da10*/  IMAD.IADD R28, R29, 0x1, R28 ;  /* 0x000000011d1c7824 */ /* 0x000fe200078e021c */
[----:B------:R-:W-:Y:S01]  /*da20*/  IADD3 R16, P1, PT, R12, R9, RZ ;  /* 0x000000090c107210 */ /* 0x000fe20007f3e0ff */
[----:B------:R-:W-:-:S03]  /*da30*/  IMAD.WIDE.U32 R26, R8, 0x3d1, RZ ;  /* 0x000003d1081a7825 */ /* 0x000fc600078e00ff */
[----:B------:R-:W-:Y:S01]  /*da40*/  IADD3 R15, P2, P3, R14, R15, R28 ;  /* 0x0000000f0e0f7210 */ /* 0x000fe20007b5e01c */
[----:B------:R-:W-:Y:S01]  /*da50*/  IMAD.X R11, RZ, RZ, RZ, P0 ;  /* 0x000000ffff0b7224 */ /* 0x000fe200000e06ff */
[----:B------:R-:W-:Y:S02]  /*da60*/  IADD3.X R17, PT, PT, RZ, RZ, RZ, P1, !PT ;  /* 0x000000ffff117210 */ /* 0x000fe40000ffe4ff */
[----:B------:R-:W-:Y:S01]  /*da70*/  IADD3 R48, P0, P1, R48, R15, R26 ;  /* 0x0000000f30307210 */ /* 0x000fe2000791e01a */
[----:B------:R-:W-:Y:S01]  /*da80*/  IMAD.WIDE.U32 R12, R6, R7, R10 ;  /* 0x00000007060c7225 */ /* 0x000fe200078e000a */
[----:B------:R-:W-:-:S03]  /*da90*/  IADD3.X R19, PT, PT, RZ, RZ, RZ, P2, P3 ;  /* 0x000000ffff137210 */ /* 0x000fc600017e64ff */
[----:B------:R-:W-:Y:S01]  /*daa0*/  IMAD.MOV.U32 R26, RZ, RZ, RZ ;  /* 0x000000ffff1a7224 */ /* 0x000fe200078e00ff */
[----:B------:R-:W-:Y:S01]  /*dab0*/  IADD3.X R19, PT, PT, RZ, R19, RZ, P0, P1 ;  /* 0x00000013ff137210 */ /* 0x000fe200007e24ff */
[----:B------:R-:W-:-:S04]  /*dac0*/  IMAD.WIDE.U32 R10, R5, R7, R16 ;  /* 0x00000007050a7225 */ /* 0x000fc800078e0010 */
        /* <DEDUP_REMOVED lines=84> */
[----:B------:R-:W-:-:S03]  /*e010*/  IMAD.MOV.U32 R51, RZ, RZ, RZ ;  /* 0x000000ffff337224 */ /* 0x000fc600078e00ff */
[C---:B------:R-:W-:Y:S02]  /*e020*/  ISETP.LT.U32.AND.EX P1, PT, R9.reuse, 0x1, PT, P1 ;  /* 0x000000010900780c */ /* 0x040fe40003f21110 */
[----:B------:R-:W-:Y:S02]  /*e030*/  ISETP.GT.U32.AND.EX P0, PT, R9, RZ, PT, P0 ;  /* 0x000000ff0900720c */ /* 0x000fe40003f04100 */
[----:B------:R-:W-:-:S11]  /*e040*/  SEL R49, R8, RZ, P1 ;  /* 0x000000ff08317207 */ /* 0x000fd60000800000 */
.L_x_938:
        /* <DEDUP_REMOVED lines=28> */
.L_x_939:
        /* <DEDUP_REMOVED lines=11> */
.L_x_940:
        /* <DEDUP_REMOVED lines=27> */
.L_x_941:
        /* <DEDUP_REMOVED lines=11> */
.L_x_942:
[----:B------:R-:W-:Y:S02]  /*e520*/  IMAD.U32 R8, RZ, RZ, UR24 ;  /* 0x00000018ff087e24 */ /* 0x000fe4000f8e00ff */
[----:B------:R-:W-:-:S05]  /*e530*/  IMAD.U32 R9, RZ, RZ, UR25 ;  /* 0x00000019ff097e24 */ /* 0x000fca000f8e00ff */
[----:B------:R1:W2:Y:S01]  /*e540*/  LDG.E R36, desc[UR6][R8.64+-0x64] ;  /* 0xffff9c0608247981 */ /* 0x0002a2000c1e1900 */
[----:B------:R-:W-:Y:S02]  /*e550*/  IMAD.U32 R10, RZ, RZ, UR24 ;  /* 0x00000018ff0a7e24 */ /* 0x000fe4000f8e00ff */
[----:B------:R-:W-:-:S05]  /*e560*/  IMAD.U32 R11, RZ, RZ, UR25 ;  /* 0x00000019ff0b7e24 */ /* 0x000fca000f8e00ff */
[----:B------:R-:W3:Y:S01]  /*e570*/  LDG.E R37, desc[UR6][R10.64+-0x60] ;  /* 0xffffa0060a257981 */ /* 0x000ee2000c1e1900 */
[----:B------:R-:W-:Y:S02]  /*e580*/  IMAD.U32 R12, RZ, RZ, UR24 ;  /* 0x00000018ff0c7e24 */ /* 0x000fe4000f8e00ff */
[----:B------:R-:W-:-:S05]  /*e590*/  IMAD.U32 R13, RZ, RZ, UR25 ;  /* 0x00000019ff0d7e24 */ /* 0x000fca000f8e00ff */
[----:B------:R-:W4:Y:S01]  /*e5a0*/  LDG.E R54, desc[UR6][R12.64+-0x5c] ;  /* 0xffffa4060c367981 */ /* 0x000f22000c1e1900 */
[----:B------:R-:W-:Y:S02]  /*e5b0*/  IMAD.U32 R58, RZ, RZ, UR24 ;  /* 0x00000018ff3a7e24 */ /* 0x000fe4000f8e00ff */
[----:B------:R-:W-:-:S05]  /*e5c0*/  IMAD.U32 R59, RZ, RZ, UR25 ;  /* 0x00000019ff3b7e24 */ /* 0x000fca000f8e00ff */
[----:B------:R-:W5:Y:S01]  /*e5d0*/  LDG.E R58, desc[UR6][R58.64+-0x58] ;  /* 0xffffa8063a3a7981 */ /* 0x000f62000c1e1900 */
[----:B0-----:R-:W-:Y:S01]  /*e5e0*/  MOV R14, UR24 ;  /* 0x00000018000e7c02 */ /* 0x001fe20008000f00 */
[----:B------:R-:W-:-:S05]  /*e5f0*/  IMAD.U32 R15, RZ, RZ, UR25 ;  /* 0x00000019ff0f7e24 */ /* 0x000fca000f8e00ff */
[----:B------:R-:W5:Y:S01]  /*e600*/  LDG.E R57, desc[UR6][R14.64+-0x54] ;  /* 0xffffac060e397981 */ /* 0x000f62000c1e1900 */
[----:B------:R-:W-:Y:S02]  /*e610*/  IMAD.U32 R16, RZ, RZ, UR24 ;  /* 0x00000018ff107e24 */ /* 0x000fe4000f8e00ff */
        /* <DEDUP_REMOVED lines=8> */
[----:B-1----:R-:W-:Y:S02]  /*e6a0*/  IMAD.MOV.U32 R9, RZ, RZ, RZ ;  /* 0x000000ffff097224 */ /* 0x002fe400078e00ff */
[----:B0-----:R-:W-:Y:S02]  /*e6b0*/  HFMA2 R17, -RZ, RZ, 0, 0 ;  /* 0x00000000ff117431 */ /* 0x001fe400000001ff */
[----:B------:R-:W-:Y:S02]  /*e6c0*/  IMAD.MOV.U32 R11, RZ, RZ, RZ ;  /* 0x000000ffff0b7224 */ /* 0x000fe400078e00ff */
[----:B------:R-:W-:Y:S02]  /*e6d0*/  IMAD.MOV.U32 R35, RZ, RZ, RZ ;  /* 0x000000ffff237224 */ /* 0x000fe400078e00ff */
[----:B------:R-:W-:Y:S02]  /*e6e0*/  IMAD.MOV.U32 R33, RZ, RZ, RZ ;  /* 0x000000ffff217224 */ /* 0x000fe400078e00ff */
[----:B------:R-:W-:-:S02]  /*e6f0*/  IMAD.MOV.U32 R31, RZ, RZ, RZ ;  /* 0x000000ffff1f7224 */ /* 0x000fc400078e00ff */
[----:B--2---:R-:W-:-:S04]  /*e700*/  IMAD.WIDE.U32 R40, R25, R36, RZ ;  /* 0x0000002419287225 */ /* 0x004fc800078e00ff */
[----:B------:R-:W-:-:S04]  /*e710*/  IMAD.MOV.U32 R8, RZ, RZ, R41 ;  /* 0x000000ffff087224 */ /* 0x000fc800078e0029 */
[----:B------:R-:W-:-:S04]  /*e720*/  IMAD.WIDE.U32 R8, R36, R50, R8 ;  /* 0x0000003224087225 */ /* 0x000fc800078e0008 */
[----:B------:R-:W-:Y:S02]  /*e730*/  IMAD.MOV.U32 R10, RZ, RZ, R9 ;  /* 0x000000ffff0a7224 */ /* 0x000fe400078e0009 */
[----:B------:R-:W-:Y:S02]  /*e740*/  IMAD.MOV.U32 R34, RZ, RZ, R8 ;  /* 0x000000ffff227224 */ /* 0x000fe400078e0008 */
[----:B------:R-:W-:-:S04]  /*e750*/  IMAD.WIDE.U32 R8, R36, R47, R10 ;  /* 0x0000002f24087225 */ /* 0x000fc800078e000a */
[----:B---3--:R-:W-:-:S05]  /*e760*/  IMAD.WIDE.U32 R34, R37, R25, R34 ;  /* 0x0000001925227225 */ /* 0x008fca00078e0022 */
        /* <DEDUP_REMOVED lines=13> */
[----:B----4-:R-:W-:Y:S01]  /*e840*/  IMAD.WIDE.U32 R32, R54, R25, R32 ;  /* 0x0000001936207225 */ /* 0x010fe200078e0020 */
[----:B------:R-:W-:-:S03]  /*e850*/  IADD3 R12, P0, PT, R8, R11, RZ ;  /* 0x0000000b080c7210 */ /* 0x000fc60007f1e0ff */
[----:B------:R-:W-:Y:S01]  /*e860*/  IMAD.MOV.U32 R11, RZ, RZ, RZ ;  /* 0x000000ffff0b7224 */ /* 0x000fe200078e00ff */
        /* <DEDUP_REMOVED lines=18> */
[----:B-----5:R-:W-:Y:S01]  /*e990*/  IMAD.WIDE.U32 R30, R58, R25, R30 ;  /* 0x000000193a1e7225 */ /* 0x020fe200078e001e */
        /* <DEDUP_REMOVED lines=106> */
[----:B------:R-:W-:Y:S01]  /*f040*/  IMAD.WIDE.U32 R26, R18, 0x3d1, RZ ;  /* 0x000003d1121a7825 */ /* 0x000fe200078e00ff */
[----:B------:R-:W-:-:S03]  /*f050*/  IADD3.X R29, PT, PT, RZ, RZ, RZ, P1, !PT ;  /* 0x000000ffff1d7210 */ /* 0x000fc60000ffe4ff */
[----:B------:R-:W-:Y:S01]  /*f060*/  IMAD.X R23, RZ, RZ, RZ, P2 ;  /* 0x000000ffff177224 */ /* 0x000fe200010e06ff */
[----:B------:R-:W-:Y:S01]  /*f070*/  IADD3 R40, P0, PT, R40, R26, RZ ;  /* 0x0000001a28287210 */ /* 0x000fe20007f1e0ff */
[----:B------:R-:W-:-:S04]  /*f080*/  IMAD.WIDE.U32 R20, R56, R51, R20 ;  /* 0x0000003338147225 */ /* 0x000fc800078e0014 */
[----:B------:R-:W-:-:S04]  /*f090*/  IMAD.WIDE.U32 R22, R55, R47, R22 ;  /* 0x0000002f37167225 */ /* 0x000fc800078e0016 */
[----:B------:R-:W-:-:S04]  /*f0a0*/  IMAD.WIDE.U32 R28, R39, R53, R28 ;  /* 0x00000035271c7225 */ /* 0x000fc800078e001c */
[----:B------:R-:W-:Y:S01]  /*f0b0*/  IMAD.MOV.U32 R11, RZ, RZ, RZ ;  /* 0x000000ffff0b7224 */ /* 0x000fe200078e00ff */
[----:B------:R-:W-:Y:S01]  /*f0c0*/  IADD3 R20, P1, PT, R20, R29, RZ ;  /* 0x0000001d14147210 */ /* 0x000fe20007f3e0ff */
[----:B------:R-:W-:Y:S01]  /*f0d0*/  IMAD.X R9, RZ, RZ, RZ, P0 ;  /* 0x000000ffff097224 */ /* 0x000fe200000e06ff */
[----:B------:R-:W-:Y:S01]  /*f0e0*/  IADD3 R16, P0, PT, R17, R21, RZ ;  /* 0x0000001511107210 */ /* 0x000fe20007f1e0ff */
[----:B------:R-:W-:Y:S01]  /*f0f0*/  IMAD.IADD R11, R27, 0x1, R11 ;  /* 0x000000011b0b7824 */ /* 0x000fe200078e020b */
        /* <DEDUP_REMOVED lines=8> */
[----:B------:R-:W-:Y:S02]  /*f180*/  IMAD.MOV.U32 R13, RZ, RZ, RZ ;  /* 0x000000ffff0d7224 */ /* 0x000fe400078e00ff */
[----:B------:R-:W-:Y:S01]  /*f190*/  IMAD.WIDE.U32 R16, R56, R49, R16 ;  /* 0x0000003138107225 */ /* 0x000fe200078e0010 */
[----:B------:R-:W-:-:S03]  /*f1a0*/  IADD3.X R11, PT, PT, RZ, R11, RZ, P5, P6 ;  /* 0x0000000bff0b7210 */ /* 0x000fc60002fec4ff */
        /* <DEDUP_REMOVED lines=47> */
[----:B------:R-:W-:-:S03]  /*f4a0*/  IMAD.MOV.U32 R19, RZ, RZ, RZ ;  /* 0x000000ffff137224 */ /* 0x000fc600078e00ff */
        /* <DEDUP_REMOVED lines=66> */
.L_x_943:
        /* <DEDUP_REMOVED lines=30> */
.L_x_944:
        /* <DEDUP_REMOVED lines=12> */
.L_x_945:
        /* <DEDUP_REMOVED lines=27> */
.L_x_946:
        /* <DEDUP_REMOVED lines=12> */
.L_x_947:
[----:B------:R-:W-:-:S04]  /*fde0*/  IMAD.WIDE.U32 R18, R28, 0x4, RZ ;  /* 0x000000041c127825 */ /* 0x000fc800078e00ff */
[----:B------:R-:W-:Y:S02]  /*fdf0*/  IMAD.MOV.U32 R10, RZ, RZ, R19 ;  /* 0x000000ffff0a7224 */ /* 0x000fe400078e0013 */
[----:B------:R-:W-:Y:S02]  /*fe00*/  IMAD.MOV.U32 R11, RZ, RZ, RZ ;  /* 0x000000ffff0b7224 */ /* 0x000fe400078e00ff */
[----:B------:R-:W-:Y:S02]  /*fe10*/  IMAD.MOV.U32 R13, RZ, RZ, RZ ;  /* 0x000000ffff0d7224 */ /* 0x000fe400078e00ff */
[----:B------:R-:W-:-:S04]  /*fe20*/  IMAD.WIDE.U32 R10, R26, 0x4, R10 ;  /* 0x000000041a0a7825 */ /* 0x000fc800078e000a */
[----:B------:R-:W-:Y:S01]  /*fe30*/  IMAD.MOV.U32 R12, RZ, RZ, R11 ;  /* 0x000000ffff0c7224 */ /* 0x000fe200078e000b */
[----:B------:R-:W-:Y:S01]  /*fe40*/  SHF.R.U32.HI R11, RZ, 0x1e, R40 ;  /* 0x0000001eff0b7819 */ /* 0x000fe20000011628 */
        /* <DEDUP_REMOVED lines=12> */
[----:B------:R-:W-:Y:S02]  /*ff10*/  IMAD.MOV.U32 R15, RZ, RZ, RZ ;  /* 0x000000ffff0f7224 */ /* 0x000fe400078e00ff */
[----:B------:R-:W-:-:S04]  /*ff20*/  IMAD.WIDE.U32 R22, R23, 0x4, RZ ;  /* 0x0000000417167825 */ /* 0x000fc800078e00ff */
[----:B------:R-:W-:Y:S01]  /*ff30*/  IMAD.IADD R15, R21, 0x1, R15 ;  /* 0x00000001150f7824 */ /* 0x000fe200078e020f */
[----:B------:R-:W-:Y:S02]  /*ff40*/  LOP3.LUT R9, R22, R9, RZ, 0xfc, !PT ;  /* 0x0000000916097212 */ /* 0x000fe400078efcff */
[----:B------:R-:W-:Y:S02]  /*ff50*/  LOP3.LUT R18, R18, R23, RZ, 0xfc, !PT ;  /* 0x0000001712127212 */ /* 0x000fe400078efcff */
        /* <DEDUP_REMOVED lines=18> */
[----:B------:R-:W-:Y:S02]  /*10080*/  IMAD.MOV.U32 R8, RZ, RZ, R20 ;  /* 0x000000ffff087224 */ /* 0x000fe400078e0014 */
[----:B------:R-:W-:Y:S02]  /*10090*/  IMAD.MOV.U32 R9, RZ, RZ, RZ ;  /* 0x000000ffff097224 */ /* 0x000fe400078e00ff */
[----:B------:R-:W-:Y:S02]  /*100a0*/  IMAD.MOV.U32 R21, RZ, RZ, RZ ;  /* 0x000000ffff157224 */ /* 0x000fe400078e00ff */
[----:B------:R-:W-:-:S04]  /*100b0*/  IMAD.WIDE.U32 R8, R23, 0x3d1, R8 ;  /* 0x000003d117087825 */ /* 0x000fc800078e0008 */
[----:B------:R-:W-:Y:S02]  /*100c0*/  IMAD.IADD R10, R9, 0x1, R21 ;  /* 0x00000001090a7824 */ /* 0x000fe400078e0215 */
[----:B------:R-:W-:Y:S02]  /*100d0*/  IMAD.MOV.U32 R20, RZ, RZ, R8 ;  /* 0x000000ffff147224 */ /* 0x000fe400078e0008 */
[----:B------:R-:W-:Y:S01]  /*100e0*/  IMAD.MOV.U32 R16, RZ, RZ, RZ ;  /* 0x000000ffff107224 */ /* 0x000fe200078e00ff */
        /* <DEDUP_REMOVED lines=39> */
.L_x_948:
[----:B------:R-:W-:Y:S01]  /*10360*/  ISETP.GT.U32.OR P0, PT, R16, UR62, P0 ;  /* 0x0000003e10007c0c */ /* 0x000fe20008704470 */
        /* <DEDUP_REMOVED lines=34> */
.L_x_949:
        /* <DEDUP_REMOVED lines=12> */
.L_x_950:
        /* <DEDUP_REMOVED lines=27> */
.L_x_951:
        /* <DEDUP_REMOVED lines=12> */
.L_x_952:
        /* <DEDUP_REMOVED lines=153> */
[----:B------:R-:W-:Y:S02]  /*11250*/  IMAD.X R29, RZ, RZ, RZ, P2 ;  /* 0x000000ffff1d7224 */ /* 0x000fe400010e06ff */
[----:B------:R-:W-:Y:S01]  /*11260*/  IMAD.X R33, RZ, RZ, RZ, P1 ;  /* 0x000000ffff217224 */ /* 0x000fe200008e06ff */
[----:B------:R-:W-:Y:S01]  /*11270*/  IADD3 R17, P1, PT, R17, R30, RZ ;  /* 0x0000001e11117210 */ /* 0x000fe20007f3e0ff */
[----:B------:R-:W-:Y:S02]  /*11280*/  IMAD.X R35, RZ, RZ, RZ, P0 ;  /* 0x000000ffff237224 */ /* 0x000fe400000e06ff */
[----:B------:R-:W-:-:S04]  /*11290*/  IMAD.WIDE.U32 R28, R47, R49, R28 ;  /* 0x000000312f1c7225 */ /* 0x000fc800078e001c */
[----:B------:R-:W-:-:S04]  /*112a0*/  IMAD.WIDE.U32 R32, R53, R51, R32 ;  /* 0x0000003335207225 */ /* 0x000fc800078e0020 */
[----:B------:R-:W-:Y:S01]  /*112b0*/  IMAD.WIDE.U32 R34, R46, R51, R34 ;  /* 0x000000332e227225 */ /* 0x000fe200078e0022 */
[----:B------:R-:W-:-:S03]  /*112c0*/  IADD3 R26, P2, PT, R32, R29, RZ ;  /* 0x0000001d201a7210 */ /* 0x000fc60007f5e0ff */
[----:B------:R-:W-:Y:S01]  /*112d0*/  IMAD.IADD R21, R31, 0x1, R21 ;  /* 0x000000011f157824 */ /* 0x000fe200078e0215 */
[----:B------:R-:W-:Y:S01]  /*112e0*/  IADD3 R32, P0, PT, R27, R35, RZ ;  /* 0x000000231b207210 */ /* 0x000fe20007f1e0ff */
[----:B------:R-:W-:Y:S01]  /*112f0*/  IMAD.X R19, RZ, RZ, RZ, P1 ;  /* 0x000000ffff137224 */ /* 0x000fe200008e06ff */
[----:B------:R-:W-:Y:S01]  /*11300*/  IADD3 R34, P1, PT, R34, R33, RZ ;  /* 0x0000002122227210 */ /* 0x000fe20007f3e0ff */
[----:B------:R-:W-:-:S03]  /*11310*/  IMAD.WIDE.U32 R30, R28, 0x3d1, RZ ;  /* 0x000003d11c1e7825 */ /* 0x000fc600078e00ff */
[----:B------:R-:W-:Y:S01]  /*11320*/  IADD3 R19, P3, P4, R44, R19, R21 ;  /* 0x000000132c137210 */ /* 0x000fe20007c7e015 */
[----:B------:R-:W-:Y:S02]  /*11330*/  IMAD.MOV.U32 R21, RZ, RZ, RZ ;  /* 0x000000ffff157224 */ /* 0x000fe400078e00ff */
[----:B------:R-:W-:Y:S01]  /*11340*/  IMAD.X R27, RZ, RZ, RZ, P2 ;  /* 0x000000ffff1b7224 */ /* 0x000fe200010e06ff */
[----:B------:R-:W-:Y:S01]  /*11350*/  IADD3 R19, P2, P5, R24, R19, R30 ;  /* 0x0000001318137210 */ /* 0x000fe20007d5e01e */
[----:B------:R-:W-:Y:S02]  /*11360*/  IMAD.X R35, RZ, RZ, RZ, P1 ;  /* 0x000000ffff237224 */ /* 0x000fe400008e06ff */
[----:B------:R-:W-:Y:S02]  /*11370*/  IMAD.X R33, RZ, RZ, RZ, P0 ;  /* 0x000000ffff217224 */ /* 0x000fe400000e06ff */
[----:B------:R-:W-:Y:S01]  /*11380*/  IMAD.IADD R31, R31, 0x1, R21 ;  /* 0x000000011f1f7824 */ /* 0x000fe200078e0215 */
[----:B------:R-:W-:Y:S01]  /*11390*/  IADD3.X R21, PT, PT, RZ, RZ, RZ, P3, P4 ;  /* 0x000000ffff157210 */ /* 0x000fe20001fe84ff */
[----:B------:R-:W-:-:S03]  /*113a0*/  IMAD.WIDE.U32 R26, R48, R49, R26 ;  /* 0x00000031301a7225 */ /* 0x000fc600078e001a */
[----:B------:R-:W-:Y:S01]  /*113b0*/  IADD3.X R21, PT, PT, RZ, R21, RZ, P2, P5 ;  /* 0x00000015ff157210 */ /* 0x000fe200017ea4ff */
[----:B------:R-:W-:-:S03]  /*113c0*/  IMAD.WIDE.U32 R34, R46, R51, R34 ;  /* 0x000000332e227225 */ /* 0x000fc600078e0022 */
[----:B------:R-:W-:Y:S01]  /*113d0*/  IADD3 R21, P2, P3, R42, R21, R31 ;  /* 0x000000152a157210 */ /* 0x000fe20007b5e01f */
        /* <DEDUP_REMOVED lines=8> */
[----:B------:R-:W-:Y:S01]  /*11460*/  IMAD.MOV.U32 R24, RZ, RZ, RZ ;  /* 0x000000ffff187224 */ /* 0x000fe200078e00ff */
[----:B------:R-:W-:Y:S01]  /*11470*/  IADD3.X R23, PT, PT, RZ, R23, RZ, P1, P4 ;  /* 0x00000017ff177210 */ /* 0x000fe20000fe84ff */
[----:B------:R-:W-:-:S04]  /*11480*/  IMAD.WIDE.U32 R30, R53, R49, R30 ;  /* 0x00000031351e7225 */ /* 0x000fc800078e001e */
[----:B------:R-:W-:-:S04]  /*11490*/  IMAD.WIDE.U32 R34, R51, R51, R34 ;  /* 0x0000003333227225 */ /* 0x000fc800078e0022 */
[----:B------:R-:W-:Y:S01]  /*114a0*/  IMAD.IADD R24, R25, 0x1, R24 ;  /* 0x0000000119187824 */ /* 0x000fe200078e0218 */
[----:B------:R-:W-:Y:S01]  /*114b0*/  IADD3 R28, P1, PT, R34, R31, RZ ;  /* 0x0000001f221c7210 */ /* 0x000fe20007f3e0ff */
[----:B------:R-:W-:Y:S01]  /*114c0*/  IMAD.MOV.U32 R31, RZ, RZ, RZ ;  /* 0x000000ffff1f7224 */ /* 0x000fe200078e00ff */
        /* <DEDUP_REMOVED lines=96> */
.L_x_953:
[----:B------:R-:W-:Y:S01]  /*11ad0*/  ISETP.GT.U32.OR P0, PT, R27, UR62, P0 ;  /* 0x0000003e1b007c0c */ /* 0x000fe20008704470 */
[----:B------:R-:W-:Y:S02]  /*11ae0*/  IMAD.MOV.U32 R25, RZ, RZ, R29 ;  /* 0x000000ffff197224 */ /* 0x000fe400078e001d */
[----:B------:R-:W-:Y:S02]  /*11af0*/  IMAD.MOV.U32 R24, RZ, RZ, R27 ;  /* 0x000000ffff187224 */ /* 0x000fe400078e001b */
[----:B------:R-:W-:Y:S02]  /*11b00*/  IMAD.MOV.U32 R31, RZ, RZ, R21 ;  /* 0x000000ffff1f7224 */ /* 0x000fe400078e0015 */
[----:B------:R-:W-:Y:S02]  /*11b10*/  IMAD.MOV.U32 R32, RZ, RZ, R19 ;  /* 0x000000ffff207224 */ /* 0x000fe400078e0013 */
[----:B------:R-:W-:-:S04]  /*11b20*/  IMAD.MOV.U32 R29, RZ, RZ, R17 ;  /* 0x000000ffff1d7224 */ /* 0x000fc800078e0011 */
        /* <DEDUP_REMOVED lines=26> */
.L_x_954:
        /* <DEDUP_REMOVED lines=12> */
.L_x_955:
        /* <DEDUP_REMOVED lines=27> */
.L_x_956:
        /* <DEDUP_REMOVED lines=12> */
.L_x_957:
        /* <DEDUP_REMOVED lines=88> */
.L_x_958:
        /* <DEDUP_REMOVED lines=35> */
.L_x_959:
        /* <DEDUP_REMOVED lines=12> */
.L_x_960:
        /* <DEDUP_REMOVED lines=27> */
.L_x_961:
        /* <DEDUP_REMOVED lines=12> */
.L_x_962:
        /* <DEDUP_REMOVED lines=159> */
[----:B------:R-:W-:Y:S01]  /*134d0*/  IMAD.IADD R40, R41, 0x1, R25 ;  /* 0x0000000129287824 */ /* 0x000fe200078e0219 */
[----:B------:R-:W-:Y:S01]  /*134e0*/  IADD3 R44, P1, PT, R44, R43, RZ ;  /* 0x0000002b2c2c7210 */ /* 0x000fe20007f3e0ff */
[----:B------:R-:W-:Y:S01]  /*134f0*/  IMAD.X R25, RZ, RZ, RZ, P2 ;  /* 0x000000ffff197224 */ /* 0x000fe200010e06ff */
[----:B------:R-:W-:Y:S01]  /*13500*/  IADD3 R34, P2, PT, R42, R37, RZ ;  /* 0x000000252a227210 */ /* 0x000fe20007f5e0ff */
[----:B------:R-:W-:Y:S01]  /*13510*/  IMAD.MOV.U32 R27, RZ, RZ, RZ ;  /* 0x000000ffff1b7224 */ /* 0x000fe200078e00ff */
[----:B------:R-:W-:Y:S01]  /*13520*/  IADD3 R42, P0, PT, R35, R45, RZ ;  /* 0x0000002d232a7210 */ /* 0x000fe20007f1e0ff */
[----:B------:R-:W-:Y:S01]  /*13530*/  IMAD.X R45, RZ, RZ, RZ, P1 ;  /* 0x000000ffff2d7224 */ /* 0x000fe200008e06ff */
[----:B------:R-:W-:Y:S01]  /*13540*/  IADD3 R25, P3, P4, R50, R25, R40 ;  /* 0x0000001932197210 */ /* 0x000fe20007c7e028 */
[----:B------:R-:W-:-:S04]  /*13550*/  IMAD.WIDE.U32 R40, R36, 0x3d1, RZ ;  /* 0x000003d124287825 */ /* 0x000fc800078e00ff */
[----:B------:R-:W-:Y:S01]  /*13560*/  IMAD.X R35, RZ, RZ, RZ, P2 ;  /* 0x000000ffff237224 */ /* 0x000fe200010e06ff */
[----:B------:R-:W-:Y:S01]  /*13570*/  IADD3 R25, P2, P5, R32, R25, R40 ;  /* 0x0000001920197210 */ /* 0x000fe20007d5e028 */
        /* <DEDUP_REMOVED lines=119> */
.L_x_963:
[----:B------:R-:W-:Y:S01]  /*13cf0*/  ISETP.GT.U32.OR P0, PT, R39, UR62, P0 ;  /* 0x0000003e27007c0c */ /* 0x000fe20008704470 */
[----:B------:R-:W-:Y:S02]  /*13d00*/  IMAD.MOV.U32 R30, RZ, RZ, R36 ;  /* 0x000000ffff1e7224 */ /* 0x000fe400078e0024 */
[----:B------:R-:W-:Y:S02]  /*13d10*/  IMAD.MOV.U32 R42, RZ, RZ, R29 ;  /* 0x000000ffff2a7224 */ /* 0x000fe400078e001d */
[----:B------:R-:W-:Y:S02]  /*13d20*/  IMAD.MOV.U32 R31, RZ, RZ, R27 ;  /* 0x000000ffff1f7224 */ /* 0x000fe400078e001b */
[----:B------:R-:W-:-:S06]  /*13d30*/  IMAD.MOV.U32 R44, RZ, RZ, R25 ;  /* 0x000000ffff2c7224 */ /* 0x000fcc00078e0019 */
        /* <DEDUP_REMOVED lines=26> */
.L_x_964:
        /* <DEDUP_REMOVED lines=12> */
.L_x_965:
        /* <DEDUP_REMOVED lines=27> */
.L_x_966:
        /* <DEDUP_REMOVED lines=12> */
.L_x_967:
[----:B------:R-:W-:-:S04]  /*14210*/  IMAD.WIDE.U32 R36, R52, 0x3, RZ ;  /* 0x0000000334247825 */ /* 0x000fc800078e00ff */
        /* <DEDUP_REMOVED lines=19> */
[----:B------:R-:W-:-:S04]  /*14350*/  IMAD.MOV.U32 R40, RZ, RZ, R35 ;  /* 0x000000ffff287224 */ /* 0x000fc800078e0023 */
[----:B------:R-:W-:-:S06]  /*14360*/  IMAD.WIDE.U32 R40, R39, 0x3, R40 ;  /* 0x0000000327287825 */ /* 0x000fcc00078e0028 */
[----:B------:R-:W-:-:S04]  /*14370*/  IMAD.WIDE.U32 R36, R41, 0x3d1, R36 ;  /* 0x000003d129247825 */ /* 0x000fc800078e0024 */
[----:B------:R-:W-:Y:S02]  /*14380*/  IMAD.IADD R25, R37, 0x1, R25 ;  /* 0x0000000125197824 */ /* 0x000fe400078e0219 */
        /* <DEDUP_REMOVED lines=14> */
[----:B------:R-:W-:Y:S02]  /*14470*/  ISETP.GE.U32.AND P1, PT, R40, RZ, PT ;  /* 0x000000ff2800720c */ /* 0x000fe40003f26070 */
[----:B------:R-:W-:-:S04]  /*14480*/  IADD3.X R33, PT, PT, RZ, RZ, RZ, P0, !PT ;  /* 0x000000ffff217210 */ /* 0x000fc800007fe4ff */
        /* <DEDUP_REMOVED lines=50> */
.L_x_968:
        /* <DEDUP_REMOVED lines=32> */
.L_x_969:
        /* <DEDUP_REMOVED lines=12> */
.L_x_970:
        /* <DEDUP_REMOVED lines=27> */
.L_x_971:
        /* <DEDUP_REMOVED lines=12> */
.L_x_972:
        /* <DEDUP_REMOVED lines=217> */
[----:B------:R-:W-:Y:S01]  /*15a70*/  IMAD.MOV.U32 R35, RZ, RZ, RZ ;  /* 0x000000ffff237224 */ /* 0x000fe200078e00ff */
[----:B------:R-:W-:Y:S01]  /*15a80*/  IADD3.X R49, PT, PT, RZ, RZ, RZ, P0, !PT ;  /* 0x000000ffff317210 */ /* 0x000fe200007fe4ff */
[----:B------:R-:W-:Y:S01]  /*15a90*/  IMAD.MOV.U32 R37, RZ, RZ, RZ ;  /* 0x000000ffff257224 */ /* 0x000fe200078e00ff */
        /* <DEDUP_REMOVED lines=12> */
[----:B------:R-:W-:Y:S01]  /*15b60*/  IADD3 R35, P0, P1, R44, R35, R37 ;  /* 0x000000232c237210 */ /* 0x000fe2000791e025 */
[----:B------:R-:W-:-:S03]  /*15b70*/  IMAD.MOV.U32 R37, RZ, RZ, RZ ;  /* 0x000000ffff257224 */ /* 0x000fc600078e00ff */
        /* <DEDUP_REMOVED lines=58> */
.L_x_973:
        /* <DEDUP_REMOVED lines=30> */
.L_x_974:
        /* <DEDUP_REMOVED lines=12> */
.L_x_975:
        /* <DEDUP_REMOVED lines=27> */
.L_x_976:
        /* <DEDUP_REMOVED lines=12> */
.L_x_977:
        /* <DEDUP_REMOVED lines=15> */
[----:B------:R-:W-:Y:S02]  /*16520*/  IMAD.MOV.U32 R33, RZ, RZ, RZ ;  /* 0x000000ffff217224 */ /* 0x000fe400078e00ff */
[----:B------:R-:W-:-:S04]  /*16530*/  IMAD.WIDE.U32 R56, R14, 0x2, RZ ;  /* 0x000000020e387825 */ /* 0x000fc800078e00ff */
[----:B------:R-:W-:Y:S01]  /*16540*/  IMAD.WIDE.U32 R32, R35, 0x3d1, R32 ;  /* 0x000003d123207825 */ /* 0x000fe200078e0020 */
[----:B------:R-:W-:-:S03]  /*16550*/  LOP3.LUT R37, R56, R37, RZ, 0xfc, !PT ;  /* 0x0000002538257212 */ /* 0x000fc600078efcff */
[----:B------:R-:W-:Y:S02]  /*16560*/  IMAD.MOV.U32 R47, RZ, RZ, RZ ;  /* 0x000000ffff2f7224 */ /* 0x000fe400078e00ff */
[----:B------:R-:W-:-:S03]  /*16570*/  IMAD.WIDE.U32 R54, R13, 0x2, RZ ;  /* 0x000000020d367825 */ /* 0x000fc600078e00ff */
[----:B------:R-:W-:Y:S02]  /*16580*/  IADD3 R33, PT, PT, R33, R47, RZ ;  /* 0x0000002f21217210 */ /* 0x000fe40007ffe0ff */
[----:B------:R-:W-:Y:S02]  /*16590*/  LOP3.LUT R57, R54, R57, RZ, 0xfc, !PT ;  /* 0x0000003936397212 */ /* 0x000fe400078efcff */
        /* <DEDUP_REMOVED lines=66> */
.L_x_978:
[----:B------:R-:W-:Y:S01]  /*169c0*/  ISETP.GT.U32.OR P0, PT, R51, UR62, P0 ;  /* 0x0000003e33007c0c */ /* 0x000fe20008704470 */
[----:B------:R-:W-:-:S12]  /*169d0*/  IMAD.MOV.U32 R53, RZ, RZ, R35 ;  /* 0x000000ffff357224 */ /* 0x000fd800078e0023 */
        /* <DEDUP_REMOVED lines=26> */
.L_x_979:
        /* <DEDUP_REMOVED lines=12> */
.L_x_980:
        /* <DEDUP_REMOVED lines=27> */
.L_x_981:
        /* <DEDUP_REMOVED lines=12> */
.L_x_982:
[----:B------:R-:W-:-:S13]  /*16eb0*/  ISETP.GT.U32.AND P0, PT, R46, R51, PT ;  /* 0x000000332e00720c */ /* 0x000fda0003f04070 */
[----:B------:R-:W-:Y:S05]  /*16ec0*/  @P0 BRA `(.L_x_983) ;  /* 0x0000000000640947 */ /* 0x000fea0003800000 */
[----:B------:R-:W-:-:S13]  /*16ed0*/  ISETP.GE.U32.AND P0, PT, R46, R51, PT ;  /* 0x000000332e00720c */ /* 0x000fda0003f06070 */
[----:B------:R-:W-:Y:S05]  /*16ee0*/  @!P0 BRA `(.L_x_984) ;  /* 0x0000000000808947 */ /* 0x000fea0003800000 */
        /* <DEDUP_REMOVED lines=18> */
[----:B------:R-:W-:-:S04]  /*17010*/  ISETP.GE.U32.AND P0, PT, R45, R48, PT ;  /* 0x000000302d00720c */ /* 0x000fc80003f06070 */
[----:B------:R-:W-:-:S04]  /*17020*/  ISETP.LT.U32.OR P0, PT, R44, R53, !P0 ;  /* 0x000000352c00720c */ /* 0x000fc80004701470 */
[----:B------:R-:W-:-:S04]  /*17030*/  ISETP.LE.U32.AND P0, PT, R44, R53, P0 ;  /* 0x000000352c00720c */ /* 0x000fc80000703070 */
[----:B------:R-:W-:-:S13]  /*17040*/  ISETP.LT.U32.OR P0, PT, R43, R54, P0 ;  /* 0x000000362b00720c */ /* 0x000fda0000701470 */
[----:B------:R-:W-:Y:S05]  /*17050*/  @P0 BRA `(.L_x_984) ;  /* 0x0000000000240947 */ /* 0x000fea0003800000 */
.L_x_983:
        /* <DEDUP_REMOVED lines=9> */
.L_x_984:
[----:B------:R-:W0:Y:S08]  /*170f0*/  LDC.64 R32, c[0x3][RZ] ;  /* 0x00c00000ff207b82 */ /* 0x000e300000000a00 */
[----:B------:R-:W1:Y:S08]  /*17100*/  LDC.64 R34, c[0x3][0x8] ;  /* 0x00c00200ff227b82 */ /* 0x000e700000000a00 */
[----:B------:R-:W2:Y:S01]  /*17110*/  LDC.64 R36, c[0x3][0x10] ;  /* 0x00c00400ff247b82 */ /* 0x000ea20000000a00 */
[----:B0-----:R-:W-:-:S07]  /*17120*/  IADD3 R45, P0, PT, R45, R32, RZ ;  /* 0x000000202d2d7210 */ /* 0x001fce0007f1e0ff */
[----:B------:R-:W0:Y:S01]  /*17130*/  LDC R32, c[0x3][0x18] ;  /* 0x00c00600ff207b82 */ /* 0x000e220000000800 */
[----:B------:R-:W-:Y:S02]  /*17140*/  IADD3.X R44, P0, PT, R44, R33, RZ, P0, !PT ;  /* 0x000000212c2c7210 */ /* 0x000fe4000071e4ff */
[----:B------:R-:W-:Y:S02]  /*17150*/  IADD3 R48, P1, PT, R45, -R48, RZ ;  /* 0x800000302d307210 */ /* 0x000fe40007f3e0ff */
[----:B-1----:R-:W-:Y:S02]  /*17160*/  IADD3.X R43, P0, PT, R43, R34, RZ, P0, !PT ;  /* 0x000000222b2b7210 */ /* 0x002fe4000071e4ff */
[----:B------:R-:W-:Y:S02]  /*17170*/  IADD3.X R45, P1, PT, R44, ~R53, RZ, P1, !PT ;  /* 0x800000352c2d7210 */ /* 0x000fe40000f3e4ff */
[----:B------:R-:W-:Y:S02]  /*17180*/  IADD3.X R42, P0, PT, R42, R35, RZ, P0, !PT ;  /* 0x000000232a2a7210 */ /* 0x000fe4000071e4ff */
[----:B------:R-:W-:-:S02]  /*17190*/  IADD3.X R44, P1, PT, R43, ~R54, RZ, P1, !PT ;  /* 0x800000362b2c7210 */ /* 0x000fc40000f3e4ff */
[----:B--2---:R-:W-:Y:S02]  /*171a0*/  IADD3.X R41, P0, PT, R41, R36, RZ, P0, !PT ;  /* 0x0000002429297210 */ /* 0x004fe4000071e4ff */
[----:B------:R-:W-:Y:S02]  /*171b0*/  IADD3.X R47, P1, PT, R42, ~R47, RZ, P1, !PT ;  /* 0x8000002f2a2f7210 */ /* 0x000fe40000f3e4ff */
[----:B------:R-:W-:Y:S02]  /*171c0*/  IADD3.X R40, P0, PT, R40, R37, RZ, P0, !PT ;  /* 0x0000002528287210 */ /* 0x000fe4000071e4ff */
[----:B------:R-:W-:-:S04]  /*171d0*/  IADD3.X R50, P1, PT, R41, ~R50, RZ, P1, !PT ;  /* 0x8000003229327210 */ /* 0x000fc80000f3e4ff */
[----:B------:R-:W-:Y:S02]  /*171e0*/  IADD3.X R49, P1, PT, R40, ~R49, RZ, P1, !PT ;  /* 0x8000003128317210 */ /* 0x000fe40000f3e4ff */
[----:B0-----:R-:W-:-:S04]  /*171f0*/  IADD3.X R39, P0, PT, R39, R32, RZ, P0, !PT ;  /* 0x0000002027277210 */ /* 0x001fc8000071e4ff */
[----:B------:R-:W-:-:S04]  /*17200*/  IADD3.X R52, P1, PT, R39, ~R52, RZ, P1, !PT ;  /* 0x8000003427347210 */ /* 0x000fc80000f3e4ff */
[----:B------:R-:W-:-:S09]  /*17210*/  IADD3.X R39, PT, PT, ~R51, UR62, R46, P1, P0 ;  /* 0x0000003e33277c10 */ /* 0x000fd20008fe052e */
.L_x_985:
        /* <DEDUP_REMOVED lines=27> */
.L_x_986:
        /* <DEDUP_REMOVED lines=9> */
.L_x_987:
        /* <DEDUP_REMOVED lines=14> */
[----:B------:R-:W-:Y:S02]  /*17540*/  IADD3.X R57, P1, PT, R11, ~R50, RZ, P1, !PT ;  /* 0x800000320b397210 */ /* 0x000fe40000f3e4ff */
[----:B0-----:R-:W-:Y:S02]  /*17550*/  IADD3.X R9, P0, PT, R9, R32, RZ, P0, !PT ;  /* 0x0000002009097210 */ /* 0x001fe4000071e4ff */
[----:B------:R-:W-:-:S04]  /*17560*/  IADD3.X R58, P1, PT, R10, ~R49, RZ, P1, !PT ;  /* 0x800000310a3a7210 */ /* 0x000fc80000f3e4ff */
[----:B------:R-:W-:-:S04]  /*17570*/  IADD3.X R59, P1, PT, R9, ~R52, RZ, P1, !PT ;  /* 0x80000034093b7210 */ /* 0x000fc80000f3e4ff */
[----:B------:R-:W-:-:S09]  /*17580*/  IADD3.X R60, PT, PT, ~R39, UR62, R8, P1, P0 ;  /* 0x0000003e273c7c10 */ /* 0x000fd20008fe0508 */
.L_x_988:
        /* <DEDUP_REMOVED lines=13> */
[----:B------:R-:W-:Y:S02]  /*17660*/  IMAD.X R11, RZ, RZ, RZ, P0 ;  /* 0x000000ffff0b7224 */ /* 0x000fe400000e06ff */
[----:B------:R-:W-:-:S04]  /*17670*/  IMAD.WIDE.U32 R10, R46, R30, R10 ;  /* 0x0000001e2e0a7225 */ /* 0x000fc800078e000a */
[----:B------:R-:W-:-:S03]  /*17680*/  IMAD.WIDE.U32 R54, R56, R31, R54 ;  /* 0x0000001f38367225 */ /* 0x000fc600078e0036 */
        /* <DEDUP_REMOVED lines=185> */
[----:B------:R-:W-:Y:S01]  /*18220*/  IMAD.MOV.U32 R12, RZ, RZ, RZ ;  /* 0x000000ffff0c7224 */ /* 0x000fe200078e00ff */
[----:B------:R-:W-:Y:S01]  /*18230*/  IADD3 R14, P0, PT, R62, R9, RZ ;  /* 0x000000093e0e7210 */ /* 0x000fe20007f1e0ff */
[----:B------:R-:W-:Y:S02]  /*18240*/  IMAD.MOV.U32 R9, RZ, RZ, RZ ;  /* 0x000000ffff097224 */ /* 0x000fe400078e00ff */
[----:B------:R-:W-:Y:S02]  /*18250*/  IMAD.IADD R10, R13, 0x1, R12 ;  /* 0x000000010d0a7824 */ /* 0x000fe400078e020c */
[----:B------:R-:W-:-:S03]  /*18260*/  IMAD.WIDE.U32 R12, R8, 0x3d1, RZ ;  /* 0x000003d1080c7825 */ /* 0x000fc600078e00ff */
[----:B------:R-:W-:Y:S01]  /*18270*/  IADD3 R33, P1, P2, R32, R33, R10 ;  /* 0x0000002120217210 */ /* 0x000fe20007a3e00a */
[----:B------:R-:W-:Y:S01]  /*18280*/  IMAD.X R15, RZ, RZ, RZ, P0 ;  /* 0x000000ffff0f7224 */ /* 0x000fe200000e06ff */
[----:B------:R-:W-:Y:S02]  /*18290*/  IADD3 R9, PT, PT, R13, R9, RZ ;  /* 0x000000090d097210 */ /* 0x000fe40007ffe0ff */
[----:B------:R-:W-:Y:S01]  /*182a0*/  IADD3 R64, P0, P3, R64, R33, R12 ;  /* 0x0000002140407210 */ /* 0x000fe20007b1e00c */
[----:B------:R-:W-:Y:S01]  /*182b0*/  IMAD.WIDE.U32 R14, R59, R24, R14 ;  /* 0x000000183b0e7225 */ /* 0x000fe200078e000e */
[----:B------:R-:W-:-:S04]  /*182c0*/  IADD3.X R31, PT, PT, RZ, RZ, RZ, P1, P2 ;  /* 0x000000ffff1f7210 */ /* 0x000fc80000fe44ff */
        /* <DEDUP_REMOVED lines=78> */
.L_x_989:
        /* <DEDUP_REMOVED lines=29> */
.L_x_990:
        /* <DEDUP_REMOVED lines=12> */
.L_x_991:
        /* <DEDUP_REMOVED lines=27> */
.L_x_992:
        /* <DEDUP_REMOVED lines=12> */
.L_x_993:
        /* <DEDUP_REMOVED lines=27> */
.L_x_994:
        /* <DEDUP_REMOVED lines=9> */
.L_x_995:
        /* <DEDUP_REMOVED lines=19> */
.L_x_996:
[----:B------:R-:W-:Y:S01]  /*19020*/  IMAD.WIDE.U32 R8, R2, 0x2, RZ ;  /* 0x0000000202087825 */ /* 0x000fe200078e00ff */
[----:B------:R-:W-:-:S03]  /*19030*/  UMOV UR4, URZ ;  /* 0x000000ff00047c82 */ /* 0x000fc60008000000 */
        /* <DEDUP_REMOVED lines=12> */
[----:B------:R-:W-:-:S04]  /*19100*/  IMAD.WIDE.U32 R24, R38, 0x2, RZ ;  /* 0x0000000226187825 */ /* 0x000fc800078e00ff */
[----:B------:R-:W-:Y:S01]  /*19110*/  IMAD.WIDE.U32 R6, R7, 0x2, R14 ;  /* 0x0000000207067825 */ /* 0x000fe200078e000e */
[----:B------:R-:W-:-:S03]  /*19120*/  LOP3.LUT R8, R25, R8, RZ, 0xfc, !PT ;  /* 0x0000000819087212 */ /* 0x000fc600078efcff */
[----:B------:R-:W-:-:S04]  /*19130*/  IMAD.WIDE.U32 R14, R3, 0x2, RZ ;  /* 0x00000002030e7825 */ /* 0x000fc800078e00ff */
[----:B------:R-:W-:Y:S01]  /*19140*/  IMAD.MOV.U32 R3, RZ, RZ, RZ ;  /* 0x000000ffff037224 */ /* 0x000fe200078e00ff */
[----:B------:R-:W-:Y:S02]  /*19150*/  LOP3.LUT R5, R14, R5, RZ, 0xfc, !PT ;  /* 0x000000050e057212 */ /* 0x000fe400078efcff */
[----:B------:R-:W-:Y:S01]  /*19160*/  LOP3.LUT R14, R15, R24, RZ, 0xfc, !PT ;  /* 0x000000180f0e7212 */ /* 0x000fe200078efcff */
[----:B------:R-:W-:-:S04]  /*19170*/  IMAD.WIDE.U32 R2, R7, 0x3d1, R2 ;  /* 0x000003d107027825 */ /* 0x000fc800078e0002 */
[----:B------:R-:W-:-:S05]  /*19180*/  VIADD R41, R3, UR4 ;  /* 0x0000000403297c36 */ /* 0x000fca0008000000 */
[----:B------:R-:W-:-:S04]  /*19190*/  IADD3 R41, P0, P1, R7, R41, R5 ;  /* 0x0000002907297210 */ /* 0x000fc8000791e005 */
[----:B------:R-:W-:-:S04]  /*191a0*/  IADD3.X R55, PT, PT, RZ, RZ, RZ, P0, P1 ;  /* 0x000000ffff377210 */ /* 0x000fc800007e24ff */
        /* <DEDUP_REMOVED lines=16> */
[----:B------:R-:W-:Y:S02]  /*192b0*/  IMAD.MOV.U32 R3, RZ, RZ, RZ ;  /* 0x000000ffff037224 */ /* 0x000fe400078e00ff */
[----:B------:R-:W-:Y:S02]  /*192c0*/  IMAD.MOV.U32 R5, RZ, RZ, RZ ;  /* 0x000000ffff057224 */ /* 0x000fe400078e00ff */
[----:B------:R-:W-:-:S04]  /*192d0*/  IMAD.WIDE.U32 R2, R9, 0x3d1, R2 ;  /* 0x000003d109027825 */ /* 0x000fc800078e0002 */
[----:B------:R-:W-:Y:S02]  /*192e0*/  IMAD.IADD R0, R3, 0x1, R5 ;  /* 0x0000000103007824 */ /* 0x000fe400078e0205 */
        /* <DEDUP_REMOVED lines=41> */
.L_x_997:
        /* <DEDUP_REMOVED lines=28> */
.L_x_998:
        /* <DEDUP_REMOVED lines=12> */
.L_x_999:
        /* <DEDUP_REMOVED lines=27> */
.L_x_1000:
        /* <DEDUP_REMOVED lines=12> */
.L_x_1001:
[----:B------:R-:W-:Y:S02]  /*19a70*/  IMAD.U32 R8, RZ, RZ, UR24 ;  /* 0x00000018ff087e24 */ /* 0x000fe4000f8e00ff */
[----:B------:R-:W-:Y:S02]  /*19a80*/  IMAD.U32 R9, RZ, RZ, UR25 ;  /* 0x00000019ff097e24 */ /* 0x000fe4000f8e00ff */
[----:B------:R-:W-:-:S03]  /*19a90*/  IMAD.U32 R10, RZ, RZ, UR24 ;  /* 0x00000018ff0a7e24 */ /* 0x000fc6000f8e00ff */
[----:B------:R0:W2:Y:S01]  /*19aa0*/  LDG.E R4, desc[UR6][R8.64+-0x24] ;  /* 0xffffdc0608047981 */ /* 0x0000a2000c1e1900 */
[----:B------:R-:W-:-:S05]  /*19ab0*/  IMAD.U32 R11, RZ, RZ, UR25 ;  /* 0x00000019ff0b7e24 */ /* 0x000fca000f8e00ff */
[----:B------:R-:W3:Y:S01]  /*19ac0*/  LDG.E R42, desc[UR6][R10.64+-0x20] ;  /* 0xffffe0060a2a7981 */ /* 0x000ee2000c1e1900 */
[----:B------:R-:W-:Y:S02]  /*19ad0*/  IMAD.U32 R14, RZ, RZ, UR24 ;  /* 0x00000018ff0e7e24 */ /* 0x000fe4000f8e00ff */
[----:B------:R-:W-:Y:S02]  /*19ae0*/  IMAD.U32 R15, RZ, RZ, UR25 ;  /* 0x00000019ff0f7e24 */ /* 0x000fe4000f8e00ff */
[----:B------:R-:W-:Y:S02]  /*19af0*/  IMAD.U32 R24, RZ, RZ, UR24 ;  /* 0x00000018ff187e24 */ /* 0x000fe4000f8e00ff */
[----:B------:R-:W-:Y:S01]  /*19b00*/  IMAD.U32 R25, RZ, RZ, UR25 ;  /* 0x00000019ff197e24 */ /* 0x000fe2000f8e00ff */
[----:B------:R2:W4:Y:S04]  /*19b10*/  LDG.E R0, desc[UR6][R14.64+-0x1c] ;  /* 0xffffe4060e007981 */ /* 0x000528000c1e1900 */
[----:B------:R1:W5:Y:S01]  /*19b20*/  LDG.E R5, desc[UR6][R24.64+-0x18] ;  /* 0xffffe80618057981 */ /* 0x000362000c1e1900 */
[----:B------:R-:W-:-:S02]  /*19b30*/  IMAD.U32 R26, RZ, RZ, UR24 ;  /* 0x00000018ff1a7e24 */ /* 0x000fc4000f8e00ff */
[----:B------:R-:W-:Y:S01]  /*19b40*/  IMAD.U32 R27, RZ, RZ, UR25 ;  /* 0x00000019ff1b7e24 */ /* 0x000fe2000f8e00ff */
[----:B------:R-:W-:Y:S01]  /*19b50*/  MOV R33, UR25 ;  /* 0x0000001900217c02 */ /* 0x000fe20008000f00 */
[----:B------:R-:W-:Y:S01]  /*19b60*/  IMAD.U32 R32, RZ, RZ, UR24 ;  /* 0x00000018ff207e24 */ /* 0x000fe2000f8e00ff */
[----:B------:R-:W5:Y:S04]  /*19b70*/  LDG.E R6, desc[UR6][R10.64+-0x8] ;  /* 0xfffff8060a067981 */ /* 0x000f68000c1e1900 */
[----:B------:R-:W5:Y:S04]  /*19b80*/  LDG.E R3, desc[UR6][R26.64+-0x14] ;  /* 0xffffec061a037981 */ /* 0x000f68000c1e1900 */
[----:B------:R-:W5:Y:S01]  /*19b90*/  LDG.E R38, desc[UR6][R32.64+-0x10] ;  /* 0xfffff00620267981 */ /* 0x000f62000c1e1900 */
[----:B------:R-:W-:-:S02]  /*19ba0*/  IMAD.U32 R34, RZ, RZ, UR24 ;  /* 0x00000018ff227e24 */ /* 0x000fc4000f8e00ff */
[----:B------:R-:W-:-:S05]  /*19bb0*/  IMAD.U32 R35, RZ, RZ, UR25 ;  /* 0x00000019ff237e24 */ /* 0x000fca000f8e00ff */
[----:B------:R5:W5:Y:S01]  /*19bc0*/  LDG.E R2, desc[UR6][R34.64+-0xc] ;  /* 0xfffff40622027981 */ /* 0x000b62000c1e1900 */
[----:B------:R-:W-:Y:S02]  /*19bd0*/  IMAD.MOV.U32 R31, RZ, RZ, RZ ;  /* 0x000000ffff1f7224 */ /* 0x000fe400078e00ff */
[----:B0-----:R-:W-:Y:S02]  /*19be0*/  IMAD.MOV.U32 R9, RZ, RZ, RZ ;  /* 0x000000ffff097224 */ /* 0x001fe400078e00ff */
[----:B--2---:R-:W-:-:S04]  /*19bf0*/  IMAD.WIDE.U32 R14, R4, R29, RZ ;  /* 0x0000001d040e7225 */ /* 0x004fc800078e00ff */
[----:B------:R-:W-:-:S04]  /*19c00*/  IMAD.MOV.U32 R30, RZ, RZ, R15 ;  /* 0x000000ffff1e7224 */ /* 0x000fc800078e000f */
[----:B---3--:R-:W-:-:S04]  /*19c10*/  IMAD.WIDE.U32 R30, R42, R29, R30 ;  /* 0x0000001d2a1e7225 */ /* 0x008fc800078e001e */
[----:B------:R-:W-:Y:S02]  /*19c20*/  IMAD.MOV.U32 R8, RZ, RZ, R31 ;  /* 0x000000ffff087224 */ /* 0x000fe400078e001f */
[----:B------:R-:W-:Y:S02]  /*19c30*/  IMAD.MOV.U32 R31, RZ, RZ, RZ ;  /* 0x000000ffff1f7224 */ /* 0x000fe400078e00ff */
[----:B----4-:R-:W-:-:S04]  /*19c40*/  IMAD.WIDE.U32 R8, R0, R29, R8 ;  /* 0x0000001d00087225 */ /* 0x010fc800078e0008 */
[----:B------:R-:W-:-:S05]  /*19c50*/  IMAD.WIDE.U32 R30, R4, R41, R30 ;  /* 0x00000029041e7225 */ /* 0x000fca00078e001e */
[----:B-1----:R-:W-:Y:S01]  /*19c60*/  IADD3 R24, P0, PT, R8, R31, RZ ;  /* 0x0000001f08187210 */ /* 0x002fe20007f1e0ff */
        /* <DEDUP_REMOVED lines=25> */
[----:B------:R-:W-:Y:S02]  /*19e00*/  IMAD.MOV.U32 R35, RZ, RZ, RZ ;  /* 0x000000ffff237224 */ /* 0x000fe400078e00ff */
[----:B------:R-:W-:Y:S02]  /*19e10*/  IMAD.X R37, RZ, RZ, RZ, P0 ;  /* 0x000000ffff257224 */ /* 0x000fe400000e06ff */
[----:B------:R-:W-:Y:S02]  /*19e20*/  IMAD.MOV.U32 R8, RZ, RZ, R9 ;  /* 0x000000ffff087224 */ /* 0x000fe400078e0009 */
        /* <DEDUP_REMOVED lines=11> */
[----:B------:R-:W-:-:S02]  /*19ee0*/  IMAD.MOV.U32 R8, RZ, RZ, R9 ;  /* 0x000000ffff087224 */ /* 0x000fc400078e0009 */
        /* <DEDUP_REMOVED lines=11> */
[----:B------:R-:W-:-:S02]  /*19fa0*/  IMAD.MOV.U32 R27, RZ, RZ, RZ ;  /* 0x000000ffff1b7224 */ /* 0x000fc400078e00ff */
[----:B------:R-:W-:-:S04]  /*19fb0*/  IMAD.WIDE.U32 R36, R2, R41, R36 ;  /* 0x0000002902247225 */ /* 0x000fc800078e0024 */
[----:B------:R-:W-:-:S04]  /*19fc0*/  IMAD.WIDE.U32 R26, R4, R53, R26 ;  /* 0x00000035041a7225 */ /* 0x000fc800078e001a */
[----:B------:R-:W-:-:S04]  /*19fd0*/  IMAD.WIDE.U32 R28, R0, R13, R28 ;  /* 0x0000000d001c7225 */ /* 0x000fc800078e001c */
[----:B------:R-:W-:Y:S01]  /*19fe0*/  IMAD.WIDE.U32 R10, R3, R55, R10 ;  /* 0x00000037030a7225 */ /* 0x000fe200078e000a */
[----:B------:R-:W-:Y:S02]  /*19ff0*/  IADD3 R8, P0, PT, R9, R37, RZ ;  /* 0x0000002509087210 */ /* 0x000fe40007f1e0ff */
[----:B------:R-:W-:Y:S02]  /*1a000*/  IADD3 R32, P3, PT, R28, R27, RZ ;  /* 0x0000001b1c207210 */ /* 0x000fe40007f7e0ff */
[----:B------:R-:W-:Y:S02]  /*1a010*/  IADD3 R10, P2, PT, R10, R29, RZ ;  /* 0x0000001d0a0a7210 */ /* 0x000fe40007f5e0ff */
[----:B------:R-:W-:Y:S01]  /*1a020*/  IADD3 R36, P1, PT, R36, R11, RZ ;  /* 0x0000000b24247210 */ /* 0x000fe20007f3e0ff */
[----:B------:R-:W-:Y:S02]  /*1a030*/  IMAD.X R9, RZ, RZ, RZ, P0 ;  /* 0x000000ffff097224 */ /* 0x000fe400000e06ff */
[----:B------:R-:W-:Y:S01]  /*1a040*/  IMAD.X R33, RZ, RZ, RZ, P3 ;  /* 0x000000ffff217224 */ /* 0x000fe200018e06ff */
[----:B------:R-:W-:Y:S01]  /*1a050*/  IADD3.X R37, PT, PT, RZ, RZ, RZ, P1, !PT ;  /* 0x000000ffff257210 */ /* 0x000fe20000ffe4ff */
[----:B------:R-:W-:-:S02]  /*1a060*/  IMAD.X R11, RZ, RZ, RZ, P2 ;  /* 0x000000ffff0b7224 */ /* 0x000fc400010e06ff */
[----:B------:R-:W-:-:S04]  /*1a070*/  IMAD.WIDE.U32 R8, R6, R41, R8 ;  /* 0x0000002906087225 */ /* 0x000fc800078e0008 */
[----:B------:R-:W-:-:S04]  /*1a080*/  IMAD.WIDE.U32 R32, R42, R53, R32 ;  /* 0x000000352a207225 */ /* 0x000fc800078e0020 */
[----:B------:R-:W-:-:S04]  /*1a090*/  IMAD.WIDE.U32 R10, R5, R13, R10 ;  /* 0x0000000d050a7225 */ /* 0x000fc800078e000a */
[----:B------:R-:W-:Y:S01]  /*1a0a0*/  IMAD.WIDE.U32 R36, R38, R55, R36 ;  /* 0x0000003726247225 */ /* 0x000fe200078e0024 */
[----:B------:R-:W-:-:S04]  /*1a0b0*/  IADD3 R10, P2, PT, R10, R33, RZ ;  /* 0x000000210a0a7210 */ /* 0x000fc80007f5e0ff */
[----:B------:R-:W-:Y:S02]  /*1a0c0*/  IADD3 R40, P0, PT, R8, R37, RZ ;  /* 0x0000002508287210 */ /* 0x000fe40007f1e0ff */
[----:B------:R-:W-:Y:S01]  /*1a0d0*/  IADD3 R36, P1, PT, R36, R11, RZ ;  /* 0x0000000b24247210 */ /* 0x000fe20007f3e0ff */
[----:B------:R-:W-:Y:S02]  /*1a0e0*/  IMAD.X R11, RZ, RZ, RZ, P2 ;  /* 0x000000ffff0b7224 */ /* 0x000fe400010e06ff */
[----:B------:R-:W-:Y:S02]  /*1a0f0*/  IMAD.X R41, RZ, RZ, RZ, P0 ;  /* 0x000000ffff297224 */ /* 0x000fe400000e06ff */
[----:B------:R-:W-:Y:S02]  /*1a100*/  IMAD.X R37, RZ, RZ, RZ, P1 ;  /* 0x000000ffff257224 */ /* 0x000fe400008e06ff */
[----:B------:R-:W-:Y:S02]  /*1a110*/  IMAD.MOV.U32 R33, RZ, RZ, RZ ;  /* 0x000000ffff217224 */ /* 0x000fe400078e00ff */
        /* <DEDUP_REMOVED lines=9> */
[----:B------:R-:W-:-:S02]  /*1a1b0*/  IMAD.X R29, RZ, RZ, RZ, P3 ;  /* 0x000000ffff1d7224 */ /* 0x000fc400018e06ff */
        /* <DEDUP_REMOVED lines=11> */
[----:B------:R-:W-:-:S02]  /*1a270*/  IMAD.MOV.U32 R29, RZ, RZ, RZ ;  /* 0x000000ffff1d7224 */ /* 0x000fc400078e00ff */
[----:B------:R-:W-:Y:S02]  /*1a280*/  IMAD.X R11, RZ, RZ, RZ, P0 ;  /* 0x000000ffff0b7224 */ /* 0x000fe400000e06ff */
        /* <DEDUP_REMOVED lines=20> */
[----:B------:R-:W-:Y:S02]  /*1a3d0*/  IMAD.MOV.U32 R37, RZ, RZ, RZ ;  /* 0x000000ffff257224 */ /* 0x000fe400078e00ff */
        /* <DEDUP_REMOVED lines=21> */
[----:B------:R-:W-:-:S04]  /*1a530*/  IMAD.WIDE.U32 R40, R8, 0x3d1, RZ ;  /* 0x000003d108287825 */ /* 0x000fc800078e00ff */
[----:B------:R-:W-:Y:S02]  /*1a540*/  IMAD.X R11, RZ, RZ, RZ, P2 ;  /* 0x000000ffff0b7224 */ /* 0x000fe400010e06ff */
[----:B------:R-:W-:Y:S02]  /*1a550*/  IMAD.X R57, RZ, RZ, RZ, P0 ;  /* 0x000000ffff397224 */ /* 0x000fe400000e06ff */
[----:B------:R-:W-:Y:S01]  /*1a560*/  IMAD.X R13, RZ, RZ, RZ, P1 ;  /* 0x000000ffff0d7224 */ /* 0x000fe200008e06ff */
[----:B------:R-:W-:Y:S01]  /*1a570*/  IADD3 R4, P2, PT, R14, R40, RZ ;  /* 0x000000280e047210 */ /* 0x000fe20007f5e0ff */
[----:B------:R-:W-:Y:S02]  /*1a580*/  IMAD.MOV.U32 R9, RZ, RZ, RZ ;  /* 0x000000ffff097224 */ /* 0x000fe400078e00ff */
        /* <DEDUP_REMOVED lines=11> */
[----:B------:R-:W-:Y:S02]  /*1a640*/  IMAD.X R13, RZ, RZ, RZ, P2 ;  /* 0x000000ffff0d7224 */ /* 0x000fe400010e06ff */
[----:B------:R-:W-:Y:S01]  /*1a650*/  IMAD.X R57, RZ, RZ, RZ, P1 ;  /* 0x000000ffff397224 */ /* 0x000fe200008e06ff */
[----:B------:R-:W-:Y:S01]  /*1a660*/  IADD3 R0, P0, P5, R8, R31, R14 ;  /* 0x0000001f08007210 */ /* 0x000fe20007d1e00e */
[----:B------:R-:W-:Y:S01]  /*1a670*/  IMAD.WIDE.U32 R54, R6, R51, R54 ;  /* 0x0000003306367225 */ /* 0x000fe200078e0036 */
[----:B------:R-:W-:-:S03]  /*1a680*/  IADD3.X R8, PT, PT, RZ, RZ, RZ, P3, P4 ;  /* 0x000000ffff087210 */ /* 0x000fc60001fe84ff */
[----:B------:R-:W-:-:S04]  /*1a690*/  IMAD.WIDE.U32 R56, R38, R43, R56 ;  /* 0x0000002b26387225 */ /* 0x000fc800078e0038 */
[----:B------:R-:W-:Y:S01]  /*1a6a0*/  IMAD.WIDE.U32 R12, R5, R7, R12 ;  /* 0x00000007050c7225 */ /* 0x000fe200078e000c */
[----:B------:R-:W-:Y:S02]  /*1a6b0*/  IADD3.X R5, PT, PT, RZ, R8, RZ, P0, P5 ;  /* 0x00000008ff057210 */ /* 0x000fe400007ea4ff */
[----:B------:R-:W-:Y:S01]  /*1a6c0*/  IADD3 R8, P0, PT, R54, R57, RZ ;  /* 0x0000003936087210 */ /* 0x000fe20007f1e0ff */
        /* <DEDUP_REMOVED lines=9> */
[----:B------:R-:W-:Y:S01]  /*1a760*/  IMAD.WIDE.U32 R56, R3, R7, R56 ;  /* 0x0000000703387225 */ /* 0x000fe200078e0038 */
        /* <DEDUP_REMOVED lines=31> */
[----:B------:R-:W-:Y:S02]  /*1a960*/  IADD3 R8, P0, P3, R8, R33, R10 ;  /* 0x0000002108087210 */ /* 0x000fe40007b1e00a */
[----:B------:R-:W-:Y:S01]  /*1a970*/  IADD3.X R13, PT, PT, RZ, RZ, RZ, P1, P2 ;  /* 0x000000ffff0d7210 */ /* 0x000fe20000fe44ff */
[----:B------:R-:W-:-:S02]  /*1a980*/  IMAD.IADD R10, R11, 0x1, R3 ;  /* 0x000000010b0a7824 */ /* 0x000fc400078e0203 */
[----:B------:R-:W-:Y:S01]  /*1a990*/  IMAD.WIDE.U32 R6, R6, R7, R54 ;  /* 0x0000000706067225 */ /* 0x000fe200078e0036 */
[----:B------:R-:W-:-:S04]  /*1a9a0*/  IADD3.X R13, PT, PT, RZ, R13, RZ, P0, P3 ;  /* 0x0000000dff0d7210 */ /* 0x000fc800007e64ff */
[----:B------:R-:W-:Y:S01]  /*1a9b0*/  IADD3 R13, P0, P1, R28, R13, R10 ;  /* 0x0000000d1c0d7210 */ /* 0x000fe2000791e00a */
[----:B------:R-:W-:-:S03]  /*1a9c0*/  IMAD.WIDE.U32 R10, R6, 0x3d1, RZ ;  /* 0x000003d1060a7825 */ /* 0x000fc600078e00ff */
[----:B------:R-:W-:Y:S02]  /*1a9d0*/  IADD3.X R9, PT, PT, RZ, RZ, RZ, P0, P1 ;  /* 0x000000ffff097210 */ /* 0x000fe400007e24ff */
[----:B------:R-:W-:Y:S01]  /*1a9e0*/  IADD3 R13, P0, P1, R2, R13, R10 ;  /* 0x0000000d020d7210 */ /* 0x000fe2000791e00a */
[----:B------:R-:W-:-:S03]  /*1a9f0*/  IMAD.IADD R10, R11, 0x1, R3 ;  /* 0x000000010b0a7824 */ /* 0x000fc600078e0203 */
[----:B------:R-:W-:Y:S01]  /*1aa00*/  IADD3.X R9, PT, PT, RZ, R9, RZ, P0, P1 ;  /* 0x00000009ff097210 */ /* 0x000fe200007e24ff */
[----:B------:R-:W-:-:S03]  /*1aa10*/  IMAD.WIDE.U32 R2, R7, 0x3d1, RZ ;  /* 0x000003d107027825 */ /* 0x000fc600078e00ff */
[----:B------:R-:W-:Y:S01]  /*1aa20*/  IADD3 R9, P0, P1, R36, R9, R10 ;  /* 0x0000000924097210 */ /* 0x000fe2000791e00a */
[----:B------:R-:W-:-:S03]  /*1aa30*/  IMAD.MOV.U32 R11, RZ, RZ, RZ ;  /* 0x000000ffff0b7224 */ /* 0x000fc600078e00ff */
        /* <DEDUP_REMOVED lines=57> */
.L_x_1002:
        /* <DEDUP_REMOVED lines=32> */
.L_x_1003:
        /* <DEDUP_REMOVED lines=12> */
.L_x_1004:
        /* <DEDUP_REMOVED lines=27> */
.L_x_1005:
        /* <DEDUP_REMOVED lines=12> */
.L_x_1006:
[----:B------:R-:W-:Y:S01]  /*1b300*/  IMAD.U32 R10, RZ, RZ, UR24 ;  /* 0x00000018ff0a7e24 */ /* 0x000fe2000f8e00ff */
[----:B------:R-:W-:Y:S01]  /*1b310*/  MOV R11, UR25 ;  /* 0x00000019000b7c02 */ /* 0x000fe20008000f00 */
[----:B------:R-:W-:Y:S02]  /*1b320*/  IMAD.U32 R12, RZ, RZ, UR24 ;  /* 0x00000018ff0c7e24 */ /* 0x000fe4000f8e00ff */
[----:B------:R-:W-:Y:S02]  /*1b330*/  IMAD.U32 R13, RZ, RZ, UR25 ;  /* 0x00000019ff0d7e24 */ /* 0x000fe4000f8e00ff */
[----:B------:R-:W-:Y:S01]  /*1b340*/  IMAD.U32 R14, RZ, RZ, UR24 ;  /* 0x00000018ff0e7e24 */ /* 0x000fe2000f8e00ff */
[----:B------:R-:W-:Y:S01]  /*1b350*/  STG.E desc[UR6][R10.64], R48 ;  /* 0x000000300a007986 */ /* 0x000fe2000c101906 */
[----:B------:R-:W-:Y:S02]  /*1b360*/  IMAD.U32 R15, RZ, RZ, UR25 ;  /* 0x00000019ff0f7e24 */ /* 0x000fe4000f8e00ff */
[----:B------:R-:W-:Y:S01]  /*1b370*/  IMAD.U32 R24, RZ, RZ, UR24 ;  /* 0x00000018ff187e24 */ /* 0x000fe2000f8e00ff */
[----:B------:R-:W-:Y:S01]  /*1b380*/  STG.E desc[UR6][R12.64+0x4], R45 ;  /* 0x0000042d0c007986 */ /* 0x000fe2000c101906 */
[----:B------:R-:W-:-:S02]  /*1b390*/  IMAD.U32 R25, RZ, RZ, UR25 ;  /* 0x00000019ff197e24 */ /* 0x000fc4000f8e00ff */
[----:B------:R-:W-:Y:S01]  /*1b3a0*/  IMAD.U32 R26, RZ, RZ, UR24 ;  /* 0x00000018ff1a7e24 */ /* 0x000fe2000f8e00ff */
[----:B------:R-:W-:Y:S01]  /*1b3b0*/  STG.E desc[UR6][R14.64+0x8], R44 ;  /* 0x0000082c0e007986 */ /* 0x000fe2000c101906 */
        /* <DEDUP_REMOVED lines=9> */
[----:B------:R-:W-:-:S03]  /*1b450*/  IMAD.U32 R33, RZ, RZ, UR25 ;  /* 0x00000019ff217e24 */ /* 0x000fc6000f8e00ff */
[----:B------:R-:W-:Y:S04]  /*1b460*/  STG.E desc[UR6][R30.64+0x18], R52 ;  /* 0x000018341e007986 */ /* 0x000fe8000c101906 */
[----:B------:R-:W-:Y:S04]  /*1b470*/  STG.E desc[UR6][R32.64+0x1c], R39 ;  /* 0x00001c2720007986 */ /* 0x000fe8000c101906 */
[----:B------:R0:W-:Y:S04]  /*1b480*/  STG.E desc[UR6][R10.64+0x20], R23 ;  /* 0x000020170a007986 */ /* 0x0001e8000c101906 */
[----:B------:R1:W-:Y:S04]  /*1b490*/  STG.E desc[UR6][R12.64+0x24], R22 ;  /* 0x000024160c007986 */ /* 0x0003e8000c101906 */
[----:B------:R2:W-:Y:S04]  /*1b4a0*/  STG.E desc[UR6][R14.64+0x28], R21 ;  /* 0x000028150e007986 */ /* 0x0005e8000c101906 */
[----:B------:R3:W-:Y:S01]  /*1b4b0*/  STG.E desc[UR6][R24.64+0x2c], R20 ;  /* 0x00002c1418007986 */ /* 0x0007e2000c101906 */
[----:B0-----:R-:W-:-:S03]  /*1b4c0*/  IMAD.U32 R23, RZ, RZ, UR25 ;  /* 0x00000019ff177e24 */ /* 0x001fc6000f8e00ff */
[----:B------:R0:W-:Y:S01]  /*1b4d0*/  STG.E desc[UR6][R26.64+0x30], R19 ;  /* 0x000030131a007986 */ /* 0x0001e2000c101906 */
[----:B-1----:R-:W-:-:S03]  /*1b4e0*/  IMAD.U32 R22, RZ, RZ, UR24 ;  /* 0x00000018ff167e24 */ /* 0x002fc6000f8e00ff */
[----:B------:R1:W-:Y:S01]  /*1b4f0*/  STG.E desc[UR6][R28.64+0x34], R18 ;  /* 0x000034121c007986 */ /* 0x0003e2000c101906 */
[----:B--2---:R-:W-:-:S03]  /*1b500*/  IMAD.U32 R21, RZ, RZ, UR25 ;  /* 0x00000019ff157e24 */ /* 0x004fc6000f8e00ff */
[----:B------:R2:W-:Y:S01]  /*1b510*/  STG.E desc[UR6][R30.64+0x38], R17 ;  /* 0x000038111e007986 */ /* 0x0005e2000c101906 */
[----:B---3--:R-:W-:-:S03]  /*1b520*/  IMAD.U32 R20, RZ, RZ, UR24 ;  /* 0x00000018ff147e24 */ /* 0x008fc6000f8e00ff */
        /* <DEDUP_REMOVED lines=8> */
[----:B------:R0:W-:Y:S04]  /*1b5b0*/  STG.E desc[UR6][R20.64+0x4c], R8 ;  /* 0x00004c0814007986 */ /* 0x0001e8000c101906 */
[----:B------:R0:W-:Y:S04]  /*1b5c0*/  STG.E desc[UR6][R22.64+0x50], R7 ;  /* 0x0000500716007986 */ /* 0x0001e8000c101906 */
[----:B------:R0:W-:Y:S04]  /*1b5d0*/  STG.E desc[UR6][R18.64+0x54], R6 ;  /* 0x0000540612007986 */ /* 0x0001e8000c101906 */
[----:B------:R0:W-:Y:S04]  /*1b5e0*/  STG.E desc[UR6][R24.64+0x58], R3 ;  /* 0x0000580318007986 */ /* 0x0001e8000c101906 */
[----:B------:R0:W-:Y:S04]  /*1b5f0*/  STG.E desc[UR6][R26.64+0x5c], R2 ;  /* 0x00005c021a007986 */ /* 0x0001e8000c101906 */
[----:B------:R0:W-:Y:S01]  /*1b600*/  STG.E.U8 desc[UR6][R16.64+0x60], RZ ;  /* 0x000060ff10007986 */ /* 0x0001e2000c101106 */
[----:B------:R-:W-:Y:S05]  /*1b610*/  BRA `(.L_x_891) ;  /* 0x000000dc00387947 */ /* 0x000fea0003800000 */
.L_x_936:
[----:B------:R-:W-:Y:S02]  /*1b620*/  IMAD.MOV.U32 R0, RZ, RZ, 0x1 ;  /* 0x00000001ff007424 */ /* 0x000fe400078e00ff */
[----:B------:R-:W-:Y:S02]  /*1b630*/  IMAD.U32 R2, RZ, RZ, UR24 ;  /* 0x00000018ff027e24 */ /* 0x000fe4000f8e00ff */
[----:B------:R-:W-:-:S05]  /*1b640*/  IMAD.U32 R3, RZ, RZ, UR25 ;  /* 0x00000019ff037e24 */ /* 0x000fca000f8e00ff */
[----:B------:R1:W-:Y:S01]  /*1b650*/  STG.E.U8 desc[UR6][R2.64+0x60], R0 ;  /* 0x0000600002007986 */ /* 0x0003e2000c101106 */
[----:B------:R-:W-:Y:S05]  /*1b660*/  BRA `(.L_x_891) ;  /* 0x000000dc00247947 */ /* 0x000fea0003800000 */
.L_x_933:
[----:B------:R-:W-:-:S13]  /*1b670*/  ISETP.GT.U32.AND P0, PT, R16, R43, PT ;  /* 0x0000002b1000720c */ /* 0x000fda0003f04070 */
[----:B------:R-:W-:Y:S05]  /*1b680*/  @P0 BRA `(.L_x_1007) ;  /* 0x0000000000640947 */ /* 0x000fea0003800000 */
[----:B------:R-:W-:-:S13]  /*1b690*/  ISETP.GT.U32.AND P0, PT, R43, R16, PT ;  /* 0x000000102b00720c */ /* 0x000fda0003f04070 */
[----:B------:R-:W-:Y:S05]  /*1b6a0*/  @P0 BRA `(.L_x_1008) ;  /* 0x0000000000800947 */ /* 0x000fea0003800000 */
        /* <DEDUP_REMOVED lines=23> */
.L_x_1007:
        /* <DEDUP_REMOVED lines=9> */
.L_x_1008:
        /* <DEDUP_REMOVED lines=19> */
.L_x_1009:
        /* <DEDUP_REMOVED lines=27> */
.L_x_1010:
        /* <DEDUP_REMOVED lines=9> */
.L_x_1011:
        /* <DEDUP_REMOVED lines=19> */
.L_x_1012:
[----:B------:R-:W-:-:S04]  /*1bd50*/  IMAD.WIDE.U32 R24, R8, R8, RZ ;  /* 0x0000000808187225 */ /* 0x000fc800078e00ff */
        /* <DEDUP_REMOVED lines=191> */
[----:B------:R-:W-:Y:S02]  /*1c950*/  IMAD.MOV.U32 R25, RZ, RZ, RZ ;  /* 0x000000ffff197224 */ /* 0x000fe400078e00ff */
        /* <DEDUP_REMOVED lines=12> */
[----:B------:R-:W-:-:S04]  /*1ca20*/  IMAD.WIDE.U32 R26, R28, 0x3d1, RZ ;  /* 0x000003d11c1a7825 */ /* 0x000fc800078e00ff */
[----:B------:R-:W-:Y:S01]  /*1ca30*/  HFMA2 R29, -RZ, RZ, 0, 0 ;  /* 0x00000000ff1d7431 */ /* 0x000fe200000001ff */
        /* <DEDUP_REMOVED lines=84> */
.L_x_1013:
        /* <DEDUP_REMOVED lines=31> */
.L_x_1014:
        /* <DEDUP_REMOVED lines=12> */
.L_x_1015:
        /* <DEDUP_REMOVED lines=27> */
.L_x_1016:
        /* <DEDUP_REMOVED lines=12> */
.L_x_1017:
        /* <DEDUP_REMOVED lines=17> */
[----:B------:R-:W-:Y:S02]  /*1d5b0*/  HFMA2 R27, -RZ, RZ, 0, 0 ;  /* 0x00000000ff1b7431 */ /* 0x000fe400000001ff */
        /* <DEDUP_REMOVED lines=75> */
[----:B------:R-:W-:Y:S02]  /*1da70*/  IMAD.X R67, RZ, RZ, RZ, P1 ;  /* 0x000000ffff437224 */ /* 0x000fe400008e06ff */
[----:B------:R-:W-:Y:S01]  /*1da80*/  IMAD.X R35, RZ, RZ, RZ, P2 ;  /* 0x000000ffff237224 */ /* 0x000fe200010e06ff */
[----:B------:R-:W-:Y:S01]  /*1da90*/  IADD3 R38, P2, PT, R38, R59, RZ ;  /* 0x0000003b26267210 */ /* 0x000fe20007f5e0ff */
        /* <DEDUP_REMOVED lines=15> */
[----:B------:R-:W-:Y:S01]  /*1db90*/  IMAD.MOV.U32 R39, RZ, RZ, RZ ;  /* 0x000000ffff277224 */ /* 0x000fe200078e00ff */
[----:B------:R-:W-:Y:S01]  /*1dba0*/  IADD3.X R27, PT, PT, RZ, RZ, RZ, P0, !PT ;  /* 0x000000ffff1b7210 */ /* 0x000fe200007fe4ff */
[----:B------:R-:W-:-:S04]  /*1dbb0*/  IMAD.WIDE.U32 R34, R44, R10, R34 ;  /* 0x0000000a2c227225 */ /* 0x000fc800078e0022 */
[----:B------:R-:W-:Y:S01]  /*1dbc0*/  IMAD.WIDE.U32 R38, R47, R8, R38 ;  /* 0x000000082f267225 */ /* 0x000fe200078e0026 */
[----:B------:R-:W-:-:S03]  /*1dbd0*/  IADD3 R66, P2, PT, R66, R35, RZ ;  /* 0x0000002342427210 */ /* 0x000fc60007f5e0ff */
        /* <DEDUP_REMOVED lines=27> */
[----:B------:R-:W-:-:S04]  /*1dd90*/  IMAD.WIDE.U32 R24, R66, 0x3d1, RZ ;  /* 0x000003d142187825 */ /* 0x000fc800078e00ff */
[----:B------:R-:W-:Y:S01]  /*1dda0*/  IMAD.WIDE.U32 R28, R47, R11, R28 ;  /* 0x0000000b2f1c7225 */ /* 0x000fe200078e001c */
[----:B------:R-:W-:-:S03]  /*1ddb0*/  IADD3 R33, P0, PT, R68, R24, RZ ;  /* 0x0000001844217210 */ /* 0x000fc60007f1e0ff */
[----:B------:R-:W-:Y:S01]  /*1ddc0*/  IMAD.MOV.U32 R24, RZ, RZ, RZ ;  /* 0x000000ffff187224 */ /* 0x000fe200078e00ff */
[----:B------:R-:W-:Y:S01]  /*1ddd0*/  IADD3 R28, P5, PT, R28, R67, RZ ;  /* 0x000000431c1c7210 */ /* 0x000fe20007fbe0ff */
[----:B------:R-:W-:Y:S02]  /*1dde0*/  IMAD.X R27, RZ, RZ, RZ, P2 ;  /* 0x000000ffff1b7224 */ /* 0x000fe400010e06ff */
[----:B------:R-:W-:-:S04]  /*1ddf0*/  IMAD.WIDE.U32 R36, R44, R13, R36 ;  /* 0x0000000d2c247225 */ /* 0x000fc800078e0024 */
[----:B------:R-:W-:Y:S01]  /*1de00*/  IMAD.IADD R24, R25, 0x1, R24 ;  /* 0x0000000119187824 */ /* 0x000fe200078e0218 */
[----:B------:R-:W-:Y:S01]  /*1de10*/  IADD3 R36, P3, PT, R36, R29, RZ ;  /* 0x0000001d24247210 */ /* 0x000fe20007f7e0ff */
[----:B------:R-:W-:Y:S02]  /*1de20*/  IMAD.X R35, RZ, RZ, RZ, P0 ;  /* 0x000000ffff237224 */ /* 0x000fe400000e06ff */
[----:B------:R-:W-:-:S03]  /*1de30*/  IMAD.WIDE.U32 R26, R49, R15, R26 ;  /* 0x0000000f311a7225 */ /* 0x000fc600078e001a */
[----:B------:R-:W-:Y:S01]  /*1de40*/  IADD3 R35, P0, P1, R56, R35, R24 ;  /* 0x0000002338237210 */ /* 0x000fe2000791e018 */
[----:B------:R-:W-:Y:S01]  /*1de50*/  IMAD.X R29, RZ, RZ, RZ, P5 ;  /* 0x000000ffff1d7224 */ /* 0x000fe200028e06ff */
[----:B------:R-:W-:Y:S01]  /*1de60*/  IADD3 R56, P2, PT, R26, R37, RZ ;  /* 0x000000251a387210 */ /* 0x000fe20007f5e0ff */
[----:B------:R-:W-:Y:S01]  /*1de70*/  IMAD.X R37, RZ, RZ, RZ, P3 ;  /* 0x000000ffff257224 */ /* 0x000fe200018e06ff */
[----:B------:R-:W-:Y:S01]  /*1de80*/  IADD3.X R31, PT, PT, RZ, RZ, RZ, P0, P1 ;  /* 0x000000ffff1f7210 */ /* 0x000fe200007e24ff */
[----:B------:R-:W-:-:S04]  /*1de90*/  IMAD.WIDE.U32 R28, R45, R10, R28 ;  /* 0x0000000a2d1c7225 */ /* 0x000fc800078e001c */
[----:B------:R-:W-:Y:S02]  /*1dea0*/  IMAD.X R57, RZ, RZ, RZ, P2 ;  /* 0x000000ffff397224 */ /* 0x000fe400010e06ff */
[----:B------:R-:W-:-:S04]  /*1deb0*/  IMAD.WIDE.U32 R24, R28, 0x3d1, RZ ;  /* 0x000003d11c187825 */ /* 0x000fc800078e00ff */
[----:B------:R-:W-:Y:S01]  /*1dec0*/  IMAD.WIDE.U32 R56, R44, R14, R56 ;  /* 0x0000000e2c387225 */ /* 0x000fe200078e0038 */
[----:B------:R-:W-:-:S03]  /*1ded0*/  IADD3 R35, P3, P6, R66, R35, R24 ;  /* 0x0000002342237210 */ /* 0x000fc60007e7e018 */
[----:B------:R-:W-:Y:S01]  /*1dee0*/  IMAD.WIDE.U32 R36, R47, R12, R36 ;  /* 0x0000000c2f247225 */ /* 0x000fe200078e0024 */
[----:B------:R-:W-:Y:S02]  /*1def0*/  IADD3 R26, P4, PT, R27, R57, RZ ;  /* 0x000000391b1a7210 */ /* 0x000fe40007f9e0ff */
[----:B------:R-:W-:Y:S01]  /*1df00*/  IADD3.X R31, PT, PT, RZ, R31, RZ, P3, P6 ;  /* 0x0000001fff1f7210 */ /* 0x000fe20001fec4ff */
[----:B------:R-:W-:Y:S01]  /*1df10*/  IMAD.MOV.U32 R27, RZ, RZ, RZ ;  /* 0x000000ffff1b7224 */ /* 0x000fe200078e00ff */
[----:B------:R-:W-:Y:S01]  /*1df20*/  IADD3 R24, P2, PT, R36, R29, RZ ;  /* 0x0000001d24187210 */ /* 0x000fe20007f5e0ff */
[----:B------:R-:W-:Y:S01]  /*1df30*/  IMAD.MOV.U32 R29, RZ, RZ, RZ ;  /* 0x000000ffff1d7224 */ /* 0x000fe200078e00ff */
[----:B------:R-:W-:Y:S01]  /*1df40*/  IADD3 R56, P5, PT, R56, R37, RZ ;  /* 0x0000002538387210 */ /* 0x000fe20007fbe0ff */
[----:B------:R-:W-:Y:S02]  /*1df50*/  IMAD.IADD R27, R25, 0x1, R27 ;  /* 0x00000001191b7824 */ /* 0x000fe400078e021b */
[----:B------:R-:W-:-:S02]  /*1df60*/  IMAD.X R25, RZ, RZ, RZ, P2 ;  /* 0x000000ffff197224 */ /* 0x000fc400010e06ff */
[----:B------:R-:W-:Y:S01]  /*1df70*/  IMAD.X R57, RZ, RZ, RZ, P5 ;  /* 0x000000ffff397224 */ /* 0x000fe200028e06ff */
[----:B------:R-:W-:Y:S01]  /*1df80*/  IADD3 R31, P2, P3, R64, R31, R27 ;  /* 0x0000001f401f7210 */ /* 0x000fe20007b5e01b */
[----:B------:R-:W-:-:S03]  /*1df90*/  IMAD.WIDE.U32 R24, R45, R11, R24 ;  /* 0x0000000b2d187225 */ /* 0x000fc600078e0018 */
[----:B------:R-:W-:Y:S01]  /*1dfa0*/  IADD3.X R63, PT, PT, RZ, RZ, RZ, P2, P3 ;  /* 0x000000ffff3f7210 */ /* 0x000fe200017e64ff */
[----:B------:R-:W-:Y:S02]  /*1dfb0*/  IMAD.X R27, RZ, RZ, RZ, P4 ;  /* 0x000000ffff1b7224 */ /* 0x000fe400020e06ff */
[----:B------:R-:W-:-:S04]  /*1dfc0*/  IMAD.WIDE.U32 R36, R24, 0x3d1, RZ ;  /* 0x000003d118247825 */ /* 0x000fc800078e00ff */
[----:B------:R-:W-:Y:S01]  /*1dfd0*/  IMAD.WIDE.U32 R26, R44, R15, R26 ;  /* 0x0000000f2c1a7225 */ /* 0x000fe200078e001a */
[----:B------:R-:W-:-:S03]  /*1dfe0*/  IADD3 R31, P0, P1, R28, R31, R36 ;  /* 0x0000001f1c1f7210 */ /* 0x000fc6000791e024 */
[----:B------:R-:W-:Y:S01]  /*1dff0*/  IMAD.WIDE.U32 R56, R47, R13, R56 ;  /* 0x0000000d2f387225 */ /* 0x000fe200078e0038 */
[----:B------:R-:W-:-:S03]  /*1e000*/  IADD3.X R63, PT, PT, RZ, R63, RZ, P0, P1 ;  /* 0x0000003fff3f7210 */ /* 0x000fc600007e24ff */
[----:B------:R-:W-:Y:S01]  /*1e010*/  IMAD.IADD R37, R37, 0x1, R29 ;  /* 0x0000000125257824 */ /* 0x000fe200078e021d */
[----:B------:R-:W-:Y:S01]  /*1e020*/  IADD3 R36, P4, PT, R26, R57, RZ ;  /* 0x000000391a247210 */ /* 0x000fe20007f9e0ff */
[----:B------:R-:W-:Y:S01]  /*1e030*/  IMAD.MOV.U32 R39, RZ, RZ, RZ ;  /* 0x000000ffff277224 */ /* 0x000fe200078e00ff */
[----:B------:R-:W-:Y:S01]  /*1e040*/  IADD3 R28, P5, PT, R56, R25, RZ ;  /* 0x00000019381c7210 */ /* 0x000fe20007fbe0ff */
[----:B------:R-:W-:Y:S01]  /*1e050*/  IMAD.MOV.U32 R25, RZ, RZ, RZ ;  /* 0x000000ffff197224 */ /* 0x000fe200078e00ff */
[----:B------:R-:W-:Y:S01]  /*1e060*/  IADD3 R63, P0, P1, R62, R63, R37 ;  /* 0x0000003f3e3f7210 */ /* 0x000fe2000791e025 */
[----:B------:R-:W-:Y:S02]  /*1e070*/  IMAD.X R37, RZ, RZ, RZ, P4 ;  /* 0x000000ffff257224 */ /* 0x000fe400020e06ff */
[----:B------:R-:W-:Y:S02]  /*1e080*/  IMAD.X R29, RZ, RZ, RZ, P5 ;  /* 0x000000ffff1d7224 */ /* 0x000fe400028e06ff */
[----:B------:R-:W-:-:S04]  /*1e090*/  IMAD.WIDE.U32 R36, R47, R14, R36 ;  /* 0x0000000e2f247225 */ /* 0x000fc800078e0024 */
[----:B------:R-:W-:Y:S01]  /*1e0a0*/  IMAD.WIDE.U32 R28, R45, R12, R28 ;  /* 0x0000000c2d1c7225 */ /* 0x000fe200078e001c */
[----:B------:R-:W-:-:S04]  /*1e0b0*/  IADD3 R56, P2, PT, R27, R37, RZ ;  /* 0x000000251b387210 */ /* 0x000fc80007f5e0ff */
[----:B------:R-:W-:Y:S01]  /*1e0c0*/  IADD3 R36, P3, PT, R36, R29, RZ ;  /* 0x0000001d24247210 */ /* 0x000fe20007f7e0ff */
[----:B------:R-:W-:Y:S01]  /*1e0d0*/  IMAD.WIDE.U32 R26, R28, 0x3d1, RZ ;  /* 0x000003d11c1a7825 */ /* 0x000fe200078e00ff */
[----:B------:R-:W-:-:S03]  /*1e0e0*/  IADD3.X R29, PT, PT, RZ, RZ, RZ, P0, P1 ;  /* 0x000000ffff1d7210 */ /* 0x000fc600007e24ff */
[----:B------:R-:W-:Y:S01]  /*1e0f0*/  IMAD.X R57, RZ, RZ, RZ, P2 ;  /* 0x000000ffff397224 */ /* 0x000fe200010e06ff */
[----:B------:R-:W-:Y:S01]  /*1e100*/  IADD3 R26, P4, P5, R24, R63, R26 ;  /* 0x0000003f181a7210 */ /* 0x000fe20007d9e01a */
[----:B------:R-:W-:Y:S02]  /*1e110*/  IMAD.X R37, RZ, RZ, RZ, P3 ;  /* 0x000000ffff257224 */ /* 0x000fe400018e06ff */
[----:B------:R-:W-:Y:S01]  /*1e120*/  IMAD.IADD R27, R27, 0x1, R25 ;  /* 0x000000011b1b7824 */ /* 0x000fe200078e0219 */
[----:B------:R-:W-:Y:S01]  /*1e130*/  IADD3.X R29, PT, PT, RZ, R29, RZ, P4, P5 ;  /* 0x0000001dff1d7210 */ /* 0x000fe200027ea4ff */
[----:B------:R-:W-:-:S03]  /*1e140*/  IMAD.WIDE.U32 R56, R47, R15, R56 ;  /* 0x0000000f2f387225 */ /* 0x000fc600078e0038 */
[----:B------:R-:W-:Y:S01]  /*1e150*/  IADD3 R29, P1, P2, R60, R29, R27 ;  /* 0x0000001d3c1d7210 */ /* 0x000fe20007a3e01b */
[----:B------:R-:W-:-:S03]  /*1e160*/  IMAD.WIDE.U32 R36, R45, R13, R36 ;  /* 0x0000000d2d247225 */ /* 0x000fc600078e0024 */
[----:B------:R-:W-:Y:S01]  /*1e170*/  IADD3.X R59, PT, PT, RZ, RZ, RZ, P1, P2 ;  /* 0x000000ffff3b7210 */ /* 0x000fe20000fe44ff */
[----:B------:R-:W-:Y:S01]  /*1e180*/  IMAD.MOV.U32 R27, RZ, RZ, RZ ;  /* 0x000000ffff1b7224 */ /* 0x000fe200078e00ff */
[----:B------:R-:W-:Y:S01]  /*1e190*/  IADD3 R60, P0, PT, R56, R37, RZ ;  /* 0x00000025383c7210 */ /* 0x000fe20007f1e0ff */
[----:B------:R-:W-:-:S04]  /*1e1a0*/  IMAD.WIDE.U32 R24, R36, 0x3d1, RZ ;  /* 0x000003d124187825 */ /* 0x000fc800078e00ff */
[----:B------:R-:W-:Y:S01]  /*1e1b0*/  IMAD.X R61, RZ, RZ, RZ, P0 ;  /* 0x000000ffff3d7224 */ /* 0x000fe200000e06ff */
[----:B------:R-:W-:Y:S01]  /*1e1c0*/  IADD3 R29, P0, P3, R28, R29, R24 ;  /* 0x0000001d1c1d7210 */ /* 0x000fe20007b1e018 */
[----:B------:R-:W-:Y:S02]  /*1e1d0*/  IMAD.IADD R27, R25, 0x1, R27 ;  /* 0x00000001191b7824 */ /* 0x000fe400078e021b */
[----:B------:R-:W-:Y:S01]  /*1e1e0*/  IMAD.WIDE.U32 R60, R45, R14, R60 ;  /* 0x0000000e2d3c7225 */ /* 0x000fe200078e003c */
[----:B------:R-:W-:-:S03]  /*1e1f0*/  IADD3.X R59, PT, PT, RZ, R59, RZ, P0, P3 ;  /* 0x0000003bff3b7210 */ /* 0x000fc600007e64ff */
[----:B------:R-:W-:Y:S01]  /*1e200*/  IMAD.MOV.U32 R37, RZ, RZ, RZ ;  /* 0x000000ffff257224 */ /* 0x000fe200078e00ff */
        /* <DEDUP_REMOVED lines=74> */
.L_x_1018:
        /* <DEDUP_REMOVED lines=30> */
.L_x_1019:
        /* <DEDUP_REMOVED lines=12> */
.L_x_1020:
        /* <DEDUP_REMOVED lines=27> */
.L_x_1021:
        /* <DEDUP_REMOVED lines=12> */
.L_x_1022:
        /* <DEDUP_REMOVED lines=25> */
[----:B------:R-:W-:-:S04]  /*1ed50*/  IMAD.WIDE.U32 R34, R53, R50, R34 ;  /* 0x0000003235227225 */ /* 0x000fc800078e0022 */
[----:B------:R-:W-:Y:S01]  /*1ed60*/  IMAD.X R59, RZ, RZ, RZ, P0 ;  /* 0x000000ffff3b7224 */ /* 0x000fe200000e06ff */
[----:B------:R-:W-:Y:S01]  /*1ed70*/  IADD3 R56, P1, PT, R56, R35, RZ ;  /* 0x0000002338387210 */ /* 0x000fe20007f3e0ff */
[----:B------:R-:W-:Y:S02]  /*1ed80*/  IMAD.MOV.U32 R61, RZ, RZ, RZ ;  /* 0x000000ffff3d7224 */ /* 0x000fe400078e00ff */
[----:B------:R-:W-:Y:S01]  /*1ed90*/  IMAD.WIDE.U32 R58, R46, R52, R58 ;  /* 0x000000342e3a7225 */ /* 0x000fe200078e003a */
[----:B------:R-:W-:-:S03]  /*1eda0*/  IADD3.X R57, PT, PT, RZ, RZ, RZ, P1, !PT ;  /* 0x000000ffff397210 */ /* 0x000fc60000ffe4ff */
[----:B------:R-:W-:-:S04]  /*1edb0*/  IMAD.WIDE.U32 R60, R44, R54, R60 ;  /* 0x000000362c3c7225 */ /* 0x000fc800078e003c */
[----:B------:R-:W-:Y:S01]  /*1edc0*/  IMAD.WIDE.U32 R56, R48, R50, R56 ;  /* 0x0000003230387225 */ /* 0x000fe200078e0038 */
[----:B------:R-:W-:-:S03]  /*1edd0*/  IADD3 R62, P0, PT, R60, R59, RZ ;  /* 0x0000003b3c3e7210 */ /* 0x000fc60007f1e0ff */
[----:B------:R-:W-:Y:S01]  /*1ede0*/  IMAD.MOV.U32 R60, RZ, RZ, R61 ;  /* 0x000000ffff3c7224 */ /* 0x000fe200078e003d */
[----:B------:R-:W-:Y:S01]  /*1edf0*/  IADD3 R58, P1, PT, R58, R57, RZ ;  /* 0x000000393a3a7210 */ /* 0x000fe20007f3e0ff */
[----:B------:R-:W-:Y:S02]  /*1ee00*/  IMAD.MOV.U32 R61, RZ, RZ, RZ ;  /* 0x000000ffff3d7224 */ /* 0x000fe400078e00ff */
[----:B------:R-:W-:Y:S02]  /*1ee10*/  IMAD.X R63, RZ, RZ, RZ, P0 ;  /* 0x000000ffff3f7224 */ /* 0x000fe400000e06ff */
[----:B------:R-:W-:-:S04]  /*1ee20*/  IMAD.WIDE.U32 R60, R47, R54, R60 ;  /* 0x000000362f3c7225 */ /* 0x000fc800078e003c */
[----:B------:R-:W-:Y:S02]  /*1ee30*/  IMAD.MOV.U32 R66, RZ, RZ, R61 ;  /* 0x000000ffff427224 */ /* 0x000fe400078e003d */
        /* <DEDUP_REMOVED lines=27> */
[----:B------:R-:W-:Y:S02]  /*1eff0*/  IMAD.X R67, RZ, RZ, RZ, P0 ;  /* 0x000000ffff437224 */ /* 0x000fe400000e06ff */
[----:B------:R-:W-:Y:S01]  /*1f000*/  IMAD.X R65, RZ, RZ, RZ, P1 ;  /* 0x000000ffff417224 */ /* 0x000fe200008e06ff */
[----:B------:R-:W-:Y:S01]  /*1f010*/  IADD3 R58, P1, PT, R58, R63, RZ ;  /* 0x0000003f3a3a7210 */ /* 0x000fe20007f3e0ff */
[----:B------:R-:W-:-:S04]  /*1f020*/  IMAD.WIDE.U32 R54, R53, R41, R54 ;  /* 0x0000002935367225 */ /* 0x000fc800078e0036 */
[----:B------:R-:W-:Y:S01]  /*1f030*/  IMAD.WIDE.U32 R66, R45, R52, R66 ;  /* 0x000000342d427225 */ /* 0x000fe200078e0042 */
[----:B------:R-:W-:-:S03]  /*1f040*/  IADD3 R62, P2, PT, R62, R55, RZ ;  /* 0x000000373e3e7210 */ /* 0x000fc60007f5e0ff */
[----:B------:R-:W-:-:S04]  /*1f050*/  IMAD.WIDE.U32 R64, R44, R50, R64 ;  /* 0x000000322c407225 */ /* 0x000fc800078e0040 */
        /* <DEDUP_REMOVED lines=13> */
[----:B------:R-:W-:Y:S02]  /*1f130*/  IMAD.X R59, RZ, RZ, RZ, P1 ;  /* 0x000000ffff3b7224 */ /* 0x000fe400008e06ff */
        /* <DEDUP_REMOVED lines=25> */
[----:B------:R-:W-:Y:S02]  /*1f2d0*/  IMAD.X R69, RZ, RZ, RZ, P0 ;  /* 0x000000ffff457224 */ /* 0x000fe400000e06ff */
        /* <DEDUP_REMOVED lines=16> */
[----:B------:R-:W-:Y:S01]  /*1f3e0*/  IMAD.WIDE.U32 R66, R45, R41, R66 ;  /* 0x000000292d427225 */ /* 0x000fe200078e0042 */
[----:B------:R-:W-:-:S03]  /*1f3f0*/  IADD3 R60, P1, PT, R60, R65, RZ ;  /* 0x000000413c3c7210 */ /* 0x000fc60007f3e0ff */
[----:B------:R-:W-:Y:S02]  /*1f400*/  IMAD.X R69, RZ, RZ, RZ, P0 ;  /* 0x000000ffff457224 */ /* 0x000fe400000e06ff */
        /* <DEDUP_REMOVED lines=13> */
[----:B------:R-:W-:-:S03]  /*1f4e0*/  IMAD.WIDE.U32 R60, R68, 0x3d1, RZ ;  /* 0x000003d1443c7825 */ /* 0x000fc600078e00ff */
[----:B------:R-:W-:Y:S01]  /*1f4f0*/  IADD3 R41, P0, PT, R38, R60, RZ ;  /* 0x0000003c26297210 */ /* 0x000fe20007f1e0ff */
[----:B------:R-:W-:-:S04]  /*1f500*/  IMAD.WIDE.U32 R38, R46, R42, R52 ;  /* 0x0000002a2e267225 */ /* 0x000fc800078e0034 */
[----:B------:R-:W-:Y:S01]  /*1f510*/  IMAD.MOV.U32 R60, RZ, RZ, RZ ;  /* 0x000000ffff3c7224 */ /* 0x000fe200078e00ff */
[----:B------:R-:W-:Y:S01]  /*1f520*/  IADD3 R38, P4, PT, R38, R69, RZ ;  /* 0x0000004526267210 */ /* 0x000fe20007f9e0ff */
[----:B------:R-:W-:Y:S01]  /*1f530*/  IMAD.X R35, RZ, RZ, RZ, P0 ;  /* 0x000000ffff237224 */ /* 0x000fe200000e06ff */
[----:B------:R-:W-:Y:S01]  /*1f540*/  IADD3 R52, P3, PT, R70, R39, RZ ;  /* 0x0000002746347210 */ /* 0x000fe20007f7e0ff */
[----:B------:R-:W-:Y:S02]  /*1f550*/  IMAD.IADD R60, R61, 0x1, R60 ;  /* 0x000000013d3c7824 */ /* 0x000fe400078e023c */
[----:B------:R-:W-:Y:S02]  /*1f560*/  IMAD.X R39, RZ, RZ, RZ, P4 ;  /* 0x000000ffff277224 */ /* 0x000fe400020e06ff */
[----:B------:R-:W-:Y:S01]  /*1f570*/  IMAD.X R53, RZ, RZ, RZ, P3 ;  /* 0x000000ffff357224 */ /* 0x000fe200018e06ff */
[----:B------:R-:W-:Y:S01]  /*1f580*/  IADD3 R35, P0, P1, R36, R35, R60 ;  /* 0x0000002324237210 */ /* 0x000fe2000791e03c */
[----:B------:R-:W-:Y:S01]  /*1f590*/  IMAD.WIDE.U32 R38, R51, R43, R38 ;  /* 0x0000002b33267225 */ /* 0x000fe200078e0026 */
[----:B------:R-:W-:-:S03]  /*1f5a0*/  IADD3 R36, P2, PT, R66, R71, RZ ;  /* 0x0000004742247210 */ /* 0x000fc60007f5e0ff */
[----:B------:R-:W-:-:S04]  /*1f5b0*/  IMAD.WIDE.U32 R52, R49, R42, R52 ;  /* 0x0000002a31347225 */ /* 0x000fc800078e0034 */
[----:B------:R-:W-:Y:S01]  /*1f5c0*/  IMAD.X R37, RZ, RZ, RZ, P2 ;  /* 0x000000ffff257224 */ /* 0x000fe200010e06ff */
[----:B------:R-:W-:Y:S01]  /*1f5d0*/  IADD3 R52, P4, PT, R52, R39, RZ ;  /* 0x0000002734347210 */ /* 0x000fe20007f9e0ff */
[----:B------:R-:W-:-:S04]  /*1f5e0*/  IMAD.WIDE.U32 R50, R38, 0x3d1, RZ ;  /* 0x000003d126327825 */ /* 0x000fc800078e00ff */
[----:B------:R-:W-:Y:S01]  /*1f5f0*/  IMAD.WIDE.U32 R36, R47, R40, R36 ;  /* 0x000000282f247225 */ /* 0x000fe200078e0024 */
[----:B------:R-:W-:-:S03]  /*1f600*/  IADD3 R32, P5, P6, R68, R35, R50 ;  /* 0x0000002344207210 */ /* 0x000fc60007ebe032 */
[----:B------:R-:W-:Y:S01]  /*1f610*/  IMAD.MOV.U32 R35, RZ, RZ, RZ ;  /* 0x000000ffff237224 */ /* 0x000fe200078e00ff */
[----:B------:R-:W-:Y:S01]  /*1f620*/  IADD3 R36, P3, PT, R36, R53, RZ ;  /* 0x0000003524247210 */ /* 0x000fe20007f7e0ff */
[----:B------:R-:W-:Y:S01]  /*1f630*/  IMAD.X R53, RZ, RZ, RZ, P4 ;  /* 0x000000ffff357224 */ /* 0x000fe200020e06ff */
[----:B------:R-:W-:Y:S01]  /*1f640*/  IADD3 R66, P2, PT, R67, R37, RZ ;  /* 0x0000002543427210 */ /* 0x000fe20007f5e0ff */
[----:B------:R-:W-:Y:S01]  /*1f650*/  IMAD.IADD R51, R51, 0x1, R35 ;  /* 0x0000000133337824 */ /* 0x000fe200078e0223 */
[----:B------:R-:W-:Y:S01]  /*1f660*/  IADD3.X R35, PT, PT, RZ, RZ, RZ, P0, P1 ;  /* 0x000000ffff237210 */ /* 0x000fe200007e24ff */
[----:B------:R-:W-:-:S03]  /*1f670*/  IMAD.WIDE.U32 R52, R46, R43, R52 ;  /* 0x0000002b2e347225 */ /* 0x000fc600078e0034 */
[----:B------:R-:W-:Y:S01]  /*1f680*/  IADD3.X R35, PT, PT, RZ, R35, RZ, P5, P6 ;  /* 0x00000023ff237210 */ /* 0x000fe20002fec4ff */
[----:B------:R-:W-:Y:S02]  /*1f690*/  IMAD.X R67, RZ, RZ, RZ, P2 ;  /* 0x000000ffff437224 */ /* 0x000fe400010e06ff */
[----:B------:R-:W-:Y:S01]  /*1f6a0*/  IMAD.X R37, RZ, RZ, RZ, P3 ;  /* 0x000000ffff257224 */ /* 0x000fe200018e06ff */
[----:B------:R-:W-:Y:S01]  /*1f6b0*/  IADD3 R51, P2, P3, R34, R35, R51 ;  /* 0x0000002322337210 */ /* 0x000fe20007b5e033 */
[----:B------:R-:W-:-:S04]  /*1f6c0*/  IMAD.WIDE.U32 R34, R52, 0x3d1, RZ ;  /* 0x000003d134227825 */ /* 0x000fc800078e00ff */
[----:B------:R-:W-:Y:S01]  /*1f6d0*/  IMAD.WIDE.U32 R66, R45, R40, R66 ;  /* 0x000000282d427225 */ /* 0x000fe200078e0042 */
[----:B------:R-:W-:Y:S02]  /*1f6e0*/  IADD3 R38, P4, P5, R38, R51, R34 ;  /* 0x0000003326267210 */ /* 0x000fe40007d9e022 */
[----:B------:R-:W-:Y:S01]  /*1f6f0*/  IADD3.X R40, PT, PT, RZ, RZ, RZ, P2, P3 ;  /* 0x000000ffff287210 */ /* 0x000fe200017e64ff */
[----:B------:R-:W-:-:S03]  /*1f700*/  IMAD.WIDE.U32 R36, R44, R42, R36 ;  /* 0x0000002a2c247225 */ /* 0x000fc600078e0024 */
[----:B------:R-:W-:Y:S01]  /*1f710*/  IADD3.X R40, PT, PT, RZ, R40, RZ, P4, P5 ;  /* 0x00000028ff287210 */ /* 0x000fe200027ea4ff */
[----:B------:R-:W-:Y:S01]  /*1f720*/  IMAD.MOV.U32 R39, RZ, RZ, RZ ;  /* 0x000000ffff277224 */ /* 0x000fe200078e00ff */
[----:B------:R-:W-:Y:S02]  /*1f730*/  IADD3 R36, P1, PT, R36, R53, RZ ;  /* 0x0000003524247210 */ /* 0x000fe40007f3e0ff */
[----:B------:R-:W-:Y:S01]  /*1f740*/  IADD3 R34, P0, PT, R66, R37, RZ ;  /* 0x0000002542227210 */ /* 0x000fe20007f1e0ff */
[----:B------:R-:W-:Y:S02]  /*1f750*/  IMAD.IADD R39, R35, 0x1, R39 ;  /* 0x0000000123277824 */ /* 0x000fe400078e0227 */
[----:B------:R-:W-:Y:S02]  /*1f760*/  IMAD.X R37, RZ, RZ, RZ, P1 ;  /* 0x000000ffff257224 */ /* 0x000fe400008e06ff */
[----:B------:R-:W-:Y:S01]  /*1f770*/  IMAD.X R35, RZ, RZ, RZ, P0 ;  /* 0x000000ffff237224 */ /* 0x000fe200000e06ff */
[----:B------:R-:W-:Y:S01]  /*1f780*/  IADD3 R39, P2, P3, R56, R40, R39 ;  /* 0x0000002838277210 */ /* 0x000fe20007b5e027 */
[----:B------:R-:W-:-:S04]  /*1f790*/  IMAD.WIDE.U32 R36, R49, R43, R36 ;  /* 0x0000002b31247225 */ /* 0x000fc800078e0024 */
[----:B------:R-:W-:-:S04]  /*1f7a0*/  IMAD.WIDE.U32 R34, R47, R42, R34 ;  /* 0x0000002a2f227225 */ /* 0x000fc800078e0022 */
[----:B------:R-:W-:Y:S01]  /*1f7b0*/  IMAD.WIDE.U32 R48, R36, 0x3d1, RZ ;  /* 0x000003d124307825 */ /* 0x000fe200078e00ff */
[----:B------:R-:W-:Y:S02]  /*1f7c0*/  IADD3 R66, P0, PT, R67, R35, RZ ;  /* 0x0000002343427210 */ /* 0x000fe40007f1e0ff */
[----:B------:R-:W-:Y:S01]  /*1f7d0*/  IADD3 R34, P1, PT, R34, R37, RZ ;  /* 0x0000002522227210 */ /* 0x000fe20007f3e0ff */
[----:B------:R-:W-:Y:S02]  /*1f7e0*/  IMAD.MOV.U32 R37, RZ, RZ, RZ ;  /* 0x000000ffff257224 */ /* 0x000fe400078e00ff */
        /* <DEDUP_REMOVED lines=94> */
.L_x_1023:
        /* <DEDUP_REMOVED lines=29> */
.L_x_1024:
        /* <DEDUP_REMOVED lines=12> */
.L_x_1025:
        /* <DEDUP_REMOVED lines=27> */
.L_x_1026:
        /* <DEDUP_REMOVED lines=12> */
.L_x_1027:
        /* <DEDUP_REMOVED lines=34> */
[----:B------:R-:W-:Y:S01]  /*204f0*/  HFMA2 R61, -RZ, RZ, 0, 0 ;  /* 0x00000000ff3d7431 */ /* 0x000fe200000001ff */
[----:B------:R-:W-:Y:S01]  /*20500*/  IADD3 R56, P0, PT, R34, R59, RZ ;  /* 0x0000003b22387210 */ /* 0x000fe20007f1e0ff */
[----:B------:R-:W-:Y:S02]  /*20510*/  IMAD.MOV.U32 R34, RZ, RZ, R35 ;  /* 0x000000ffff227224 */ /* 0x000fe400078e0023 */
        /* <DEDUP_REMOVED lines=104> */
[----:B------:R-:W-:-:S04]  /*20ba0*/  IMAD.WIDE.U32 R64, R23, R17, R64 ;  /* 0x0000001117407225 */ /* 0x000fc800078e0040 */
[----:B------:R-:W-:Y:S02]  /*20bb0*/  IMAD.X R35, RZ, RZ, RZ, P2 ;  /* 0x000000ffff237224 */ /* 0x000fe400010e06ff */
[----:B------:R-:W-:-:S04]  /*20bc0*/  IMAD.WIDE.U32 R36, R64, 0x3d1, RZ ;  /* 0x000003d140247825 */ /* 0x000fc800078e00ff */
[----:B------:R-:W-:Y:S01]  /*20bd0*/  IMAD.X R51, RZ, RZ, RZ, P3 ;  /* 0x000000ffff337224 */ /* 0x000fe200018e06ff */
[----:B------:R-:W-:Y:S01]  /*20be0*/  IADD3 R47, P0, PT, R47, R36, RZ ;  /* 0x000000242f2f7210 */ /* 0x000fe20007f1e0ff */
[----:B------:R-:W-:Y:S02]  /*20bf0*/  IMAD.MOV.U32 R36, RZ, RZ, RZ ;  /* 0x000000ffff247224 */ /* 0x000fe400078e00ff */
[----:B------:R-:W-:Y:S02]  /*20c00*/  IMAD.X R39, RZ, RZ, RZ, P4 ;  /* 0x000000ffff277224 */ /* 0x000fe400020e06ff */
[----:B------:R-:W-:Y:S01]  /*20c10*/  IMAD.WIDE.U32 R34, R23, R20, R34 ;  /* 0x0000001417227225 */ /* 0x000fe200078e0022 */
[----:B------:R-:W-:-:S03]  /*20c20*/  IADD3 R36, PT, PT, R37, R36, RZ ;  /* 0x0000002425247210 */ /* 0x000fc60007ffe0ff */
[----:B------:R-:W-:Y:S02]  /*20c30*/  IMAD.X R37, RZ, RZ, RZ, P0 ;  /* 0x000000ffff257224 */ /* 0x000fe400000e06ff */
[----:B------:R-:W-:-:S03]  /*20c40*/  IMAD.WIDE.U32 R50, R21, R21, R50 ;  /* 0x0000001515327225 */ /* 0x000fc600078e0032 */
[----:B------:R-:W-:Y:S01]  /*20c50*/  IADD3 R37, P0, P1, R54, R37, R36 ;  /* 0x0000002536257210 */ /* 0x000fe2000791e024 */
[----:B------:R-:W-:Y:S01]  /*20c60*/  IMAD.WIDE.U32 R38, R22, R19, R38 ;  /* 0x0000001316267225 */ /* 0x000fe200078e0026 */
[----:B------:R-:W-:Y:S02]  /*20c70*/  IADD3 R54, P2, PT, R34, R51, RZ ;  /* 0x0000003322367210 */ /* 0x000fe40007f5e0ff */
[----:B------:R-:W-:Y:S02]  /*20c80*/  IADD3.X R49, PT, PT, RZ, RZ, RZ, P0, P1 ;  /* 0x000000ffff317210 */ /* 0x000fe400007e24ff */
[----:B------:R-:W-:Y:S01]  /*20c90*/  IADD3 R38, P5, PT, R38, R65, RZ ;  /* 0x0000004126267210 */ /* 0x000fe20007fbe0ff */
[----:B------:R-:W-:Y:S01]  /*20ca0*/  IMAD.X R55, RZ, RZ, RZ, P2 ;  /* 0x000000ffff377224 */ /* 0x000fe200010e06ff */
        /* <DEDUP_REMOVED lines=9> */
[----:B------:R-:W-:Y:S02]  /*20d40*/  IADD3 R54, P5, PT, R54, R51, RZ ;  /* 0x0000003336367210 */ /* 0x000fe40007fbe0ff */
[----:B------:R-:W-:Y:S01]  /*20d50*/  IADD3 R34, P3, P6, R64, R37, R34 ;  /* 0x0000002540227210 */ /* 0x000fe20007e7e022 */
[----:B------:R-:W-:Y:S02]  /*20d60*/  IMAD.MOV.U32 R37, RZ, RZ, RZ ;  /* 0x000000ffff257224 */ /* 0x000fe400078e00ff */
[----:B------:R-:W-:Y:S01]  /*20d70*/  IMAD.X R51, RZ, RZ, RZ, P2 ;  /* 0x000000ffff337224 */ /* 0x000fe200010e06ff */
[----:B------:R-:W-:Y:S01]  /*20d80*/  IADD3.X R49, PT, PT, RZ, R49, RZ, P3, P6 ;  /* 0x00000031ff317210 */ /* 0x000fe20001fec4ff */
[----:B------:R-:W-:-:S02]  /*20d90*/  IMAD.IADD R35, R35, 0x1, R37 ;  /* 0x0000000123237824 */ /* 0x000fc400078e0225 */
[----:B------:R-:W-:-:S03]  /*20da0*/  IMAD.WIDE.U32 R50, R23, R19, R50 ;  /* 0x0000001317327225 */ /* 0x000fc600078e0032 */
[----:B------:R-:W-:Y:S01]  /*20db0*/  IADD3 R49, P2, P3, R62, R49, R35 ;  /* 0x000000313e317210 */ /* 0x000fe20007b5e023 */
[----:B------:R-:W-:Y:S02]  /*20dc0*/  IMAD.X R37, RZ, RZ, RZ, P4 ;  /* 0x000000ffff257224 */ /* 0x000fe400020e06ff */
[----:B------:R-:W-:Y:S01]  /*20dd0*/  IMAD.WIDE.U32 R62, R50, 0x3d1, RZ ;  /* 0x000003d1323e7825 */ /* 0x000fe200078e00ff */
[----:B------:R-:W-:-:S03]  /*20de0*/  IADD3.X R61, PT, PT, RZ, RZ, RZ, P2, P3 ;  /* 0x000000ffff3d7210 */ /* 0x000fc600017e64ff */
[----:B------:R-:W-:Y:S01]  /*20df0*/  IMAD.X R55, RZ, RZ, RZ, P5 ;  /* 0x000000ffff377224 */ /* 0x000fe200028e06ff */
[----:B------:R-:W-:Y:S01]  /*20e00*/  IADD3 R49, P0, P1, R38, R49, R62 ;  /* 0x0000003126317210 */ /* 0x000fe2000791e03e */
[----:B------:R-:W-:-:S03]  /*20e10*/  IMAD.WIDE.U32 R36, R23, R21, R36 ;  /* 0x0000001517247225 */ /* 0x000fc600078e0024 */
[----:B------:R-:W-:Y:S01]  /*20e20*/  IADD3.X R61, PT, PT, RZ, R61, RZ, P0, P1 ;  /* 0x0000003dff3d7210 */ /* 0x000fe200007e24ff */
[----:B------:R-:W-:-:S04]  /*20e30*/  IMAD.WIDE.U32 R38, R22, R21, R54 ;  /* 0x0000001516267225 */ /* 0x000fc800078e0036 */
[----:B------:R-:W-:Y:S01]  /*20e40*/  IMAD.MOV.U32 R62, RZ, RZ, RZ ;  /* 0x000000ffff3e7224 */ /* 0x000fe200078e00ff */
[----:B------:R-:W-:Y:S01]  /*20e50*/  IADD3 R54, P4, PT, R36, R39, RZ ;  /* 0x0000002724367210 */ /* 0x000fe20007f9e0ff */
[----:B------:R-:W-:Y:S01]  /*20e60*/  IMAD.MOV.U32 R35, RZ, RZ, RZ ;  /* 0x000000ffff237224 */ /* 0x000fe200078e00ff */
[----:B------:R-:W-:Y:S01]  /*20e70*/  IADD3 R38, P5, PT, R38, R51, RZ ;  /* 0x0000003326267210 */ /* 0x000fe20007fbe0ff */
[----:B------:R-:W-:Y:S02]  /*20e80*/  IMAD.IADD R62, R63, 0x1, R62 ;  /* 0x000000013f3e7824 */ /* 0x000fe400078e023e */
[----:B------:R-:W-:Y:S02]  /*20e90*/  IMAD.X R55, RZ, RZ, RZ, P4 ;  /* 0x000000ffff377224 */ /* 0x000fe400020e06ff */
[----:B------:R-:W-:Y:S01]  /*20ea0*/  IMAD.X R39, RZ, RZ, RZ, P5 ;  /* 0x000000ffff277224 */ /* 0x000fe200028e06ff */
[----:B------:R-:W-:Y:S01]  /*20eb0*/  IADD3 R61, P0, P1, R60, R61, R62 ;  /* 0x0000003d3c3d7210 */ /* 0x000fe2000791e03e */
[----:B------:R-:W-:-:S03]  /*20ec0*/  IMAD.WIDE.U32 R54, R22, R22, R54 ;  /* 0x0000001616367225 */ /* 0x000fc600078e0036 */
[----:B------:R-:W-:Y:S01]  /*20ed0*/  IADD3.X R51, PT, PT, RZ, RZ, RZ, P0, P1 ;  /* 0x000000ffff337210 */ /* 0x000fe200007e24ff */
[----:B------:R-:W-:Y:S01]  /*20ee0*/  IMAD.WIDE.U32 R38, R23, R20, R38 ;  /* 0x0000001417267225 */ /* 0x000fe200078e0026 */
[----:B------:R-:W-:-:S04]  /*20ef0*/  IADD3 R60, P2, PT, R37, R55, RZ ;  /* 0x00000037253c7210 */ /* 0x000fc80007f5e0ff */
[----:B------:R-:W-:Y:S01]  /*20f00*/  IADD3 R54, P3, PT, R54, R39, RZ ;  /* 0x0000002736367210 */ /* 0x000fe20007f7e0ff */
[----:B------:R-:W-:-:S04]  /*20f10*/  IMAD.WIDE.U32 R36, R38, 0x3d1, RZ ;  /* 0x000003d126247825 */ /* 0x000fc800078e00ff */
[----:B------:R-:W-:Y:S01]  /*20f20*/  IMAD.X R55, RZ, RZ, RZ, P3 ;  /* 0x000000ffff377224 */ /* 0x000fe200018e06ff */
[----:B------:R-:W-:Y:S01]  /*20f30*/  IADD3 R50, P4, P5, R50, R61, R36 ;  /* 0x0000003d32327210 */ /* 0x000fe20007d9e024 */
[----:B------:R-:W-:Y:S02]  /*20f40*/  IMAD.X R61, RZ, RZ, RZ, P2 ;  /* 0x000000ffff3d7224 */ /* 0x000fe400010e06ff */
[----:B------:R-:W-:Y:S01]  /*20f50*/  IMAD.IADD R36, R37, 0x1, R35 ;  /* 0x0000000125247824 */ /* 0x000fe200078e0223 */
[----:B------:R-:W-:Y:S01]  /*20f60*/  IADD3.X R51, PT, PT, RZ, R51, RZ, P4, P5 ;  /* 0x00000033ff337210 */ /* 0x000fe200027ea4ff */
[----:B------:R-:W-:-:S03]  /*20f70*/  IMAD.WIDE.U32 R60, R23, R22, R60 ;  /* 0x00000016173c7225 */ /* 0x000fc600078e003c */
[----:B------:R-:W-:Y:S01]  /*20f80*/  IADD3 R51, P1, P2, R58, R51, R36 ;  /* 0x000000333a337210 */ /* 0x000fe20007a3e024 */
[----:B------:R-:W-:-:S04]  /*20f90*/  IMAD.WIDE.U32 R54, R23, R21, R54 ;  /* 0x0000001517367225 */ /* 0x000fc800078e0036 */
[----:B------:R-:W-:Y:S01]  /*20fa0*/  IMAD.MOV.U32 R39, RZ, RZ, RZ ;  /* 0x000000ffff277224 */ /* 0x000fe200078e00ff */
[----:B------:R-:W-:Y:S01]  /*20fb0*/  IADD3 R58, P0, PT, R60, R55, RZ ;  /* 0x000000373c3a7210 */ /* 0x000fe20007f1e0ff */
[----:B------:R-:W-:Y:S01]  /*20fc0*/  IMAD.WIDE.U32 R36, R54, 0x3d1, RZ ;  /* 0x000003d136247825 */ /* 0x000fe200078e00ff */
[----:B------:R-:W-:-:S03]  /*20fd0*/  IADD3.X R55, PT, PT, RZ, RZ, RZ, P1, P2 ;  /* 0x000000ffff377210 */ /* 0x000fc60000fe44ff */
[----:B------:R-:W-:Y:S01]  /*20fe0*/  IMAD.X R59, RZ, RZ, RZ, P0 ;  /* 0x000000ffff3b7224 */ /* 0x000fe200000e06ff */
[----:B------:R-:W-:Y:S01]  /*20ff0*/  IADD3 R51, P0, P3, R38, R51, R36 ;  /* 0x0000003326337210 */ /* 0x000fe20007b1e024 */
[----:B------:R-:W-:Y:S02]  /*21000*/  IMAD.IADD R35, R37, 0x1, R35 ;  /* 0x0000000125237824 */ /* 0x000fe400078e0223 */
[----:B------:R-:W-:Y:S01]  /*21010*/  IMAD.WIDE.U32 R58, R23, R22, R58 ;  /* 0x00000016173a7225 */ /* 0x000fe200078e003a */
[----:B------:R-:W-:-:S04]  /*21020*/  IADD3.X R55, PT, PT, RZ, R55, RZ, P0, P3 ;  /* 0x00000037ff377210 */ /* 0x000fc800007e64ff */
[----:B------:R-:W-:Y:S01]  /*21030*/  IADD3 R60, P0, PT, R61, R59, RZ ;  /* 0x0000003b3d3c7210 */ /* 0x000fe20007f1e0ff */
[----:B------:R-:W-:Y:S01]  /*21040*/  IMAD.WIDE.U32 R36, R58, 0x3d1, RZ ;  /* 0x000003d13a247825 */ /* 0x000fe200078e00ff */
[----:B------:R-:W-:-:S03]  /*21050*/  IADD3 R55, P1, P2, R56, R55, R35 ;  /* 0x0000003738377210 */ /* 0x000fc60007a3e023 */
[----:B------:R-:W-:Y:S01]  /*21060*/  IMAD.MOV.U32 R35, RZ, RZ, RZ ;  /* 0x000000ffff237224 */ /* 0x000fe200078e00ff */
[----:B------:R-:W-:Y:S01]  /*21070*/  IADD3.X R53, PT, PT, RZ, RZ, RZ, P1, P2 ;  /* 0x000000ffff357210 */ /* 0x000fe20000fe44ff */
[----:B------:R-:W-:Y:S01]  /*21080*/  IMAD.X R61, RZ, RZ, RZ, P0 ;  /* 0x000000ffff3d7224 */ /* 0x000fe200000e06ff */
[----:B------:R-:W-:Y:S01]  /*21090*/  IADD3 R55, P0, P3, R54, R55, R36 ;  /* 0x0000003736377210 */ /* 0x000fe20007b1e024 */
[----:B------:R-:W-:Y:S02]  /*210a0*/  IMAD.IADD R36, R37, 0x1, R35 ;  /* 0x0000000125247824 */ /* 0x000fe400078e0223 */
[----:B------:R-:W-:Y:S01]  /*210b0*/  IMAD.WIDE.U32 R60, R23, R23, R60 ;  /* 0x00000017173c7225 */ /* 0x000fe200078e003c */
        /* <DEDUP_REMOVED lines=65> */
.L_x_1028:
        /* <DEDUP_REMOVED lines=29> */
.L_x_1029:
        /* <DEDUP_REMOVED lines=12> */
.L_x_1030:
        /* <DEDUP_REMOVED lines=27> */
.L_x_1031:
        /* <DEDUP_REMOVED lines=12> */
.L_x_1032:
        /* <DEDUP_REMOVED lines=9> */
[----:B------:R-:W-:-:S04]  /*21a60*/  IMAD.WIDE.U32 R62, R32, 0x2, RZ ;  /* 0x00000002203e7825 */ /* 0x000fc800078e00ff */
[----:B------:R-:W-:-:S04]  /*21a70*/  IMAD.WIDE.U32 R60, R43, 0x2, RZ ;  /* 0x000000022b3c7825 */ /* 0x000fc800078e00ff */
[----:B------:R-:W-:Y:S01]  /*21a80*/  IMAD.WIDE.U32 R34, R44, 0x2, R34 ;  /* 0x000000022c227825 */ /* 0x000fe200078e0022 */
[----:B------:R-:W-:Y:S02]  /*21a90*/  LOP3.LUT R39, R58, R61, RZ, 0xfc, !PT ;  /* 0x0000003d3a277212 */ /* 0x000fe400078efcff */
[----:B------:R-:W-:Y:S01]  /*21aa0*/  LOP3.LUT R55, R60, R63, RZ, 0xfc, !PT ;  /* 0x0000003f3c377212 */ /* 0x000fe200078efcff */
[----:B------:R-:W-:Y:S01]  /*21ab0*/  IMAD.MOV.U32 R60, RZ, RZ, R35 ;  /* 0x000000ffff3c7224 */ /* 0x000fe200078e0023 */
[----:B------:R-:W-:Y:S01]  /*21ac0*/  SHF.R.U32.HI R35, RZ, 0x1f, R41 ;  /* 0x0000001fff237819 */ /* 0x000fe20000011629 */
[----:B------:R-:W-:Y:S02]  /*21ad0*/  IMAD.MOV.U32 R61, RZ, RZ, RZ ;  /* 0x000000ffff3d7224 */ /* 0x000fe400078e00ff */
[----:B------:R-:W-:Y:S01]  /*21ae0*/  IMAD.SHL.U32 R58, R41, 0x2, RZ ;  /* 0x00000002293a7824 */ /* 0x000fe200078e00ff */
[----:B------:R-:W-:Y:S01]  /*21af0*/  LOP3.LUT R35, R62, R35, RZ, 0xfc, !PT ;  /* 0x000000233e237212 */ /* 0x000fe200078efcff */
[----:B------:R-:W-:-:S04]  /*21b00*/  IMAD.WIDE.U32 R60, R46, 0x2, R60 ;  /* 0x000000022e3c7825 */ /* 0x000fc800078e003c */
[----:B------:R-:W-:Y:S02]  /*21b10*/  IMAD.MOV.U32 R59, RZ, RZ, RZ ;  /* 0x000000ffff3b7224 */ /* 0x000fe400078e00ff */
[----:B------:R-:W-:Y:S02]  /*21b20*/  IMAD.MOV.U32 R37, RZ, RZ, RZ ;  /* 0x000000ffff257224 */ /* 0x000fe400078e00ff */
[----:B------:R-:W-:-:S04]  /*21b30*/  IMAD.WIDE.U32 R58, R61, 0x3d1, R58 ;  /* 0x000003d13d3a7825 */ /* 0x000fc800078e003a */
[----:B------:R-:W-:-:S05]  /*21b40*/  IMAD.IADD R37, R59, 0x1, R37 ;  /* 0x000000013b257824 */ /* 0x000fca00078e0225 */
        /* <DEDUP_REMOVED lines=64> */
.L_x_1033:
        /* <DEDUP_REMOVED lines=30> */
.L_x_1034:
        /* <DEDUP_REMOVED lines=12> */
.L_x_1035:
        /* <DEDUP_REMOVED lines=27> */
.L_x_1036:
        /* <DEDUP_REMOVED lines=12> */
.L_x_1037:
        /* <DEDUP_REMOVED lines=27> */
.L_x_1038:
        /* <DEDUP_REMOVED lines=9> */
.L_x_1039:
        /* <DEDUP_REMOVED lines=19> */
.L_x_1040:
        /* <DEDUP_REMOVED lines=27> */
.L_x_1041:
        /* <DEDUP_REMOVED lines=9> */
.L_x_1042:
[----:B------:R-:W0:Y:S08]  /*22a10*/  LDC.64 R34, c[0x3][RZ] ;  /* 0x00c00000ff227b82 */ /* 0x000e300000000a00 */
[----:B------:R-:W1:Y:S08]  /*22a20*/  LDC.64 R36, c[0x3][0x8] ;  /* 0x00c00200ff247b82 */ /* 0x000e700000000a00 */
[----:B------:R-:W2:Y:S01]  /*22a30*/  LDC.64 R38, c[0x3][0x10] ;  /* 0x00c00400ff267b82 */ /* 0x000ea20000000a00 */
[----:B0-----:R-:W-:-:S04]  /*22a40*/  IADD3 R34, P0, PT, R64, R34, RZ ;  /* 0x0000002240227210 */ /* 0x001fc80007f1e0ff */
[----:B------:R-:W-:-:S03]  /*22a50*/  IADD3.X R47, P0, PT, R47, R35, RZ, P0, !PT ;  /* 0x000000232f2f7210 */ /* 0x000fc6000071e4ff */
[----:B------:R-:W0:Y:S01]  /*22a60*/  LDC R35, c[0x3][0x18] ;  /* 0x00c00600ff237b82 */ /* 0x000e220000000800 */
[----:B------:R-:W-:Y:S02]  /*22a70*/  IADD3 R48, P1, PT, R34, -R53, RZ ;  /* 0x8000003522307210 */ /* 0x000fe40007f3e0ff */
[----:B-1----:R-:W-:Y:S02]  /*22a80*/  IADD3.X R36, P0, PT, R66, R36, RZ, P0, !PT ;  /* 0x0000002442247210 */ /* 0x002fe4000071e4ff */
[----:B------:R-:W-:Y:S02]  /*22a90*/  IADD3.X R47, P1, PT, R47, ~R58, RZ, P1, !PT ;  /* 0x8000003a2f2f7210 */ /* 0x000fe40000f3e4ff */
[----:B------:R-:W-:Y:S02]  /*22aa0*/  IADD3.X R37, P0, PT, R49, R37, RZ, P0, !PT ;  /* 0x0000002531257210 */ /* 0x000fe4000071e4ff */
[----:B------:R-:W-:Y:S02]  /*22ab0*/  IADD3.X R50, P1, PT, R36, ~R55, RZ, P1, !PT ;  /* 0x8000003724327210 */ /* 0x000fe40000f3e4ff */
[----:B--2---:R-:W-:-:S02]  /*22ac0*/  IADD3.X R38, P0, PT, R68, R38, RZ, P0, !PT ;  /* 0x0000002644267210 */ /* 0x004fc4000071e4ff */
[----:B------:R-:W-:Y:S02]  /*22ad0*/  IADD3.X R49, P1, PT, R37, ~R60, RZ, P1, !PT ;  /* 0x8000003c25317210 */ /* 0x000fe40000f3e4ff */
[----:B------:R-:W-:Y:S02]  /*22ae0*/  IADD3.X R39, P0, PT, R51, R39, RZ, P0, !PT ;  /* 0x0000002733277210 */ /* 0x000fe4000071e4ff */
[----:B------:R-:W-:-:S04]  /*22af0*/  IADD3.X R52, P1, PT, R38, ~R57, RZ, P1, !PT ;  /* 0x8000003926347210 */ /* 0x000fc80000f3e4ff */
[----:B------:R-:W-:Y:S02]  /*22b00*/  IADD3.X R51, P1, PT, R39, ~R62, RZ, P1, !PT ;  /* 0x8000003e27337210 */ /* 0x000fe40000f3e4ff */
[----:B0-----:R-:W-:-:S04]  /*22b10*/  IADD3.X R54, P0, PT, R54, R35, RZ, P0, !PT ;  /* 0x0000002336367210 */ /* 0x001fc8000071e4ff */
[----:B------:R-:W-:-:S04]  /*22b20*/  IADD3.X R59, P1, PT, R54, ~R59, RZ, P1, !PT ;  /* 0x8000003b363b7210 */ /* 0x000fc80000f3e4ff */
[----:B------:R-:W-:-:S09]  /*22b30*/  IADD3.X R61, PT, PT, ~R61, UR62, R56, P1, P0 ;  /* 0x0000003e3d3d7c10 */ /* 0x000fd20008fe0538 */
.L_x_1043:
        /* <DEDUP_REMOVED lines=27> */
.L_x_1044:
        /* <DEDUP_REMOVED lines=9> */
.L_x_1045:
        /* <DEDUP_REMOVED lines=19> */
.L_x_1046:
        /* <DEDUP_REMOVED lines=112> */
[----:B------:R-:W-:Y:S02]  /*235b0*/  IMAD.MOV.U32 R18, RZ, RZ, R56 ;  /* 0x000000ffff127224 */ /* 0x000fe400078e0038 */
[----:B------:R-:W-:Y:S02]  /*235c0*/  IMAD.MOV.U32 R19, RZ, RZ, RZ ;  /* 0x000000ffff137224 */ /* 0x000fe400078e00ff */
[----:B------:R-:W-:Y:S02]  /*235d0*/  IMAD.X R45, RZ, RZ, RZ, P1 ;  /* 0x000000ffff2d7224 */ /* 0x000fe400008e06ff */
        /* <DEDUP_REMOVED lines=20> */
[----:B------:R-:W-:-:S04]  /*23720*/  IMAD.WIDE.U32 R62, R58, R22, R62 ;  /* 0x000000163a3e7225 */ /* 0x000fc800078e003e */
[----:B------:R-:W-:Y:S01]  /*23730*/  IMAD.WIDE.U32 R44, R53, R23, R44 ;  /* 0x00000017352c7225 */ /* 0x000fe200078e002c */
[----:B------:R-:W-:-:S03]  /*23740*/  IADD3 R54, P1, PT, R54, R63, RZ ;  /* 0x0000003f36367210 */ /* 0x000fc60007f3e0ff */
[----:B------:R-:W-:Y:S01]  /*23750*/  IMAD.X R65, RZ, RZ, RZ, P0 ;  /* 0x000000ffff417224 */ /* 0x000fe200000e06ff */
[----:B------:R-:W-:Y:S01]  /*23760*/  IADD3 R62, P2, PT, R62, R45, RZ ;  /* 0x0000002d3e3e7210 */ /* 0x000fe20007f5e0ff */
[----:B------:R-:W-:Y:S01]  /*23770*/  IMAD R53, R53, R16, RZ ;  /* 0x0000001035357224 */ /* 0x000fe200078e02ff */
        /* <DEDUP_REMOVED lines=17> */
[----:B------:R-:W-:-:S04]  /*23890*/  IADD3 R54, P2, PT, R54, R17, RZ ;  /* 0x0000001136367210 */ /* 0x000fc80007f5e0ff */
[----:B------:R-:W-:Y:S02]  /*238a0*/  IADD3 R64, P1, PT, R65, R57, RZ ;  /* 0x0000003941407210 */ /* 0x000fe40007f3e0ff */
[----:B------:R-:W-:Y:S01]  /*238b0*/  IADD3 R56, P0, PT, R56, R55, RZ ;  /* 0x0000003738387210 */ /* 0x000fe20007f1e0ff */
[----:B------:R-:W-:Y:S02]  /*238c0*/  IMAD.X R55, RZ, RZ, RZ, P2 ;  /* 0x000000ffff377224 */ /* 0x000fe400010e06ff */
[----:B------:R-:W-:Y:S02]  /*238d0*/  IMAD.X R65, RZ, RZ, RZ, P1 ;  /* 0x000000ffff417224 */ /* 0x000fe400008e06ff */
[----:B------:R-:W-:-:S04]  /*238e0*/  IMAD.WIDE.U32 R54, R67, R23, R54 ;  /* 0x0000001743367225 */ /* 0x000fc800078e0036 */
[----:B------:R-:W-:-:S04]  /*238f0*/  IMAD.WIDE.U32 R64, R46, R21, R64 ;  /* 0x000000152e407225 */ /* 0x000fc800078e0040 */
[----:B------:R-:W-:-:S04]  /*23900*/  IMAD.WIDE.U32 R20, R62, 0x3d1, RZ ;  /* 0x000003d13e147825 */ /* 0x000fc800078e00ff */
[----:B------:R-:W-:Y:S01]  /*23910*/  IMAD.X R57, RZ, RZ, RZ, P0 ;  /* 0x000000ffff397224 */ /* 0x000fe200000e06ff */
[----:B------:R-:W-:Y:S01]  /*23920*/  IADD3 R53, P1, PT, R53, R20, RZ ;  /* 0x0000001435357210 */ /* 0x000fe20007f3e0ff */
[----:B------:R-:W-:Y:S02]  /*23930*/  IMAD.MOV.U32 R20, RZ, RZ, RZ ;  /* 0x000000ffff147224 */ /* 0x000fe400078e00ff */
[----:B------:R-:W-:-:S04]  /*23940*/  IMAD.WIDE.U32 R56, R66, R22, R56 ;  /* 0x0000001642387225 */ /* 0x000fc800078e0038 */
[----:B------:R-:W-:Y:S02]  /*23950*/  IMAD.IADD R20, R21, 0x1, R20 ;  /* 0x0000000115147824 */ /* 0x000fe400078e0214 */
[----:B------:R-:W-:-:S05]  /*23960*/  IMAD.X R39, RZ, RZ, RZ, P1 ;  /* 0x000000ffff277224 */ /* 0x000fca00008e06ff */
[----:B------:R-:W-:Y:S01]  /*23970*/  IADD3 R39, P1, P2, R38, R39, R20 ;  /* 0x0000002726277210 */ /* 0x000fe20007a3e014 */
[----:B------:R-:W-:-:S03]  /*23980*/  IMAD.WIDE.U32 R20, R16, 0x3d1, RZ ;  /* 0x000003d110147825 */ /* 0x000fc600078e00ff */
[----:B------:R-:W-:Y:S02]  /*23990*/  IADD3.X R19, PT, PT, RZ, RZ, RZ, P1, P2 ;  /* 0x000000ffff137210 */ /* 0x000fe40000fe44ff */
[----:B------:R-:W-:Y:S01]  /*239a0*/  IADD3 R62, P3, P4, R62, R39, R20 ;  /* 0x000000273e3e7210 */ /* 0x000fe20007c7e014 */
[----:B------:R-:W-:-:S03]  /*239b0*/  IMAD.MOV.U32 R20, RZ, RZ, RZ ;  /* 0x000000ffff147224 */ /* 0x000fc600078e00ff */
[----:B------:R-:W-:Y:S01]  /*239c0*/  IADD3.X R19, PT, PT, RZ, R19, RZ, P3, P4 ;  /* 0x00000013ff137210 */ /* 0x000fe20001fe84ff */
[----:B------:R-:W-:-:S05]  /*239d0*/  IMAD.IADD R20, R21, 0x1, R20 ;  /* 0x0000000115147824 */ /* 0x000fca00078e0214 */
[----:B------:R-:W-:Y:S01]  /*239e0*/  IADD3 R19, P2, P3, R36, R19, R20 ;  /* 0x0000001324137210 */ /* 0x000fe20007b5e014 */
[----:B------:R-:W-:-:S03]  /*239f0*/  IMAD.WIDE.U32 R20, R54, 0x3d1, RZ ;  /* 0x000003d136147825 */ /* 0x000fc600078e00ff */
[----:B------:R-:W-:Y:S02]  /*23a00*/  IADD3.X R35, PT, PT, RZ, RZ, RZ, P2, P3 ;  /* 0x000000ffff237210 */ /* 0x000fe400017e64ff */
[----:B------:R-:W-:Y:S01]  /*23a10*/  IADD3 R19, P4, P5, R16, R19, R20 ;  /* 0x0000001310137210 */ /* 0x000fe20007d9e014 */
[----:B------:R-:W-:Y:S01]  /*23a20*/  IMAD.MOV.U32 R20, RZ, RZ, RZ ;  /* 0x000000ffff147224 */ /* 0x000fe200078e00ff */
[----:B------:R-:W-:Y:S02]  /*23a30*/  IADD3 R16, P1, PT, R56, R55, RZ ;  /* 0x0000003738107210 */ /* 0x000fe40007f3e0ff */
[----:B------:R-:W-:Y:S01]  /*23a40*/  IADD3 R56, P0, PT, R64, R57, RZ ;  /* 0x0000003940387210 */ /* 0x000fe20007f1e0ff */
[----:B------:R-:W-:Y:S01]  /*23a50*/  IMAD.IADD R21, R21, 0x1, R20 ;  /* 0x0000000115157824 */ /* 0x000fe200078e0214 */
[----:B------:R-:W-:Y:S01]  /*23a60*/  IADD3.X R35, PT, PT, RZ, R35, RZ, P4, P5 ;  /* 0x00000023ff237210 */ /* 0x000fe200027ea4ff */
[----:B------:R-:W-:Y:S02]  /*23a70*/  IMAD.X R17, RZ, RZ, RZ, P1 ;  /* 0x000000ffff117224 */ /* 0x000fe400008e06ff */
[----:B------:R-:W-:Y:S01]  /*23a80*/  IMAD.X R57, RZ, RZ, RZ, P0 ;  /* 0x000000ffff397224 */ /* 0x000fe200000e06ff */
[----:B------:R-:W-:Y:S01]  /*23a90*/  IADD3 R35, P2, P3, R34, R35, R21 ;  /* 0x0000002322237210 */ /* 0x000fe20007b5e015 */
[----:B------:R-:W-:-:S03]  /*23aa0*/  IMAD.WIDE.U32 R16, R60, R23, R16 ;  /* 0x000000173c107225 */ /* 0x000fc600078e0010 */
[----:B------:R-:W-:Y:S01]  /*23ab0*/  IADD3.X R41, PT, PT, RZ, RZ, RZ, P2, P3 ;  /* 0x000000ffff297210 */ /* 0x000fe200017e64ff */
        /* <DEDUP_REMOVED lines=39> */
[----:B------:R-:W-:Y:S01]  /*23d30*/  IADD3.X R43, PT, PT, RZ, R43, RZ, P0, P1 ;  /* 0x0000002bff2b7210 */ /* 0x000fe200007e24ff */
[----:B------:R-:W-:-:S03]  /*23d40*/  IMAD.MOV.U32 R21, RZ, RZ, RZ ;  /* 0x000000ffff157224 */ /* 0x000fc600078e00ff */
        /* <DEDUP_REMOVED lines=59> */
.L_x_1047:
        /* <DEDUP_REMOVED lines=28> */
.L_x_1048:
        /* <DEDUP_REMOVED lines=12> */
.L_x_1049:
        /* <DEDUP_REMOVED lines=27> */
.L_x_1050:
        /* <DEDUP_REMOVED lines=12> */
.L_x_1051:
        /* <DEDUP_REMOVED lines=155> */
[----:B------:R-:W-:Y:S01]  /*24fa0*/  IADD3 R66, PT, PT, R67, R3, RZ ;  /* 0x0000000343427210 */ /* 0x000fe20007ffe0ff */
[----:B------:R-:W-:Y:S02]  /*24fb0*/  IMAD.X R65, RZ, RZ, RZ, P1 ;  /* 0x000000ffff417224 */ /* 0x000fe400008e06ff */
[----:B------:R-:W-:-:S04]  /*24fc0*/  IMAD.WIDE.U32 R56, R31, R7, R56 ;  /* 0x000000071f387225 */ /* 0x000fc800078e0038 */
[----:B------:R-:W-:-:S04]  /*24fd0*/  IMAD.WIDE.U32 R70, R27, R4, R70 ;  /* 0x000000041b467225 */ /* 0x000fc800078e0046 */
[----:B------:R-:W-:Y:S01]  /*24fe0*/  IMAD.WIDE.U32 R64, R29, R6, R64 ;  /* 0x000000061d407225 */ /* 0x000fe200078e0040 */
[----:B------:R-:W-:-:S03]  /*24ff0*/  IADD3 R68, P0, PT, R69, R71, RZ ;  /* 0x0000004745447210 */ /* 0x000fc60007f1e0ff */
[----:B------:R-:W-:Y:S01]  /*25000*/  IMAD.X R3, RZ, RZ, RZ, P2 ;  /* 0x000000ffff037224 */ /* 0x000fe200010e06ff */
[----:B------:R-:W-:Y:S01]  /*25010*/  IADD3 R70, P1, PT, R70, R65, RZ ;  /* 0x0000004146467210 */ /* 0x000fe20007f3e0ff */
[----:B------:R-:W-:Y:S01]  /*25020*/  IMAD.X R69, RZ, RZ, RZ, P0 ;  /* 0x000000ffff457224 */ /* 0x000fe200000e06ff */
        /* <DEDUP_REMOVED lines=12> */
[----:B------:R-:W-:Y:S01]  /*250f0*/  IMAD.MOV.U32 R3, RZ, RZ, RZ ;  /* 0x000000ffff037224 */ /* 0x000fe200078e00ff */
[----:B------:R-:W-:Y:S01]  /*25100*/  IADD3 R70, P1, PT, R70, R65, RZ ;  /* 0x0000004146467210 */ /* 0x000fe20007f3e0ff */
[----:B------:R-:W-:Y:S02]  /*25110*/  IMAD.X R5, RZ, RZ, RZ, P0 ;  /* 0x000000ffff057224 */ /* 0x000fe400000e06ff */
[----:B------:R-:W-:Y:S02]  /*25120*/  IMAD.IADD R0, R21, 0x1, R3 ;  /* 0x0000000115007824 */ /* 0x000fe400078e0203 */
        /* <DEDUP_REMOVED lines=8> */
[----:B------:R-:W-:Y:S01]  /*251b0*/  IMAD.MOV.U32 R20, RZ, RZ, RZ ;  /* 0x000000ffff147224 */ /* 0x000fe200078e00ff */
[----:B------:R-:W-:Y:S01]  /*251c0*/  IADD3 R68, P0, PT, R69, R5, RZ ;  /* 0x0000000545447210 */ /* 0x000fe20007f1e0ff */
[----:B------:R-:W-:Y:S01]  /*251d0*/  IMAD.WIDE.U32 R16, R70, 0x3d1, RZ ;  /* 0x000003d146107825 */ /* 0x000fe200078e00ff */
[----:B------:R-:W-:-:S03]  /*251e0*/  IADD3 R4, P1, PT, R4, R71, RZ ;  /* 0x0000004704047210 */ /* 0x000fc60007f3e0ff */
        /* <DEDUP_REMOVED lines=96> */
.L_x_1052:
        /* <DEDUP_REMOVED lines=29> */
.L_x_1053:
        /* <DEDUP_REMOVED lines=12> */
.L_x_1054:
        /* <DEDUP_REMOVED lines=27> */
.L_x_1055:
        /* <DEDUP_REMOVED lines=12> */
.L_x_1056:
        /* <DEDUP_REMOVED lines=27> */
.L_x_1057:
        /* <DEDUP_REMOVED lines=9> */
.L_x_1058:
        /* <DEDUP_REMOVED lines=19> */
.L_x_1059:
[----:B------:R-:W-:Y:S01]  /*26060*/  IMAD.U32 R6, RZ, RZ, UR24 ;  /* 0x00000018ff067e24 */ /* 0x000fe2000f8e00ff */
[----:B------:R-:W0:Y:S01]  /*26070*/  LDCU.64 UR4, c[0x3][0x70] ;  /* 0x00c00e00ff0477ac */ /* 0x000e220008000a00 */
[----:B------:R-:W-:-:S05]  /*26080*/  IMAD.U32 R7, RZ, RZ, UR25 ;  /* 0x00000019ff077e24 */ /* 0x000fca000f8e00ff */
[----:B------:R-:W2:Y:S01]  /*26090*/  LDG.E R35, desc[UR6][R6.64+-0x24] ;  /* 0xffffdc0606237981 */ /* 0x000ea2000c1e1900 */
[----:B------:R-:W-:Y:S02]  /*260a0*/  IMAD.U32 R16, RZ, RZ, UR24 ;  /* 0x00000018ff107e24 */ /* 0x000fe4000f8e00ff */
[----:B------:R-:W-:-:S05]  /*260b0*/  IMAD.U32 R17, RZ, RZ, UR25 ;  /* 0x00000019ff117e24 */ /* 0x000fca000f8e00ff */
[----:B------:R-:W3:Y:S01]  /*260c0*/  LDG.E R29, desc[UR6][R16.64+-0x20] ;  /* 0xffffe006101d7981 */ /* 0x000ee2000c1e1900 */
[----:B------:R-:W-:Y:S02]  /*260d0*/  IMAD.U32 R5, RZ, RZ, UR25 ;  /* 0x00000019ff057e24 */ /* 0x000fe4000f8e00ff */
[----:B------:R-:W-:Y:S01]  /*260e0*/  IMAD.U32 R4, RZ, RZ, UR24 ;  /* 0x00000018ff047e24 */ /* 0x000fe2000f8e00ff */
[----:B------:R1:W4:Y:S04]  /*260f0*/  LDG.E R55, desc[UR6][R16.64+-0x8] ;  /* 0xfffff80610377981 */ /* 0x000328000c1e1900 */
[----:B------:R-:W5:Y:S01]  /*26100*/  LDG.E R5, desc[UR6][R4.64+-0x1c] ;  /* 0xffffe40604057981 */ /* 0x000f62000c1e1900 */
        /* <DEDUP_REMOVED lines=12> */
[----:B------:R-:W-:Y:S02]  /*261d0*/  IMAD.MOV.U32 R31, RZ, RZ, RZ ;  /* 0x000000ffff1f7224 */ /* 0x000fe400078e00ff */
[----:B------:R-:W-:Y:S02]  /*261e0*/  IMAD.MOV.U32 R21, RZ, RZ, RZ ;  /* 0x000000ffff157224 */ /* 0x000fe400078e00ff */
[----:B------:R-:W-:Y:S02]  /*261f0*/  IMAD.MOV.U32 R39, RZ, RZ, RZ ;  /* 0x000000ffff277224 */ /* 0x000fe400078e00ff */
[----:B--2---:R-:W-:-:S04]  /*26200*/  IMAD.WIDE.U32 R36, R35, UR12, RZ ;  /* 0x0000000c23247c25 */ /* 0x004fc8000f8e00ff */
[----:B------:R-:W-:-:S04]  /*26210*/  IMAD.MOV.U32 R30, RZ, RZ, R37 ;  /* 0x000000ffff1e7224 */ /* 0x000fc800078e0025 */
[----:B------:R-:W-:-:S04]  /*26220*/  IMAD.WIDE.U32 R30, R35, UR13, R30 ;  /* 0x0000000d231e7c25 */ /* 0x000fc8000f8e001e */
[----:B------:R-:W-:Y:S02]  /*26230*/  IMAD.MOV.U32 R20, RZ, RZ, R31 ;  /* 0x000000ffff147224 */ /* 0x000fe400078e001f */
[----:B------:R-:W-:Y:S02]  /*26240*/  IMAD.MOV.U32 R31, RZ, RZ, RZ ;  /* 0x000000ffff1f7224 */ /* 0x000fe400078e00ff */
[----:B------:R-:W-:-:S04]  /*26250*/  IMAD.WIDE.U32 R20, R35, UR14, R20 ;  /* 0x0000000e23147c25 */ /* 0x000fc8000f8e0014 */
[----:B---3--:R-:W-:-:S05]  /*26260*/  IMAD.WIDE.U32 R30, R29, UR12, R30 ;  /* 0x0000000c1d1e7c25 */ /* 0x008fca000f8e001e */
        /* <DEDUP_REMOVED lines=10> */
[----:B0-----:R-:W-:-:S04]  /*26310*/  IMAD.WIDE.U32 R20, R35, UR4, R20 ;  /* 0x0000000423147c25 */ /* 0x001fc8000f8e0014 */
[----:B------:R-:W-:-:S04]  /*26320*/  IMAD.WIDE.U32 R26, R29, UR14, R26 ;  /* 0x0000000e1d1a7c25 */ /* 0x000fc8000f8e001a */
[----:B------:R-:W-:Y:S01]  /*26330*/  IMAD.MOV.U32 R7, RZ, RZ, RZ ;  /* 0x000000ffff077224 */ /* 0x000fe200078e00ff */
[----:B-1----:R-:W-:Y:S01]  /*26340*/  IADD3 R16, P0, PT, R20, R27, RZ ;  /* 0x0000001b14107210 */ /* 0x002fe20007f1e0ff */
[----:B-----5:R-:W-:-:S04]  /*26350*/  IMAD.WIDE.U32 R6, R5, UR12, R6 ;  /* 0x0000000c05067c25 */ /* 0x020fc8000f8e0006 */
        /* <DEDUP_REMOVED lines=8> */
[----:B------:R-:W-:-:S03]  /*263e0*/  IMAD.WIDE.U32 R26, R5, UR13, R26 ;  /* 0x0000000d051a7c25 */ /* 0x000fc6000f8e001a */
[----:B------:R-:W-:Y:S01]  /*263f0*/  IADD3.X R23, PT, PT, RZ, RZ, RZ, P0, !PT ;  /* 0x000000ffff177210 */ /* 0x000fe200007fe4ff */
[----:B------:R-:W-:Y:S01]  /*26400*/  IMAD.MOV.U32 R20, RZ, RZ, R21 ;  /* 0x000000ffff147224 */ /* 0x000fe200078e0015 */
[----:B------:R-:W-:Y:S01]  /*26410*/  IADD3 R16, P1, PT, R16, R27, RZ ;  /* 0x0000001b10107210 */ /* 0x000fe20007f3e0ff */
[----:B------:R-:W-:Y:S02]  /*26420*/  IMAD.MOV.U32 R21, RZ, RZ, RZ ;  /* 0x000000ffff157224 */ /* 0x000fe400078e00ff */
[----:B------:R-:W-:-:S04]  /*26430*/  IMAD.WIDE.U32 R22, R29, UR4, R22 ;  /* 0x000000041d167c25 */ /* 0x000fc8000f8e0016 */
[----:B------:R-:W-:-:S04]  /*26440*/  IMAD.WIDE.U32 R20, R35, UR18, R20 ;  /* 0x0000001223147c25 */ /* 0x000fc8000f8e0014 */
[----:B------:R-:W-:Y:S02]  /*26450*/  IMAD.X R17, RZ, RZ, RZ, P1 ;  /* 0x000000ffff117224 */ /* 0x000fe400008e06ff */
[----:B------:R-:W-:Y:S01]  /*26460*/  IMAD.MOV.U32 R27, RZ, RZ, RZ ;  /* 0x000000ffff1b7224 */ /* 0x000fe200078e00ff */
[----:B------:R-:W-:Y:S01]  /*26470*/  IADD3 R24, P0, PT, R20, R23, RZ ;  /* 0x0000001714187210 */ /* 0x000fe20007f1e0ff */
[----:B------:R-:W-:-:S04]  /*26480*/  IMAD.WIDE.U32 R16, R5, UR14, R16 ;  /* 0x0000000e05107c25 */ /* 0x000fc8000f8e0010 */
[----:B----4-:R-:W-:Y:S01]  /*26490*/  IMAD.WIDE.U32 R26, R19, UR12, R26 ;  /* 0x0000000c131a7c25 */ /* 0x010fe2000f8e001a */
        /* <DEDUP_REMOVED lines=84> */
[----:B------:R-:W-:Y:S01]  /*269e0*/  IMAD.WIDE.U32 R18, R3, UR18, R18 ;  /* 0x0000001203127c25 */ /* 0x000fe2000f8e0012 */
[----:B------:R-:W-:-:S03]  /*269f0*/  IADD3.X R29, PT, PT, RZ, RZ, RZ, P0, !PT ;  /* 0x000000ffff1d7210 */ /* 0x000fc600007fe4ff */
[----:B------:R-:W-:Y:S01]  /*26a00*/  IMAD.WIDE.U32 R4, R33, UR4, R4 ;  /* 0x0000000421047c25 */ /* 0x000fe2000f8e0004 */
[----:B------:R-:W-:-:S03]  /*26a10*/  IADD3 R38, P0, PT, R39, R19, RZ ;  /* 0x0000001327267210 */ /* 0x000fc60007f1e0ff */
        /* <DEDUP_REMOVED lines=42> */
[----:B------:R-:W-:Y:S01]  /*26cc0*/  IMAD.WIDE.U32 R30, R55, UR15, R30 ;  /* 0x0000000f371e7c25 */ /* 0x000fe2000f8e001e */
        /* <DEDUP_REMOVED lines=114> */
.L_x_1060:
        /* <DEDUP_REMOVED lines=30> */
.L_x_1061:
        /* <DEDUP_REMOVED lines=12> */
.L_x_1062:
        /* <DEDUP_REMOVED lines=27> */
.L_x_1063:
        /* <DEDUP_REMOVED lines=12> */
.L_x_1064:
        /* <DEDUP_REMOVED lines=127> */
[----:B------:R-:W-:Y:S01]  /*280f0*/  IADD3 R22, P0, PT, R20, R25, RZ ;  /* 0x0000001914167210 */ /* 0x000fe20007f1e0ff */
        /* <DEDUP_REMOVED lines=73> */
[----:B------:R-:W-:Y:S02]  /*28590*/  IMAD.MOV.U32 R2, RZ, RZ, RZ ;  /* 0x000000ffff027224 */ /* 0x000fe400078e00ff */
[----:B------:R-:W-:-:S04]  /*285a0*/  IMAD.WIDE.U32 R4, R8, 0x3d1, RZ ;  /* 0x000003d108047825 */ /* 0x000fc800078e00ff */
[----:B------:R-:W-:Y:S01]  /*285b0*/  IMAD.IADD R3, R3, 0x1, R2 ;  /* 0x0000000103037824 */ /* 0x000fe200078e0202 */
[----:B------:R-:W-:Y:S01]  /*285c0*/  IADD3 R2, P0, PT, R26, R9, RZ ;  /* 0x000000091a027210 */ /* 0x000fe20007f1e0ff */
[----:B------:R-:W-:Y:S02]  /*285d0*/  IMAD.MOV.U32 R9, RZ, RZ, RZ ;  /* 0x000000ffff097224 */ /* 0x000fe400078e00ff */
[----:B------:R-:W-:Y:S01]  /*285e0*/  IMAD.MOV.U32 R11, RZ, RZ, RZ ;  /* 0x000000ffff0b7224 */ /* 0x000fe200078e00ff */
[----:B------:R-:W-:Y:S01]  /*285f0*/  IADD3 R7, P1, P2, R6, R7, R3 ;  /* 0x0000000706077210 */ /* 0x000fe20007a3e003 */
[----:B------:R-:W-:Y:S02]  /*28600*/  IMAD.X R3, RZ, RZ, RZ, P0 ;  /* 0x000000ffff037224 */ /* 0x000fe400000e06ff */
[----:B------:R-:W-:Y:S01]  /*28610*/  IMAD.IADD R5, R5, 0x1, R9 ;  /* 0x0000000105057824 */ /* 0x000fe200078e0209 */
        /* <DEDUP_REMOVED lines=16> */
[----:B------:R-:W-:Y:S02]  /*28720*/  IADD3.X R0, PT, PT, RZ, RZ, RZ, P0, P1 ;  /* 0x000000ffff007210 */ /* 0x000fe400007e24ff */
[----:B------:R-:W-:Y:S01]  /*28730*/  IADD3 R9, P0, P1, R2, R9, R6 ;  /* 0x0000000902097210 */ /* 0x000fe2000791e006 */
[----:B------:R-:W-:Y:S02]  /*28740*/  IMAD.IADD R6, R7, 0x1, R3 ;  /* 0x0000000107067824 */ /* 0x000fe400078e0203 */
[----:B------:R-:W-:Y:S01]  /*28750*/  IMAD.WIDE.U32 R2, R5, 0x3d1, RZ ;  /* 0x000003d105027825 */ /* 0x000fe200078e00ff */
        /* <DEDUP_REMOVED lines=60> */
.L_x_1065:
        /* <DEDUP_REMOVED lines=32> */
.L_x_1066:
        /* <DEDUP_REMOVED lines=12> */
.L_x_1067:
        /* <DEDUP_REMOVED lines=27> */
.L_x_1068:
        /* <DEDUP_REMOVED lines=12> */
.L_x_1069:
[----:B------:R-:W-:Y:S02]  /*29050*/  IMAD.U32 R8, RZ, RZ, UR24 ;  /* 0x00000018ff087e24 */ /* 0x000fe4000f8e00ff */
[----:B------:R-:W-:Y:S02]  /*29060*/  IMAD.U32 R9, RZ, RZ, UR25 ;  /* 0x00000019ff097e24 */ /* 0x000fe4000f8e00ff */
[----:B------:R-:W-:Y:S02]  /*29070*/  IMAD.U32 R10, RZ, RZ, UR24 ;  /* 0x00000018ff0a7e24 */ /* 0x000fe4000f8e00ff */
[----:B------:R-:W-:Y:S01]  /*29080*/  IMAD.U32 R11, RZ, RZ, UR25 ;  /* 0x00000019ff0b7e24 */ /* 0x000fe2000f8e00ff */
[----:B------:R3:W-:Y:S01]  /*29090*/  STG.E desc[UR6][R8.64], R48 ;  /* 0x0000003008007986 */ /* 0x0007e2000c101906 */
[----:B------:R-:W-:Y:S02]  /*290a0*/  IMAD.U32 R12, RZ, RZ, UR24 ;  /* 0x00000018ff0c7e24 */ /* 0x000fe4000f8e00ff */
[----:B------:R-:W-:Y:S01]  /*290b0*/  IMAD.U32 R13, RZ, RZ, UR25 ;  /* 0x00000019ff0d7e24 */ /* 0x000fe2000f8e00ff */
[----:B------:R3:W-:Y:S01]  /*290c0*/  STG.E desc[UR6][R10.64+0x4], R47 ;  /* 0x0000042f0a007986 */ /* 0x0007e2000c101906 */
[----:B------:R-:W-:-:S02]  /*290d0*/  IMAD.U32 R14, RZ, RZ, UR24 ;  /* 0x00000018ff0e7e24 */ /* 0x000fc4000f8e00ff */
[----:B------:R-:W-:Y:S01]  /*290e0*/  IMAD.U32 R15, RZ, RZ, UR25 ;  /* 0x00000019ff0f7e24 */ /* 0x000fe2000f8e00ff */
[----:B------:R3:W-:Y:S01]  /*290f0*/  STG.E desc[UR6][R12.64+0x8], R50 ;  /* 0x000008320c007986 */ /* 0x0007e2000c101906 */
        /* <DEDUP_REMOVED lines=14> */
[----:B------:R3:W-:Y:S04]  /*291e0*/  STG.E desc[UR6][R26.64+0x1c], R61 ;  /* 0x00001c3d1a007986 */ /* 0x0007e8000c101906 */
        /* <DEDUP_REMOVED lines=16> */
[----:B------:R3:W-:Y:S02]  /*292f0*/  STG.E.U8 desc[UR6][R26.64+0x60], RZ ;  /* 0x000060ff1a007986 */ /* 0x0007e4000c101106 */
.L_x_891:
[----:B------:R-:W-:Y:S02]  /*29300*/  UISETP.LT.AND UP0, UPT, UR69, UR72, UPT ;  /* 0x000000484500728c */ /* 0x000fe4000bf01270 */
[----:B------:R-:W-:Y:S02]  /*29310*/  UIADD3 UR55, UPT, UPT, UR55, 0x1, URZ ;  /* 0x0000000137377890 */ /* 0x000fe4000fffe0ff */
[----:B------:R-:W-:-:S06]  /*29320*/  USEL UR4, UR69, UR72, UP0 ;  /* 0x0000004845047287 */ /* 0x000fcc0008000000 */
[----:B01234-:R-:W-:-:S05]  /*29330*/  IMAD.U32 R0, RZ, RZ, UR4 ;  /* 0x00000004ff007e24 */ /* 0x01ffca000f8e00ff */
[----:B------:R-:W-:-:S13]  /*29340*/  ISETP.LE.AND P0, PT, R0, UR55, PT ;  /* 0x0000003700007c0c */ /* 0x000fda000bf03270 */
[----:B------:R-:W-:Y:S05]  /*29350*/  @!P0 BRA `(.L_x_1070) ;  /* 0xfffffd7c00348947 */ /* 0x000fea000383ffff */
[----:B------:R-:W0:Y:S01]  /*29360*/  LDCU UR4, c[0x0][0x38c] ;  /* 0x00007180ff0477ac */ /* 0x000e220008000800 */
[----:B------:R-:W-:Y:S01]  /*29370*/  UMOV UR55, UR69 ;  /* 0x0000004500377c82 */ /* 0x000fe20008000000 */
[----:B0-----:R-:W-:Y:S01]  /*29380*/  UISETP.GE.AND UP0, UPT, UR69, UR4, UPT ;  /* 0x000000044500728c */ /* 0x001fe2000bf06270 */
[----:B------:R-:W-:Y:S08]  /*29390*/  BAR.SYNC.DEFER_BLOCKING 0x0 ;  /* 0x0000000000007b1d */ /* 0x000ff00000010000 */
[----:B------:R-:W-:Y:S05]  /*293a0*/  BRA.U !UP0, `(.L_x_1071) ;  /* 0xfffffd7908e87547 */ /* 0x000fea000b83ffff */
[----:B------:R-:W-:Y:S05]  /*293b0*/  EXIT ;  /* 0x000000000000794d */ /* 0x000fea0003800000 */
.L_x_1072:
        /* <DEDUP_REMOVED lines=12> */
.L_x_1951:


//--------------------- .text._Z21compute_batch_precompP10ECPointJacii --------------------------
	.section	.text._Z21compute_batch_precompP10ECPointJacii,"ax",@progbits
	.align	128
        .global         _Z21compute_batch_precompP10ECPointJacii
        .type           _Z21compute_batch_precompP10ECPointJacii,@function
        .size           _Z21compute_batch_precompP10ECPointJacii,(.L_x_1952 - _Z21compute_batch_precompP10ECPointJacii)
        .other          _Z21compute_batch_precompP10ECPointJacii,@"STO_CUDA_ENTRY STV_DEFAULT"
_Z21compute_batch_precompP10ECPointJacii:
.text._Z21compute_batch_precompP10ECPointJacii:
        /* <DEDUP_REMOVED lines=8> */
[----:B------:R-:W0:Y:S01]  /*0080*/  LDC R2, c[0x0][0x388] ;  /* 0x0000e200ff027b82 */ /* 0x000e220000000800 */
[----:B------:R-:W1:Y:S01]  /*0090*/  LDCU.64 UR20, c[0x0][0x358] ;  /* 0x00006b00ff1477ac */ /* 0x000e620008000a00 */
[----:B0-----:R-:W-:-:S04]  /*00a0*/  ISETP.NE.AND P0, PT, R2, 0x2, PT ;  /* 0x000000020200780c */ /* 0x001fc80003f05270 */
[----:B------:R-:W-:-:S13]  /*00b0*/  ISETP.NE.OR P0, PT, R3, RZ, P0 ;  /* 0x000000ff0300720c */ /* 0x000fda0000705670 */
[----:B-1----:R-:W-:Y:S05]  /*00c0*/  @P0 BRA `(.L_x_1073) ;  /* 0x0000029400d80947 */ /* 0x002fea0003800000 */
[----:B------:R-:W0:Y:S02]  /*00d0*/  LDC.64 R34, c[0x0][0x380] ;  /* 0x0000e000ff227b82 */ /* 0x000e240000000a00 */
[----:B0-----:R-:W2:Y:S02]  /*00e0*/  LDG.E.U8 R0, desc[UR20][R34.64+0x60] ;  /* 0x0000601422007981 */ /* 0x001ea4000c1e1100 */
[----:B--2---:R-:W-:-:S13]  /*00f0*/  ISETP.NE.AND P0, PT, R0, RZ, PT ;  /* 0x000000ff0000720c */ /* 0x004fda0003f05270 */
[----:B------:R-:W-:Y:S05]  /*0100*/  @!P0 BRA `(.L_x_1074) ;  /* 0x00000000009c8947 */ /* 0x000fea0003800000 */
[----:B------:R-:W0:Y:S08]  /*0110*/  LDC.U8 R27, c[0x3][0x80] ;  /* 0x00c02000ff1b7b82 */ /* 0x000e300000000000 */
[----:B------:R-:W1:Y:S08]  /*0120*/  LDC.64 R2, c[0x3][0x20] ;  /* 0x00c00800ff027b82 */ /* 0x000e700000000a00 */
[----:B------:R-:W2:Y:S08]  /*0130*/  LDC.64 R4, c[0x3][0x28] ;  /* 0x00c00a00ff047b82 */ /* 0x000eb00000000a00 */
[----:B------:R-:W3:Y:S01]  /*0140*/  LDC.64 R6, c[0x3][0x30] ;  /* 0x00c00c00ff067b82 */ /* 0x000ee20000000a00 */
[----:B0-----:R-:W-:Y:S07]  /*0150*/  STG.E.U8 desc[UR20][R34.64+0xc4], R27 ;  /* 0x0000c41b22007986 */ /* 0x001fee000c101114 */
[----:B------:R-:W0:Y:S01]  /*0160*/  LDC.64 R8, c[0x3][0x38] ;  /* 0x00c00e00ff087b82 */ /* 0x000e220000000a00 */
[----:B-1----:R-:W-:Y:S04]  /*0170*/  STG.E desc[UR20][R34.64+0x64], R2 ;  /* 0x0000640222007986 */ /* 0x002fe8000c101914 */
[----:B------:R-:W-:Y:S03]  /*0180*/  STG.E desc[UR20][R34.64+0x68], R3 ;  /* 0x0000680322007986 */ /* 0x000fe6000c101914 */
[----:B------:R-:W1:Y:S01]  /*0190*/  LDC.64 R10, c[0x3][0x40] ;  /* 0x00c01000ff0a7b82 */ /* 0x000e620000000a00 */
[----:B--2---:R-:W-:Y:S04]  /*01a0*/  STG.E desc[UR20][R34.64+0x6c], R4 ;  /* 0x00006c0422007986 */ /* 0x004fe8000c101914 */
[----:B------:R-:W-:Y:S03]  /*01b0*/  STG.E desc[UR20][R34.64+0x70], R5 ;  /* 0x0000700522007986 */ /* 0x000fe6000c101914 */
[----:B------:R-:W2:Y:S01]  /*01c0*/  LDC.64 R12, c[0x3][0x48] ;  /* 0x00c01200ff0c7b82 */ /* 0x000ea20000000a00 */
[----:B---3--:R-:W-:Y:S04]  /*01d0*/  STG.E desc[UR20][R34.64+0x74], R6 ;  /* 0x0000740622007986 */ /* 0x008fe8000c101914 */
[----:B------:R-:W-:Y:S03]  /*01e0*/  STG.E desc[UR20][R34.64+0x78], R7 ;  /* 0x0000780722007986 */ /* 0x000fe6000c101914 */
[----:B------:R-:W3:Y:S01]  /*01f0*/  LDC.64 R14, c[0x3][0x50] ;  /* 0x00c01400ff0e7b82 */ /* 0x000ee20000000a00 */
[----:B0-----:R-:W-:Y:S04]  /*0200*/  STG.E desc[UR20][R34.64+0x7c], R8 ;  /* 0x00007c0822007986 */ /* 0x001fe8000c101914 */
[----:B------:R-:W-:Y:S03]  /*0210*/  STG.E desc[UR20][R34.64+0x80], R9 ;  /* 0x0000800922007986 */ /* 0x000fe6000c101914 */
        /* <DEDUP_REMOVED lines=14> */
[----:B------:R-:W-:Y:S04]  /*0300*/  STG.E desc[UR20][R34.64+0xa8], R19 ;  /* 0x0000a81322007986 */ /* 0x000fe8000c101914 */
[----:B--2---:R-:W-:Y:S04]  /*0310*/  STG.E desc[UR20][R34.64+0xac], R20 ;  /* 0x0000ac1422007986 */ /* 0x004fe8000c101914 */
[----:B------:R-:W-:Y:S04]  /*0320*/  STG.E desc[UR20][R34.64+0xb0], R21 ;  /* 0x0000b01522007986 */ /* 0x000fe8000c101914 */
[----:B---3--:R-:W-:Y:S04]  /*0330*/  STG.E desc[UR20][R34.64+0xb4], R22 ;  /* 0x0000b41622007986 */ /* 0x008fe8000c101914 */
[----:B------:R-:W-:Y:S04]  /*0340*/  STG.E desc[UR20][R34.64+0xb8], R23 ;  /* 0x0000b81722007986 */ /* 0x000fe8000c101914 */
[----:B0-----:R-:W-:Y:S04]  /*0350*/  STG.E desc[UR20][R34.64+0xbc], R24 ;  /* 0x0000bc1822007986 */ /* 0x001fe8000c101914 */
[----:B------:R-:W-:Y:S01]  /*0360*/  STG.E desc[UR20][R34.64+0xc0], R25 ;  /* 0x0000c01922007986 */ /* 0x000fe2000c101914 */
[----:B------:R-:W-:Y:S05]  /*0370*/  EXIT ;  /* 0x000000000000794d */ /* 0x000fea0003800000 */
.L_x_1074:
[----:B------:R-:W0:Y:S02]  /*0380*/  LDCU.U8 UR4, c[0x3][0x80] ;  /* 0x00c01000ff0477ac */ /* 0x000e240008000000 */
[----:B0-----:R-:W-:-:S09]  /*0390*/  UISETP.NE.AND UP0, UPT, UR4, URZ, UPT ;  /* 0x000000ff0400728c */ /* 0x001fd2000bf05270 */
[----:B------:R-:W-:Y:S05]  /*03a0*/  BRA.U !UP0, `(.L_x_1075) ;  /* 0x0000000108c87547 */ /* 0x000fea000b800000 */
[----:B------:R-:W2:Y:S04]  /*03b0*/  LDG.E R3, desc[UR20][R34.64] ;  /* 0x0000001422037981 */ /* 0x000ea8000c1e1900 */
[----:B------:R-:W3:Y:S04]  /*03c0*/  LDG.E R5, desc[UR20][R34.64+0x4] ;  /* 0x0000041422057981 */ /* 0x000ee8000c1e1900 */
[----:B------:R-:W4:Y:S04]  /*03d0*/  LDG.E R7, desc[UR20][R34.64+0x8] ;  /* 0x0000081422077981 */ /* 0x000f28000c1e1900 */
[----:B------:R-:W5:Y:S04]  /*03e0*/  LDG.E R9, desc[UR20][R34.64+0xc] ;  /* 0x00000c1422097981 */ /* 0x000f68000c1e1900 */
        /* <DEDUP_REMOVED lines=20> */
[----:B------:R-:W-:Y:S04]  /*0530*/  STG.E.U8 desc[UR20][R34.64+0xc4], RZ ;  /* 0x0000c4ff22007986 */ /* 0x000fe8000c101114 */
[----:B--2---:R-:W-:Y:S04]  /*0540*/  STG.E desc[UR20][R34.64+0x64], R3 ;  /* 0x0000640322007986 */ /* 0x004fe8000c101914 */
[----:B---3--:R-:W-:Y:S04]  /*0550*/  STG.E desc[UR20][R34.64+0x68], R5 ;  /* 0x0000680522007986 */ /* 0x008fe8000c101914 */
[----:B----4-:R-:W-:Y:S04]  /*0560*/  STG.E desc[UR20][R34.64+0x6c], R7 ;  /* 0x00006c0722007986 */ /* 0x010fe8000c101914 */
[----:B-----5:R-:W-:Y:S04]  /*0570*/  STG.E desc[UR20][R34.64+0x70], R9 ;  /* 0x0000700922007986 */ /* 0x020fe8000c101914 */
        /* <DEDUP_REMOVED lines=19> */
[----:B------:R-:W-:Y:S01]  /*06b0*/  STG.E desc[UR20][R34.64+0xc0], R51 ;  /* 0x0000c03322007986 */ /* 0x000fe2000c101914 */
[----:B------:R-:W-:Y:S05]  /*06c0*/  EXIT ;  /* 0x000000000000794d */ /* 0x000fea0003800000 */
.L_x_1075:
[----:B------:R-:W2:Y:S04]  /*06d0*/  LDG.E R19, desc[UR20][R34.64+0x40] ;  /* 0x0000401422137981 */ /* 0x000ea8000c1e1900 */
[----:B------:R-:W3:Y:S04]  /*06e0*/  LDG.E R0, desc[UR20][R34.64+0x44] ;  /* 0x0000441422007981 */ /* 0x000ee8000c1e1900 */
[----:B------:R-:W4:Y:S04]  /*06f0*/  LDG.E R3, desc[UR20][R34.64+0x48] ;  /* 0x0000481422037981 */ /* 0x000f28000c1e1900 */
[----:B------:R-:W5:Y:S04]  /*0700*/  LDG.E R2, desc[UR20][R34.64+0x4c] ;  /* 0x00004c1422027981 */ /* 0x000f68000c1e1900 */
[----:B------:R-:W5:Y:S04]  /*0710*/  LDG.E R5, desc[UR20][R34.64+0x50] ;  /* 0x0000501422057981 */ /* 0x000f68000c1e1900 */
[----:B------:R-:W5:Y:S04]  /*0720*/  LDG.E R4, desc[UR20][R34.64+0x54] ;  /* 0x0000541422047981 */ /* 0x000f68000c1e1900 */
[----:B------:R-:W5:Y:S04]  /*0730*/  LDG.E R7, desc[UR20][R34.64+0x58] ;  /* 0x0000581422077981 */ /* 0x000f68000c1e1900 */
[----:B------:R-:W5:Y:S01]  /*0740*/  LDG.E R6, desc[UR20][R34.64+0x5c] ;  /* 0x00005c1422067981 */ /* 0x000f62000c1e1900 */
[----:B------:R-:W-:-:S02]  /*0750*/  IMAD.MOV.U32 R11, RZ, RZ, RZ ;  /* 0x000000ffff0b7224 */ /* 0x000fc400078e00ff */
[----:B------:R-:W-:Y:S02]  /*0760*/  IMAD.MOV.U32 R13, RZ, RZ, RZ ;  /* 0x000000ffff0d7224 */ /* 0x000fe400078e00ff */
[----:B------:R-:W-:Y:S02]  /*0770*/  IMAD.MOV.U32 R21, RZ, RZ, RZ ;  /* 0x000000ffff157224 */ /* 0x000fe400078e00ff */
[----:B------:R-:W-:Y:S02]  /*0780*/  IMAD.MOV.U32 R37, RZ, RZ, RZ ;  /* 0x000000ffff257224 */ /* 0x000fe400078e00ff */
[----:B------:R-:W-:Y:S02]  /*0790*/  IMAD.MOV.U32 R39, RZ, RZ, RZ ;  /* 0x000000ffff277224 */ /* 0x000fe400078e00ff */
[----:B--2---:R-:W-:-:S04]  /*07a0*/  IMAD.WIDE.U32 R8, R19, R19, RZ ;  /* 0x0000001313087225 */ /* 0x004fc800078e00ff */
[----:B------:R-:W-:Y:S02]  /*07b0*/  IMAD.MOV.U32 R10, RZ, RZ, R9 ;  /* 0x000000ffff0a7224 */ /* 0x000fe400078e0009 */
[----:B------:R-:W-:Y:S02]  /*07c0*/  IMAD.MOV.U32 R9, RZ, RZ, RZ ;  /* 0x000000ffff097224 */ /* 0x000fe400078e00ff */
[----:B---3--:R-:W-:-:S04]  /*07d0*/  IMAD.WIDE.U32 R10, R19, R0, R10 ;  /* 0x00000000130a7225 */ /* 0x008fc800078e000a */
[----:B------:R-:W-:Y:S02]  /*07e0*/  IMAD.MOV.U32 R12, RZ, RZ, R11 ;  /* 0x000000ffff0c7224 */ /* 0x000fe400078e000b */
[----:B------:R-:W-:Y:S02]  /*07f0*/  IMAD.MOV.U32 R11, RZ, RZ, RZ ;  /* 0x000000ffff0b7224 */ /* 0x000fe400078e00ff */
[----:B----4-:R-:W-:-:S04]  /*0800*/  IMAD.WIDE.U32 R12, R19, R3, R12 ;  /* 0x00000003130c7225 */ /* 0x010fc800078e000c */
[----:B------:R-:W-:-:S05]  /*0810*/  IMAD.WIDE.U32 R10, R19, R0, R10 ;  /* 0x00000000130a7225 */ /* 0x000fca00078e000a */
[----:B------:R-:W-:Y:S01]  /*0820*/  IADD3 R14, P0, PT, R12, R11, RZ ;  /* 0x0000000b0c0e7210 */ /* 0x000fe20007f1e0ff */
[----:B------:R-:W-:Y:S02]  /*0830*/  IMAD.MOV.U32 R12, RZ, RZ, R13 ;  /* 0x000000ffff0c7224 */ /* 0x000fe400078e000d */
[----:B------:R-:W-:Y:S02]  /*0840*/  IMAD.MOV.U32 R13, RZ, RZ, RZ ;  /* 0x000000ffff0d7224 */ /* 0x000fe400078e00ff */
[----:B------:R-:W-:Y:S02]  /*0850*/  IMAD.X R15, RZ, RZ, RZ, P0 ;  /* 0x000000ffff0f7224 */ /* 0x000fe400000e06ff */
[----:B-----5:R-:W-:-:S04]  /*0860*/  IMAD.WIDE.U32 R12, R19, R2, R12 ;  /* 0x00000002130c7225 */ /* 0x020fc800078e000c */
        /* <DEDUP_REMOVED lines=155> */
[----:B------:R-:W-:Y:S01]  /*1220*/  IMAD.MOV.U32 R9, RZ, RZ, RZ ;  /* 0x000000ffff097224 */ /* 0x000fe200078e00ff */
[----:B------:R-:W-:Y:S01]  /*1230*/  IADD3 R8, P5, P6, R32, R11, R36 ;  /* 0x0000000b20087210 */ /* 0x000fe20007ebe024 */
[----:B------:R-:W-:-:S02]  /*1240*/  IMAD.X R11, RZ, RZ, RZ, P0 ;  /* 0x000000ffff0b7224 */ /* 0x000fc400000e06ff */
[----:B------:R-:W-:Y:S01]  /*1250*/  IMAD.X R27, RZ, RZ, RZ, P1 ;  /* 0x000000ffff1b7224 */ /* 0x000fe200008e06ff */
[----:B------:R-:W-:Y:S01]  /*1260*/  IADD3.X R13, PT, PT, RZ, R13, RZ, P5, P6 ;  /* 0x0000000dff0d7210 */ /* 0x000fe20002fec4ff */
[----:B------:R-:W-:Y:S02]  /*1270*/  IMAD.X R29, RZ, RZ, RZ, P2 ;  /* 0x000000ffff1d7224 */ /* 0x000fe400010e06ff */
        /* <DEDUP_REMOVED lines=28> */
[----:B------:R-:W-:Y:S01]  /*1440*/  IADD3.X R17, PT, PT, RZ, R17, RZ, P0, P1 ;  /* 0x00000011ff117210 */ /* 0x000fe200007e24ff */
[----:B------:R-:W-:Y:S01]  /*1450*/  IMAD.WIDE.U32 R28, R12, 0x3d1, RZ ;  /* 0x000003d10c1c7825 */ /* 0x000fe200078e00ff */
[----:B------:R-:W-:-:S03]  /*1460*/  IADD3 R14, P0, PT, R10, R13, RZ ;  /* 0x0000000d0a0e7210 */ /* 0x000fc60007f1e0ff */
[----:B------:R-:W-:Y:S02]  /*1470*/  IMAD.IADD R30, R31, 0x1, R30 ;  /* 0x000000011f1e7824 */ /* 0x000fe400078e021e */
[----:B------:R-:W-:Y:S02]  /*1480*/  IMAD.X R15, RZ, RZ, RZ, P0 ;  /* 0x000000ffff0f7224 */ /* 0x000fe400000e06ff */
[----:B------:R-:W-:Y:S01]  /*1490*/  IMAD.MOV.U32 R13, RZ, RZ, RZ ;  /* 0x000000ffff0d7224 */ /* 0x000fe200078e00ff */
[----:B------:R-:W-:Y:S01]  /*14a0*/  IADD3 R17, P1, P2, R16, R17, R30 ;  /* 0x0000001110117210 */ /* 0x000fe20007a3e01e */
[----:B------:R-:W-:-:S03]  /*14b0*/  IMAD.WIDE.U32 R14, R7, R6, R14 ;  /* 0x00000006070e7225 */ /* 0x000fc600078e000e */
[----:B------:R-:W-:Y:S01]  /*14c0*/  IADD3 R21, P0, P3, R26, R17, R28 ;  /* 0x000000111a157210 */ /* 0x000fe20007b1e01c */
[----:B------:R-:W-:Y:S01]  /*14d0*/  IMAD.IADD R28, R29, 0x1, R13 ;  /* 0x000000011d1c7824 */ /* 0x000fe200078e020d */
[----:B------:R-:W-:Y:S01]  /*14e0*/  IADD3.X R27, PT, PT, RZ, RZ, RZ, P1, P2 ;  /* 0x000000ffff1b7210 */ /* 0x000fe20000fe44ff */
[----:B------:R-:W-:-:S03]  /*14f0*/  IMAD.WIDE.U32 R16, R14, 0x3d1, RZ ;  /* 0x000003d10e107825 */ /* 0x000fc600078e00ff */
[----:B------:R-:W-:Y:S01]  /*1500*/  IADD3.X R27, PT, PT, RZ, R27, RZ, P0, P3 ;  /* 0x0000001bff1b7210 */ /* 0x000fe200007e64ff */
[----:B------:R-:W-:Y:S01]  /*1510*/  IMAD.MOV.U32 R29, RZ, RZ, RZ ;  /* 0x000000ffff1d7224 */ /* 0x000fe200078e00ff */
        /* <DEDUP_REMOVED lines=64> */
[C---:B------:R-:W-:Y:S01]  /*1920*/  ISETP.GT.U32.AND P0, PT, R10.reuse, -0x1, PT ;  /* 0xffffffff0a00780c */ /* 0x040fe20003f04070 */
[----:B------:R-:W-:Y:S01]  /*1930*/  IMAD.X R11, RZ, RZ, RZ, P1 ;  /* 0x000000ffff0b7224 */ /* 0x000fe200008e06ff */
[----:B------:R-:W-:-:S04]  /*1940*/  ISETP.LT.U32.AND P1, PT, R10, RZ, PT ;  /* 0x000000ff0a00720c */ /* 0x000fc80003f21070 */
[C---:B------:R-:W-:Y:S02]  /*1950*/  ISETP.LT.U32.AND.EX P1, PT, R11.reuse, 0x1, PT, P1 ;  /* 0x000000010b00780c */ /* 0x040fe40003f21110 */
[----:B------:R-:W-:Y:S02]  /*1960*/  ISETP.GT.U32.AND.EX P0, PT, R11, RZ, PT, P0 ;  /* 0x000000ff0b00720c */ /* 0x000fe40003f04100 */
[----:B------:R-:W-:-:S11]  /*1970*/  SEL R18, R10, RZ, P1 ;  /* 0x000000ff0a127207 */ /* 0x000fd60000800000 */
.L_x_1076:
[----:B------:R-:W0:Y:S01]  /*1980*/  LDCU UR23, c[0x3][0x1c] ;  /* 0x00c00380ff1777ac */ /* 0x000e220008000800 */
[----:B------:R-:W-:Y:S02]  /*1990*/  IMAD.MOV.U32 R22, RZ, RZ, R8 ;  /* 0x000000ffff167224 */ /* 0x000fe400078e0008 */
[----:B------:R-:W-:Y:S02]  /*19a0*/  IMAD.MOV.U32 R20, RZ, RZ, R9 ;  /* 0x000000ffff147224 */ /* 0x000fe400078e0009 */
[----:B------:R-:W-:Y:S02]  /*19b0*/  IMAD.MOV.U32 R8, RZ, RZ, R27 ;  /* 0x000000ffff087224 */ /* 0x000fe400078e001b */
[----:B------:R-:W-:Y:S01]  /*19c0*/  IMAD.MOV.U32 R10, RZ, RZ, R15 ;  /* 0x000000ffff0a7224 */ /* 0x000fe200078e000f */
[----:B0-----:R-:W-:-:S13]  /*19d0*/  ISETP.LE.U32.AND P0, PT, R18, UR23, !P0 ;  /* 0x0000001712007c0c */ /* 0x001fda000c703070 */
[----:B------:R-:W-:Y:S05]  /*19e0*/  @!P0 BRA `(.L_x_1077) ;  /* 0x00000000007c8947 */ /* 0x000fea0003800000 */
[----:B------:R-:W-:-:S13]  /*19f0*/  ISETP.GE.U32.AND P0, PT, R18, UR23, PT ;  /* 0x0000001712007c0c */ /* 0x000fda000bf06070 */
[----:B------:R-:W-:Y:S05]  /*1a00*/  @!P0 BRA `(.L_x_1078) ;  /* 0x0000000000a48947 */ /* 0x000fea0003800000 */
[----:B------:R-:W0:Y:S02]  /*1a10*/  LDCU UR4, c[0x3][0x18] ;  /* 0x00c00300ff0477ac */ /* 0x000e240008000800 */
[----:B0-----:R-:W-:-:S13]  /*1a20*/  ISETP.GT.U32.AND P0, PT, R10, UR4, PT ;  /* 0x000000040a007c0c */ /* 0x001fda000bf04070 */
[----:B------:R-:W-:Y:S05]  /*1a30*/  @P0 BRA `(.L_x_1077) ;  /* 0x0000000000680947 */ /* 0x000fea0003800000 */
        /* <DEDUP_REMOVED lines=20> */
[----:B------:R-:W0:Y:S02]  /*1b80*/  LDCU.64 UR6, c[0x3][URZ] ;  /* 0x00c00000ff0677ac */ /* 0x000e240008000a00 */
[----:B0-----:R-:W-:-:S04]  /*1b90*/  ISETP.GE.U32.AND P0, PT, R25, UR6, PT ;  /* 0x0000000619007c0c */ /* 0x001fc8000bf06070 */
[----:B------:R-:W-:-:S04]  /*1ba0*/  ISETP.LT.U32.OR P0, PT, R22, UR7, !P0 ;  /* 0x0000000716007c0c */ /* 0x000fc8000c701470 */
[----:B------:R-:W-:-:S04]  /*1bb0*/  ISETP.LE.U32.AND P0, PT, R22, UR7, P0 ;  /* 0x0000000716007c0c */ /* 0x000fc80008703070 */
[----:B------:R-:W-:-:S13]  /*1bc0*/  ISETP.LT.U32.OR P0, PT, R23, UR4, P0 ;  /* 0x0000000417007c0c */ /* 0x000fda0008701470 */
[----:B------:R-:W-:Y:S05]  /*1bd0*/  @P0 BRA `(.L_x_1078) ;  /* 0x0000000000300947 */ /* 0x000fea0003800000 */
.L_x_1077:
        /* <DEDUP_REMOVED lines=12> */
.L_x_1078:
[----:B------:R-:W-:-:S13]  /*1ca0*/  ISETP.GT.U32.AND P0, PT, R18, UR23, PT ;  /* 0x0000001712007c0c */ /* 0x000fda000bf04070 */
        /* <DEDUP_REMOVED lines=32> */
.L_x_1079:
        /* <DEDUP_REMOVED lines=12> */
.L_x_1080:
[----:B------:R-:W0:Y:S01]  /*1f70*/  LDCU.128 UR12, c[0x3][0x60] ;  /* 0x00c00c00ff0c77ac */ /* 0x000e220008000c00 */
[----:B------:R-:W-:Y:S01]  /*1f80*/  UMOV UR5, URZ ;  /* 0x000000ff00057c82 */ /* 0x000fe20008000000 */
[----:B------:R-:W1:Y:S01]  /*1f90*/  LDCU.128 UR16, c[0x3][0x70] ;  /* 0x00c00e00ff1077ac */ /* 0x000e620008000c00 */
[----:B0-----:R-:W-:-:S07]  /*1fa0*/  UIMAD.WIDE.U32 UR30, UR12, UR12, URZ ;  /* 0x0000000c0c1e72a5 */ /* 0x001fce000f8e00ff */
[----:B------:R-:W-:Y:S02]  /*1fb0*/  UMOV UR4, UR31 ;  /* 0x0000001f00047c82 */ /* 0x000fe40008000000 */
[----:B------:R-:W-:-:S07]  /*1fc0*/  UIMAD.WIDE.U32 UR6, UR12, UR13, UR4 ;  /* 0x0000000d0c0672a5 */ /* 0x000fce000f8e0004 */
[----:B------:R-:W-:Y:S01]  /*1fd0*/  UMOV UR4, UR7 ;  /* 0x0000000700047c82 */ /* 0x000fe20008000000 */
[----:B------:R-:W-:Y:S01]  /*1fe0*/  UMOV UR7, URZ ;  /* 0x000000ff00077c82 */ /* 0x000fe20008000000 */
[----:B------:R-:W-:-:S03]  /*1ff0*/  UIMAD.WIDE.U32 UR8, UR12, UR14, UR4 ;  /* 0x0000000e0c0872a5 */ /* 0x000fc6000f8e0004 */
[----:B------:R-:W-:Y:S01]  /*2000*/  UMOV UR4, UR6 ;  /* 0x0000000600047c82 */ /* 0x000fe20008000000 */
[----:B------:R-:W-:Y:S01]  /*2010*/  UMOV UR6, URZ ;  /* 0x000000ff00067c82 */ /* 0x000fe20008000000 */
[----:B------:R-:W-:-:S03]  /*2020*/  UIMAD.WIDE.U32 UR34, UR12, UR13, UR4 ;  /* 0x0000000d0c2272a5 */ /* 0x000fc6000f8e0004 */
[----:B------:R-:W-:Y:S01]  /*2030*/  UMOV UR4, UR9 ;  /* 0x0000000900047c82 */ /* 0x000fe20008000000 */
[----:B------:R-:W-:Y:S02]  /*2040*/  UIADD3 UR24, UP0, UPT, UR8, UR35, URZ ;  /* 0x0000002308187290 */ /* 0x000fe4000ff1e0ff */
[----:B------:R-:W-:Y:S02]  /*2050*/  UIMAD.WIDE.U32 UR4, UR12, UR15, UR4 ;  /* 0x0000000f0c0472a5 */ /* 0x000fe4000f8e0004 */
[----:B------:R-:W-:Y:S01]  /*2060*/  UIADD3.X UR25, UPT, UPT, URZ, URZ, URZ, UP0, !UPT ;  /* 0x000000ffff197290 */ /* 0x000fe200087fe4ff */
[----:B------:R-:W-:Y:S01]  /*2070*/  UMOV UR8, URZ ;  /* 0x000000ff00087c82 */ /* 0x000fe20008000000 */
[----:B------:R-:W0:Y:S02]  /*2080*/  LDCU UR9, c[0x3][0x7c] ;  /* 0x00c00f80ff0977ac */ /* 0x000e240008000800 */
[----:B------:R-:W-:-:S04]  /*2090*/  UIMAD.WIDE.U32 UR24, UR13, UR13, UR24 ;  /* 0x0000000d0d1872a5 */ /* 0x000fc8000f8e0018 */
[----:B------:R-:W-:-:S03]  /*20a0*/  UIADD3 UR26, UP0, UPT, UR4, UR25, URZ ;  /* 0x00000019041a7290 */ /* 0x000fc6000ff1e0ff */
[----:B------:R-:W-:Y:S01]  /*20b0*/  UMOV UR4, UR5 ;  /* 0x0000000500047c82 */ /* 0x000fe20008000000 */
[----:B------:R-:W-:Y:S01]  /*20c0*/  UMOV UR5, URZ ;  /* 0x000000ff00057c82 */ /* 0x000fe20008000000 */
[----:B------:R-:W-:Y:S02]  /*20d0*/  UIADD3.X UR27, UPT, UPT, URZ, URZ, URZ, UP0, !UPT ;  /* 0x000000ffff1b7290 */ /* 0x000fe400087fe4ff */
[----:B-1----:R-:W-:Y:S02]  /*20e0*/  UIMAD.WIDE.U32 UR10, UR12, UR16, UR4 ;  /* 0x000000100c0a72a5 */ /* 0x002fe4000f8e0004 */
[----:B------:R-:W-:Y:S01]  /*20f0*/  UIMAD.WIDE.U32 UR26, UR13, UR14, UR26 ;  /* 0x0000000e0d1a72a5 */ /* 0x000fe2000f8e001a */
[----:B------:R-:W-:Y:S02]  /*2100*/  UMOV UR4, UR24 ;  /* 0x0000001800047c82 */ /* 0x000fe40008000000 */
[----:B------:R-:W-:Y:S02]  /*2110*/  UIMAD.WIDE.U32 UR36, UR12, UR14, UR4 ;  /* 0x0000000e0c2472a5 */ /* 0x000fe4000f8e0004 */
[----:B------:R-:W-:-:S02]  /*2120*/  UIADD3 UR24, UP0, UPT, UR10, UR27, URZ ;  /* 0x0000001b0a187290 */ /* 0x000fc4000ff1e0ff */
[----:B------:R-:W-:Y:S01]  /*2130*/  UIADD3 UR28, UP1, UPT, UR26, UR37, URZ ;  /* 0x000000251a1c7290 */ /* 0x000fe2000ff3e0ff */
[----:B------:R-:W-:Y:S01]  /*2140*/  UMOV UR10, UR11 ;  /* 0x0000000b000a7c82 */ /* 0x000fe20008000000 */
[----:B------:R-:W-:Y:S02]  /*2150*/  UIADD3.X UR25, UPT, UPT, URZ, URZ, URZ, UP0, !UPT ;  /* 0x000000ffff197290 */ /* 0x000fe400087fe4ff */
[----:B------:R-:W-:Y:S01]  /*2160*/  UIADD3.X UR29, UPT, UPT, URZ, URZ, URZ, UP1, !UPT ;  /* 0x000000ffff1d7290 */ /* 0x000fe20008ffe4ff */
[----:B------:R-:W-:Y:S01]  /*2170*/  UMOV UR11, URZ ;  /* 0x000000ff000b7c82 */ /* 0x000fe20008000000 */
        /* <DEDUP_REMOVED lines=8> */
[----:B------:R-:W-:Y:S02]  /*2200*/  UIADD3.X UR41, UPT, UPT, URZ, URZ, URZ, UP1, !UPT ;  /* 0x000000ffff297290 */ /* 0x000fe40008ffe4ff */
[----:B------:R-:W-:Y:S01]  /*2210*/  UIMAD.WIDE.U32 UR26, UR12, UR18, UR10 ;  /* 0x000000120c1a72a5 */ /* 0x000fe2000f8e000a */
[----:B------:R-:W1:Y:S02]  /*2220*/  LDCU UR24, c[0x3][0x74] ;  /* 0x00c00e80ff1877ac */ /* 0x000e640008000800 */
[----:B------:R-:W-:Y:S01]  /*2230*/  UMOV UR10, UR28 ;  /* 0x0000001c000a7c82 */ /* 0x000fe20008000000 */
        /* <DEDUP_REMOVED lines=91> */
[----:B------:R-:W-:Y:S01]  /*27f0*/  UIADD3.X UR51, UPT, UPT, URZ, URZ, URZ, UP2, !UPT ;  /* 0x000000ffff337290 */ /* 0x000fe200097fe4ff */
[----:B------:R-:W-:Y:S01]  /*2800*/  UMOV UR10, UR44 ;  /* 0x0000002c000a7c82 */ /* 0x000fe20008000000 */
[----:B------:R-:W-:Y:S01]  /*2810*/  UMOV UR11, URZ ;  /* 0x000000ff000b7c82 */ /* 0x000fe20008000000 */
        /* <DEDUP_REMOVED lines=9> */
[----:B------:R-:W-:Y:S02]  /*28b0*/  UIADD3 UR48, UP2, UPT, UR44, UR47, URZ ;  /* 0x0000002f2c307290 */ /* 0x000fe4000ff5e0ff */
[----:B------:R-:W-:Y:S02]  /*28c0*/  UIADD3.X UR43, UPT, UPT, URZ, URZ, URZ, UP0, !UPT ;  /* 0x000000ffff2b7290 */ /* 0x000fe400087fe4ff */
[----:B------:R-:W-:Y:S02]  /*28d0*/  UIADD3.X UR47, UPT, UPT, URZ, URZ, URZ, UP1, !UPT ;  /* 0x000000ffff2f7290 */ /* 0x000fe40008ffe4ff */
[----:B------:R-:W-:Y:S02]  /*28e0*/  UIMAD.WIDE.U32 UR10, UR13, UR19, UR50 ;  /* 0x000000130d0a72a5 */ /* 0x000fe4000f8e0032 */
[----:B------:R-:W-:-:S02]  /*28f0*/  UIADD3.X UR49, UPT, UPT, URZ, URZ, URZ, UP2, !UPT ;  /* 0x000000ffff317290 */ /* 0x000fc400097fe4ff */
[----:B------:R-:W-:Y:S02]  /*2900*/  UIMAD.WIDE.U32 UR42, UR16, UR19, UR42 ;  /* 0x00000013102a72a5 */ /* 0x000fe4000f8e002a */
[----:B------:R-:W-:Y:S02]  /*2910*/  UIMAD.WIDE.U32 UR44, UR17, UR17, UR46 ;  /* 0x00000011112c72a5 */ /* 0x000fe4000f8e002e */
[----:B------:R-:W-:Y:S02]  /*2920*/  UIMAD.WIDE.U32 UR54, UR10, 0x3d1, URZ ;  /* 0x000003d10a3678a5 */ /* 0x000fe4000f8e00ff */
[----:B------:R-:W-:Y:S02]  /*2930*/  UIMAD.WIDE.U32 UR46, UR15, UR18, UR48 ;  /* 0x000000120f2e72a5 */ /* 0x000fe4000f8e0030 */
[----:B------:R-:W-:Y:S02]  /*2940*/  UIADD3 UR48, UP0, UPT, UR42, UR45, URZ ;  /* 0x0000002d2a307290 */ /* 0x000fe4000ff1e0ff */
[----:B------:R-:W-:-:S02]  /*2950*/  UIADD3 UR30, UP3, UPT, UR30, UR54, URZ ;  /* 0x000000361e1e7290 */ /* 0x000fc4000ff7e0ff */
[----:B------:R-:W-:Y:S02]  /*2960*/  UIADD3 UR52, UP2, UPT, UR46, UR11, URZ ;  /* 0x0000000b2e347290 */ /* 0x000fe4000ff5e0ff */
[----:B------:R-:W-:Y:S02]  /*2970*/  UIADD3 UR50, UP1, UPT, UR44, UR47, URZ ;  /* 0x0000002f2c327290 */ /* 0x000fe4000ff3e0ff */
[----:B------:R-:W-:Y:S02]  /*2980*/  UIADD3 UR8, UPT, UPT, UR55, UR8, URZ ;  /* 0x0000000837087290 */ /* 0x000fe4000fffe0ff */
[----:B------:R-:W-:Y:S02]  /*2990*/  UIADD3.X UR49, UPT, UPT, URZ, URZ, URZ, UP0, !UPT ;  /* 0x000000ffff317290 */ /* 0x000fe400087fe4ff */
[----:B------:R-:W-:Y:S02]  /*29a0*/  UIADD3.X UR25, UPT, UPT, URZ, URZ, URZ, UP3, !UPT ;  /* 0x000000ffff197290 */ /* 0x000fe40009ffe4ff */
[----:B------:R-:W-:-:S02]  /*29b0*/  UIADD3.X UR53, UPT, UPT, URZ, URZ, URZ, UP2, !UPT ;  /* 0x000000ffff357290 */ /* 0x000fc400097fe4ff */
[----:B------:R-:W-:Y:S02]  /*29c0*/  UIADD3.X UR51, UPT, UPT, URZ, URZ, URZ, UP1, !UPT ;  /* 0x000000ffff337290 */ /* 0x000fe40008ffe4ff */
[----:B------:R-:W-:Y:S02]  /*29d0*/  UIADD3 UR25, UP0, UP1, UR34, UR25, UR8 ;  /* 0x0000001922197290 */ /* 0x000fe4000f91e008 */
[----:B------:R-:W-:Y:S02]  /*29e0*/  UIMAD.WIDE.U32 UR44, UR17, UR18, UR48 ;  /* 0x00000012112c72a5 */ /* 0x000fe4000f8e0030 */
[----:B------:R-:W-:Y:S02]  /*29f0*/  UIMAD.WIDE.U32 UR34, UR14, UR19, UR52 ;  /* 0x000000130e2272a5 */ /* 0x000fe4000f8e0034 */
[----:B------:R-:W-:Y:S02]  /*2a00*/  UIADD3 UR42, UP2, UPT, UR43, UR45, URZ ;  /* 0x0000002d2b2a7290 */ /* 0x000fe4000ff5e0ff */
[----:B------:R-:W-:-:S02]  /*2a10*/  UIMAD.WIDE.U32 UR48, UR34, 0x3d1, URZ ;  /* 0x000003d1223078a5 */ /* 0x000fc4000f8e00ff */
[----:B------:R-:W-:Y:S02]  /*2a20*/  UIMAD.WIDE.U32 UR46, UR16, UR18, UR50 ;  /* 0x00000012102e72a5 */ /* 0x000fe4000f8e0032 */
[----:B------:R-:W-:Y:S02]  /*2a30*/  UIADD3.X UR43, UPT, UPT, URZ, URZ, URZ, UP2, !UPT ;  /* 0x000000ffff2b7290 */ /* 0x000fe400097fe4ff */
[----:B------:R-:W-:Y:S02]  /*2a40*/  UIADD3.X UR8, UPT, UPT, URZ, URZ, URZ, UP0, UP1 ;  /* 0x000000ffff087290 */ /* 0x000fe400087e24ff */
[----:B------:R-:W-:Y:S02]  /*2a50*/  UIADD3 UR25, UP2, UP3, UR10, UR25, UR48 ;  /* 0x000000190a197290 */ /* 0x000fe4000fb5e030 */
[----:B------:R-:W-:Y:S02]  /*2a60*/  UIADD3 UR44, UP0, UPT, UR44, UR47, URZ ;  /* 0x0000002f2c2c7290 */ /* 0x000fe4000ff1e0ff */
[----:B------:R-:W-:-:S02]  /*2a70*/  UIADD3 UR46, UP1, UPT, UR46, UR35, URZ ;  /* 0x000000232e2e7290 */ /* 0x000fc4000ff3e0ff */
[----:B------:R-:W-:Y:S02]  /*2a80*/  UIADD3 UR48, UPT, UPT, UR49, UR7, URZ ;  /* 0x0000000731307290 */ /* 0x000fe4000fffe0ff */
[----:B------:R-:W-:Y:S02]  /*2a90*/  UIADD3.X UR7, UPT, UPT, URZ, UR8, URZ, UP2, UP3 ;  /* 0x00000008ff077290 */ /* 0x000fe400097e64ff */
[----:B------:R-:W-:Y:S02]  /*2aa0*/  UIADD3.X UR47, UPT, UPT, URZ, URZ, URZ, UP1, !UPT ;  /* 0x000000ffff2f7290 */ /* 0x000fe40008ffe4ff */
[----:B------:R-:W-:Y:S02]  /*2ab0*/  UIADD3.X UR45, UPT, UPT, URZ, URZ, URZ, UP0, !UPT ;  /* 0x000000ffff2d7290 */ /* 0x000fe400087fe4ff */
[----:B------:R-:W-:Y:S02]  /*2ac0*/  UIADD3 UR7, UP0, UP1, UR36, UR7, UR48 ;  /* 0x0000000724077290 */ /* 0x000fe4000f91e030 */
[----:B------:R-:W-:-:S02]  /*2ad0*/  UIMAD.WIDE.U32 UR36, UR15, UR19, UR46 ;  /* 0x000000130f2472a5 */ /* 0x000fc4000f8e002e */
[----:B------:R-:W-:Y:S02]  /*2ae0*/  UIMAD.WIDE.U32 UR10, UR17, UR18, UR44 ;  /* 0x00000012110a72a5 */ /* 0x000fe4000f8e002c */
[----:B------:R-:W-:Y:S02]  /*2af0*/  UIMAD.WIDE.U32 UR48, UR36, 0x3d1, URZ ;  /* 0x000003d1243078a5 */ /* 0x000fe4000f8e00ff */
[----:B------:R-:W-:Y:S02]  /*2b00*/  UIMAD.WIDE.U32 UR42, UR17, UR19, UR42 ;  /* 0x00000013112a72a5 */ /* 0x000fe4000f8e002a */
[----:B------:R-:W-:Y:S02]  /*2b10*/  UIADD3.X UR39, UPT, UPT, URZ, URZ, URZ, UP0, UP1 ;  /* 0x000000ffff277290 */ /* 0x000fe400087e24ff */
[----:B------:R-:W-:Y:S02]  /*2b20*/  UIADD3 UR46, UP1, UPT, UR10, UR37, URZ ;  /* 0x000000250a2e7290 */ /* 0x000fe4000ff3e0ff */
[----:B------:R-:W-:-:S02]  /*2b30*/  UIADD3 UR17, UP2, UP3, UR34, UR7, UR48 ;  /* 0x0000000722117290 */ /* 0x000fc4000fb5e030 */
[----:B------:R-:W-:Y:S01]  /*2b40*/  UIADD3 UR44, UP0, UPT, UR42, UR11, URZ ;  /* 0x0000000b2a2c7290 */ /* 0x000fe2000ff1e0ff */
[----:B------:R-:W1:Y:S01]  /*2b50*/  LDCU.64 UR10, c[0x3][0x78] ;  /* 0x00c00f00ff0a77ac */ /* 0x000e620008000a00 */
[----:B------:R-:W-:Y:S02]  /*2b60*/  UIADD3 UR6, UPT, UPT, UR49, UR6, URZ ;  /* 0x0000000631067290 */ /* 0x000fe4000fffe0ff */
[----:B------:R-:W-:Y:S02]  /*2b70*/  UIADD3.X UR47, UPT, UPT, URZ, URZ, URZ, UP1, !UPT ;  /* 0x000000ffff2f7290 */ /* 0x000fe40008ffe4ff */
[----:B------:R-:W-:Y:S02]  /*2b80*/  UIADD3.X UR39, UPT, UPT, URZ, UR39, URZ, UP2, UP3 ;  /* 0x00000027ff277290 */ /* 0x000fe400097e64ff */
[----:B------:R-:W-:Y:S02]  /*2b90*/  UIADD3.X UR45, UPT, UPT, URZ, URZ, URZ, UP0, !UPT ;  /* 0x000000ffff2d7290 */ /* 0x000fe400087fe4ff */
[----:B------:R-:W-:-:S02]  /*2ba0*/  UIADD3 UR39, UP0, UP1, UR38, UR39, UR6 ;  /* 0x0000002726277290 */ /* 0x000fc4000f91e006 */
[----:B------:R-:W-:Y:S02]  /*2bb0*/  UIMAD.WIDE.U32 UR34, UR16, UR19, UR46 ;  /* 0x00000013102272a5 */ /* 0x000fe4000f8e002e */
[----:B------:R-:W-:Y:S02]  /*2bc0*/  UIMAD.WIDE.U32 UR6, UR18, UR18, UR44 ;  /* 0x00000012120672a5 */ /* 0x000fe4000f8e002c */
[----:B------:R-:W-:Y:S02]  /*2bd0*/  UIADD3.X UR8, UPT, UPT, URZ, URZ, URZ, UP0, UP1 ;  /* 0x000000ffff087290 */ /* 0x000fe400087e24ff */
[----:B------:R-:W-:Y:S02]  /*2be0*/  UIMAD.WIDE.U32 UR44, UR34, 0x3d1, URZ ;  /* 0x000003d1222c78a5 */ /* 0x000fe4000f8e00ff */
[----:B------:R-:W-:Y:S02]  /*2bf0*/  UIADD3 UR38, UP1, UPT, UR6, UR35, URZ ;  /* 0x0000002306267290 */ /* 0x000fe4000ff3e0ff */
[----:B------:R-:W-:-:S02]  /*2c00*/  UIADD3 UR42, UP0, UPT, UR43, UR7, URZ ;  /* 0x000000072b2a7290 */ /* 0x000fc4000ff1e0ff */
[----:B------:R-:W-:Y:S01]  /*2c10*/  UIADD3 UR6, UP2, UP3, UR36, UR39, UR44 ;  /* 0x0000002724067290 */ /* 0x000fe2000fb5e02c */
[----:B------:R-:W-:Y:S01]  /*2c20*/  UMOV UR4, URZ ;  /* 0x000000ff00047c82 */ /* 0x000fe20008000000 */
[----:B------:R-:W-:Y:S02]  /*2c30*/  UIADD3.X UR39, UPT, UPT, URZ, URZ, URZ, UP1, !UPT ;  /* 0x000000ffff277290 */ /* 0x000fe40008ffe4ff */
[----:B------:R-:W-:Y:S02]  /*2c40*/  UIADD3.X UR43, UPT, UPT, URZ, URZ, URZ, UP0, !UPT ;  /* 0x000000ffff2b7290 */ /* 0x000fe400087fe4ff */
[----:B------:R-:W-:Y:S02]  /*2c50*/  UIADD3 UR44, UPT, UPT, UR45, UR4, URZ ;  /* 0x000000042d2c7290 */ /* 0x000fe4000fffe0ff */
[----:B------:R-:W-:Y:S02]  /*2c60*/  UIADD3.X UR4, UPT, UPT, URZ, UR8, URZ, UP2, UP3 ;  /* 0x00000008ff047290 */ /* 0x000fe400097e64ff */
[----:B-1----:R-:W-:-:S02]  /*2c70*/  UIMAD.WIDE.U32 UR36, UR24, UR11, UR38 ;  /* 0x0000000b182472a5 */ /* 0x002fc4000f8e0026 */
[----:B------:R-:W-:Y:S02]  /*2c80*/  UIMAD.WIDE.U32 UR18, UR18, UR19, UR42 ;  /* 0x00000013121272a5 */ /* 0x000fe4000f8e002a */
[----:B------:R-:W-:Y:S02]  /*2c90*/  UIADD3 UR4, UP1, UP2, UR40, UR4, UR44 ;  /* 0x0000000428047290 */ /* 0x000fe4000fa3e02c */
[----:B------:R-:W-:Y:S02]  /*2ca0*/  UIMAD.WIDE.U32 UR40, UR36, 0x3d1, URZ ;  /* 0x000003d1242878a5 */ /* 0x000fe4000f8e00ff */
[----:B------:R-:W-:Y:S02]  /*2cb0*/  UIADD3 UR38, UP0, UPT, UR18, UR37, URZ ;  /* 0x0000002512267290 */ /* 0x000fe4000ff1e0ff */
[----:B------:R-:W-:Y:S02]  /*2cc0*/  UIADD3.X UR7, UPT, UPT, URZ, URZ, URZ, UP1, UP2 ;  /* 0x000000ffff077290 */ /* 0x000fe40008fe44ff */
[----:B------:R-:W-:-:S02]  /*2cd0*/  UIADD3 UR4, UP1, UP2, UR34, UR4, UR40 ;  /* 0x0000000422047290 */ /* 0x000fc4000fa3e028 */
[----:B------:R-:W-:Y:S01]  /*2ce0*/  UIADD3.X UR39, UPT, UPT, URZ, URZ, URZ, UP0, !UPT ;  /* 0x000000ffff277290 */ /* 0x000fe200087fe4ff */
[----:B------:R-:W1:Y:S01]  /*2cf0*/  LDCU UR34, c[0x3][0x7c] ;  /* 0x00c00f80ff2277ac */ /* 0x000e620008000800 */
[----:B------:R-:W-:Y:S01]  /*2d00*/  UMOV UR5, URZ ;  /* 0x000000ff00057c82 */ /* 0x000fe20008000000 */
[----:B------:R-:W-:Y:S02]  /*2d10*/  UIADD3.X UR7, UPT, UPT, URZ, UR7, URZ, UP1, UP2 ;  /* 0x00000007ff077290 */ /* 0x000fe40008fe44ff */
[----:B------:R-:W-:Y:S02]  /*2d20*/  UIADD3 UR5, UPT, UPT, UR41, UR5, URZ ;  /* 0x0000000529057290 */ /* 0x000fe4000fffe0ff */
[----:B0-----:R-:W-:Y:S02]  /*2d30*/  UIMAD.WIDE.U32 UR8, UR10, UR9, UR38 ;  /* 0x000000090a0872a5 */ /* 0x001fe4000f8e0026 */
[----:B------:R-:W-:Y:S02]  /*2d40*/  UIADD3 UR7, UP1, UP2, UR32, UR7, UR5 ;  /* 0x0000000720077290 */ /* 0x000fe4000fa3e005 */
[----:B------:R-:W-:-:S02]  /*2d50*/  UIADD3 UR18, UP0, UPT, UR19, UR9, URZ ;  /* 0x0000000913127290 */ /* 0x000fc4000ff1e0ff */
[----:B------:R-:W-:Y:S02]  /*2d60*/  UIMAD.WIDE.U32 UR32, UR8, 0x3d1, URZ ;  /* 0x000003d1082078a5 */ /* 0x000fe4000f8e00ff */
[----:B------:R-:W-:Y:S02]  /*2d70*/  UIADD3.X UR9, UPT, UPT, URZ, URZ, URZ, UP1, UP2 ;  /* 0x000000ffff097290 */ /* 0x000fe40008fe44ff */
[----:B------:R-:W-:Y:S02]  /*2d80*/  UIADD3.X UR19, UPT, UPT, URZ, URZ, URZ, UP0, !UPT ;  /* 0x000000ffff137290 */ /* 0x000fe400087fe4ff */
[----:B------:R-:W-:Y:S01]  /*2d90*/  UIADD3 UR7, UP0, UP1, UR36, UR7, UR32 ;  /* 0x0000000724077290 */ /* 0x000fe2000f91e020 */
[----:B------:R-:W-:Y:S01]  /*2da0*/  UMOV UR5, URZ ;  /* 0x000000ff00057c82 */ /* 0x000fe20008000000 */
[----:B-1----:R-:W-:Y:S02]  /*2db0*/  UIMAD.WIDE.U32 UR18, UR34, UR34, UR18 ;  /* 0x00000022221272a5 */ /* 0x002fe4000f8e0012 */
[----:B------:R-:W-:-:S02]  /*2dc0*/  UIADD3 UR32, UPT, UPT, UR33, UR5, URZ ;  /* 0x0000000521207290 */ /* 0x000fc4000fffe0ff */
[----:B------:R-:W-:-:S04]  /*2dd0*/  UIADD3.X UR5, UPT, UPT, URZ, UR9, URZ, UP0, UP1 ;  /* 0x00000009ff057290 */ /* 0x000fc800087e24ff */
[----:B------:R-:W-:Y:S02]  /*2de0*/  UIADD3 UR5, UP0, UP1, UR28, UR5, UR32 ;  /* 0x000000051c057290 */ /* 0x000fe4000f91e020 */
[----:B------:R-:W-:Y:S02]  /*2df0*/  UIMAD.WIDE.U32 UR28, UR18, 0x3d1, URZ ;  /* 0x000003d1121c78a5 */ /* 0x000fe4000f8e00ff */
[----:B------:R-:W-:Y:S02]  /*2e00*/  UIADD3.X UR11, UPT, UPT, URZ, URZ, URZ, UP0, UP1 ;  /* 0x000000ffff0b7290 */ /* 0x000fe400087e24ff */
[----:B------:R-:W-:-:S03]  /*2e10*/  UIADD3 UR5, UP0, UP1, UR8, UR5, UR28 ;  /* 0x0000000508057290 */ /* 0x000fc6000f91e01c */
[----:B------:R-:W-:Y:S01]  /*2e20*/  UMOV UR8, URZ ;  /* 0x000000ff00087c82 */ /* 0x000fe20008000000 */
[----:B------:R-:W-:Y:S02]  /*2e30*/  UIADD3.X UR11, UPT, UPT, URZ, UR11, URZ, UP0, UP1 ;  /* 0x0000000bff0b7290 */ /* 0x000fe400087e24ff */
[----:B------:R-:W-:-:S04]  /*2e40*/  UIADD3 UR8, UPT, UPT, UR29, UR8, URZ ;  /* 0x000000081d087290 */ /* 0x000fc8000fffe0ff */
[----:B------:R-:W-:Y:S02]  /*2e50*/  UIADD3 UR11, UP0, UP1, UR26, UR11, UR8 ;  /* 0x0000000b1a0b7290 */ /* 0x000fe4000f91e008 */
[----:B------:R-:W-:Y:S02]  /*2e60*/  UIMAD.WIDE.U32 UR8, UR19, 0x3d1, URZ ;  /* 0x000003d1130878a5 */ /* 0x000fe4000f8e00ff */
[----:B------:R-:W-:Y:S02]  /*2e70*/  UIADD3.X UR26, UPT, UPT, URZ, URZ, URZ, UP0, UP1 ;  /* 0x000000ffff1a7290 */ /* 0x000fe400087e24ff */
[----:B------:R-:W-:-:S03]  /*2e80*/  UIADD3 UR11, UP0, UP1, UR18, UR11, UR8 ;  /* 0x0000000b120b7290 */ /* 0x000fc6000f91e008 */
[----:B------:R-:W-:Y:S01]  /*2e90*/  UMOV UR8, URZ ;  /* 0x000000ff00087c82 */ /* 0x000fe20008000000 */
[----:B------:R-:W-:Y:S02]  /*2ea0*/  UIADD3.X UR18, UPT, UPT, URZ, UR26, URZ, UP0, UP1 ;  /* 0x0000001aff127290 */ /* 0x000fe400087e24ff */
[----:B------:R-:W-:Y:S02]  /*2eb0*/  UIADD3 UR8, UPT, UPT, UR9, UR8, URZ ;  /* 0x0000000809087290 */ /* 0x000fe4000fffe0ff */
        /* <DEDUP_REMOVED lines=42> */
[----:B------:R-:W-:-:S04]  /*3160*/  UIADD3 UR5, UP0, UPT, UR11, UR8, URZ ;  /* 0x000000080b057290 */ /* 0x000fc8000ff1e0ff */
[----:B------:R-:W-:Y:S02]  /*3170*/  UIADD3.X UR8, UPT, UPT, URZ, URZ, URZ, UP0, !UPT ;  /* 0x000000ffff087290 */ /* 0x000fe400087fe4ff */
[----:B------:R-:W-:Y:S02]  /*3180*/  UISETP.LT.U32.AND UP1, UPT, UR5, URZ, UPT ;  /* 0x000000ff0500728c */ /* 0x000fe4000bf21070 */
[----:B------:R-:W-:Y:S02]  /*3190*/  UISETP.GT.U32.AND UP0, UPT, UR5, -0x1, UPT ;  /* 0xffffffff0500788c */ /* 0x000fe4000bf04070 */
[----:B------:R-:W-:Y:S02]  /*31a0*/  UISETP.LT.U32.AND.EX UP1, UPT, UR8, 0x1, UPT, UP1 ;  /* 0x000000010800788c */ /* 0x000fe4000bf21110 */
[----:B------:R-:W-:Y:S02]  /*31b0*/  UISETP.GT.U32.AND.EX UP0, UPT, UR8, URZ, UPT, UP0 ;  /* 0x000000ff0800728c */ /* 0x000fe4000bf04100 */
[----:B------:R-:W-:-:S03]  /*31c0*/  USEL UR11, UR5, URZ, UP1 ;  /* 0x000000ff050b7287 */ /* 0x000fc60008800000 */
[----:B------:R-:W-:-:S09]  /*31d0*/  UMOV UR5, URZ ;  /* 0x000000ff00057c82 */ /* 0x000fd20008000000 */
.L_x_1081:
[----:B------:R-:W-:Y:S01]  /*31e0*/  UISETP.LE.U32.AND UP0, UPT, UR11, UR23, !UP0 ;  /* 0x000000170b00728c */ /* 0x000fe2000c703070 */
[----:B------:R-:W-:Y:S01]  /*31f0*/  UMOV UR36, UR25 ;  /* 0x0000001900247c82 */ /* 0x000fe20008000000 */
[----:B------:R-:W-:Y:S01]  /*3200*/  UMOV UR38, UR17 ;  /* 0x0000001100267c82 */ /* 0x000fe20008000000 */
[----:B------:R-:W-:Y:S01]  /*3210*/  UMOV UR25, UR7 ;  /* 0x0000000700197c82 */ /* 0x000fe20008000000 */
[----:B------:R-:W-:Y:S01]  /*3220*/  UMOV UR32, UR30 ;  /* 0x0000001e00207c82 */ /* 0x000fe20008000000 */
[----:B------:R-:W-:Y:S01]  /*3230*/  UMOV UR35, UR6 ;  /* 0x0000000600237c82 */ /* 0x000fe20008000000 */
[----:B------:R-:W-:Y:S01]  /*3240*/  UMOV UR17, UR4 ;  /* 0x0000000400117c82 */ /* 0x000fe20008000000 */
[----:B------:R-:W-:Y:S02]  /*3250*/  UMOV UR7, UR5 ;  /* 0x0000000500077c82 */ /* 0x000fe40008000000 */
[----:B------:R-:W-:Y:S05]  /*3260*/  BRA.U !UP0, `(.L_x_1082) ;  /* 0x00000001087c7547 */ /* 0x000fea000b800000 */
[----:B------:R-:W-:-:S09]  /*3270*/  UISETP.GE.U32.AND UP0, UPT, UR11, UR23, UPT ;  /* 0x000000170b00728c */ /* 0x000fd2000bf06070 */
[----:B------:R-:W-:Y:S05]  /*3280*/  BRA.U !UP0, `(.L_x_1083) ;  /* 0x0000000108a07547 */ /* 0x000fea000b800000 */
[----:B------:R-:W0:Y:S02]  /*3290*/  LDCU UR4, c[0x3][0x18] ;  /* 0x00c00300ff0477ac */ /* 0x000e240008000800 */
[----:B0-----:R-:W-:-:S09]  /*32a0*/  UISETP.GT.U32.AND UP0, UPT, UR7, UR4, UPT ;  /* 0x000000040700728c */ /* 0x001fd2000bf04070 */
[----:B------:R-:W-:Y:S05]  /*32b0*/  BRA.U UP0, `(.L_x_1082) ;  /* 0x0000000100687547 */ /* 0x000fea000b800000 */
        /* <DEDUP_REMOVED lines=20> */
[----:B------:R-:W0:Y:S02]  /*3400*/  LDCU.64 UR8, c[0x3][URZ] ;  /* 0x00c00000ff0877ac */ /* 0x000e240008000a00 */
[----:B0-----:R-:W-:-:S04]  /*3410*/  UISETP.GE.U32.AND UP0, UPT, UR32, UR8, UPT ;  /* 0x000000082000728c */ /* 0x001fc8000bf06070 */
[----:B------:R-:W-:-:S04]  /*3420*/  UISETP.LT.U32.OR UP0, UPT, UR36, UR9, !UP0 ;  /* 0x000000092400728c */ /* 0x000fc8000c701470 */
[----:B------:R-:W-:-:S04]  /*3430*/  UISETP.LE.U32.AND UP0, UPT, UR36, UR9, UP0 ;  /* 0x000000092400728c */ /* 0x000fc80008703070 */
[----:B------:R-:W-:-:S09]  /*3440*/  UISETP.LT.U32.OR UP0, UPT, UR38, UR4, UP0 ;  /* 0x000000042600728c */ /* 0x000fd20008701470 */
[----:B------:R-:W-:Y:S05]  /*3450*/  BRA.U UP0, `(.L_x_1083) ;  /* 0x00000001002c7547 */ /* 0x000fea000b800000 */
.L_x_1082:
[----:B------:R-:W0:Y:S01]  /*3460*/  LDCU.128 UR28, c[0x3][URZ] ;  /* 0x00c00000ff1c77ac */ /* 0x000e220008000c00 */
[----:B------:R-:W1:Y:S01]  /*3470*/  LDCU.64 UR4, c[0x3][0x10] ;  /* 0x00c00200ff0477ac */ /* 0x000e620008000a00 */
[----:B------:R-:W2:Y:S01]  /*3480*/  LDCU UR6, c[0x3][0x18] ;  /* 0x00c00300ff0677ac */ /* 0x000ea20008000800 */
[----:B0-----:R-:W-:-:S04]  /*3490*/  UIADD3 UR32, UP0, UPT, UR32, -UR28, URZ ;  /* 0x8000001c20207290 */ /* 0x001fc8000ff1e0ff */
[----:B------:R-:W-:-:S04]  /*34a0*/  UIADD3.X UR36, UP0, UPT, UR36, ~UR29, URZ, UP0, !UPT ;  /* 0x8000001d24247290 */ /* 0x000fc8000871e4ff */
[----:B------:R-:W-:-:S04]  /*34b0*/  UIADD3.X UR38, UP0, UPT, UR38, ~UR30, URZ, UP0, !UPT ;  /* 0x8000001e26267290 */ /* 0x000fc8000871e4ff */
[----:B------:R-:W-:-:S04]  /*34c0*/  UIADD3.X UR35, UP0, UPT, UR35, ~UR31, URZ, UP0, !UPT ;  /* 0x8000001f23237290 */ /* 0x000fc8000871e4ff */
[----:B-1----:R-:W-:-:S04]  /*34d0*/  UIADD3.X UR17, UP0, UPT, UR17, ~UR4, URZ, UP0, !UPT ;  /* 0x8000000411117290 */ /* 0x002fc8000871e4ff */
[----:B------:R-:W-:-:S04]  /*34e0*/  UIADD3.X UR25, UP0, UPT, UR25, ~UR5, URZ, UP0, !UPT ;  /* 0x8000000519197290 */ /* 0x000fc8000871e4ff */
[----:B--2---:R-:W-:-:S04]  /*34f0*/  UIADD3.X UR7, UP0, UPT, UR7, ~UR6, URZ, UP0, !UPT ;  /* 0x8000000607077290 */ /* 0x004fc8000871e4ff */
[----:B------:R-:W-:-:S12]  /*3500*/  UIADD3.X UR11, UPT, UPT, UR11, ~UR23, URZ, UP0, !UPT ;  /* 0x800000170b0b7290 */ /* 0x000fd800087fe4ff */
.L_x_1083:
[----:B------:R-:W-:-:S09]  /*3510*/  UISETP.GT.U32.AND UP0, UPT, UR11, UR23, UPT ;  /* 0x000000170b00728c */ /* 0x000fd2000bf04070 */
        /* <DEDUP_REMOVED lines=32> */
.L_x_1084:
        /* <DEDUP_REMOVED lines=11> */
.L_x_1085:
        /* <DEDUP_REMOVED lines=37> */
[----:B------:R-:W-:Y:S02]  /*3a20*/  IMAD.X R43, RZ, RZ, RZ, P1 ;  /* 0x000000ffff2b7224 */ /* 0x000fe400008e06ff */
[----:B------:R-:W-:-:S04]  /*3a30*/  IMAD.WIDE.U32 R26, R28, UR25, R26 ;  /* 0x000000191c1a7c25 */ /* 0x000fc8000f8e001a */
[----:B------:R-:W-:-:S04]  /*3a40*/  IMAD.WIDE.U32 R38, R32, UR35, R38 ;  /* 0x0000002320267c25 */ /* 0x000fc8000f8e0026 */
[----:B------:R-:W-:Y:S01]  /*3a50*/  IMAD.WIDE.U32 R42, R36, UR36, R42 ;  /* 0x00000024242a7c25 */ /* 0x000fe2000f8e002a */
[----:B------:R-:W-:-:S03]  /*3a60*/  IADD3 R40, P0, PT, R26, R39, RZ ;  /* 0x000000271a287210 */ /* 0x000fc60007f1e0ff */
[----:B------:R-:W-:Y:S01]  /*3a70*/  IMAD.MOV.U32 R39, RZ, RZ, RZ ;  /* 0x000000ffff277224 */ /* 0x000fe200078e00ff */
[----:B------:R-:W-:Y:S01]  /*3a80*/  IADD3 R44, P1, PT, R38, R43, RZ ;  /* 0x0000002b262c7210 */ /* 0x000fe20007f3e0ff */
[----:B------:R-:W-:Y:S02]  /*3a90*/  IMAD.X R41, RZ, RZ, RZ, P0 ;  /* 0x000000ffff297224 */ /* 0x000fe400000e06ff */
[----:B------:R-:W-:Y:S02]  /*3aa0*/  IMAD.MOV.U32 R38, RZ, RZ, R27 ;  /* 0x000000ffff267224 */ /* 0x000fe400078e001b */
[----:B------:R-:W-:-:S04]  /*3ab0*/  IMAD.WIDE.U32 R40, R32, UR17, R40 ;  /* 0x0000001120287c25 */ /* 0x000fc8000f8e0028 */
[----:B------:R-:W-:-:S04]  /*3ac0*/  IMAD.WIDE.U32 R38, R28, UR7, R38 ;  /* 0x000000071c267c25 */ /* 0x000fc8000f8e0026 */
[----:B------:R-:W-:Y:S01]  /*3ad0*/  IMAD.X R45, RZ, RZ, RZ, P1 ;  /* 0x000000ffff2d7224 */ /* 0x000fe200008e06ff */
[----:B------:R-:W-:Y:S01]  /*3ae0*/  IADD3 R46, P0, PT, R38, R41, RZ ;  /* 0x00000029262e7210 */ /* 0x000fe20007f1e0ff */
[----:B------:R-:W-:Y:S02]  /*3af0*/  IMAD.MOV.U32 R26, RZ, RZ, R42 ;  /* 0x000000ffff1a7224 */ /* 0x000fe400078e002a */
[----:B------:R-:W-:Y:S02]  /*3b00*/  IMAD.MOV.U32 R27, RZ, RZ, RZ ;  /* 0x000000ffff1b7224 */ /* 0x000fe400078e00ff */
[----:B------:R-:W-:-:S04]  /*3b10*/  IMAD.WIDE.U32 R44, R36, UR38, R44 ;  /* 0x00000026242c7c25 */ /* 0x000fc8000f8e002c */
[----:B-----5:R-:W-:Y:S01]  /*3b20*/  IMAD.WIDE.U32 R26, R31, UR32, R26 ;  /* 0x000000201f1a7c25 */ /* 0x020fe2000f8e001a */
[----:B------:R-:W-:-:S03]  /*3b30*/  IADD3 R40, P1, PT, R40, R45, RZ ;  /* 0x0000002d28287210 */ /* 0x000fc60007f3e0ff */
[----:B------:R-:W-:Y:S02]  /*3b40*/  IMAD.MOV.U32 R38, RZ, RZ, R39 ;  /* 0x000000ffff267224 */ /* 0x000fe400078e0027 */
[----:B------:R-:W-:Y:S02]  /*3b50*/  IMAD.MOV.U32 R39, RZ, RZ, RZ ;  /* 0x000000ffff277224 */ /* 0x000fe400078e00ff */
        /* <DEDUP_REMOVED lines=43> */
[----:B------:R-:W-:Y:S02]  /*3e10*/  IMAD.MOV.U32 R33, RZ, RZ, RZ ;  /* 0x000000ffff217224 */ /* 0x000fe400078e00ff */
        /* <DEDUP_REMOVED lines=66> */
[----:B------:R-:W-:-:S04]  /*4240*/  IMAD.WIDE.U32 R44, R58, 0x3d1, RZ ;  /* 0x000003d13a2c7825 */ /* 0x000fc800078e00ff */
        /* <DEDUP_REMOVED lines=40> */
[----:B------:R-:W-:-:S03]  /*44d0*/  IADD3.X R29, PT, PT, RZ, RZ, RZ, P2, P3 ;  /* 0x000000ffff1d7210 */ /* 0x000fc600017e64ff */
[----:B------:R-:W-:Y:S01]  /*44e0*/  IMAD.X R17, RZ, RZ, RZ, P0 ;  /* 0x000000ffff117224 */ /* 0x000fe200000e06ff */
[----:B------:R-:W-:Y:S01]  /*44f0*/  IADD3 R74, P0, P4, R74, R15, R26 ;  /* 0x0000000f4a4a7210 */ /* 0x000fe20007c1e01a */
[----:B------:R-:W-:Y:S02]  /*4500*/  IMAD.X R15, RZ, RZ, RZ, P1 ;  /* 0x000000ffff0f7224 */ /* 0x000fe400008e06ff */
[----:B------:R-:W-:Y:S01]  /*4510*/  IMAD.WIDE.U32 R16, R11, UR11, R16 ;  /* 0x0000000b0b107c25 */ /* 0x000fe2000f8e0010 */
[----:B------:R-:W-:-:S03]  /*4520*/  IADD3.X R29, PT, PT, RZ, R29, RZ, P0, P4 ;  /* 0x0000001dff1d7210 */ /* 0x000fc600007e84ff */
[----:B------:R-:W-:Y:S02]  /*4530*/  IMAD.MOV.U32 R11, RZ, RZ, RZ ;  /* 0x000000ffff0b7224 */ /* 0x000fe400078e00ff */
[----:B------:R-:W-:-:S04]  /*4540*/  IMAD.WIDE.U32 R14, R9, UR25, R14 ;  /* 0x00000019090e7c25 */ /* 0x000fc8000f8e000e */
[----:B------:R-:W-:Y:S01]  /*4550*/  IMAD.IADD R27, R27, 0x1, R11 ;  /* 0x000000011b1b7824 */ /* 0x000fe200078e020b */
[----:B------:R-:W-:Y:S01]  /*4560*/  IADD3 R26, P0, PT, R16, R15, RZ ;  /* 0x0000000f101a7210 */ /* 0x000fe20007f1e0ff */
[----:B------:R-:W-:-:S03]  /*4570*/  IMAD.WIDE.U32 R30, R14, 0x3d1, RZ ;  /* 0x000003d10e1e7825 */ /* 0x000fc600078e00ff */
[----:B------:R-:W-:Y:S01]  /*4580*/  IADD3 R29, P1, P2, R28, R29, R27 ;  /* 0x0000001d1c1d7210 */ /* 0x000fe20007a3e01b */
[----:B------:R-:W-:-:S03]  /*4590*/  IMAD.X R27, RZ, RZ, RZ, P0 ;  /* 0x000000ffff1b7224 */ /* 0x000fc600000e06ff */
        /* <DEDUP_REMOVED lines=77> */
.L_x_1086:
[----:B------:R-:W-:-:S13]  /*4a70*/  ISETP.LE.U32.AND P0, PT, R66, UR23, !P0 ;  /* 0x0000001742007c0c */ /* 0x000fda000c703070 */
        /* <DEDUP_REMOVED lines=32> */
.L_x_1087:
        /* <DEDUP_REMOVED lines=12> */
.L_x_1088:
        /* <DEDUP_REMOVED lines=33> */
.L_x_1089:
        /* <DEDUP_REMOVED lines=12> */
.L_x_1090:
[----:B------:R-:W0:Y:S01]  /*5010*/  LDC.64 R14, c[0x3][0x20] ;  /* 0x00c00800ff0e7b82 */ /* 0x000e220000000a00 */
[----:B------:R-:W-:Y:S02]  /*5020*/  IMAD.MOV.U32 R13, RZ, RZ, RZ ;  /* 0x000000ffff0d7224 */ /* 0x000fe400078e00ff */
[----:B------:R-:W-:Y:S02]  /*5030*/  IMAD.MOV.U32 R17, RZ, RZ, RZ ;  /* 0x000000ffff117224 */ /* 0x000fe400078e00ff */
[----:B------:R-:W-:Y:S02]  /*5040*/  IMAD.MOV.U32 R37, RZ, RZ, RZ ;  /* 0x000000ffff257224 */ /* 0x000fe400078e00ff */
[----:B------:R-:W-:Y:S02]  /*5050*/  IMAD.MOV.U32 R33, RZ, RZ, RZ ;  /* 0x000000ffff217224 */ /* 0x000fe400078e00ff */
[----:B------:R-:W-:Y:S02]  /*5060*/  IMAD.MOV.U32 R11, RZ, RZ, RZ ;  /* 0x000000ffff0b7224 */ /* 0x000fe400078e00ff */
[----:B0-----:R-:W-:-:S04]  /*5070*/  IMAD.WIDE.U32 R38, R25, R14, RZ ;  /* 0x0000000e19267225 */ /* 0x001fc800078e00ff */
[----:B------:R-:W-:-:S04]  /*5080*/  IMAD.MOV.U32 R12, RZ, RZ, R39 ;  /* 0x000000ffff0c7224 */ /* 0x000fc800078e0027 */
[----:B------:R-:W-:-:S04]  /*5090*/  IMAD.WIDE.U32 R12, R22, R14, R12 ;  /* 0x0000000e160c7225 */ /* 0x000fc800078e000c */
[----:B------:R-:W-:Y:S02]  /*50a0*/  IMAD.MOV.U32 R16, RZ, RZ, R13 ;  /* 0x000000ffff107224 */ /* 0x000fe400078e000d */
[----:B------:R-:W-:Y:S02]  /*50b0*/  IMAD.MOV.U32 R36, RZ, RZ, R12 ;  /* 0x000000ffff247224 */ /* 0x000fe400078e000c */
[----:B------:R-:W-:Y:S02]  /*50c0*/  IMAD.WIDE.U32 R12, R23, R14, R16 ;  /* 0x0000000e170c7225 */ /* 0x000fe400078e0010 */
[----:B------:R-:W0:Y:S02]  /*50d0*/  LDC.64 R16, c[0x3][0x28] ;  /* 0x00c00a00ff107b82 */ /* 0x000e240000000a00 */
        /* <DEDUP_REMOVED lines=14> */
[----:B0-----:R-:W-:Y:S01]  /*51c0*/  IMAD.WIDE.U32 R32, R25, R16, R32 ;  /* 0x0000001019207225 */ /* 0x001fe200078e0020 */
        /* <DEDUP_REMOVED lines=19> */
[----:B------:R-:W-:Y:S02]  /*5300*/  IMAD.MOV.U32 R31, RZ, RZ, RZ ;  /* 0x000000ffff1f7224 */ /* 0x000fe400078e00ff */
[----:B------:R-:W-:-:S04]  /*5310*/  IMAD.WIDE.U32 R40, R23, R16, R40 ;  /* 0x0000001017287225 */ /* 0x000fc800078e0028 */
[----:B------:R-:W-:Y:S01]  /*5320*/  IMAD.WIDE.U32 R30, R25, R17, R30 ;  /* 0x00000011191e7225 */ /* 0x000fe200078e001e */
[----:B------:R-:W-:-:S03]  /*5330*/  IADD3 R28, P1, PT, R26, R41, RZ ;  /* 0x000000291a1c7210 */ /* 0x000fc60007f3e0ff */
[----:B------:R-:W-:Y:S02]  /*5340*/  IMAD.MOV.U32 R12, RZ, RZ, R13 ;  /* 0x000000ffff0c7224 */ /* 0x000fe400078e000d */
[----:B------:R-:W-:Y:S01]  /*5350*/  IMAD.X R43, RZ, RZ, RZ, P0 ;  /* 0x000000ffff2b7224 */ /* 0x000fe200000e06ff */
[----:B------:R-:W-:Y:S01]  /*5360*/  IADD3 R46, P0, PT, R40, R31, RZ ;  /* 0x0000001f282e7210 */ /* 0x000fe20007f1e0ff */
        /* <DEDUP_REMOVED lines=14> */
[----:B------:R-:W-:Y:S01]  /*5450*/  IMAD.X R47, RZ, RZ, RZ, P0 ;  /* 0x000000ffff2f7224 */ /* 0x000fe200000e06ff */
[----:B------:R-:W-:Y:S01]  /*5460*/  IADD3 R44, P0, PT, R13, R27, RZ ;  /* 0x0000001b0d2c7210 */ /* 0x000fe20007f1e0ff */
[----:B------:R-:W-:Y:S02]  /*5470*/  IMAD.X R49, RZ, RZ, RZ, P1 ;  /* 0x000000ffff317224 */ /* 0x000fe400008e06ff */
[----:B------:R-:W-:-:S04]  /*5480*/  IMAD.WIDE.U32 R28, R21, R16, R46 ;  /* 0x00000010151c7225 */ /* 0x000fc800078e002e */
[----:B------:R-:W-:Y:S01]  /*5490*/  IMAD.MOV.U32 R13, RZ, RZ, RZ ;  /* 0x000000ffff0d7224 */ /* 0x000fe200078e00ff */
[----:B------:R-:W-:Y:S01]  /*54a0*/  IADD3 R26, P1, PT, R26, R29, RZ ;  /* 0x0000001d1a1a7210 */ /* 0x000fe20007f3e0ff */
[----:B------:R-:W-:-:S04]  /*54b0*/  IMAD.WIDE.U32 R42, R23, R17, R48 ;  /* 0x00000011172a7225 */ /* 0x000fc800078e0030 */
[----:B0-----:R-:W-:-:S04]  /*54c0*/  IMAD.WIDE.U32 R12, R25, R40, R12 ;  /* 0x00000028190c7225 */ /* 0x001fc800078e000c */
[----:B------:R-:W-:Y:S01]  /*54d0*/  IMAD.X R45, RZ, RZ, RZ, P0 ;  /* 0x000000ffff2d7224 */ /* 0x000fe200000e06ff */
[----:B------:R-:W-:Y:S01]  /*54e0*/  IADD3 R28, P0, PT, R28, R43, RZ ;  /* 0x0000002b1c1c7210 */ /* 0x000fe20007f1e0ff */
[----:B------:R-:W-:Y:S01]  /*54f0*/  IMAD.X R27, RZ, RZ, RZ, P1 ;  /* 0x000000ffff1b7224 */ /* 0x000fe200008e06ff */
[----:B------:R-:W-:Y:S01]  /*5500*/  IADD3 R46, P2, PT, R42, R13, RZ ;  /* 0x0000000d2a2e7210 */ /* 0x000fe20007f5e0ff */
[----:B------:R-:W-:-:S04]  /*5510*/  IMAD.WIDE.U32 R14, R18, R15, R44 ;  /* 0x0000000f120e7225 */ /* 0x000fc800078e002c */
        /* <DEDUP_REMOVED lines=18> */
[----:B------:R-:W-:Y:S01]  /*5640*/  IMAD.X R15, RZ, RZ, RZ, P0 ;  /* 0x000000ffff0f7224 */ /* 0x000fe200000e06ff */
[----:B------:R-:W-:Y:S01]  /*5650*/  IADD3 R44, P0, PT, R42, R47, RZ ;  /* 0x0000002f2a2c7210 */ /* 0x000fe20007f1e0ff */
[----:B------:R-:W-:-:S04]  /*5660*/  IMAD.WIDE.U32 R28, R25, R41, R28 ;  /* 0x00000029191c7225 */ /* 0x000fc800078e001c */
[----:B------:R-:W-:Y:S01]  /*5670*/  IMAD.X R27, RZ, RZ, RZ, P1 ;  /* 0x000000ffff1b7224 */ /* 0x000fe200008e06ff */
[----:B------:R-:W-:Y:S01]  /*5680*/  IADD3 R46, P1, PT, R46, R29, RZ ;  /* 0x0000001d2e2e7210 */ /* 0x000fe20007f3e0ff */
[----:B------:R-:W-:-:S04]  /*5690*/  IMAD.WIDE.U32 R14, R18, R16, R14 ;  /* 0x00000010120e7225 */ /* 0x000fc800078e000e */
[----:B------:R-:W-:Y:S02]  /*56a0*/  IMAD.WIDE.U32 R42, R8, R17, R26 ;  /* 0x00000011082a7225 */ /* 0x000fe400078e001a */
[----:B------:R-:W0:Y:S02]  /*56b0*/  LDC.64 R26, c[0x3][0x38] ;  /* 0x00c00e00ff1a7b82 */ /* 0x000e240000000a00 */
[----:B------:R-:W-:Y:S01]  /*56c0*/  IMAD.X R45, RZ, RZ, RZ, P0 ;  /* 0x000000ffff2d7224 */ /* 0x000fe200000e06ff */
[----:B------:R-:W-:Y:S01]  /*56d0*/  IADD3 R48, P0, PT, R14, R43, RZ ;  /* 0x0000002b0e307210 */ /* 0x000fe20007f1e0ff */
[----:B------:R-:W-:Y:S02]  /*56e0*/  IMAD.X R47, RZ, RZ, RZ, P1 ;  /* 0x000000ffff2f7224 */ /* 0x000fe400008e06ff */
        /* <DEDUP_REMOVED lines=36> */
[----:B------:R-:W-:Y:S02]  /*5930*/  IMAD.MOV.U32 R17, RZ, RZ, RZ ;  /* 0x000000ffff117224 */ /* 0x000fe400078e00ff */
        /* <DEDUP_REMOVED lines=51> */
[----:B------:R-:W-:-:S03]  /*5c70*/  IMAD.WIDE.U32 R32, R10, R26, R42 ;  /* 0x0000001a0a207225 */ /* 0x000fc600078e002a */
[----:B------:R-:W-:Y:S01]  /*5c80*/  IADD3.X R13, PT, PT, RZ, R13, RZ, P0, P1 ;  /* 0x0000000dff0d7210 */ /* 0x000fe200007e24ff */
[----:B------:R-:W-:Y:S01]  /*5c90*/  IMAD.WIDE.U32 R42, R21, R27, R44 ;  /* 0x0000001b152a7225 */ /* 0x000fe200078e002c */
[----:B------:R-:W-:Y:S02]  /*5ca0*/  IADD3 R36, P0, PT, R37, R33, RZ ;  /* 0x0000002125247210 */ /* 0x000fe40007f1e0ff */
[----:B------:R-:W-:Y:S01]  /*5cb0*/  IADD3 R13, P2, P3, R30, R13, R46 ;  /* 0x0000000d1e0d7210 */ /* 0x000fe20007b5e02e */
[----:B------:R-:W-:Y:S01]  /*5cc0*/  IMAD.MOV.U32 R17, RZ, RZ, RZ ;  /* 0x000000ffff117224 */ /* 0x000fe200078e00ff */
[----:B------:R-:W-:Y:S01]  /*5cd0*/  IADD3 R32, P1, PT, R32, R43, RZ ;  /* 0x0000002b20207210 */ /* 0x000fe20007f3e0ff */
[----:B------:R-:W-:Y:S01]  /*5ce0*/  IMAD.WIDE.U32 R30, R42, 0x3d1, RZ ;  /* 0x000003d12a1e7825 */ /* 0x000fe200078e00ff */
[----:B------:R-:W-:-:S03]  /*5cf0*/  IADD3.X R15, PT, PT, RZ, RZ, RZ, P2, P3 ;  /* 0x000000ffff0f7210 */ /* 0x000fc600017e64ff */
        /* <DEDUP_REMOVED lines=11> */
[----:B------:R-:W-:Y:S01]  /*5db0*/  IMAD.IADD R12, R41, 0x1, R17 ;  /* 0x00000001290c7824 */ /* 0x000fe200078e0211 */
[----:B------:R-:W-:Y:S01]  /*5dc0*/  IADD3 R42, P0, P3, R42, R15, R40 ;  /* 0x0000000f2a2a7210 */ /* 0x000fe20007b1e028 */
[----:B------:R-:W-:Y:S01]  /*5dd0*/  IMAD.WIDE.U32 R30, R10, R27, R30 ;  /* 0x0000001b0a1e7225 */ /* 0x000fe200078e001e */
[----:B------:R-:W-:-:S03]  /*5de0*/  IADD3.X R29, PT, PT, RZ, RZ, RZ, P1, P2 ;  /* 0x000000ffff1d7210 */ /* 0x000fc60000fe44ff */
[----:B------:R-:W-:Y:S01]  /*5df0*/  IMAD.MOV.U32 R15, RZ, RZ, RZ ;  /* 0x000000ffff0f7224 */ /* 0x000fe200078e00ff */
        /* <DEDUP_REMOVED lines=73> */
.L_x_1091:
[----:B------:R-:W-:Y:S01]  /*6290*/  ISETP.LE.U32.AND P0, PT, R17, UR23, !P0 ;  /* 0x0000001711007c0c */ /* 0x000fe2000c703070 */
[----:B------:R-:W-:Y:S02]  /*62a0*/  IMAD.MOV.U32 R12, RZ, RZ, R38 ;  /* 0x000000ffff0c7224 */ /* 0x000fe400078e0026 */
[----:B------:R-:W-:Y:S02]  /*62b0*/  IMAD.MOV.U32 R14, RZ, RZ, R42 ;  /* 0x000000ffff0e7224 */ /* 0x000fe400078e002a */
[----:B------:R-:W-:Y:S02]  /*62c0*/  IMAD.MOV.U32 R15, RZ, RZ, R33 ;  /* 0x000000ffff0f7224 */ /* 0x000fe400078e0021 */
[----:B------:R-:W-:-:S06]  /*62d0*/  IMAD.MOV.U32 R16, RZ, RZ, R31 ;  /* 0x000000ffff107224 */ /* 0x000fcc00078e001f */
        /* <DEDUP_REMOVED lines=32> */
.L_x_1092:
        /* <DEDUP_REMOVED lines=12> */
.L_x_1093:
        /* <DEDUP_REMOVED lines=33> */
.L_x_1094:
        /* <DEDUP_REMOVED lines=12> */
.L_x_1095:
[----:B------:R-:W-:Y:S01]  /*6870*/  UIMAD.WIDE.U32 UR18, UR32, UR12, URZ ;  /* 0x0000000c201272a5 */ /* 0x000fe2000f8e00ff */
[----:B------:R-:W-:Y:S01]  /*6880*/  UMOV UR5, URZ ;  /* 0x000000ff00057c82 */ /* 0x000fe20008000000 */
[----:B------:R-:W-:-:S05]  /*6890*/  UMOV UR6, URZ ;  /* 0x000000ff00067c82 */ /* 0x000fca0008000000 */
        /* <DEDUP_REMOVED lines=15> */
[----:B------:R-:W-:Y:S02]  /*6990*/  UIMAD.WIDE.U32 UR8, UR32, UR16, UR4 ;  /* 0x00000010200872a5 */ /* 0x000fe4000f8e0004 */
        /* <DEDUP_REMOVED lines=30> */
[----:B------:R-:W-:Y:S02]  /*6b80*/  UMOV UR9, URZ ;  /* 0x000000ff00097c82 */ /* 0x000fe40008000000 */
        /* <DEDUP_REMOVED lines=92> */
[----:B------:R-:W-:Y:S02]  /*7150*/  UIADD3 UR50, UP2, UPT, UR44, UR47, URZ ;  /* 0x0000002f2c327290 */ /* 0x000fe4000ff5e0ff */
[----:B------:R-:W-:Y:S02]  /*7160*/  UIADD3.X UR43, UPT, UPT, URZ, URZ, URZ, UP0, !UPT ;  /* 0x000000ffff2b7290 */ /* 0x000fe400087fe4ff */
[----:B------:R-:W-:-:S02]  /*7170*/  UIADD3.X UR49, UPT, UPT, URZ, URZ, URZ, UP1, !UPT ;  /* 0x000000ffff317290 */ /* 0x000fc40008ffe4ff */
[----:B------:R-:W-:Y:S02]  /*7180*/  UIMAD.WIDE.U32 UR8, UR11, UR13, UR8 ;  /* 0x0000000d0b0872a5 */ /* 0x000fe4000f8e0008 */
[----:B------:R-:W-:Y:S02]  /*7190*/  UIADD3.X UR51, UPT, UPT, URZ, URZ, URZ, UP2, !UPT ;  /* 0x000000ffff337290 */ /* 0x000fe400097fe4ff */
[----:B------:R-:W-:Y:S02]  /*71a0*/  UIMAD.WIDE.U32 UR42, UR17, UR34, UR42 ;  /* 0x00000022112a72a5 */ /* 0x000fe4000f8e002a */
[----:B------:R-:W-:Y:S02]  /*71b0*/  UIMAD.WIDE.U32 UR44, UR25, UR24, UR48 ;  /* 0x00000018192c72a5 */ /* 0x000fe4000f8e0030 */
[----:B------:R-:W-:Y:S02]  /*71c0*/  UIMAD.WIDE.U32 UR52, UR8, 0x3d1, URZ ;  /* 0x000003d1083478a5 */ /* 0x000fe4000f8e00ff */
[----:B------:R-:W-:-:S02]  /*71d0*/  UIMAD.WIDE.U32 UR46, UR7, UR15, UR50 ;  /* 0x0000000f072e72a5 */ /* 0x000fc4000f8e0032 */
[----:B------:R-:W-:Y:S02]  /*71e0*/  UIADD3 UR48, UP0, UPT, UR42, UR45, URZ ;  /* 0x0000002d2a307290 */ /* 0x000fe4000ff1e0ff */
[----:B------:R-:W-:Y:S02]  /*71f0*/  UIADD3 UR18, UP3, UPT, UR18, UR52, URZ ;  /* 0x0000003412127290 */ /* 0x000fe4000ff7e0ff */
[----:B------:R-:W-:Y:S02]  /*7200*/  UIADD3 UR46, UP2, UPT, UR46, UR9, URZ ;  /* 0x000000092e2e7290 */ /* 0x000fe4000ff5e0ff */
[----:B------:R-:W-:Y:S02]  /*7210*/  UIADD3 UR50, UP1, UPT, UR44, UR47, URZ ;  /* 0x0000002f2c327290 */ /* 0x000fe4000ff3e0ff */
[----:B------:R-:W-:Y:S02]  /*7220*/  UIADD3 UR6, UPT, UPT, UR53, UR6, URZ ;  /* 0x0000000635067290 */ /* 0x000fe4000fffe0ff */
[----:B------:R-:W-:-:S02]  /*7230*/  UIADD3.X UR49, UPT, UPT, URZ, URZ, URZ, UP0, !UPT ;  /* 0x000000ffff317290 */ /* 0x000fc400087fe4ff */
[----:B------:R-:W-:Y:S02]  /*7240*/  UIADD3.X UR9, UPT, UPT, URZ, URZ, URZ, UP3, !UPT ;  /* 0x000000ffff097290 */ /* 0x000fe40009ffe4ff */
[----:B------:R-:W-:Y:S02]  /*7250*/  UIADD3.X UR47, UPT, UPT, URZ, URZ, URZ, UP2, !UPT ;  /* 0x000000ffff2f7290 */ /* 0x000fe400097fe4ff */
[----:B------:R-:W-:Y:S02]  /*7260*/  UIADD3.X UR51, UPT, UPT, URZ, URZ, URZ, UP1, !UPT ;  /* 0x000000ffff337290 */ /* 0x000fe40008ffe4ff */
[----:B------:R-:W-:Y:S02]  /*7270*/  UIADD3 UR9, UP0, UP1, UR26, UR9, UR6 ;  /* 0x000000091a097290 */ /* 0x000fe4000f91e006 */
[----:B------:R-:W-:Y:S02]  /*7280*/  UIMAD.WIDE.U32 UR44, UR25, UR10, UR48 ;  /* 0x0000000a192c72a5 */ /* 0x000fe4000f8e0030 */
[----:B------:R-:W-:-:S02]  /*7290*/  UIMAD.WIDE.U32 UR26, UR11, UR14, UR46 ;  /* 0x0000000e0b1a72a5 */ /* 0x000fc4000f8e002e */
[----:B------:R-:W-:Y:S02]  /*72a0*/  UIADD3 UR42, UP2, UPT, UR43, UR45, URZ ;  /* 0x0000002d2b2a7290 */ /* 0x000fe4000ff5e0ff */
[----:B------:R-:W-:Y:S02]  /*72b0*/  UIMAD.WIDE.U32 UR48, UR26, 0x3d1, URZ ;  /* 0x000003d11a3078a5 */ /* 0x000fe4000f8e00ff */
[----:B------:R-:W-:Y:S02]  /*72c0*/  UIMAD.WIDE.U32 UR46, UR7, UR16, UR50 ;  /* 0x00000010072e72a5 */ /* 0x000fe4000f8e0032 */
[----:B------:R-:W-:Y:S02]  /*72d0*/  UIADD3.X UR43, UPT, UPT, URZ, URZ, URZ, UP2, !UPT ;  /* 0x000000ffff2b7290 */ /* 0x000fe400097fe4ff */
        /* <DEDUP_REMOVED lines=11> */
[----:B------:R-:W-:Y:S02]  /*7390*/  UIMAD.WIDE.U32 UR48, UR28, 0x3d1, URZ ;  /* 0x000003d11c3078a5 */ /* 0x000fe4000f8e00ff */
[----:B------:R-:W-:Y:S02]  /*73a0*/  UIMAD.WIDE.U32 UR44, UR7, UR24, UR44 ;  /* 0x00000018072c72a5 */ /* 0x000fe4000f8e002c */
[----:B------:R-:W-:-:S02]  /*73b0*/  UIADD3.X UR6, UPT, UPT, URZ, URZ, URZ, UP0, UP1 ;  /* 0x000000ffff067290 */ /* 0x000fc400087e24ff */
[----:B------:R-:W-:Y:S01]  /*73c0*/  UIADD3 UR26, UP2, UP3, UR26, UR5, UR48 ;  /* 0x000000051a1a7290 */ /* 0x000fe2000fb5e030 */
[----:B------:R-:W-:Y:S01]  /*73d0*/  UMOV UR4, URZ ;  /* 0x000000ff00047c82 */ /* 0x000fe20008000000 */
[----:B------:R-:W-:Y:S02]  /*73e0*/  UIADD3 UR46, UP0, UPT, UR42, UR45, URZ ;  /* 0x0000002d2a2e7290 */ /* 0x000fe4000ff1e0ff */
[----:B------:R-:W-:Y:S02]  /*73f0*/  UIADD3 UR44, UP1, UPT, UR44, UR29, URZ ;  /* 0x0000001d2c2c7290 */ /* 0x000fe4000ff3e0ff */
[----:B------:R-:W-:Y:S02]  /*7400*/  UIADD3 UR48, UPT, UPT, UR49, UR4, URZ ;  /* 0x0000000431307290 */ /* 0x000fe4000fffe0ff */
[----:B------:R-:W-:Y:S02]  /*7410*/  UIADD3.X UR4, UPT, UPT, URZ, UR6, URZ, UP2, UP3 ;  /* 0x00000006ff047290 */ /* 0x000fe400097e64ff */
[----:B------:R-:W-:-:S02]  /*7420*/  UIADD3.X UR47, UPT, UPT, URZ, URZ, URZ, UP0, !UPT ;  /* 0x000000ffff2f7290 */ /* 0x000fc400087fe4ff */
[----:B------:R-:W-:Y:S02]  /*7430*/  UIADD3.X UR45, UPT, UPT, URZ, URZ, URZ, UP1, !UPT ;  /* 0x000000ffff2d7290 */ /* 0x000fe40008ffe4ff */
[----:B------:R-:W-:Y:S02]  /*7440*/  UIADD3 UR4, UP0, UP1, UR30, UR4, UR48 ;  /* 0x000000041e047290 */ /* 0x000fe4000f91e030 */
[----:B------:R-:W-:Y:S02]  /*7450*/  UIMAD.WIDE.U32 UR30, UR7, UR10, UR46 ;  /* 0x0000000a071e72a5 */ /* 0x000fe4000f8e002e */
[----:B------:R-:W-:Y:S02]  /*7460*/  UIMAD.WIDE.U32 UR44, UR11, UR16, UR44 ;  /* 0x000000100b2c72a5 */ /* 0x000fe4000f8e002c */
[----:B------:R-:W-:Y:S02]  /*7470*/  UIADD3.X UR6, UPT, UPT, URZ, URZ, URZ, UP0, UP1 ;  /* 0x000000ffff067290 */ /* 0x000fe400087e24ff */
[----:B------:R-:W-:-:S02]  /*7480*/  UIADD3 UR42, UP0, UPT, UR43, UR31, URZ ;  /* 0x0000001f2b2a7290 */ /* 0x000fc4000ff1e0ff */
[----:B------:R-:W-:Y:S02]  /*7490*/  UIMAD.WIDE.U32 UR46, UR44, 0x3d1, URZ ;  /* 0x000003d12c2e78a5 */ /* 0x000fe4000f8e00ff */
[----:B------:R-:W-:Y:S02]  /*74a0*/  UIADD3 UR30, UP1, UPT, UR30, UR45, URZ ;  /* 0x0000002d1e1e7290 */ /* 0x000fe4000ff3e0ff */
[----:B------:R-:W-:Y:S02]  /*74b0*/  UIADD3.X UR43, UPT, UPT, URZ, URZ, URZ, UP0, !UPT ;  /* 0x000000ffff2b7290 */ /* 0x000fe400087fe4ff */
[----:B------:R-:W-:Y:S01]  /*74c0*/  UIADD3 UR4, UP0, UP2, UR28, UR4, UR46 ;  /* 0x000000041c047290 */ /* 0x000fe2000fa1e02e */
[----:B------:R-:W-:Y:S01]  /*74d0*/  UMOV UR5, URZ ;  /* 0x000000ff00057c82 */ /* 0x000fe20008000000 */
[----:B------:R-:W-:Y:S02]  /*74e0*/  UIADD3.X UR31, UPT, UPT, URZ, URZ, URZ, UP1, !UPT ;  /* 0x000000ffff1f7290 */ /* 0x000fe40008ffe4ff */
[----:B------:R-:W-:-:S02]  /*74f0*/  UIADD3 UR46, UPT, UPT, UR47, UR5, URZ ;  /* 0x000000052f2e7290 */ /* 0x000fc4000fffe0ff */
[----:B------:R-:W-:Y:S02]  /*7500*/  UIADD3.X UR5, UPT, UPT, URZ, UR6, URZ, UP0, UP2 ;  /* 0x00000006ff057290 */ /* 0x000fe400087e44ff */
[----:B------:R-:W-:Y:S02]  /*7510*/  UIMAD.WIDE.U32 UR6, UR7, UR34, UR42 ;  /* 0x00000022070672a5 */ /* 0x000fe4000f8e002a */
[----:B------:R-:W-:Y:S02]  /*7520*/  UIMAD.WIDE.U32 UR28, UR11, UR24, UR30 ;  /* 0x000000180b1c72a5 */ /* 0x000fe4000f8e001e */
[----:B------:R-:W-:Y:S02]  /*7530*/  UIADD3 UR5, UP1, UP2, UR32, UR5, UR46 ;  /* 0x0000000520057290 */ /* 0x000fe4000fa3e02e */
[----:B------:R-:W-:Y:S02]  /*7540*/  UIADD3 UR30, UP0, UPT, UR6, UR29, URZ ;  /* 0x0000001d061e7290 */ /* 0x000fe4000ff1e0ff */
[----:B------:R-:W-:-:S02]  /*7550*/  UIMAD.WIDE.U32 UR32, UR28, 0x3d1, URZ ;  /* 0x000003d11c2078a5 */ /* 0x000fc4000f8e00ff */
[----:B------:R-:W-:Y:S02]  /*7560*/  UIADD3.X UR8, UPT, UPT, URZ, URZ, URZ, UP1, UP2 ;  /* 0x000000ffff087290 */ /* 0x000fe40008fe44ff */
[----:B------:R-:W-:Y:S02]  /*7570*/  UIADD3.X UR31, UPT, UPT, URZ, URZ, URZ, UP0, !UPT ;  /* 0x000000ffff1f7290 */ /* 0x000fe400087fe4ff */
[----:B------:R-:W-:Y:S01]  /*7580*/  UIADD3 UR5, UP0, UP1, UR44, UR5, UR32 ;  /* 0x000000052c057290 */ /* 0x000fe2000f91e020 */
[----:B------:R-:W-:Y:S01]  /*7590*/  UMOV UR6, URZ ;  /* 0x000000ff00067c82 */ /* 0x000fe20008000000 */
[----:B------:R-:W-:Y:S02]  /*75a0*/  UIMAD.WIDE.U32 UR30, UR11, UR10, UR30 ;  /* 0x0000000a0b1e72a5 */ /* 0x000fe4000f8e001e */
[----:B------:R-:W-:Y:S02]  /*75b0*/  UIADD3 UR32, UPT, UPT, UR33, UR6, URZ ;  /* 0x0000000621207290 */ /* 0x000fe4000fffe0ff */
[----:B------:R-:W-:-:S04]  /*75c0*/  UIADD3.X UR6, UPT, UPT, URZ, UR8, URZ, UP0, UP1 ;  /* 0x00000008ff067290 */ /* 0x000fc800087e24ff */
[----:B------:R-:W-:Y:S02]  /*75d0*/  UIADD3 UR6, UP1, UP2, UR36, UR6, UR32 ;  /* 0x0000000624067290 */ /* 0x000fe4000fa3e020 */
[----:B------:R-:W-:Y:S02]  /*75e0*/  UIADD3 UR32, UP0, UPT, UR7, UR31, URZ ;  /* 0x0000001f07207290 */ /* 0x000fe4000ff1e0ff */
[----:B------:R-:W-:Y:S02]  /*75f0*/  UIMAD.WIDE.U32 UR36, UR30, 0x3d1, URZ ;  /* 0x000003d11e2478a5 */ /* 0x000fe4000f8e00ff */
[----:B------:R-:W-:Y:S02]  /*7600*/  UIADD3.X UR8, UPT, UPT, URZ, URZ, URZ, UP1, UP2 ;  /* 0x000000ffff087290 */ /* 0x000fe40008fe44ff */
[----:B------:R-:W-:Y:S02]  /*7610*/  UIADD3.X UR33, UPT, UPT, URZ, URZ, URZ, UP0, !UPT ;  /* 0x000000ffff217290 */ /* 0x000fe400087fe4ff */
[----:B------:R-:W-:-:S02]  /*7620*/  UIADD3 UR7, UP0, UP1, UR28, UR6, UR36 ;  /* 0x000000061c077290 */ /* 0x000fc4000f91e024 */
[----:B------:R-:W-:Y:S01]  /*7630*/  UIMAD.WIDE.U32 UR28, UR11, UR34, UR32 ;  /* 0x000000220b1c72a5 */ /* 0x000fe2000f8e0020 */
[----:B------:R-:W-:Y:S02]  /*7640*/  UMOV UR6, URZ ;  /* 0x000000ff00067c82 */ /* 0x000fe40008000000 */
[----:B------:R-:W-:Y:S02]  /*7650*/  UIADD3 UR36, UPT, UPT, UR37, UR6, URZ ;  /* 0x0000000625247290 */ /* 0x000fe4000fffe0ff */
[----:B------:R-:W-:Y:S02]  /*7660*/  UIADD3.X UR6, UPT, UPT, URZ, UR8, URZ, UP0, UP1 ;  /* 0x00000008ff067290 */ /* 0x000fe400087e24ff */
[----:B------:R-:W-:Y:S02]  /*7670*/  UIMAD.WIDE.U32 UR32, UR28, 0x3d1, URZ ;  /* 0x000003d11c2078a5 */ /* 0x000fe4000f8e00ff */
[----:B------:R-:W-:Y:S01]  /*7680*/  UIADD3 UR6, UP0, UP1, UR38, UR6, UR36 ;  /* 0x0000000626067290 */ /* 0x000fe2000f91e024 */
[----:B------:R-:W-:-:S03]  /*7690*/  UMOV UR8, URZ ;  /* 0x000000ff00087c82 */ /* 0x000fc60008000000 */
        /* <DEDUP_REMOVED lines=61> */
.L_x_1096:
[----:B------:R-:W-:Y:S02]  /*7a70*/  UISETP.LE.U32.AND UP0, UPT, UR17, UR23, !UP0 ;  /* 0x000000171100728c */ /* 0x000fe4000c703070 */
[----:B------:R-:W-:-:S07]  /*7a80*/  UMOV UR8, UR17 ;  /* 0x0000001100087c82 */ /* 0x000fce0008000000 */
        /* <DEDUP_REMOVED lines=32> */
.L_x_1097:
        /* <DEDUP_REMOVED lines=11> */
.L_x_1098:
        /* <DEDUP_REMOVED lines=33> */
.L_x_1099:
        /* <DEDUP_REMOVED lines=11> */
.L_x_1100:
[----:B------:R-:W-:-:S04]  /*8000*/  IMAD.WIDE.U32 R26, R19, R25, RZ ;  /* 0x00000019131a7225 */ /* 0x000fc800078e00ff */
        /* <DEDUP_REMOVED lines=132> */
[----:B------:R-:W-:Y:S02]  /*8850*/  IMAD.MOV.U32 R38, RZ, RZ, R44 ;  /* 0x000000ffff267224 */ /* 0x000fe400078e002c */
[----:B------:R-:W-:Y:S02]  /*8860*/  IMAD.MOV.U32 R39, RZ, RZ, RZ ;  /* 0x000000ffff277224 */ /* 0x000fe400078e00ff */
        /* <DEDUP_REMOVED lines=42> */
[----:B------:R-:W-:Y:S01]  /*8b10*/  IMAD.MOV.U32 R3, RZ, RZ, RZ ;  /* 0x000000ffff037224 */ /* 0x000fe200078e00ff */
[----:B------:R-:W-:Y:S01]  /*8b20*/  IADD3.X R21, PT, PT, RZ, R21, RZ, P0, P5 ;  /* 0x00000015ff157210 */ /* 0x000fe200007ea4ff */
        /* <DEDUP_REMOVED lines=13> */
[----:B------:R-:W-:-:S04]  /*8c00*/  IMAD.WIDE.U32 R28, R7, R10, R2 ;  /* 0x0000000a071c7225 */ /* 0x000fc800078e0002 */
[----:B------:R-:W-:Y:S01]  /*8c10*/  IMAD.WIDE.U32 R2, R5, R18, R40 ;  /* 0x0000001205027225 */ /* 0x000fe200078e0028 */
[----:B------:R-:W-:Y:S02]  /*8c20*/  IADD3.X R5, PT, PT, RZ, R0, RZ, P0, P1 ;  /* 0x00000000ff057210 */ /* 0x000fe400007e24ff */
[----:B------:R-:W-:Y:S01]  /*8c30*/  IADD3 R30, P0, PT, R31, R29, RZ ;  /* 0x0000001d1f1e7210 */ /* 0x000fe20007f1e0ff */
[----:B------:R-:W-:Y:S01]  /*8c40*/  IMAD.IADD R42, R43, 0x1, R42 ;  /* 0x000000012b2a7824 */ /* 0x000fe200078e022a */
        /* <DEDUP_REMOVED lines=12> */
[----:B------:R-:W-:-:S04]  /*8d10*/  IMAD.WIDE.U32 R30, R4, 0x3d1, RZ ;  /* 0x000003d1041e7825 */ /* 0x000fc800078e00ff */
[----:B------:R-:W-:Y:S02]  /*8d20*/  IMAD.IADD R32, R33, 0x1, R32 ;  /* 0x0000000121207824 */ /* 0x000fe400078e0220 */
[----:B------:R-:W-:-:S03]  /*8d30*/  IMAD.X R29, RZ, RZ, RZ, P0 ;  /* 0x000000ffff1d7224 */ /* 0x000fc600000e06ff */
[----:B------:R-:W-:-:S04]  /*8d40*/  IADD3 R19, P1, P2, R24, R19, R32 ;  /* 0x0000001318137210 */ /* 0x000fc80007a3e020 */
        /* <DEDUP_REMOVED lines=79> */
.L_x_1101:
[----:B------:R-:W-:Y:S01]  /*9240*/  ISETP.LE.U32.AND P0, PT, R20, UR23, !P0 ;  /* 0x0000001714007c0c */ /* 0x000fe2000c703070 */
[----:B------:R-:W-:Y:S02]  /*9250*/  IMAD.MOV.U32 R18, RZ, RZ, R0 ;  /* 0x000000ffff127224 */ /* 0x000fe400078e0000 */
[----:B------:R-:W-:-:S10]  /*9260*/  IMAD.MOV.U32 R22, RZ, RZ, R29 ;  /* 0x000000ffff167224 */ /* 0x000fd400078e001d */
        /* <DEDUP_REMOVED lines=32> */
.L_x_1102:
        /* <DEDUP_REMOVED lines=12> */
.L_x_1103:
        /* <DEDUP_REMOVED lines=33> */
.L_x_1104:
        /* <DEDUP_REMOVED lines=12> */
.L_x_1105:
        /* <DEDUP_REMOVED lines=15> */
[----:B------:R-:W-:Y:S02]  /*98f0*/  IMAD.MOV.U32 R6, RZ, RZ, R2 ;  /* 0x000000ffff067224 */ /* 0x000fe400078e0002 */
        /* <DEDUP_REMOVED lines=29> */
[----:B------:R-:W-:Y:S02]  /*9ad0*/  IMAD.MOV.U32 R43, RZ, RZ, RZ ;  /* 0x000000ffff2b7224 */ /* 0x000fe400078e00ff */
        /* <DEDUP_REMOVED lines=39> */
[----:B------:R-:W-:-:S04]  /*9d50*/  IMAD.WIDE.U32 R42, R30, UR7, R42 ;  /* 0x000000071e2a7c25 */ /* 0x000fc8000f8e002a */
[----:B------:R-:W-:Y:S01]  /*9d60*/  IMAD.X R49, RZ, RZ, RZ, P2 ;  /* 0x000000ffff317224 */ /* 0x000fe200010e06ff */
[----:B------:R-:W-:Y:S01]  /*9d70*/  IADD3 R46, P0, PT, R40, R43, RZ ;  /* 0x0000002b282e7210 */ /* 0x000fe20007f1e0ff */
[----:B------:R-:W-:-:S04]  /*9d80*/  IMAD.WIDE.U32 R44, R32, UR4, R44 ;  /* 0x00000004202c7c25 */ /* 0x000fc8000f8e002c */
[----:B------:R-:W-:Y:S01]  /*9d90*/  IMAD.WIDE.U32 R28, R36, UR9, R48 ;  /* 0x00000009241c7c25 */ /* 0x000fe2000f8e0030 */
[----:B------:R-:W-:-:S03]  /*9da0*/  IADD3 R48, P1, PT, R42, R45, RZ ;  /* 0x0000002d2a307210 */ /* 0x000fc60007f3e0ff */
        /* <DEDUP_REMOVED lines=12> */
[----:B------:R-:W-:-:S04]  /*9e70*/  IMAD.WIDE.U32 R28, R38, UR18, R28 ;  /* 0x00000012261c7c25 */ /* 0x000fc8000f8e001c */
[----:B------:R-:W-:Y:S02]  /*9e80*/  IMAD.X R43, RZ, RZ, RZ, P1 ;  /* 0x000000ffff2b7224 */ /* 0x000fe400008e06ff */
[----:B------:R-:W-:Y:S01]  /*9e90*/  IMAD.WIDE.U32 R30, R30, UR8, R46 ;  /* 0x000000081e1e7c25 */ /* 0x000fe2000f8e002e */
[----:B------:R-:W-:-:S03]  /*9ea0*/  IADD3 R46, P1, PT, R40, R29, RZ ;  /* 0x0000001d282e7210 */ /* 0x000fc60007f3e0ff */
        /* <DEDUP_REMOVED lines=47> */
[----:B------:R-:W-:Y:S02]  /*a1a0*/  IMAD.X R49, RZ, RZ, RZ, P0 ;  /* 0x000000ffff317224 */ /* 0x000fe400000e06ff */
[----:B------:R-:W-:Y:S02]  /*a1b0*/  IMAD.X R37, RZ, RZ, RZ, P1 ;  /* 0x000000ffff257224 */ /* 0x000fe400008e06ff */
[----:B------:R-:W-:-:S04]  /*a1c0*/  IMAD.WIDE.U32 R46, R38, UR7, R42 ;  /* 0x00000007262e7c25 */ /* 0x000fc8000f8e002a */
[----:B------:R-:W-:Y:S01]  /*a1d0*/  IMAD.WIDE.U32 R42, R8, UR4, R48 ;  /* 0x00000004082a7c25 */ /* 0x000fe2000f8e0030 */
[----:B------:R-:W-:-:S03]  /*a1e0*/  IADD3 R44, P0, PT, R40, R47, RZ ;  /* 0x0000002f282c7210 */ /* 0x000fc60007f1e0ff */
[----:B------:R-:W-:-:S04]  /*a1f0*/  IMAD.WIDE.U32 R36, R0, UR9, R36 ;  /* 0x0000000900247c25 */ /* 0x000fc8000f8e0024 */
[----:B------:R-:W-:Y:S01]  /*a200*/  IMAD.X R45, RZ, RZ, RZ, P0 ;  /* 0x000000ffff2d7224 */ /* 0x000fe200000e06ff */
[----:B------:R-:W-:Y:S01]  /*a210*/  IADD3 R42, P1, PT, R42, R37, RZ ;  /* 0x000000252a2a7210 */ /* 0x000fe20007f3e0ff */
[----:B------:R-:W-:Y:S01]  /*a220*/  IMAD.WIDE.U32 R48, R36, 0x3d1, RZ ;  /* 0x000003d124307825 */ /* 0x000fe200078e00ff */
[----:B------:R-:W-:-:S03]  /*a230*/  IADD3 R46, P0, PT, R46, R43, RZ ;  /* 0x0000002b2e2e7210 */ /* 0x000fc60007f1e0ff */
        /* <DEDUP_REMOVED lines=8> */
[----:B------:R-:W-:-:S03]  /*a2c0*/  IMAD.WIDE.U32 R46, R8, UR5, R46 ;  /* 0x00000005082e7c25 */ /* 0x000fc6000f8e002e */
[----:B------:R-:W-:Y:S01]  /*a2d0*/  IADD3 R5, P2, P3, R6, R5, R48 ;  /* 0x0000000506057210 */ /* 0x000fe20007b5e030 */
[----:B------:R-:W-:-:S04]  /*a2e0*/  IMAD.WIDE.U32 R24, R0, UR26, R42 ;  /* 0x0000001a00187c25 */ /* 0x000fc8000f8e002a */
[----:B------:R-:W-:Y:S01]  /*a2f0*/  IMAD.X R41, RZ, RZ, RZ, P0 ;  /* 0x000000ffff297224 */ /* 0x000fe200000e06ff */
[----:B------:R-:W-:Y:S01]  /*a300*/  IADD3 R44, P0, PT, R44, R47, RZ ;  /* 0x0000002f2c2c7210 */ /* 0x000fe20007f1e0ff */
[----:B------:R-:W-:Y:S01]  /*a310*/  IMAD.WIDE.U32 R42, R24, 0x3d1, RZ ;  /* 0x000003d1182a7825 */ /* 0x000fe200078e00ff */
[----:B------:R-:W-:-:S03]  /*a320*/  IADD3 R6, P1, PT, R46, R25, RZ ;  /* 0x000000192e067210 */ /* 0x000fc60007f3e0ff */
[----:B------:R-:W-:Y:S02]  /*a330*/  IMAD.X R45, RZ, RZ, RZ, P0 ;  /* 0x000000ffff2d7224 */ /* 0x000fe400000e06ff */
[----:B------:R-:W-:Y:S01]  /*a340*/  IMAD.X R7, RZ, RZ, RZ, P1 ;  /* 0x000000ffff077224 */ /* 0x000fe200008e06ff */
[----:B------:R-:W-:Y:S01]  /*a350*/  IADD3 R36, P0, P1, R36, R5, R42 ;  /* 0x0000000524247210 */ /* 0x000fe2000791e02a */
[----:B------:R-:W-:Y:S01]  /*a360*/  IMAD.MOV.U32 R25, RZ, RZ, RZ ;  /* 0x000000ffff197224 */ /* 0x000fe200078e00ff */
[----:B------:R-:W-:Y:S01]  /*a370*/  IADD3.X R5, PT, PT, RZ, RZ, RZ, P2, P3 ;  /* 0x000000ffff057210 */ /* 0x000fe200017e64ff */
[----:B------:R-:W-:-:S03]  /*a380*/  IMAD.WIDE.U32 R40, R38, UR8, R40 ;  /* 0x0000000826287c25 */ /* 0x000fc6000f8e0028 */
[----:B------:R-:W-:Y:S01]  /*a390*/  IADD3.X R5, PT, PT, RZ, R5, RZ, P0, P1 ;  /* 0x00000005ff057210 */ /* 0x000fe200007e24ff */
        /* <DEDUP_REMOVED lines=37> */
[--C-:B------:R-:W-:Y:S01]  /*a5f0*/  IMAD.IADD R42, R43, 0x1, R7.reuse ;  /* 0x000000012b2a7824 */ /* 0x100fe200078e0207 */
        /* <DEDUP_REMOVED lines=9> */
[----:B------:R-:W-:-:S03]  /*a690*/  IMAD.WIDE.U32 R6, R0, UR8, R38 ;  /* 0x0000000800067c25 */ /* 0x000fc6000f8e0026 */
[----:B------:R-:W-:-:S04]  /*a6a0*/  IADD3.X R29, PT, PT, RZ, R29, RZ, P0, P3 ;  /* 0x0000001dff1d7210 */ /* 0x000fc800007e64ff */
[----:B------:R-:W-:Y:S01]  /*a6b0*/  IADD3 R29, P0, P1, R30, R29, R26 ;  /* 0x0000001d1e1d7210 */ /* 0x000fe2000791e01a */
[----:B------:R-:W-:-:S03]  /*a6c0*/  IMAD.WIDE.U32 R26, R6, 0x3d1, RZ ;  /* 0x000003d1061a7825 */ /* 0x000fc600078e00ff */
[----:B------:R-:W-:Y:S02]  /*a6d0*/  IADD3.X R33, PT, PT, RZ, RZ, RZ, P0, P1 ;  /* 0x000000ffff217210 */ /* 0x000fe400007e24ff */
[----:B------:R-:W-:Y:S01]  /*a6e0*/  IADD3 R29, P0, P1, R24, R29, R26 ;  /* 0x0000001d181d7210 */ /* 0x000fe2000791e01a */
[----:B------:R-:W-:Y:S02]  /*a6f0*/  IMAD.IADD R26, R27, 0x1, R25 ;  /* 0x000000011b1a7824 */ /* 0x000fe400078e0219 */
[----:B------:R-:W-:Y:S01]  /*a700*/  IMAD.WIDE.U32 R24, R7, 0x3d1, RZ ;  /* 0x000003d107187825 */ /* 0x000fe200078e00ff */
[----:B------:R-:W-:-:S03]  /*a710*/  IADD3.X R33, PT, PT, RZ, R33, RZ, P0, P1 ;  /* 0x00000021ff217210 */ /* 0x000fc600007e24ff */
[----:B------:R-:W-:Y:S01]  /*a720*/  IMAD.MOV.U32 R27, RZ, RZ, RZ ;  /* 0x000000ffff1b7224 */ /* 0x000fe200078e00ff */
[----:B------:R-:W-:-:S03]  /*a730*/  IADD3 R33, P0, P1, R32, R33, R26 ;  /* 0x0000002120217210 */ /* 0x000fc6000791e01a */
[----:B------:R-:W-:Y:S01]  /*a740*/  IMAD.IADD R25, R25, 0x1, R27 ;  /* 0x0000000119197824 */ /* 0x000fe200078e021b */
        /* <DEDUP_REMOVED lines=53> */
.L_x_1106:
        /* <DEDUP_REMOVED lines=37> */
.L_x_1107:
        /* <DEDUP_REMOVED lines=12> */
.L_x_1108:
        /* <DEDUP_REMOVED lines=33> */
.L_x_1109:
        /* <DEDUP_REMOVED lines=12> */
.L_x_1110:
        /* <DEDUP_REMOVED lines=50> */
[----:B------:R-:W-:Y:S02]  /*b3a0*/  IMAD.MOV.U32 R28, RZ, RZ, R25 ;  /* 0x000000ffff1c7224 */ /* 0x000fe400078e0019 */
[----:B------:R-:W-:Y:S01]  /*b3b0*/  IMAD.WIDE.U32 R42, R23, R61, R42 ;  /* 0x0000003d172a7225 */ /* 0x000fe200078e002a */
[----:B------:R-:W0:Y:S03]  /*b3c0*/  LDC.64 R24, c[0x3][0x50] ;  /* 0x00c01400ff187b82 */ /* 0x000e260000000a00 */
[----:B------:R-:W-:Y:S01]  /*b3d0*/  IMAD.MOV.U32 R29, RZ, RZ, RZ ;  /* 0x000000ffff1d7224 */ /* 0x000fe200078e00ff */
[----:B------:R-:W-:Y:S01]  /*b3e0*/  IADD3 R32, P2, PT, R32, R43, RZ ;  /* 0x0000002b20207210 */ /* 0x000fe20007f5e0ff */
[----:B------:R-:W-:-:S02]  /*b3f0*/  IMAD.X R39, RZ, RZ, RZ, P0 ;  /* 0x000000ffff277224 */ /* 0x000fc400000e06ff */
        /* <DEDUP_REMOVED lines=18> */
[----:B0-----:R-:W-:Y:S01]  /*b520*/  IMAD.WIDE.U32 R32, R23, R24, R32 ;  /* 0x0000001817207225 */ /* 0x001fe200078e0020 */
        /* <DEDUP_REMOVED lines=18> */
[----:B------:R-:W-:Y:S02]  /*b650*/  IMAD.MOV.U32 R40, RZ, RZ, R26 ;  /* 0x000000ffff287224 */ /* 0x000fe400078e001a */
[----:B------:R-:W-:Y:S01]  /*b660*/  IMAD.WIDE.U32 R36, R19, R61, R36 ;  /* 0x0000003d13247225 */ /* 0x000fe200078e0024 */
[----:B------:R-:W0:Y:S03]  /*b670*/  LDC.64 R26, c[0x3][0x58] ;  /* 0x00c01600ff1a7b82 */ /* 0x000e260000000a00 */
        /* <DEDUP_REMOVED lines=30> */
[----:B------:R-:W-:Y:S02]  /*b860*/  IMAD.X R45, RZ, RZ, RZ, P2 ;  /* 0x000000ffff2d7224 */ /* 0x000fe400010e06ff */
[----:B------:R-:W-:-:S04]  /*b870*/  IMAD.WIDE.U32 R60, R20, R61, R46 ;  /* 0x0000003d143c7225 */ /* 0x000fc800078e002e */
        /* <DEDUP_REMOVED lines=37> */
[----:B------:R-:W-:Y:S02]  /*bad0*/  IMAD.MOV.U32 R23, RZ, RZ, RZ ;  /* 0x000000ffff177224 */ /* 0x000fe400078e00ff */
[----:B------:R-:W-:-:S04]  /*bae0*/  IMAD.WIDE.U32 R50, R19, R26, R50 ;  /* 0x0000001a13327225 */ /* 0x000fc800078e0032 */
[----:B------:R-:W-:-:S04]  /*baf0*/  IMAD.WIDE.U32 R28, R21, R27, R28 ;  /* 0x0000001b151c7225 */ /* 0x000fc800078e001c */
[----:B------:R-:W-:Y:S02]  /*bb00*/  IMAD.IADD R52, R53, 0x1, R23 ;  /* 0x0000000135347824 */ /* 0x000fe400078e0217 */
[----:B------:R-:W-:Y:S01]  /*bb10*/  IMAD.X R23, RZ, RZ, RZ, P1 ;  /* 0x000000ffff177224 */ /* 0x000fe200008e06ff */
[----:B------:R-:W-:Y:S01]  /*bb20*/  IADD3 R50, P1, PT, R50, R29, RZ ;  /* 0x0000001d32327210 */ /* 0x000fe20007f3e0ff */
        /* <DEDUP_REMOVED lines=121> */
.L_x_1111:
        /* <DEDUP_REMOVED lines=35> */
.L_x_1112:
        /* <DEDUP_REMOVED lines=12> */
.L_x_1113:
        /* <DEDUP_REMOVED lines=33> */
.L_x_1114:
        /* <DEDUP_REMOVED lines=12> */
.L_x_1115:
        /* <DEDUP_REMOVED lines=22> */
.L_x_1117:
[----:B------:R-:W-:-:S05]  /*c9e0*/  IMAD.MOV.U32 R17, RZ, RZ, 0x1 ;  /* 0x00000001ff117424 */ /* 0x000fca00078e00ff */
[----:B------:R-:W-:Y:S01]  /*c9f0*/  STG.E.U8 desc[UR20][R34.64+0xc4], R17 ;  /* 0x0000c41122007986 */ /* 0x000fe2000c101114 */
[----:B------:R-:W-:Y:S05]  /*ca00*/  EXIT ;  /* 0x000000000000794d */ /* 0x000fea0003800000 */
.L_x_1118:
[----:B------:R-:W2:Y:S02]  /*ca10*/  LDG.E.U8 R0, desc[UR20][R34.64+0x60] ;  /* 0x0000601422007981 */ /* 0x000ea4000c1e1100 */
[----:B--2---:R-:W-:-:S13]  /*ca20*/  ISETP.NE.AND P0, PT, R0, RZ, PT ;  /* 0x000000ff0000720c */ /* 0x004fda0003f05270 */
[----:B------:R-:W-:Y:S05]  /*ca30*/  @P0 BRA `(.L_x_1119) ;  /* 0x000000ec00540947 */ /* 0x000fea0003800000 */
[----:B------:R-:W2:Y:S04]  /*ca40*/  LDG.E R0, desc[UR20][R34.64+0x20] ;  /* 0x0000201422007981 */ /* 0x000ea8000c1e1900 */
[----:B------:R0:W5:Y:S01]  /*ca50*/  LDG.E R5, desc[UR20][R34.64+0x24] ;  /* 0x0000241422057981 */ /* 0x000162000c1e1900 */
[----:B--2---:R-:W-:-:S13]  /*ca60*/  ISETP.NE.AND P0, PT, R0, RZ, PT ;  /* 0x000000ff0000720c */ /* 0x004fda0003f05270 */
[----:B------:R-:W2:Y:S04]  /*ca70*/  @P0 LDG.E R2, desc[UR20][R34.64+0x28] ;  /* 0x0000281422020981 */ /* 0x000ea8000c1e1900 */
[----:B------:R-:W3:Y:S01]  /*ca80*/  @P0 LDG.E R3, desc[UR20][R34.64+0x2c] ;  /* 0x00002c1422030981 */ /* 0x000ee2000c1e1900 */
[----:B--2---:R-:W-:Y:S02]  /*ca90*/  @P0 IMAD.MOV.U32 R17, RZ, RZ, R2 ;  /* 0x000000ffff110224 */ /* 0x004fe400078e0002 */
[----:B---3--:R-:W-:Y:S01]  /*caa0*/  @P0 IMAD.MOV.U32 R8, RZ, RZ, R3 ;  /* 0x000000ffff080224 */ /* 0x008fe200078e0003 */
[----:B0-----:R-:W-:Y:S06]  /*cab0*/  @P0 BRA `(.L_x_1120) ;  /* 0x0000000000580947 */ /* 0x001fec0003800000 */
[----:B------:R-:W2:Y:S04]  /*cac0*/  LDG.E R2, desc[UR20][R34.64+0x28] ;  /* 0x0000281422027981 */ /* 0x000ea8000c1e1900 */
        /* <DEDUP_REMOVED lines=8> */
[----:B------:R-:W2:Y:S01]  /*cb50*/  LDG.E R4, desc[UR20][R34.64+0x30] ;  /* 0x0000301422047981 */ /* 0x000ea2000c1e1900 */
[----:B------:R-:W-:Y:S01]  /*cb60*/  IMAD.MOV.U32 R8, RZ, RZ, RZ ;  /* 0x000000ffff087224 */ /* 0x000fe200078e00ff */
[----:B--2---:R-:W-:-:S13]  /*cb70*/  ISETP.NE.AND P0, PT, R4, RZ, PT ;  /* 0x000000ff0400720c */ /* 0x004fda0003f05270 */
[----:B------:R-:W-:Y:S05]  /*cb80*/  @P0 BRA `(.L_x_1120) ;  /* 0x0000000000240947 */ /* 0x000fea0003800000 */
[----:B------:R-:W2:Y:S02]  /*cb90*/  LDG.E R4, desc[UR20][R34.64+0x34] ;  /* 0x0000341422047981 */ /* 0x000ea4000c1e1900 */
[----:B--2---:R-:W-:-:S13]  /*cba0*/  ISETP.NE.AND P0, PT, R4, RZ, PT ;  /* 0x000000ff0400720c */ /* 0x004fda0003f05270 */
[----:B------:R-:W-:Y:S05]  /*cbb0*/  @P0 BRA `(.L_x_1120) ;  /* 0x0000000000180947 */ /* 0x000fea0003800000 */
[----:B------:R-:W2:Y:S02]  /*cbc0*/  LDG.E R4, desc[UR20][R34.64+0x38] ;  /* 0x0000381422047981 */ /* 0x000ea4000c1e1900 */
[----:B--2---:R-:W-:-:S13]  /*cbd0*/  ISETP.NE.AND P0, PT, R4, RZ, PT ;  /* 0x000000ff0400720c */ /* 0x004fda0003f05270 */
[----:B------:R-:W-:Y:S05]  /*cbe0*/  @P0 BRA `(.L_x_1120) ;  /* 0x00000000000c0947 */ /* 0x000fea0003800000 */
[----:B------:R-:W2:Y:S02]  /*cbf0*/  LDG.E R4, desc[UR20][R34.64+0x3c] ;  /* 0x00003c1422047981 */ /* 0x000ea4000c1e1900 */
[----:B--2---:R-:W-:-:S13]  /*cc00*/  ISETP.NE.AND P0, PT, R4, RZ, PT ;  /* 0x000000ff0400720c */ /* 0x004fda0003f05270 */
[----:B------:R-:W-:Y:S05]  /*cc10*/  @!P0 BRA `(.L_x_1119) ;  /* 0x000000e800dc8947 */ /* 0x000fea0003800000 */
.L_x_1120:
[----:B------:R-:W2:Y:S04]  /*cc20*/  LDG.E R4, desc[UR20][R34.64+0x30] ;  /* 0x0000301422047981 */ /* 0x000ea8000c1e1900 */
[----:B------:R-:W3:Y:S04]  /*cc30*/  LDG.E R7, desc[UR20][R34.64+0x34] ;  /* 0x0000341422077981 */ /* 0x000ee8000c1e1900 */
[----:B------:R-:W4:Y:S04]  /*cc40*/  LDG.E R6, desc[UR20][R34.64+0x38] ;  /* 0x0000381422067981 */ /* 0x000f28000c1e1900 */
[----:B------:R-:W4:Y:S01]  /*cc50*/  LDG.E R9, desc[UR20][R34.64+0x3c] ;  /* 0x00003c1422097981 */ /* 0x000f22000c1e1900 */
[----:B------:R-:W-:-:S04]  /*cc60*/  IMAD.WIDE.U32 R12, R0, R0, RZ ;  /* 0x00000000000c7225 */ /* 0x000fc800078e00ff */
[----:B------:R-:W-:Y:S01]  /*cc70*/  IMAD.MOV.U32 R10, RZ, RZ, R13 ;  /* 0x000000ffff0a7224 */ /* 0x000fe200078e000d */
[----:B------:R-:W-:Y:S01]  /*cc80*/  LOP3.LUT R51, R12, 0xfffffffd, RZ, 0xc0, !PT ;  /* 0xfffffffd0c337812 */ /* 0x000fe200078ec0ff */
[----:B------:R-:W-:Y:S02]  /*cc90*/  IMAD.MOV.U32 R11, RZ, RZ, RZ ;  /* 0x000000ffff0b7224 */ /* 0x000fe400078e00ff */
[----:B------:R-:W-:Y:S02]  /*cca0*/  IMAD.MOV.U32 R15, RZ, RZ, RZ ;  /* 0x000000ffff0f7224 */ /* 0x000fe400078e00ff */
[----:B-----5:R-:W-:-:S04]  /*ccb0*/  IMAD.WIDE.U32 R10, R0, R5, R10 ;  /* 0x00000005000a7225 */ /* 0x020fc800078e000a */
        /* <DEDUP_REMOVED lines=18> */
[----:B------:R-:W-:Y:S02]  /*cde0*/  IMAD.MOV.U32 R39, RZ, RZ, RZ ;  /* 0x000000ffff277224 */ /* 0x000fe400078e00ff */
        /* <DEDUP_REMOVED lines=178> */
[----:B------:R-:W-:Y:S02]  /*d910*/  IMAD.MOV.U32 R15, RZ, RZ, RZ ;  /* 0x000000ffff0f7224 */ /* 0x000fe400078e00ff */
[----:B------:R-:W-:Y:S01]  /*d920*/  IMAD.WIDE.U32 R10, R6, R9, R10 ;  /* 0x00000009060a7225 */ /* 0x000fe200078e000a */
[----:B------:R-:W-:Y:S02]  /*d930*/  IADD3 R44, P0, P1, R44, R19, R16 ;  /* 0x000000132c2c7210 */ /* 0x000fe4000791e010 */
[----:B------:R-:W-:Y:S01]  /*d940*/  IADD3.X R21, PT, PT, RZ, RZ, RZ, P2, P3 ;  /* 0x000000ffff157210 */ /* 0x000fe200017e64ff */
[----:B------:R-:W-:-:S03]  /*d950*/  IMAD.WIDE.U32 R12, R7, R9, R12 ;  /* 0x00000009070c7225 */ /* 0x000fc600078e000c */
[----:B------:R-:W-:Y:S01]  /*d960*/  IADD3.X R21, PT, PT, RZ, R21, RZ, P0, P1 ;  /* 0x00000015ff157210 */ /* 0x000fe200007e24ff */
        /* <DEDUP_REMOVED lines=9> */
[--C-:B------:R-:W-:Y:S01]  /*da00*/  IMAD.IADD R18, R19, 0x1, R13.reuse ;  /* 0x0000000113127824 */ /* 0x100fe200078e020d */
[----:B------:R-:W-:Y:S01]  /*da10*/  IADD3.X R23, PT, PT, RZ, R23, RZ, P0, P3 ;  /* 0x00000017ff177210 */ /* 0x000fe200007e64ff */
[----:B------:R-:W-:Y:S01]  /*da20*/  IMAD.WIDE.U32 R16, R14, 0x3d1, RZ ;  /* 0x000003d10e107825 */ /* 0x000fe200078e00ff */
[----:B------:R-:W-:Y:S02]  /*da30*/  IADD3 R10, P0, PT, R11, R15, RZ ;  /* 0x0000000f0b0a7210 */ /* 0x000fe40007f1e0ff */
[----:B------:R-:W-:Y:S01]  /*da40*/  IADD3 R23, P1, P2, R22, R23, R18 ;  /* 0x0000001716177210 */ /* 0x000fe20007a3e012 */
[----:B------:R-:W-:Y:S02]  /*da50*/  IMAD.IADD R17, R17, 0x1, R13 ;  /* 0x0000000111117824 */ /* 0x000fe400078e020d */
[----:B------:R-:W-:Y:S01]  /*da60*/  IMAD.X R11, RZ, RZ, RZ, P0 ;  /* 0x000000ffff0b7224 */ /* 0x000fe200000e06ff */
[----:B------:R-:W-:Y:S02]  /*da70*/  IADD3 R16, P0, P3, R12, R23, R16 ;  /* 0x000000170c107210 */ /* 0x000fe40007b1e010 */
[----:B------:R-:W-:Y:S01]  /*da80*/  IADD3.X R25, PT, PT, RZ, RZ, RZ, P1, P2 ;  /* 0x000000ffff197210 */ /* 0x000fe20000fe44ff */
[----:B------:R-:W-:-:S03]  /*da90*/  IMAD.WIDE.U32 R10, R9, R9, R10 ;  /* 0x00000009090a7225 */ /* 0x000fc600078e000a */
[----:B------:R-:W-:Y:S01]  /*daa0*/  IADD3.X R25, PT, PT, RZ, R25, RZ, P0, P3 ;  /* 0x00000019ff197210 */ /* 0x000fe200007e64ff */
[----:B------:R-:W-:-:S03]  /*dab0*/  IMAD.WIDE.U32 R12, R10, 0x3d1, RZ ;  /* 0x000003d10a0c7825 */ /* 0x000fc600078e00ff */
[----:B------:R-:W-:Y:S01]  /*dac0*/  IADD3 R25, P0, P1, R24, R25, R17 ;  /* 0x0000001918197210 */ /* 0x000fe2000791e011 */
[----:B------:R-:W-:-:S03]  /*dad0*/  IMAD.MOV.U32 R17, RZ, RZ, RZ ;  /* 0x000000ffff117224 */ /* 0x000fc600078e00ff */
[----:B------:R-:W-:Y:S02]  /*dae0*/  IADD3.X R15, PT, PT, RZ, RZ, RZ, P0, P1 ;  /* 0x000000ffff0f7210 */ /* 0x000fe400007e24ff */
[----:B------:R-:W-:Y:S01]  /*daf0*/  IADD3 R43, P0, P1, R14, R25, R12 ;  /* 0x000000190e2b7210 */ /* 0x000fe2000791e00c */
[----:B------:R-:W-:Y:S02]  /*db00*/  IMAD.IADD R8, R13, 0x1, R17 ;  /* 0x000000010d087824 */ /* 0x000fe400078e0211 */
[----:B------:R-:W-:Y:S01]  /*db10*/  IMAD.WIDE.U32 R12, R11, 0x3d1, RZ ;  /* 0x000003d10b0c7825 */ /* 0x000fe200078e00ff */
[----:B------:R-:W-:-:S03]  /*db20*/  IADD3.X R15, PT, PT, RZ, R15, RZ, P0, P1 ;  /* 0x0000000fff0f7210 */ /* 0x000fc600007e24ff */
[----:B------:R-:W-:Y:S01]  /*db30*/  IMAD.IADD R13, R13, 0x1, R17 ;  /* 0x000000010d0d7824 */ /* 0x000fe200078e0211 */
        /* <DEDUP_REMOVED lines=48> */
[C---:B------:R-:W-:Y:S01]  /*de40*/  ISETP.GE.U32.AND P0, PT, R8.reuse, RZ, PT ;  /* 0x000000ff0800720c */ /* 0x040fe20003f06070 */
[----:B------:R-:W-:Y:S01]  /*de50*/  IMAD.X R10, RZ, RZ, RZ, P1 ;  /* 0x000000ffff0a7224 */ /* 0x000fe200008e06ff */
[----:B------:R-:W-:-:S04]  /*de60*/  ISETP.LT.U32.AND P1, PT, R8, RZ, PT ;  /* 0x000000ff0800720c */ /* 0x000fc80003f21070 */
[C---:B------:R-:W-:Y:S02]  /*de70*/  ISETP.GE.U32.AND.EX P0, PT, R10.reuse, 0x1, PT, P0 ;  /* 0x000000010a00780c */ /* 0x040fe40003f06100 */
[----:B------:R-:W-:Y:S02]  /*de80*/  ISETP.LT.U32.AND.EX P1, PT, R10, 0x1, PT, P1 ;  /* 0x000000010a00780c */ /* 0x000fe40003f21110 */
[----:B------:R-:W-:Y:S02]  /*de90*/  PLOP3.LUT P0, PT, P0, PT, PT, 0x8, 0x80 ;  /* 0x000000000080781c */ /* 0x000fe4000070e170 */
[----:B------:R-:W-:-:S11]  /*dea0*/  SEL R15, R8, RZ, P1 ;  /* 0x000000ff080f7207 */ /* 0x000fd60000800000 */
.L_x_1121:
[----:B------:R-:W-:Y:S01]  /*deb0*/  ISETP.GT.U32.OR P0, PT, R15, UR23, !P0 ;  /* 0x000000170f007c0c */ /* 0x000fe2000c704470 */
[----:B------:R-:W-:-:S12]  /*dec0*/  IMAD.MOV.U32 R8, RZ, RZ, R15 ;  /* 0x000000ffff087224 */ /* 0x000fd800078e000f */
        /* <DEDUP_REMOVED lines=32> */
.L_x_1122:
        /* <DEDUP_REMOVED lines=12> */
.L_x_1123:
        /* <DEDUP_REMOVED lines=33> */
.L_x_1124:
        /* <DEDUP_REMOVED lines=12> */
.L_x_1125:
        /* <DEDUP_REMOVED lines=13> */
[----:B------:R-:W-:Y:S02]  /*e530*/  IMAD.MOV.U32 R49, RZ, RZ, RZ ;  /* 0x000000ffff317224 */ /* 0x000fe400078e00ff */
[----:B------:R-:W-:-:S02]  /*e540*/  IMAD.MOV.U32 R53, RZ, RZ, RZ ;  /* 0x000000ffff357224 */ /* 0x000fc400078e00ff */
[----:B------:R-:W-:Y:S02]  /*e550*/  IMAD.MOV.U32 R55, RZ, RZ, RZ ;  /* 0x000000ffff377224 */ /* 0x000fe400078e00ff */
        /* <DEDUP_REMOVED lines=152> */
[----:B------:R-:W-:Y:S02]  /*eee0*/  IMAD.MOV.U32 R13, RZ, RZ, RZ ;  /* 0x000000ffff0d7224 */ /* 0x000fe400078e00ff */
[----:B------:R-:W-:-:S02]  /*eef0*/  IMAD.X R33, RZ, RZ, RZ, P1 ;  /* 0x000000ffff217224 */ /* 0x000fc400008e06ff */
        /* <DEDUP_REMOVED lines=127> */
.L_x_1126:
        /* <DEDUP_REMOVED lines=35> */
.L_x_1127:
        /* <DEDUP_REMOVED lines=12> */
.L_x_1128:
        /* <DEDUP_REMOVED lines=33> */
.L_x_1129:
        /* <DEDUP_REMOVED lines=12> */
.L_x_1130:
[----:B------:R-:W-:-:S04]  /*fcb0*/  IMAD.WIDE.U32 R10, R24, 0x4, RZ ;  /* 0x00000004180a7825 */ /* 0x000fc800078e00ff */
        /* <DEDUP_REMOVED lines=11> */
[----:B------:R-:W-:Y:S02]  /*fd70*/  IMAD.MOV.U32 R18, RZ, RZ, R15 ;  /* 0x000000ffff127224 */ /* 0x000fe400078e000f */
[----:B------:R-:W-:Y:S02]  /*fd80*/  IMAD.MOV.U32 R19, RZ, RZ, RZ ;  /* 0x000000ffff137224 */ /* 0x000fe400078e00ff */
[----:B------:R-:W-:Y:S02]  /*fd90*/  IMAD.MOV.U32 R23, RZ, RZ, RZ ;  /* 0x000000ffff177224 */ /* 0x000fe400078e00ff */
[----:B------:R-:W-:-:S04]  /*fda0*/  IMAD.WIDE.U32 R18, R25, 0x4, R18 ;  /* 0x0000000419127825 */ /* 0x000fc800078e0012 */
[----:B------:R-:W-:-:S04]  /*fdb0*/  IMAD.WIDE.U32 R24, R30, 0x4, RZ ;  /* 0x000000041e187825 */ /* 0x000fc800078e00ff */
[----:B------:R-:W-:Y:S01]  /*fdc0*/  IMAD.WIDE.U32 R22, R19, 0x3d1, R22 ;  /* 0x000003d113167825 */ /* 0x000fe200078e0016 */
[----:B------:R-:W-:-:S03]  /*fdd0*/  LOP3.LUT R58, R24, R11, RZ, 0xfc, !PT ;  /* 0x0000000b183a7212 */ /* 0x000fc600078efcff */
[----:B------:R-:W-:Y:S02]  /*fde0*/  IMAD.MOV.U32 R13, RZ, RZ, RZ ;  /* 0x000000ffff0d7224 */ /* 0x000fe400078e00ff */
[----:B------:R-:W-:-:S04]  /*fdf0*/  IMAD.WIDE.U32 R26, R26, 0x4, RZ ;  /* 0x000000041a1a7825 */ /* 0x000fc800078e00ff */
[----:B------:R-:W-:Y:S01]  /*fe00*/  IMAD.IADD R11, R23, 0x1, R13 ;  /* 0x00000001170b7824 */ /* 0x000fe200078e020d */
[----:B------:R-:W-:-:S04]  /*fe10*/  LOP3.LUT R24, R26, R25, RZ, 0xfc, !PT ;  /* 0x000000191a187212 */ /* 0x000fc800078efcff */
        /* <DEDUP_REMOVED lines=55> */
[----:B------:R-:W-:-:S03]  /*10190*/  @P2 IMAD.MOV.U32 R54, RZ, RZ, RZ ;  /* 0x000000ffff362224 */ /* 0x000fc600078e00ff */
[----:B------:R-:W-:Y:S01]  /*101a0*/  @P2 ISETP.GT.U32.AND P1, PT, R10, -0x1, PT ;  /* 0xffffffff0a00280c */ /* 0x000fe20003f24070 */
[----:B------:R-:W-:-:S05]  /*101b0*/  @P2 IMAD.X R11, RZ, RZ, RZ, P3 ;  /* 0x000000ffff0b2224 */ /* 0x000fca00018e06ff */
[----:B------:R-:W-:-:S04]  /*101c0*/  @P2 ISETP.GT.U32.AND.EX P1, PT, R11, RZ, PT, P1 ;  /* 0x000000ff0b00220c */ /* 0x000fc80003f24110 */
[----:B------:R-:W-:Y:S02]  /*101d0*/  @P2 SEL R48, R10, RZ, !P1 ;  /* 0x000000ff0a302207 */ /* 0x000fe40004800000 */
[----:B------:R-:W-:-:S07]  /*101e0*/  @P2 SEL R50, RZ, 0x1, !P1 ;  /* 0x00000001ff322807 */ /* 0x000fce0004800000 */
.L_x_1131:
[----:B------:R-:W-:Y:S01]  /*101f0*/  ISETP.GT.U32.OR P0, PT, R50, UR23, P0 ;  /* 0x0000001732007c0c */ /* 0x000fe20008704470 */
        /* <DEDUP_REMOVED lines=33> */
.L_x_1132:
        /* <DEDUP_REMOVED lines=12> */
.L_x_1133:
        /* <DEDUP_REMOVED lines=33> */
.L_x_1134:
        /* <DEDUP_REMOVED lines=12> */
.L_x_1135:
        /* <DEDUP_REMOVED lines=164> */
[----:B------:R-:W-:Y:S01]  /*111e0*/  IMAD.IADD R19, R63, 0x1, R19 ;  /* 0x000000013f137824 */ /* 0x000fe200078e0213 */
[----:B------:R-:W-:Y:S01]  /*111f0*/  IADD3 R30, P2, PT, R60, R11, RZ ;  /* 0x0000000b3c1e7210 */ /* 0x000fe20007f5e0ff */
        /* <DEDUP_REMOVED lines=8> */
[----:B------:R-:W-:Y:S02]  /*11280*/  IMAD.X R47, RZ, RZ, RZ, P1 ;  /* 0x000000ffff2f7224 */ /* 0x000fe400008e06ff */
[----:B------:R-:W-:Y:S02]  /*11290*/  IMAD.MOV.U32 R11, RZ, RZ, RZ ;  /* 0x000000ffff0b7224 */ /* 0x000fe400078e00ff */
[----:B------:R-:W-:-:S02]  /*112a0*/  IMAD.X R13, RZ, RZ, RZ, P0 ;  /* 0x000000ffff0d7224 */ /* 0x000fc400000e06ff */
[----:B------:R-:W-:-:S04]  /*112b0*/  IMAD.WIDE.U32 R26, R8, R44, R30 ;  /* 0x0000002c081a7225 */ /* 0x000fc800078e001e */
[----:B------:R-:W-:-:S04]  /*112c0*/  IMAD.WIDE.U32 R46, R43, R16, R46 ;  /* 0x000000102b2e7225 */ /* 0x000fc800078e002e */
[----:B------:R-:W-:Y:S01]  /*112d0*/  IMAD.IADD R33, R33, 0x1, R11 ;  /* 0x0000000121217824 */ /* 0x000fe200078e020b */
[----:B------:R-:W-:Y:S01]  /*112e0*/  IADD3.X R11, PT, PT, RZ, RZ, RZ, P3, P4 ;  /* 0x000000ffff0b7210 */ /* 0x000fe20001fe84ff */
[----:B------:R-:W-:Y:S01]  /*112f0*/  IMAD.WIDE.U32 R12, R8, R16, R12 ;  /* 0x00000010080c7225 */ /* 0x000fe200078e000c */
[----:B------:R-:W-:Y:S02]  /*11300*/  IADD3 R32, P1, PT, R46, R27, RZ ;  /* 0x0000001b2e207210 */ /* 0x000fe40007f3e0ff */
[----:B------:R-:W-:Y:S01]  /*11310*/  IADD3.X R11, PT, PT, RZ, R11, RZ, P2, P5 ;  /* 0x0000000bff0b7210 */ /* 0x000fe200017ea4ff */
[----:B------:R-:W-:Y:S01]  /*11320*/  IMAD.WIDE.U32 R30, R26, 0x3d1, RZ ;  /* 0x000003d11a1e7825 */ /* 0x000fe200078e00ff */
[----:B------:R-:W-:Y:S02]  /*11330*/  IADD3 R46, P0, PT, R12, R47, RZ ;  /* 0x0000002f0c2e7210 */ /* 0x000fe40007f1e0ff */
[----:B------:R-:W-:Y:S01]  /*11340*/  IADD3 R11, P2, P3, R14, R11, R33 ;  /* 0x0000000b0e0b7210 */ /* 0x000fe20007b5e021 */
[----:B------:R-:W-:-:S02]  /*11350*/  IMAD.X R33, RZ, RZ, RZ, P1 ;  /* 0x000000ffff217224 */ /* 0x000fc400008e06ff */
[----:B------:R-:W-:Y:S01]  /*11360*/  IMAD.X R47, RZ, RZ, RZ, P0 ;  /* 0x000000ffff2f7224 */ /* 0x000fe200000e06ff */
        /* <DEDUP_REMOVED lines=18> */
[----:B------:R-:W-:Y:S01]  /*11490*/  IMAD.MOV.U32 R11, RZ, RZ, RZ ;  /* 0x000000ffff0b7224 */ /* 0x000fe200078e00ff */
[----:B------:R-:W-:-:S03]  /*114a0*/  IADD3 R46, P0, PT, R32, R31, RZ ;  /* 0x0000001f202e7210 */ /* 0x000fc60007f1e0ff */
        /* <DEDUP_REMOVED lines=15> */
[----:B------:R-:W-:Y:S01]  /*115a0*/  IMAD.MOV.U32 R21, RZ, RZ, RZ ;  /* 0x000000ffff157224 */ /* 0x000fe200078e00ff */
[----:B------:R-:W-:Y:S01]  /*115b0*/  IADD3.X R25, PT, PT, RZ, RZ, RZ, P1, P2 ;  /* 0x000000ffff197210 */ /* 0x000fe20000fe44ff */
[----:B------:R-:W-:-:S03]  /*115c0*/  IMAD.WIDE.U32 R10, R8, R8, R10 ;  /* 0x00000008080a7225 */ /* 0x000fc600078e000a */
[----:B------:R-:W-:Y:S01]  /*115d0*/  IADD3.X R25, PT, PT, RZ, R25, RZ, P0, P3 ;  /* 0x00000019ff197210 */ /* 0x000fe200007e64ff */
[----:B------:R-:W-:Y:S02]  /*115e0*/  IMAD.IADD R32, R33, 0x1, R21 ;  /* 0x0000000121207824 */ /* 0x000fe400078e0215 */
        /* <DEDUP_REMOVED lines=63> */
.L_x_1136:
[----:B------:R-:W-:Y:S01]  /*119e0*/  ISETP.GT.U32.OR P0, PT, R25, UR23, P0 ;  /* 0x0000001719007c0c */ /* 0x000fe20008704470 */
[----:B------:R-:W-:Y:S02]  /*119f0*/  IMAD.MOV.U32 R23, RZ, RZ, R15 ;  /* 0x000000ffff177224 */ /* 0x000fe400078e000f */
[----:B------:R-:W-:Y:S02]  /*11a00*/  IMAD.MOV.U32 R24, RZ, RZ, R19 ;  /* 0x000000ffff187224 */ /* 0x000fe400078e0013 */
[----:B------:R-:W-:Y:S02]  /*11a10*/  IMAD.MOV.U32 R27, RZ, RZ, R12 ;  /* 0x000000ffff1b7224 */ /* 0x000fe400078e000c */
[----:B------:R-:W-:Y:S02]  /*11a20*/  IMAD.MOV.U32 R15, RZ, RZ, R13 ;  /* 0x000000ffff0f7224 */ /* 0x000fe400078e000d */
[----:B------:R-:W-:Y:S02]  /*11a30*/  IMAD.MOV.U32 R8, RZ, RZ, R31 ;  /* 0x000000ffff087224 */ /* 0x000fe400078e001f */
[----:B------:R-:W-:-:S02]  /*11a40*/  IMAD.MOV.U32 R19, RZ, RZ, R29 ;  /* 0x000000ffff137224 */ /* 0x000fc400078e001d */
        /* <DEDUP_REMOVED lines=32> */
.L_x_1137:
        /* <DEDUP_REMOVED lines=12> */
.L_x_1138:
        /* <DEDUP_REMOVED lines=33> */
.L_x_1139:
        /* <DEDUP_REMOVED lines=12> */
.L_x_1140:
        /* <DEDUP_REMOVED lines=28> */
[----:B------:R-:W-:Y:S01]  /*121a0*/  IADD3 R19, P0, PT, R19, R10, RZ ;  /* 0x0000000a13137210 */ /* 0x000fe20007f1e0ff */
[----:B------:R-:W-:-:S04]  /*121b0*/  IMAD.MOV.U32 R10, RZ, RZ, R22 ;  /* 0x000000ffff0a7224 */ /* 0x000fc800078e0016 */
        /* <DEDUP_REMOVED lines=53> */
.L_x_1141:
[----:B------:R-:W-:Y:S01]  /*12510*/  ISETP.GT.U32.OR P0, PT, R16, UR23, P0 ;  /* 0x0000001710007c0c */ /* 0x000fe20008704470 */
[----:B------:R-:W-:Y:S02]  /*12520*/  IMAD.MOV.U32 R11, RZ, RZ, R10 ;  /* 0x000000ffff0b7224 */ /* 0x000fe400078e000a */
[----:B------:R-:W-:Y:S02]  /*12530*/  IMAD.MOV.U32 R8, RZ, RZ, R21 ;  /* 0x000000ffff087224 */ /* 0x000fe400078e0015 */
[----:B------:R-:W-:-:S08]  /*12540*/  IMAD.MOV.U32 R10, RZ, RZ, R19 ;  /* 0x000000ffff0a7224 */ /* 0x000fd000078e0013 */
        /* <DEDUP_REMOVED lines=32> */
.L_x_1142:
        /* <DEDUP_REMOVED lines=12> */
.L_x_1143:
        /* <DEDUP_REMOVED lines=33> */
.L_x_1144:
        /* <DEDUP_REMOVED lines=12> */
.L_x_1145:
        /* <DEDUP_REMOVED lines=161> */
[----:B------:R-:W-:Y:S02]  /*134f0*/  IMAD.IADD R64, R65, 0x1, R19 ;  /* 0x0000000141407824 */ /* 0x000fe400078e0213 */
[----:B------:R-:W-:-:S04]  /*13500*/  IMAD.WIDE.U32 R18, R36, R41, R62 ;  /* 0x0000002924127225 */ /* 0x000fc800078e003e */
[----:B------:R-:W-:-:S04]  /*13510*/  IMAD.WIDE.U32 R46, R38, R40, R46 ;  /* 0x00000028262e7225 */ /* 0x000fc800078e002e */
[----:B------:R-:W-:-:S04]  /*13520*/  IMAD.WIDE.U32 R60, R39, R40, R60 ;  /* 0x00000028273c7225 */ /* 0x000fc800078e003c */
[----:B------:R-:W-:Y:S01]  /*13530*/  IMAD.X R21, RZ, RZ, RZ, P2 ;  /* 0x000000ffff157224 */ /* 0x000fe200010e06ff */
[----:B------:R-:W-:Y:S01]  /*13540*/  IADD3 R46, P2, PT, R46, R19, RZ ;  /* 0x000000132e2e7210 */ /* 0x000fe20007f5e0ff */
[----:B------:R-:W-:Y:S01]  /*13550*/  IMAD.MOV.U32 R19, RZ, RZ, RZ ;  /* 0x000000ffff137224 */ /* 0x000fe200078e00ff */
        /* <DEDUP_REMOVED lines=9> */
[----:B------:R-:W-:Y:S02]  /*135f0*/  IMAD.IADD R19, R25, 0x1, R19 ;  /* 0x0000000119137824 */ /* 0x000fe400078e0213 */
        /* <DEDUP_REMOVED lines=27> */
[----:B------:R-:W-:Y:S02]  /*137b0*/  IMAD.MOV.U32 R22, RZ, RZ, RZ ;  /* 0x000000ffff167224 */ /* 0x000fe400078e00ff */
        /* <DEDUP_REMOVED lines=83> */
.L_x_1146:
[----:B------:R-:W-:Y:S01]  /*13cf0*/  ISETP.GT.U32.OR P0, PT, R37, UR23, P0 ;  /* 0x0000001725007c0c */ /* 0x000fe20008704470 */
[----:B------:R-:W-:Y:S02]  /*13d00*/  IMAD.MOV.U32 R23, RZ, RZ, R21 ;  /* 0x000000ffff177224 */ /* 0x000fe400078e0015 */
[----:B------:R-:W-:-:S10]  /*13d10*/  IMAD.MOV.U32 R27, RZ, RZ, R20 ;  /* 0x000000ffff1b7224 */ /* 0x000fd400078e0014 */
        /* <DEDUP_REMOVED lines=32> */
.L_x_1147:
        /* <DEDUP_REMOVED lines=12> */
.L_x_1148:
        /* <DEDUP_REMOVED lines=33> */
.L_x_1149:
        /* <DEDUP_REMOVED lines=12> */
.L_x_1150:
        /* <DEDUP_REMOVED lines=21> */
[----:B------:R-:W-:Y:S02]  /*14400*/  IMAD.MOV.U32 R30, RZ, RZ, R29 ;  /* 0x000000ffff1e7224 */ /* 0x000fe400078e001d */
[----:B------:R-:W-:Y:S02]  /*14410*/  IMAD.MOV.U32 R31, RZ, RZ, RZ ;  /* 0x000000ffff1f7224 */ /* 0x000fe400078e00ff */
[----:B------:R-:W-:-:S06]  /*14420*/  IMAD.WIDE.U32 R30, R37, 0x3, R30 ;  /* 0x00000003251e7825 */ /* 0x000fcc00078e001e */
        /* <DEDUP_REMOVED lines=60> */
.L_x_1151:
        /* <DEDUP_REMOVED lines=34> */
.L_x_1152:
        /* <DEDUP_REMOVED lines=12> */
.L_x_1153:
        /* <DEDUP_REMOVED lines=33> */
.L_x_1154:
        /* <DEDUP_REMOVED lines=12> */
.L_x_1155:
        /* <DEDUP_REMOVED lines=93> */
[----:B------:R-:W-:-:S04]  /*15370*/  IMAD.WIDE.U32 R40, R57, R61, R42 ;  /* 0x0000003d39287225 */ /* 0x000fc800078e002a */
        /* <DEDUP_REMOVED lines=10> */
[----:B------:R-:W-:-:S04]  /*15420*/  IMAD.WIDE.U32 R44, R67, R59, R44 ;  /* 0x0000003b432c7225 */ /* 0x000fc800078e002c */
[----:B------:R-:W-:Y:S01]  /*15430*/  IMAD.WIDE.U32 R30, R67, R52, R40 ;  /* 0x00000034431e7225 */ /* 0x000fe200078e0028 */
[----:B------:R-:W-:Y:S02]  /*15440*/  IADD3 R42, P0, PT, R36, R45, RZ ;  /* 0x0000002d242a7210 */ /* 0x000fe40007f1e0ff */
[----:B------:R-:W-:Y:S01]  /*15450*/  IADD3 R44, P1, PT, R44, R29, RZ ;  /* 0x0000001d2c2c7210 */ /* 0x000fe20007f3e0ff */
[----:B------:R-:W-:Y:S01]  /*15460*/  IMAD.MOV.U32 R21, RZ, RZ, RZ ;  /* 0x000000ffff157224 */ /* 0x000fe200078e00ff */
        /* <DEDUP_REMOVED lines=52> */
[----:B------:R-:W-:Y:S02]  /*157b0*/  IMAD.IADD R21, R47, 0x1, R21 ;  /* 0x000000012f157824 */ /* 0x000fe400078e0215 */
[----:B------:R-:W-:-:S04]  /*157c0*/  IMAD.WIDE.U32 R42, R33, R61, R42 ;  /* 0x0000003d212a7225 */ /* 0x000fc800078e002a */
[----:B------:R-:W-:-:S04]  /*157d0*/  IMAD.WIDE.U32 R38, R65, R67, R38 ;  /* 0x0000004341267225 */ /* 0x000fc800078e0026 */
[----:B------:R-:W-:-:S04]  /*157e0*/  IMAD.WIDE.U32 R46, R65, R57, R40 ;  /* 0x00000039412e7225 */ /* 0x000fc800078e0028 */
[----:B------:R-:W-:Y:S01]  /*157f0*/  IMAD.X R19, RZ, RZ, RZ, P0 ;  /* 0x000000ffff137224 */ /* 0x000fe200000e06ff */
[----:B------:R-:W-:Y:S01]  /*15800*/  IADD3 R36, P0, PT, R37, R39, RZ ;  /* 0x0000002725247210 */ /* 0x000fe20007f1e0ff */
[----:B------:R-:W-:Y:S01]  /*15810*/  IMAD.WIDE.U32 R40, R42, 0x3d1, RZ ;  /* 0x000003d12a287825 */ /* 0x000fe200078e00ff */
[----:B------:R-:W-:Y:S02]  /*15820*/  IADD3 R38, P1, PT, R38, R47, RZ ;  /* 0x0000002f26267210 */ /* 0x000fe40007f3e0ff */
[----:B------:R-:W-:Y:S01]  /*15830*/  IADD3 R46, P2, PT, R46, R43, RZ ;  /* 0x0000002b2e2e7210 */ /* 0x000fe20007f5e0ff */
[----:B------:R-:W-:Y:S01]  /*15840*/  IMAD.X R37, RZ, RZ, RZ, P0 ;  /* 0x000000ffff257224 */ /* 0x000fe200000e06ff */
        /* <DEDUP_REMOVED lines=47> */
[----:B------:R-:W-:Y:S01]  /*15b40*/  IMAD.MOV.U32 R27, RZ, RZ, RZ ;  /* 0x000000ffff1b7224 */ /* 0x000fe200078e00ff */
        /* <DEDUP_REMOVED lines=17> */
[----:B------:R-:W-:-:S03]  /*15c60*/  IMAD.IADD R21, R21, 0x1, R23 ;  /* 0x0000000115157824 */ /* 0x000fc600078e0217 */
        /* <DEDUP_REMOVED lines=54> */
.L_x_1156:
        /* <DEDUP_REMOVED lines=36> */
.L_x_1157:
        /* <DEDUP_REMOVED lines=12> */
.L_x_1158:
        /* <DEDUP_REMOVED lines=33> */
.L_x_1159:
        /* <DEDUP_REMOVED lines=12> */
.L_x_1160:
        /* <DEDUP_REMOVED lines=85> */
.L_x_1161:
        /* <DEDUP_REMOVED lines=34> */
.L_x_1162:
        /* <DEDUP_REMOVED lines=12> */
.L_x_1163:
        /* <DEDUP_REMOVED lines=33> */
.L_x_1164:
        /* <DEDUP_REMOVED lines=12> */
.L_x_1165:
        /* <DEDUP_REMOVED lines=27> */
.L_x_1166:
        /* <DEDUP_REMOVED lines=9> */
.L_x_1167:
        /* <DEDUP_REMOVED lines=19> */
.L_x_1168:
        /* <DEDUP_REMOVED lines=27> */
.L_x_1169:
        /* <DEDUP_REMOVED lines=9> */
.L_x_1170:
        /* <DEDUP_REMOVED lines=19> */
.L_x_1171:
        /* <DEDUP_REMOVED lines=9> */
[----:B------:R-:W-:Y:S01]  /*17810*/  IMAD.MOV.U32 R44, RZ, RZ, R43 ;  /* 0x000000ffff2c7224 */ /* 0x000fe200078e002b */
[----:B------:R-:W-:Y:S01]  /*17820*/  IADD3 R40, P0, PT, R42, R39, RZ ;  /* 0x000000272a287210 */ /* 0x000fe20007f1e0ff */
[----:B------:R-:W-:Y:S02]  /*17830*/  IMAD.MOV.U32 R45, RZ, RZ, RZ ;  /* 0x000000ffff2d7224 */ /* 0x000fe400078e00ff */
[----:B------:R-:W-:Y:S02]  /*17840*/  IMAD.MOV.U32 R47, RZ, RZ, RZ ;  /* 0x000000ffff2f7224 */ /* 0x000fe400078e00ff */
[----:B------:R-:W-:Y:S02]  /*17850*/  IMAD.X R41, RZ, RZ, RZ, P0 ;  /* 0x000000ffff297224 */ /* 0x000fe400000e06ff */
[----:B------:R-:W-:-:S04]  /*17860*/  IMAD.WIDE.U32 R44, R24, R51, R44 ;  /* 0x00000033182c7225 */ /* 0x000fc800078e002c */
[----:B------:R-:W-:-:S04]  /*17870*/  IMAD.WIDE.U32 R40, R30, R52, R40 ;  /* 0x000000341e287225 */ /* 0x000fc800078e0028 */
[----:B------:R-:W-:Y:S01]  /*17880*/  IMAD.MOV.U32 R46, RZ, RZ, R45 ;  /* 0x000000ffff2e7224 */ /* 0x000fe200078e002d */
[----:B------:R-:W-:Y:S01]  /*17890*/  IADD3 R42, P0, PT, R44, R41, RZ ;  /* 0x000000292c2a7210 */ /* 0x000fe20007f1e0ff */
[----:B------:R-:W-:Y:S02]  /*178a0*/  IMAD.MOV.U32 R41, RZ, RZ, RZ ;  /* 0x000000ffff297224 */ /* 0x000fe400078e00ff */
[----:B------:R-:W-:-:S04]  /*178b0*/  IMAD.WIDE.U32 R46, R22, R51, R46 ;  /* 0x00000033162e7225 */ /* 0x000fc800078e002e */
[----:B------:R-:W-:Y:S02]  /*178c0*/  IMAD.X R43, RZ, RZ, RZ, P0 ;  /* 0x000000ffff2b7224 */ /* 0x000fe400000e06ff */
[----:B------:R-:W-:-:S04]  /*178d0*/  IMAD.WIDE.U32 R40, R32, R61, R40 ;  /* 0x0000003d20287225 */ /* 0x000fc800078e0028 */
[----:B------:R-:W-:-:S04]  /*178e0*/  IMAD.WIDE.U32 R42, R18, R52, R42 ;  /* 0x00000034122a7225 */ /* 0x000fc800078e002a */
[----:B------:R-:W-:Y:S01]  /*178f0*/  IMAD.MOV.U32 R54, RZ, RZ, R47 ;  /* 0x000000ffff367224 */ /* 0x000fe200078e002f */
[----:B------:R-:W-:Y:S01]  /*17900*/  IADD3 R44, P0, PT, R46, R43, RZ ;  /* 0x0000002b2e2c7210 */ /* 0x000fe20007f1e0ff */
[----:B------:R-:W-:Y:S01]  /*17910*/  IMAD.MOV.U32 R55, RZ, RZ, RZ ;  /* 0x000000ffff377224 */ /* 0x000fe200078e00ff */
        /* <DEDUP_REMOVED lines=127> */
[----:B------:R-:W-:Y:S02]  /*18110*/  IMAD.X R63, RZ, RZ, RZ, P0 ;  /* 0x000000ffff3f7224 */ /* 0x000fe400000e06ff */
[----:B------:R-:W-:Y:S01]  /*18120*/  IMAD.X R57, RZ, RZ, RZ, P2 ;  /* 0x000000ffff397224 */ /* 0x000fe200010e06ff */
[----:B------:R-:W-:Y:S01]  /*18130*/  IADD3 R30, P2, PT, R36, R58, RZ ;  /* 0x0000003a241e7210 */ /* 0x000fe20007f5e0ff */
[----:B------:R-:W-:-:S04]  /*18140*/  IMAD.WIDE.U32 R62, R20, R67, R62 ;  /* 0x00000043143e7225 */ /* 0x000fc800078e003e */
[----:B------:R-:W-:Y:S01]  /*18150*/  IMAD.WIDE.U32 R60, R22, R65, R60 ;  /* 0x00000041163c7225 */ /* 0x000fe200078e003c */
[----:B------:R-:W-:-:S03]  /*18160*/  IADD3 R54, P0, PT, R55, R63, RZ ;  /* 0x0000003f37367210 */ /* 0x000fc60007f1e0ff */
[----:B------:R-:W-:Y:S01]  /*18170*/  IMAD.WIDE.U32 R56, R18, R33, R56 ;  /* 0x0000002112387225 */ /* 0x000fe200078e0038 */
[----:B------:R-:W-:-:S03]  /*18180*/  IADD3 R62, P1, PT, R62, R61, RZ ;  /* 0x0000003d3e3e7210 */ /* 0x000fc60007f3e0ff */
[----:B------:R-:W-:Y:S02]  /*18190*/  IMAD.IADD R58, R59, 0x1, R37 ;  /* 0x000000013b3a7824 */ /* 0x000fe400078e0225 */
        /* <DEDUP_REMOVED lines=24> */
[----:B------:R-:W-:-:S04]  /*18320*/  IMAD.WIDE.U32 R40, R20, R65, R36 ;  /* 0x0000004114287225 */ /* 0x000fc800078e0024 */
[----:B------:R-:W-:-:S04]  /*18330*/  IMAD.WIDE.U32 R36, R22, R33, R62 ;  /* 0x0000002116247225 */ /* 0x000fc800078e003e */
[----:B------:R-:W-:Y:S01]  /*18340*/  IMAD.IADD R22, R39, 0x1, R38 ;  /* 0x0000000127167824 */ /* 0x000fe200078e0226 */
[----:B------:R-:W-:Y:S02]  /*18350*/  IADD3.X R39, PT, PT, RZ, R18, RZ, P0, P1 ;  /* 0x00000012ff277210 */ /* 0x000fe400007e24ff */
[----:B------:R-:W-:Y:S02]  /*18360*/  IADD3 R54, P0, PT, R55, R41, RZ ;  /* 0x0000002937367210 */ /* 0x000fe40007f1e0ff */
        /* <DEDUP_REMOVED lines=96> */
.L_x_1172:
[----:B------:R-:W-:-:S13]  /*18970*/  ISETP.GT.U32.OR P0, PT, R51, UR23, !P0 ;  /* 0x0000001733007c0c */ /* 0x000fda000c704470 */
        /* <DEDUP_REMOVED lines=32> */
.L_x_1173:
        /* <DEDUP_REMOVED lines=12> */
.L_x_1174:
        /* <DEDUP_REMOVED lines=33> */
.L_x_1175:
        /* <DEDUP_REMOVED lines=12> */
.L_x_1176:
        /* <DEDUP_REMOVED lines=27> */
.L_x_1177:
        /* <DEDUP_REMOVED lines=9> */
.L_x_1178:
        /* <DEDUP_REMOVED lines=19> */
.L_x_1179:
[----:B------:R-:W-:Y:S01]  /*19280*/  IMAD.WIDE.U32 R10, R3, 0x2, RZ ;  /* 0x00000002030a7825 */ /* 0x000fe200078e00ff */
[----:B------:R-:W-:Y:S01]  /*19290*/  SHF.R.U32.HI R3, RZ, 0x1f, R0 ;  /* 0x0000001fff037819 */ /* 0x000fe20000011600 */
[----:B------:R-:W-:Y:S02]  /*192a0*/  UMOV UR4, URZ ;  /* 0x000000ff00047c82 */ /* 0x000fe40008000000 */
        /* <DEDUP_REMOVED lines=79> */
.L_x_1180:
        /* <DEDUP_REMOVED lines=34> */
.L_x_1181:
        /* <DEDUP_REMOVED lines=12> */
.L_x_1182:
        /* <DEDUP_REMOVED lines=33> */
.L_x_1183:
        /* <DEDUP_REMOVED lines=12> */
.L_x_1184:
        /* <DEDUP_REMOVED lines=97> */
[----:B------:R-:W-:Y:S02]  /*1a360*/  IMAD.X R63, RZ, RZ, RZ, P0 ;  /* 0x000000ffff3f7224 */ /* 0x000fe400000e06ff */
[----:B------:R-:W-:Y:S02]  /*1a370*/  IMAD.X R67, RZ, RZ, RZ, P1 ;  /* 0x000000ffff437224 */ /* 0x000fe400008e06ff */
[----:B------:R-:W-:-:S02]  /*1a380*/  IMAD.MOV.U32 R13, RZ, RZ, RZ ;  /* 0x000000ffff0d7224 */ /* 0x000fc400078e00ff */
        /* <DEDUP_REMOVED lines=87> */
[----:B------:R-:W-:Y:S02]  /*1a900*/  IMAD.MOV.U32 R6, RZ, RZ, RZ ;  /* 0x000000ffff067224 */ /* 0x000fe400078e00ff */
        /* <DEDUP_REMOVED lines=28> */
[----:B------:R-:W-:Y:S01]  /*1aad0*/  IADD3 R56, P0, PT, R54, R9, RZ ;  /* 0x0000000936387210 */ /* 0x000fe20007f1e0ff */
[----:B------:R-:W-:-:S04]  /*1aae0*/  IMAD.WIDE.U32 R58, R8, 0x3d1, RZ ;  /* 0x000003d1083a7825 */ /* 0x000fc800078e00ff */
[----:B------:R-:W-:Y:S02]  /*1aaf0*/  IMAD.IADD R64, R65, 0x1, R64 ;  /* 0x0000000141407824 */ /* 0x000fe400078e0240 */
[----:B------:R-:W-:Y:S02]  /*1ab00*/  IMAD.X R57, RZ, RZ, RZ, P0 ;  /* 0x000000ffff397224 */ /* 0x000fe400000e06ff */
[----:B------:R-:W-:Y:S01]  /*1ab10*/  IMAD.MOV.U32 R9, RZ, RZ, RZ ;  /* 0x000000ffff097224 */ /* 0x000fe200078e00ff */
        /* <DEDUP_REMOVED lines=79> */
.L_x_1185:
        /* <DEDUP_REMOVED lines=37> */
.L_x_1186:
        /* <DEDUP_REMOVED lines=12> */
.L_x_1187:
        /* <DEDUP_REMOVED lines=33> */
.L_x_1188:
        /* <DEDUP_REMOVED lines=12> */
.L_x_1189:
        /* <DEDUP_REMOVED lines=26> */
.L_x_1119:
[----:B------:R-:W-:-:S05]  /*1b790*/  IMAD.MOV.U32 R17, RZ, RZ, 0x1 ;  /* 0x00000001ff117424 */ /* 0x000fca00078e00ff */
[----:B------:R-:W-:Y:S01]  /*1b7a0*/  STG.E.U8 desc[UR20][R34.64+0xc4], R17 ;  /* 0x0000c41122007986 */ /* 0x000fe2000c101114 */
[----:B------:R-:W-:Y:S05]  /*1b7b0*/  EXIT ;  /* 0x000000000000794d */ /* 0x000fea0003800000 */
.L_x_1116:
        /* <DEDUP_REMOVED lines=27> */
.L_x_1190:
        /* <DEDUP_REMOVED lines=9> */
.L_x_1191:
        /* <DEDUP_REMOVED lines=19> */
.L_x_1192:
        /* <DEDUP_REMOVED lines=27> */
.L_x_1193:
        /* <DEDUP_REMOVED lines=9> */
.L_x_1194:
        /* <DEDUP_REMOVED lines=19> */
.L_x_1195:
[----:B------:R-:W-:-:S04]  /*1bea0*/  IMAD.WIDE.U32 R46, R9, R9, RZ ;  /* 0x00000009092e7225 */ /* 0x000fc800078e00ff */
        /* <DEDUP_REMOVED lines=156> */
[----:B------:R-:W-:-:S04]  /*1c870*/  IMAD.WIDE.U32 R48, R44, 0x3d1, RZ ;  /* 0x000003d12c307825 */ /* 0x000fc800078e00ff */
        /* <DEDUP_REMOVED lines=134> */
.L_x_1196:
[----:B------:R-:W-:Y:S01]  /*1d0e0*/  ISETP.GT.U32.OR P0, PT, R26, UR23, !P0 ;  /* 0x000000171a007c0c */ /* 0x000fe2000c704470 */
        /* <DEDUP_REMOVED lines=34> */
.L_x_1197:
        /* <DEDUP_REMOVED lines=12> */
.L_x_1198:
        /* <DEDUP_REMOVED lines=33> */
.L_x_1199:
        /* <DEDUP_REMOVED lines=12> */
.L_x_1200:
        /* <DEDUP_REMOVED lines=172> */
[----:B------:R-:W-:-:S02]  /*1e160*/  IMAD.MOV.U32 R19, RZ, RZ, RZ ;  /* 0x000000ffff137224 */ /* 0x000fc400078e00ff */
        /* <DEDUP_REMOVED lines=114> */
.L_x_1201:
[----:B------:R-:W-:Y:S01]  /*1e890*/  ISETP.LE.U32.AND P0, PT, R22, UR23, !P0 ;  /* 0x0000001716007c0c */ /* 0x000fe2000c703070 */
[----:B------:R-:W-:Y:S02]  /*1e8a0*/  IMAD.MOV.U32 R17, RZ, RZ, R22 ;  /* 0x000000ffff117224 */ /* 0x000fe400078e0016 */
[----:B------:R-:W-:Y:S02]  /*1e8b0*/  IMAD.MOV.U32 R18, RZ, RZ, R20 ;  /* 0x000000ffff127224 */ /* 0x000fe400078e0014 */
[----:B------:R-:W-:Y:S02]  /*1e8c0*/  IMAD.MOV.U32 R19, RZ, RZ, R28 ;  /* 0x000000ffff137224 */ /* 0x000fe400078e001c */
[----:B------:R-:W-:Y:S02]  /*1e8d0*/  IMAD.MOV.U32 R20, RZ, RZ, R30 ;  /* 0x000000ffff147224 */ /* 0x000fe400078e001e */
[----:B------:R-:W-:Y:S02]  /*1e8e0*/  IMAD.MOV.U32 R23, RZ, RZ, R31 ;  /* 0x000000ffff177224 */ /* 0x000fe400078e001f */
[----:B------:R-:W-:-:S02]  /*1e8f0*/  IMAD.MOV.U32 R22, RZ, RZ, R33 ;  /* 0x000000ffff167224 */ /* 0x000fc400078e0021 */
        /* <DEDUP_REMOVED lines=32> */
.L_x_1202:
        /* <DEDUP_REMOVED lines=12> */
.L_x_1203:
        /* <DEDUP_REMOVED lines=33> */
.L_x_1204:
        /* <DEDUP_REMOVED lines=12> */
.L_x_1205:
        /* <DEDUP_REMOVED lines=285> */
.L_x_1206:
        /* <DEDUP_REMOVED lines=35> */
.L_x_1207:
        /* <DEDUP_REMOVED lines=12> */
.L_x_1208:
        /* <DEDUP_REMOVED lines=33> */
.L_x_1209:
        /* <DEDUP_REMOVED lines=12> */
.L_x_1210:
        /* <DEDUP_REMOVED lines=286> */
.L_x_1211:
[----:B------:R-:W-:Y:S01]  /*21800*/  ISETP.LE.U32.AND P0, PT, R29, UR23, !P0 ;  /* 0x000000171d007c0c */ /* 0x000fe2000c703070 */
[----:B------:R-:W-:Y:S02]  /*21810*/  IMAD.MOV.U32 R24, RZ, RZ, R29 ;  /* 0x000000ffff187224 */ /* 0x000fe400078e001d */
[----:B------:R-:W-:Y:S02]  /*21820*/  IMAD.MOV.U32 R48, RZ, RZ, R30 ;  /* 0x000000ffff307224 */ /* 0x000fe400078e001e */
[----:B------:R-:W-:-:S08]  /*21830*/  IMAD.MOV.U32 R50, RZ, RZ, R31 ;  /* 0x000000ffff327224 */ /* 0x000fd000078e001f */
        /* <DEDUP_REMOVED lines=32> */
.L_x_1212:
        /* <DEDUP_REMOVED lines=12> */
.L_x_1213:
        /* <DEDUP_REMOVED lines=33> */
.L_x_1214:
        /* <DEDUP_REMOVED lines=12> */
.L_x_1215:
        /* <DEDUP_REMOVED lines=85> */
.L_x_1216:
        /* <DEDUP_REMOVED lines=37> */
.L_x_1217:
        /* <DEDUP_REMOVED lines=12> */
.L_x_1218:
        /* <DEDUP_REMOVED lines=33> */
.L_x_1219:
        /* <DEDUP_REMOVED lines=12> */
.L_x_1220:
        /* <DEDUP_REMOVED lines=27> */
.L_x_1221:
        /* <DEDUP_REMOVED lines=9> */
.L_x_1222:
        /* <DEDUP_REMOVED lines=19> */
.L_x_1223:
        /* <DEDUP_REMOVED lines=27> */
.L_x_1224:
        /* <DEDUP_REMOVED lines=9> */
.L_x_1225:
        /* <DEDUP_REMOVED lines=19> */
.L_x_1226:
        /* <DEDUP_REMOVED lines=27> */
.L_x_1227:
        /* <DEDUP_REMOVED lines=9> */
.L_x_1228:
        /* <DEDUP_REMOVED lines=19> */
.L_x_1229:
        /* <DEDUP_REMOVED lines=188> */
[----:B------:R-:W-:Y:S01]  /*23f10*/  IADD3.X R43, PT, PT, RZ, R33, RZ, P0, P1 ;  /* 0x00000021ff2b7210 */ /* 0x000fe200007e24ff */
[----:B------:R-:W-:Y:S01]  /*23f20*/  IMAD.MOV.U32 R41, RZ, RZ, RZ ;  /* 0x000000ffff297224 */ /* 0x000fe200078e00ff */
        /* <DEDUP_REMOVED lines=95> */
.L_x_1230:
        /* <DEDUP_REMOVED lines=41> */
.L_x_1231:
        /* <DEDUP_REMOVED lines=12> */
.L_x_1232:
        /* <DEDUP_REMOVED lines=33> */
.L_x_1233:
        /* <DEDUP_REMOVED lines=12> */
.L_x_1234:
        /* <DEDUP_REMOVED lines=153> */
[----:B------:R-:W-:Y:S02]  /*254d0*/  IMAD.MOV.U32 R3, RZ, RZ, RZ ;  /* 0x000000ffff037224 */ /* 0x000fe400078e00ff */
[----:B------:R-:W-:Y:S01]  /*254e0*/  IMAD.X R61, RZ, RZ, RZ, P2 ;  /* 0x000000ffff3d7224 */ /* 0x000fe200010e06ff */
[----:B------:R-:W-:Y:S01]  /*254f0*/  IADD3 R42, P2, PT, R42, R62, RZ ;  /* 0x0000003e2a2a7210 */ /* 0x000fe20007f5e0ff */
[----:B------:R-:W-:Y:S02]  /*25500*/  IMAD.IADD R62, R63, 0x1, R3 ;  /* 0x000000013f3e7824 */ /* 0x000fe400078e0203 */
        /* <DEDUP_REMOVED lines=127> */
.L_x_1235:
        /* <DEDUP_REMOVED lines=34> */
.L_x_1236:
        /* <DEDUP_REMOVED lines=12> */
.L_x_1237:
        /* <DEDUP_REMOVED lines=33> */
.L_x_1238:
        /* <DEDUP_REMOVED lines=12> */
.L_x_1239:
        /* <DEDUP_REMOVED lines=27> */
.L_x_1240:
        /* <DEDUP_REMOVED lines=9> */
.L_x_1241:
        /* <DEDUP_REMOVED lines=19> */
.L_x_1242:
        /* <DEDUP_REMOVED lines=174> */
[----:B------:R-:W-:-:S03]  /*27100*/  IMAD.WIDE.U32 R18, R0, UR14, R54 ;  /* 0x0000000e00127c25 */ /* 0x000fc6000f8e0036 */
[----:B------:R-:W-:Y:S01]  /*27110*/  IADD3.X R47, PT, PT, RZ, RZ, RZ, P2, P3 ;  /* 0x000000ffff2f7210 */ /* 0x000fe200017e64ff */
[----:B------:R-:W-:Y:S01]  /*27120*/  IMAD.X R53, RZ, RZ, RZ, P0 ;  /* 0x000000ffff357224 */ /* 0x000fe200000e06ff */
[----:B------:R-:W-:Y:S01]  /*27130*/  IADD3 R56, P0, PT, R56, R59, RZ ;  /* 0x0000003b38387210 */ /* 0x000fe20007f1e0ff */
[----:B------:R-:W-:Y:S01]  /*27140*/  IMAD.WIDE.U32 R54, R18, 0x3d1, RZ ;  /* 0x000003d112367825 */ /* 0x000fe200078e00ff */
[----:B------:R-:W-:-:S03]  /*27150*/  IADD3 R6, P1, PT, R58, R19, RZ ;  /* 0x000000133a067210 */ /* 0x000fc60007f3e0ff */
[----:B------:R-:W-:Y:S02]  /*27160*/  IMAD.X R57, RZ, RZ, RZ, P0 ;  /* 0x000000ffff397224 */ /* 0x000fe400000e06ff */
[----:B------:R-:W-:Y:S01]  /*27170*/  IMAD.X R7, RZ, RZ, RZ, P1 ;  /* 0x000000ffff077224 */ /* 0x000fe200008e06ff */
[----:B------:R-:W-:Y:S01]  /*27180*/  IADD3 R50, P0, P1, R50, R5, R54 ;  /* 0x0000000532327210 */ /* 0x000fe2000791e036 */
[----:B------:R-:W-:Y:S02]  /*27190*/  IMAD.MOV.U32 R5, RZ, RZ, RZ ;  /* 0x000000ffff057224 */ /* 0x000fe400078e00ff */
        /* <DEDUP_REMOVED lines=113> */
.L_x_1243:
        /* <DEDUP_REMOVED lines=36> */
.L_x_1244:
        /* <DEDUP_REMOVED lines=12> */
.L_x_1245:
        /* <DEDUP_REMOVED lines=33> */
.L_x_1246:
        /* <DEDUP_REMOVED lines=12> */
.L_x_1247:
        /* <DEDUP_REMOVED lines=174> */
[----:B------:R-:W-:Y:S01]  /*28960*/  IMAD.MOV.U32 R6, RZ, RZ, RZ ;  /* 0x000000ffff067224 */ /* 0x000fe200078e00ff */
[----:B------:R-:W-:Y:S01]  /*28970*/  IADD3.X R3, PT, PT, RZ, R3, RZ, P0, P5 ;  /* 0x00000003ff037210 */ /* 0x000fe200007ea4ff */
[----:B------:R-:W-:-:S04]  /*28980*/  IMAD.WIDE.U32 R48, R36, R16, R48 ;  /* 0x0000001024307225 */ /* 0x000fc800078e0030 */
        /* <DEDUP_REMOVED lines=18> */
[----:B------:R-:W-:Y:S02]  /*28ab0*/  IMAD.X R13, RZ, RZ, RZ, P0 ;  /* 0x000000ffff0d7224 */ /* 0x000fe400000e06ff */
[----:B------:R-:W-:Y:S01]  /*28ac0*/  IMAD.MOV.U32 R7, RZ, RZ, RZ ;  /* 0x000000ffff077224 */ /* 0x000fe200078e00ff */
        /* <DEDUP_REMOVED lines=93> */
.L_x_1248:
[----:B------:R-:W-:Y:S01]  /*290a0*/  ISETP.GT.U32.OR P0, PT, R13, UR23, !P0 ;  /* 0x000000170d007c0c */ /* 0x000fe2000c704470 */
        /* <DEDUP_REMOVED lines=37> */
.L_x_1249:
        /* <DEDUP_REMOVED lines=12> */
.L_x_1250:
        /* <DEDUP_REMOVED lines=33> */
.L_x_1251:
        /* <DEDUP_REMOVED lines=12> */
.L_x_1252:
        /* <DEDUP_REMOVED lines=26> */
.L_x_1073:
[----:B------:R-:W-:-:S13]  /*29830*/  ISETP.GE.AND P0, PT, R3, 0x1, PT ;  /* 0x000000010300780c */ /* 0x000fda0003f06270 */
[----:B------:R-:W-:Y:S05]  /*29840*/  @!P0 EXIT ;  /* 0x000000000000894d */ /* 0x000fea0003800000 */
[----:B------:R-:W0:Y:S01]  /*29850*/  LDC.64 R46, c[0x0][0x380] ;  /* 0x0000e000ff2e7b82 */ /* 0x000e220000000a00 */
[----:B------:R-:W-:-:S04]  /*29860*/  VIADD R91, R3, 0xffffffff ;  /* 0xffffffff035b7836 */ /* 0x000fc80000000000 */
[----:B0-----:R-:W-:-:S05]  /*29870*/  IMAD.WIDE.U32 R90, R91, 0x64, R46 ;  /* 0x000000645b5a7825 */ /* 0x001fca00078e002e */
[----:B------:R-:W2:Y:S02]  /*29880*/  LDG.E.U8 R2, desc[UR20][R90.64+0x60] ;  /* 0x000060145a027981 */ /* 0x000ea4000c1e1100 */
[----:B--2---:R-:W-:Y:S01]  /*29890*/  ISETP.NE.AND P0, PT, R2, RZ, PT ;  /* 0x000000ff0200720c */ /* 0x004fe20003f05270 */
[----:B------:R-:W-:-:S12]  /*298a0*/  IMAD.WIDE.U32 R2, R3, 0x64, R46 ;  /* 0x0000006403027825 */ /* 0x000fd800078e002e */
[----:B------:R-:W-:Y:S05]  /*298b0*/  @!P0 BRA `(.L_x_1253) ;  /* 0x00000000009c8947 */ /* 0x000fea0003800000 */
[----:B------:R-:W0:Y:S08]  /*298c0*/  LDC.64 R4, c[0x3][0x20] ;  /* 0x00c00800ff047b82 */ /* 0x000e300000000a00 */
[----:B------:R-:W1:Y:S08]  /*298d0*/  LDC.64 R6, c[0x3][0x28] ;  /* 0x00c00a00ff067b82 */ /* 0x000e700000000a00 */
[----:B------:R-:W2:Y:S08]  /*298e0*/  LDC.64 R8, c[0x3][0x30] ;  /* 0x00c00c00ff087b82 */ /* 0x000eb00000000a00 */
        /* <DEDUP_REMOVED lines=27> */
[----:B------:R-:W0:Y:S01]  /*29aa0*/  LDC.U8 R29, c[0x3][0x80] ;  /* 0x00c02000ff1d7b82 */ /* 0x000e220000000000 */
[----:B-1----:R-:W-:Y:S04]  /*29ab0*/  STG.E desc[UR20][R2.64+0x48], R22 ;  /* 0x0000481602007986 */ /* 0x002fe8000c101914 */
[----:B------:R-:W-:Y:S04]  /*29ac0*/  STG.E desc[UR20][R2.64+0x4c], R23 ;  /* 0x00004c1702007986 */ /* 0x000fe8000c101914 */
[----:B--2---:R-:W-:Y:S04]  /*29ad0*/  STG.E desc[UR20][R2.64+0x50], R24 ;  /* 0x0000501802007986 */ /* 0x004fe8000c101914 */
[----:B------:R-:W-:Y:S04]  /*29ae0*/  STG.E desc[UR20][R2.64+0x54], R25 ;  /* 0x0000541902007986 */ /* 0x000fe8000c101914 */
[----:B---3--:R-:W-:Y:S04]  /*29af0*/  STG.E desc[UR20][R2.64+0x58], R26 ;  /* 0x0000581a02007986 */ /* 0x008fe8000c101914 */
[----:B------:R-:W-:Y:S04]  /*29b00*/  STG.E desc[UR20][R2.64+0x5c], R27 ;  /* 0x00005c1b02007986 */ /* 0x000fe8000c101914 */
[----:B0-----:R-:W-:Y:S01]  /*29b10*/  STG.E.U8 desc[UR20][R2.64+0x60], R29 ;  /* 0x0000601d02007986 */ /* 0x001fe2000c101114 */
[----:B------:R-:W-:Y:S05]  /*29b20*/  EXIT ;  /* 0x000000000000794d */ /* 0x000fea0003800000 */
.L_x_1253:
[----:B------:R-:W0:Y:S02]  /*29b30*/  LDCU.U8 UR4, c[0x3][0x80] ;  /* 0x00c01000ff0477ac */ /* 0x000e240008000000 */
[----:B0-----:R-:W-:-:S09]  /*29b40*/  UISETP.NE.AND UP0, UPT, UR4, URZ, UPT ;  /* 0x000000ff0400728c */ /* 0x001fd2000bf05270 */
[----:B------:R-:W-:Y:S05]  /*29b50*/  BRA.U !UP0, `(.L_x_1254) ;  /* 0x0000000108c87547 */ /* 0x000fea000b800000 */
[----:B------:R-:W2:Y:S04]  /*29b60*/  LDG.E R5, desc[UR20][R90.64] ;  /* 0x000000145a057981 */ /* 0x000ea8000c1e1900 */
[----:B--2---:R0:W-:Y:S04]  /*29b70*/  STG.E desc[UR20][R2.64], R5 ;  /* 0x0000000502007986 */ /* 0x0041e8000c101914 */
[----:B------:R-:W2:Y:S04]  /*29b80*/  LDG.E R7, desc[UR20][R90.64+0x4] ;  /* 0x000004145a077981 */ /* 0x000ea8000c1e1900 */
[----:B--2---:R1:W-:Y:S04]  /*29b90*/  STG.E desc[UR20][R2.64+0x4], R7 ;  /* 0x0000040702007986 */ /* 0x0043e8000c101914 */
[----:B------:R-:W2:Y:S04]  /*29ba0*/  LDG.E R9, desc[UR20][R90.64+0x8] ;  /* 0x000008145a097981 */ /* 0x000ea8000c1e1900 */
[----:B--2---:R2:W-:Y:S04]  /*29bb0*/  STG.E desc[UR20][R2.64+0x8], R9 ;  /* 0x0000080902007986 */ /* 0x0045e8000c101914 */
[----:B------:R-:W3:Y:S04]  /*29bc0*/  LDG.E R11, desc[UR20][R90.64+0xc] ;  /* 0x00000c145a0b7981 */ /* 0x000ee8000c1e1900 */
[----:B---3--:R3:W-:Y:S04]  /*29bd0*/  STG.E desc[UR20][R2.64+0xc], R11 ;  /* 0x00000c0b02007986 */ /* 0x0087e8000c101914 */
[----:B------:R-:W4:Y:S04]  /*29be0*/  LDG.E R13, desc[UR20][R90.64+0x10] ;  /* 0x000010145a0d7981 */ /* 0x000f28000c1e1900 */
[----:B----4-:R4:W-:Y:S04]  /*29bf0*/  STG.E desc[UR20][R2.64+0x10], R13 ;  /* 0x0000100d02007986 */ /* 0x0109e8000c101914 */
[----:B------:R-:W5:Y:S04]  /*29c00*/  LDG.E R15, desc[UR20][R90.64+0x14] ;  /* 0x000014145a0f7981 */ /* 0x000f68000c1e1900 */
[----:B-----5:R5:W-:Y:S04]  /*29c10*/  STG.E desc[UR20][R2.64+0x14], R15 ;  /* 0x0000140f02007986 */ /* 0x020be8000c101914 */
[----:B0-----:R-:W2:Y:S04]  /*29c20*/  LDG.E R5, desc[UR20][R90.64+0x18] ;  /* 0x000018145a057981 */ /* 0x001ea8000c1e1900 */
[----:B--2---:R0:W-:Y:S04]  /*29c30*/  STG.E desc[UR20][R2.64+0x18], R5 ;  /* 0x0000180502007986 */ /* 0x0041e8000c101914 */
[----:B-1----:R-:W2:Y:S04]  /*29c40*/  LDG.E R7, desc[UR20][R90.64+0x1c] ;  /* 0x00001c145a077981 */ /* 0x002ea8000c1e1900 */
[----:B--2---:R1:W-:Y:S04]  /*29c50*/  STG.E desc[UR20][R2.64+0x1c], R7 ;  /* 0x00001c0702007986 */ /* 0x0043e8000c101914 */
[----:B------:R-:W2:Y:S04]  /*29c60*/  LDG.E R9, desc[UR20][R90.64+0x20] ;  /* 0x000020145a097981 */ /* 0x000ea8000c1e1900 */
[----:B--2---:R2:W-:Y:S04]  /*29c70*/  STG.E desc[UR20][R2.64+0x20], R9 ;  /* 0x0000200902007986 */ /* 0x0045e8000c101914 */
[----:B---3--:R-:W3:Y:S04]  /*29c80*/  LDG.E R11, desc[UR20][R90.64+0x24] ;  /* 0x000024145a0b7981 */ /* 0x008ee8000c1e1900 */
[----:B---3--:R3:W-:Y:S04]  /*29c90*/  STG.E desc[UR20][R2.64+0x24], R11 ;  /* 0x0000240b02007986 */ /* 0x0087e8000c101914 */
[----:B----4-:R-:W4:Y:S04]  /*29ca0*/  LDG.E R13, desc[UR20][R90.64+0x28] ;  /* 0x000028145a0d7981 */ /* 0x010f28000c1e1900 */
[----:B----4-:R4:W-:Y:S04]  /*29cb0*/  STG.E desc[UR20][R2.64+0x28], R13 ;  /* 0x0000280d02007986 */ /* 0x0109e8000c101914 */
[----:B-----5:R-:W5:Y:S04]  /*29cc0*/  LDG.E R15, desc[UR20][R90.64+0x2c] ;  /* 0x00002c145a0f7981 */ /* 0x020f68000c1e1900 */
        /* <DEDUP_REMOVED lines=14> */
[----:B--2---:R-:W-:Y:S04]  /*29db0*/  STG.E desc[UR20][R2.64+0x48], R5 ;  /* 0x0000480502007986 */ /* 0x004fe8000c101914 */
[----:B-1----:R-:W2:Y:S04]  /*29dc0*/  LDG.E R7, desc[UR20][R90.64+0x4c] ;  /* 0x00004c145a077981 */ /* 0x002ea8000c1e1900 */
[----:B--2---:R-:W-:Y:S04]  /*29dd0*/  STG.E desc[UR20][R2.64+0x4c], R7 ;  /* 0x00004c0702007986 */ /* 0x004fe8000c101914 */
[----:B------:R-:W2:Y:S04]  /*29de0*/  LDG.E R9, desc[UR20][R90.64+0x50] ;  /* 0x000050145a097981 */ /* 0x000ea8000c1e1900 */
[----:B--2---:R-:W-:Y:S04]  /*29df0*/  STG.E desc[UR20][R2.64+0x50], R9 ;  /* 0x0000500902007986 */ /* 0x004fe8000c101914 */
[----:B---3--:R-:W2:Y:S04]  /*29e00*/  LDG.E R11, desc[UR20][R90.64+0x54] ;  /* 0x000054145a0b7981 */ /* 0x008ea8000c1e1900 */
[----:B--2---:R-:W-:Y:S04]  /*29e10*/  STG.E desc[UR20][R2.64+0x54], R11 ;  /* 0x0000540b02007986 */ /* 0x004fe8000c101914 */
[----:B----4-:R-:W2:Y:S04]  /*29e20*/  LDG.E R13, desc[UR20][R90.64+0x58] ;  /* 0x000058145a0d7981 */ /* 0x010ea8000c1e1900 */
[----:B--2---:R-:W-:Y:S04]  /*29e30*/  STG.E desc[UR20][R2.64+0x58], R13 ;  /* 0x0000580d02007986 */ /* 0x004fe8000c101914 */
[----:B-----5:R-:W2:Y:S04]  /*29e40*/  LDG.E R15, desc[UR20][R90.64+0x5c] ;  /* 0x00005c145a0f7981 */ /* 0x020ea8000c1e1900 */
[----:B------:R-:W-:Y:S04]  /*29e50*/  STG.E.U8 desc[UR20][R2.64+0x60], RZ ;  /* 0x000060ff02007986 */ /* 0x000fe8000c101114 */
[----:B--2---:R-:W-:Y:S01]  /*29e60*/  STG.E desc[UR20][R2.64+0x5c], R15 ;  /* 0x00005c0f02007986 */ /* 0x004fe2000c101914 */
[----:B------:R-:W-:Y:S05]  /*29e70*/  EXIT ;  /* 0x000000000000794d */ /* 0x000fea0003800000 */
.L_x_1254:
        /* <DEDUP_REMOVED lines=8> */
[----:B------:R-:W-:Y:S01]  /*29f00*/  IMAD.MOV.U32 R3, RZ, RZ, RZ ;  /* 0x000000ffff037224 */ /* 0x000fe200078e00ff */
[----:B------:R-:W-:Y:S01]  /*29f10*/  UMOV UR4, URZ ;  /* 0x000000ff00047c82 */ /* 0x000fe20008000000 */
[----:B------:R-:W-:Y:S01]  /*29f20*/  IMAD.MOV.U32 R7, RZ, RZ, RZ ;  /* 0x000000ffff077224 */ /* 0x000fe200078e00ff */
[----:B------:R-:W-:Y:S01]  /*29f30*/  BSSY.RECONVERGENT B0, `(.L_x_1255) ;  /* 0x000011b000007945 */ /* 0x000fe20003800200 */
[----:B------:R-:W-:-:S02]  /*29f40*/  IMAD.MOV.U32 R17, RZ, RZ, RZ ;  /* 0x000000ffff117224 */ /* 0x000fc400078e00ff */
[----:B------:R-:W-:Y:S02]  /*29f50*/  IMAD.MOV.U32 R35, RZ, RZ, RZ ;  /* 0x000000ffff237224 */ /* 0x000fe400078e00ff */
[----:B--2---:R-:W-:-:S04]  /*29f60*/  IMAD.WIDE.U32 R4, R27, R27, RZ ;  /* 0x0000001b1b047225 */ /* 0x004fc800078e00ff */
[----:B------:R-:W-:-:S04]  /*29f70*/  IMAD.MOV.U32 R2, RZ, RZ, R5 ;  /* 0x000000ffff027224 */ /* 0x000fc800078e0005 */
        /* <DEDUP_REMOVED lines=272> */
[C---:B------:R-:W-:Y:S01]  /*2b080*/  @P1 ISETP.GT.U32.AND P3, PT, R2.reuse, -0x1, PT ;  /* 0xffffffff0200180c */ /* 0x040fe20003f64070 */
[----:B------:R-:W-:Y:S01]  /*2b090*/  @P1 IMAD.X R3, RZ, RZ, RZ, P2 ;  /* 0x000000ffff031224 */ /* 0x000fe200010e06ff */
[----:B------:R-:W-:-:S04]  /*2b0a0*/  @P1 ISETP.LT.U32.AND P2, PT, R2, RZ, PT ;  /* 0x000000ff0200120c */ /* 0x000fc80003f41070 */
[C---:B------:R-:W-:Y:S02]  /*2b0b0*/  @P1 ISETP.LT.U32.AND.EX P2, PT, R3.reuse, 0x1, PT, P2 ;  /* 0x000000010300180c */ /* 0x040fe40003f41120 */
[----:B------:R-:W-:Y:S02]  /*2b0c0*/  @P1 ISETP.GT.U32.AND.EX P0, PT, R3, RZ, PT, P3 ;  /* 0x000000ff0300120c */ /* 0x000fe40003f04130 */
[----:B------:R-:W-:-:S11]  /*2b0d0*/  @P1 SEL R25, R2, RZ, P2 ;  /* 0x000000ff02191207 */ /* 0x000fd60001000000 */
.L_x_1256:
[----:B------:R-:W-:Y:S05]  /*2b0e0*/  BSYNC.RECONVERGENT B0 ;  /* 0x0000000000007941 */ /* 0x000fea0003800200 */
.L_x_1255:
[----:B------:R-:W0:Y:S01]  /*2b0f0*/  LDC R2, c[0x3][0x1c] ;  /* 0x00c00700ff027b82 */ /* 0x000e220000000800 */
[----:B------:R-:W-:Y:S01]  /*2b100*/  BSSY.RECONVERGENT B0, `(.L_x_1257) ;  /* 0x000002d000007945 */ /* 0x000fe20003800200 */
[----:B0-----:R-:W-:-:S13]  /*2b110*/  ISETP.LE.U32.AND P0, PT, R25, R2, !P0 ;  /* 0x000000021900720c */ /* 0x001fda0004703070 */
[----:B------:R-:W-:Y:S05]  /*2b120*/  @!P0 BRA `(.L_x_1258) ;  /* 0x00000000007c8947 */ /* 0x000fea0003800000 */
        /* <DEDUP_REMOVED lines=30> */
[----:B------:R-:W-:Y:S05]  /*2b310*/  @P0 BRA `(.L_x_1259) ;  /* 0x00000000002c0947 */ /* 0x000fea0003800000 */
.L_x_1258:
        /* <DEDUP_REMOVED lines=11> */
.L_x_1259:
[----:B------:R-:W-:Y:S05]  /*2b3d0*/  BSYNC.RECONVERGENT B0 ;  /* 0x0000000000007941 */ /* 0x000fea0003800200 */
.L_x_1257:
        /* <DEDUP_REMOVED lines=34> */
.L_x_1261:
        /* <DEDUP_REMOVED lines=11> */
.L_x_1262:
[----:B------:R-:W-:Y:S05]  /*2b6b0*/  BSYNC.RECONVERGENT B0 ;  /* 0x0000000000007941 */ /* 0x000fea0003800200 */
.L_x_1260:
[----:B------:R-:W0:Y:S01]  /*2b6c0*/  LDC.64 R44, c[0x3][0x60] ;  /* 0x00c01800ff2c7b82 */ /* 0x000e220000000a00 */
[----:B------:R-:W-:Y:S02]  /*2b6d0*/  IMAD.MOV.U32 R7, RZ, RZ, RZ ;  /* 0x000000ffff077224 */ /* 0x000fe400078e00ff */
[----:B------:R-:W-:Y:S02]  /*2b6e0*/  IMAD.MOV.U32 R13, RZ, RZ, RZ ;  /* 0x000000ffff0d7224 */ /* 0x000fe400078e00ff */
[----:B------:R-:W-:Y:S02]  /*2b6f0*/  IMAD.MOV.U32 R37, RZ, RZ, RZ ;  /* 0x000000ffff257224 */ /* 0x000fe400078e00ff */
[----:B------:R-:W-:Y:S01]  /*2b700*/  IMAD.MOV.U32 R35, RZ, RZ, RZ ;  /* 0x000000ffff237224 */ /* 0x000fe200078e00ff */
[----:B------:R-:W1:Y:S01]  /*2b710*/  LDC.64 R42, c[0x3][0x68] ;  /* 0x00c01a00ff2a7b82 */ /* 0x000e620000000a00 */
[----:B------:R-:W-:-:S07]  /*2b720*/  IMAD.MOV.U32 R5, RZ, RZ, RZ ;  /* 0x000000ffff057224 */ /* 0x000fce00078e00ff */
[----:B------:R-:W2:Y:S01]  /*2b730*/  LDC.64 R40, c[0x3][0x70] ;  /* 0x00c01c00ff287b82 */ /* 0x000ea20000000a00 */
[----:B0-----:R-:W-:-:S07]  /*2b740*/  IMAD.WIDE.U32 R48, R44, R44, RZ ;  /* 0x0000002c2c307225 */ /* 0x001fce00078e00ff */
[----:B------:R-:W0:Y:S01]  /*2b750*/  LDC.64 R38, c[0x3][0x78] ;  /* 0x00c01e00ff267b82 */ /* 0x000e220000000a00 */
[----:B------:R-:W-:-:S04]  /*2b760*/  IMAD.MOV.U32 R6, RZ, RZ, R49 ;  /* 0x000000ffff067224 */ /* 0x000fc800078e0031 */
[----:B------:R-:W-:-:S04]  /*2b770*/  IMAD.WIDE.U32 R6, R44, R45, R6 ;  /* 0x0000002d2c067225 */ /* 0x000fc800078e0006 */
[----:B------:R-:W-:Y:S02]  /*2b780*/  IMAD.MOV.U32 R12, RZ, RZ, R7 ;  /* 0x000000ffff0c7224 */ /* 0x000fe400078e0007 */
[----:B------:R-:W-:Y:S02]  /*2b790*/  IMAD.MOV.U32 R36, RZ, RZ, R6 ;  /* 0x000000ffff247224 */ /* 0x000fe400078e0006 */
[----:B-1----:R-:W-:-:S04]  /*2b7a0*/  IMAD.WIDE.U32 R12, R44, R42, R12 ;  /* 0x0000002a2c0c7225 */ /* 0x002fc800078e000c */
        /* <DEDUP_REMOVED lines=14> */
[----:B--2---:R-:W-:Y:S01]  /*2b890*/  IMAD.WIDE.U32 R12, R44, R40, R12 ;  /* 0x000000282c0c7225 */ /* 0x004fe200078e000c */
[----:B------:R-:W-:Y:S02]  /*2b8a0*/  IADD3 R6, P1, PT, R14, R35, RZ ;  /* 0x000000230e067210 */ /* 0x000fe40007f3e0ff */
        /* <DEDUP_REMOVED lines=19> */
[----:B0-----:R-:W-:Y:S01]  /*2b9e0*/  IMAD.WIDE.U32 R12, R44, R38, R12 ;  /* 0x000000262c0c7225 */ /* 0x001fe200078e000c */
        /* <DEDUP_REMOVED lines=11> */
[----:B------:R-:W-:-:S04]  /*2baa0*/  IMAD.WIDE.U32 R14, R45, R41, R14 ;  /* 0x000000292d0e7225 */ /* 0x000fc800078e000e */
[----:B------:R-:W-:Y:S01]  /*2bab0*/  IMAD.X R57, RZ, RZ, RZ, P2 ;  /* 0x000000ffff397224 */ /* 0x000fe200010e06ff */
[----:B------:R-:W-:Y:S01]  /*2bac0*/  IADD3 R16, P0, PT, R12, R15, RZ ;  /* 0x0000000f0c107210 */ /* 0x000fe20007f1e0ff */
[----:B------:R-:W-:Y:S01]  /*2bad0*/  IMAD.MOV.U32 R15, RZ, RZ, RZ ;  /* 0x000000ffff0f7224 */ /* 0x000fe200078e00ff */
        /* <DEDUP_REMOVED lines=97> */
[----:B------:R-:W-:-:S02]  /*2c0f0*/  IMAD.IADD R5, R73, 0x1, R5 ;  /* 0x0000000149057824 */ /* 0x000fc400078e0205 */
        /* <DEDUP_REMOVED lines=15> */
[----:B------:R-:W-:-:S02]  /*2c1f0*/  IMAD.MOV.U32 R5, RZ, RZ, RZ ;  /* 0x000000ffff057224 */ /* 0x000fc400078e00ff */
        /* <DEDUP_REMOVED lines=114> */
.L_x_1263:
[----:B------:R-:W-:Y:S01]  /*2c920*/  ISETP.LE.U32.AND P0, PT, R11, R2, !P0 ;  /* 0x000000020b00720c */ /* 0x000fe20004703070 */
[----:B------:R-:W-:Y:S02]  /*2c930*/  IMAD.MOV.U32 R35, RZ, RZ, R8 ;  /* 0x000000ffff237224 */ /* 0x000fe400078e0008 */
[----:B------:R-:W-:-:S10]  /*2c940*/  IMAD.MOV.U32 R37, RZ, RZ, R12 ;  /* 0x000000ffff257224 */ /* 0x000fd400078e000c */
[----:B------:R-:W-:Y:S05]  /*2c950*/  @!P0 BRA `(.L_x_1264) ;  /* 0x00000000007c8947 */ /* 0x000fea0003800000 */
[----:B------:R-:W-:-:S13]  /*2c960*/  ISETP.GE.U32.AND P0, PT, R11, R2, PT ;  /* 0x000000020b00720c */ /* 0x000fda0003f06070 */
        /* <DEDUP_REMOVED lines=30> */
.L_x_1264:
        /* <DEDUP_REMOVED lines=11> */
.L_x_1265:
[----:B------:R-:W-:-:S13]  /*2cc00*/  ISETP.GT.U32.AND P0, PT, R11, R2, PT ;  /* 0x000000020b00720c */ /* 0x000fda0003f04070 */
[----:B------:R-:W-:Y:S05]  /*2cc10*/  @P0 BRA `(.L_x_1266) ;  /* 0x00000000007c0947 */ /* 0x000fea0003800000 */
        /* <DEDUP_REMOVED lines=31> */
.L_x_1266:
        /* <DEDUP_REMOVED lines=11> */
.L_x_1267:
        /* <DEDUP_REMOVED lines=14> */
[----:B------:R-:W-:Y:S02]  /*2cfa0*/  IMAD.MOV.U32 R81, RZ, RZ, RZ ;  /* 0x000000ffff517224 */ /* 0x000fe400078e00ff */
[----:B--2---:R-:W-:-:S04]  /*2cfb0*/  IMAD.WIDE.U32 R84, R55, R24, RZ ;  /* 0x0000001837547225 */ /* 0x004fc800078e00ff */
[----:B------:R-:W-:-:S04]  /*2cfc0*/  IMAD.MOV.U32 R6, RZ, RZ, R85 ;  /* 0x000000ffff067224 */ /* 0x000fc800078e0055 */
[----:B------:R-:W-:-:S04]  /*2cfd0*/  IMAD.WIDE.U32 R6, R24, R19, R6 ;  /* 0x0000001318067225 */ /* 0x000fc800078e0006 */
[----:B------:R-:W-:Y:S02]  /*2cfe0*/  IMAD.MOV.U32 R48, RZ, RZ, R7 ;  /* 0x000000ffff307224 */ /* 0x000fe400078e0007 */
[----:B------:R-:W-:Y:S02]  /*2cff0*/  IMAD.MOV.U32 R82, RZ, RZ, R6 ;  /* 0x000000ffff527224 */ /* 0x000fe400078e0006 */
[----:B------:R-:W-:-:S04]  /*2d000*/  IMAD.WIDE.U32 R48, R24, R15, R48 ;  /* 0x0000000f18307225 */ /* 0x000fc800078e0030 */
[----:B---3--:R-:W-:-:S04]  /*2d010*/  IMAD.WIDE.U32 R82, R22, R55, R82 ;  /* 0x0000003716527225 */ /* 0x008fc800078e0052 */
[----:B------:R-:W-:Y:S01]  /*2d020*/  IMAD.MOV.U32 R62, RZ, RZ, R49 ;  /* 0x000000ffff3e7224 */ /* 0x000fe200078e0031 */
[----:B------:R-:W-:-:S03]  /*2d030*/  IADD3 R6, P0, PT, R48, R83, RZ ;  /* 0x0000005330067210 */ /* 0x000fc60007f1e0ff */
[----:B------:R-:W-:-:S04]  /*2d040*/  IMAD.WIDE.U32 R62, R24, R17, R62 ;  /* 0x00000011183e7225 */ /* 0x000fc800078e003e */
[----:B------:R-:W-:Y:S02]  /*2d050*/  IMAD.X R7, RZ, RZ, RZ, P0 ;  /* 0x000000ffff077224 */ /* 0x000fe400000e06ff */
        /* <DEDUP_REMOVED lines=10> */
[----:B----4-:R-:W-:-:S04]  /*2d100*/  IMAD.WIDE.U32 R6, R20, R55, R6 ;  /* 0x0000003714067225 */ /* 0x010fc800078e0006 */
        /* <DEDUP_REMOVED lines=95> */
[----:B------:R-:W-:-:S04]  /*2d700*/  IMAD.WIDE.U32 R70, R8, R17, R70 ;  /* 0x0000001108467225 */ /* 0x000fc800078e0046 */
[----:B------:R-:W-:Y:S01]  /*2d710*/  IMAD.X R63, RZ, RZ, RZ, P0 ;  /* 0x000000ffff3f7224 */ /* 0x000fe200000e06ff */
[----:B------:R-:W-:Y:S02]  /*2d720*/  IADD3 R74, P0, PT, R80, R77, RZ ;  /* 0x0000004d504a7210 */ /* 0x000fe40007f1e0ff */
[----:B------:R-:W-:Y:S01]  /*2d730*/  IADD3 R76, P1, PT, R76, R71, RZ ;  /* 0x000000474c4c7210 */ /* 0x000fe20007f3e0ff */
[----:B------:R-:W-:-:S04]  /*2d740*/  IMAD.WIDE.U32 R62, R14, R19, R62 ;  /* 0x000000130e3e7225 */ /* 0x000fc800078e003e */
[----:B------:R-:W-:Y:S02]  /*2d750*/  IMAD.X R75, RZ, RZ, RZ, P0 ;  /* 0x000000ffff4b7224 */ /* 0x000fe400000e06ff */
        /* <DEDUP_REMOVED lines=27> */
[----:B------:R-:W-:-:S04]  /*2d910*/  IMAD.WIDE.U32 R72, R8, R35, R72 ;  /* 0x0000002308487225 */ /* 0x000fc800078e0048 */
[----:B------:R-:W-:Y:S01]  /*2d920*/  IMAD.X R77, RZ, RZ, RZ, P2 ;  /* 0x000000ffff4d7224 */ /* 0x000fe200010e06ff */
[----:B------:R-:W-:Y:S01]  /*2d930*/  IADD3 R80, P0, PT, R81, R73, RZ ;  /* 0x0000004951507210 */ /* 0x000fe20007f1e0ff */
[----:B------:R-:W-:-:S04]  /*2d940*/  IMAD.WIDE.U32 R74, R14, R13, R74 ;  /* 0x0000000d0e4a7225 */ /* 0x000fc800078e004a */
[----:B------:R-:W-:-:S04]  /*2d950*/  IMAD.WIDE.U32 R76, R12, R15, R76 ;  /* 0x0000000f0c4c7225 */ /* 0x000fc800078e004c */
[----:B------:R-:W-:Y:S02]  /*2d960*/  VIADD R78, R79, UR4 ;  /* 0x000000044f4e7c36 */ /* 0x000fe40008000000 */
        /* <DEDUP_REMOVED lines=118> */
.L_x_1269:
[----:B------:R-:W-:Y:S05]  /*2e0d0*/  BSYNC.RECONVERGENT B0 ;  /* 0x0000000000007941 */ /* 0x000fea0003800200 */
.L_x_1268:
[----:B------:R-:W-:Y:S01]  /*2e0e0*/  ISETP.LE.U32.AND P0, PT, R83, R2, !P0 ;  /* 0x000000025300720c */ /* 0x000fe20004703070 */
[----:B------:R-:W-:Y:S01]  /*2e0f0*/  BSSY.RECONVERGENT B0, `(.L_x_1270) ;  /* 0x000002d000007945 */ /* 0x000fe20003800200 */
[----:B------:R-:W-:-:S11]  /*2e100*/  IMAD.MOV.U32 R75, RZ, RZ, R72 ;  /* 0x000000ffff4b7224 */ /* 0x000fd600078e0048 */
        /* <DEDUP_REMOVED lines=32> */
.L_x_1271:
        /* <DEDUP_REMOVED lines=11> */
.L_x_1272:
[----:B------:R-:W-:Y:S05]  /*2e3c0*/  BSYNC.RECONVERGENT B0 ;  /* 0x0000000000007941 */ /* 0x000fea0003800200 */
.L_x_1270:
        /* <DEDUP_REMOVED lines=34> */
.L_x_1274:
        /* <DEDUP_REMOVED lines=11> */
.L_x_1275:
[----:B------:R-:W-:Y:S05]  /*2e6a0*/  BSYNC.RECONVERGENT B0 ;  /* 0x0000000000007941 */ /* 0x000fea0003800200 */
.L_x_1273:
[----:B------:R-:W0:Y:S01]  /*2e6b0*/  LDCU.128 UR4, c[0x3][0x20] ;  /* 0x00c00400ff0477ac */ /* 0x000e220008000c00 */
[----:B------:R-:W-:Y:S01]  /*2e6c0*/  IMAD.MOV.U32 R101, RZ, RZ, RZ ;  /* 0x000000ffff657224 */ /* 0x000fe200078e00ff */
[----:B------:R-:W-:Y:S01]  /*2e6d0*/  BSSY.RECONVERGENT B0, `(.L_x_1276) ;  /* 0x0000118000007945 */ /* 0x000fe20003800200 */
[----:B------:R-:W-:Y:S01]  /*2e6e0*/  IMAD.MOV.U32 R81, RZ, RZ, RZ ;  /* 0x000000ffff517224 */ /* 0x000fe200078e00ff */
[----:B------:R-:W1:Y:S01]  /*2e6f0*/  LDCU.128 UR8, c[0x3][0x30] ;  /* 0x00c00600ff0877ac */ /* 0x000e620008000c00 */
[----:B0-----:R-:W-:-:S04]  /*2e700*/  IMAD.WIDE.U32 R102, R67, UR4, RZ ;  /* 0x0000000443667c25 */ /* 0x001fc8000f8e00ff */
[----:B------:R-:W-:-:S04]  /*2e710*/  IMAD.MOV.U32 R100, RZ, RZ, R103 ;  /* 0x000000ffff647224 */ /* 0x000fc800078e0067 */
[----:B------:R-:W-:-:S04]  /*2e720*/  IMAD.WIDE.U32 R100, R53, UR4, R100 ;  /* 0x0000000435647c25 */ /* 0x000fc8000f8e0064 */
[----:B------:R-:W-:Y:S02]  /*2e730*/  IMAD.MOV.U32 R80, RZ, RZ, R101 ;  /* 0x000000ffff507224 */ /* 0x000fe400078e0065 */
[----:B------:R-:W-:Y:S02]  /*2e740*/  IMAD.MOV.U32 R101, RZ, RZ, RZ ;  /* 0x000000ffff657224 */ /* 0x000fe400078e00ff */
[----:B------:R-:W-:-:S04]  /*2e750*/  IMAD.WIDE.U32 R80, R23, UR4, R80 ;  /* 0x0000000417507c25 */ /* 0x000fc8000f8e0050 */
[----:B------:R-:W-:-:S05]  /*2e760*/  IMAD.WIDE.U32 R100, R67, UR5, R100 ;  /* 0x0000000543647c25 */ /* 0x000fca000f8e0064 */
        /* <DEDUP_REMOVED lines=10> */
[----:B------:R-:W-:Y:S02]  /*2e810*/  IMAD.MOV.U32 R99, RZ, RZ, RZ ;  /* 0x000000ffff637224 */ /* 0x000fe400078e00ff */
[----:B------:R-:W-:-:S04]  /*2e820*/  IMAD.WIDE.U32 R80, R65, UR4, R80 ;  /* 0x0000000441507c25 */ /* 0x000fc8000f8e0050 */
[----:B------:R-:W-:-:S04]  /*2e830*/  IMAD.WIDE.U32 R92, R23, UR5, R92 ;  /* 0x00000005175c7c25 */ /* 0x000fc8000f8e005c */
[----:B------:R-:W-:Y:S01]  /*2e840*/  IMAD.WIDE.U32 R98, R67, UR6, R98 ;  /* 0x0000000643627c25 */ /* 0x000fe2000f8e0062 */
        /* <DEDUP_REMOVED lines=15> */
[----:B------:R-:W-:Y:S02]  /*2e940*/  IMAD.MOV.U32 R93, RZ, RZ, RZ ;  /* 0x000000ffff5d7224 */ /* 0x000fe400078e00ff */
[----:B------:R-:W-:-:S04]  /*2e950*/  IMAD.WIDE.U32 R80, R31, UR4, R80 ;  /* 0x000000041f507c25 */ /* 0x000fc8000f8e0050 */
[----:B------:R-:W-:-:S04]  /*2e960*/  IMAD.WIDE.U32 R78, R65, UR5, R78 ;  /* 0x00000005414e7c25 */ /* 0x000fc8000f8e004e */
[----:B------:R-:W-:Y:S01]  /*2e970*/  IMAD.WIDE.U32 R84, R23, UR6, R84 ;  /* 0x0000000617547c25 */ /* 0x000fe2000f8e0054 */
[----:B------:R-:W-:-:S03]  /*2e980*/  IADD3 R76, P0, PT, R80, R79, RZ ;  /* 0x0000004f504c7210 */ /* 0x000fc60007f1e0ff */
[----:B------:R-:W-:Y:S01]  /*2e990*/  IMAD.WIDE.U32 R92, R67, UR7, R92 ;  /* 0x00000007435c7c25 */ /* 0x000fe2000f8e005c */
[----:B------:R-:W-:-:S03]  /*2e9a0*/  IADD3 R78, P1, PT, R78, R85, RZ ;  /* 0x000000554e4e7210 */ /* 0x000fc60007f3e0ff */
[----:B------:R-:W-:Y:S01]  /*2e9b0*/  IMAD.MOV.U32 R80, RZ, RZ, R81 ;  /* 0x000000ffff507224 */ /* 0x000fe200078e0051 */
[----:B------:R-:W-:Y:S01]  /*2e9c0*/  IADD3 R84, P2, PT, R84, R93, RZ ;  /* 0x0000005d54547210 */ /* 0x000fe20007f5e0ff */
[----:B------:R-:W-:Y:S02]  /*2e9d0*/  IMAD.X R77, RZ, RZ, RZ, P0 ;  /* 0x000000ffff4d7224 */ /* 0x000fe400000e06ff */
[----:B------:R-:W-:Y:S02]  /*2e9e0*/  IMAD.X R79, RZ, RZ, RZ, P1 ;  /* 0x000000ffff4f7224 */ /* 0x000fe400008e06ff */
[----:B------:R-:W-:Y:S02]  /*2e9f0*/  IMAD.X R85, RZ, RZ, RZ, P2 ;  /* 0x000000ffff557224 */ /* 0x000fe400010e06ff */
[----:B------:R-:W-:Y:S02]  /*2ea00*/  IMAD.MOV.U32 R81, RZ, RZ, RZ ;  /* 0x000000ffff517224 */ /* 0x000fe400078e00ff */
[----:B------:R-:W-:-:S04]  /*2ea10*/  IMAD.WIDE.U32 R76, R33, UR5, R76 ;  /* 0x00000005214c7c25 */ /* 0x000fc8000f8e004c */
[----:B------:R-:W-:Y:S01]  /*2ea20*/  IMAD.WIDE.U32 R80, R25, UR4, R80 ;  /* 0x0000000419507c25 */ /* 0x000fe2000f8e0050 */
[----:B------:R-:W-:-:S03]  /*2ea30*/  UMOV UR4, URZ ;  /* 0x000000ff00047c82 */ /* 0x000fc60008000000 */
[----:B------:R-:W-:Y:S01]  /*2ea40*/  IMAD.WIDE.U32 R78, R21, UR6, R78 ;  /* 0x00000006154e7c25 */ /* 0x000fe2000f8e004e */
[----:B------:R-:W-:-:S03]  /*2ea50*/  IADD3 R72, P0, PT, R80, R77, RZ ;  /* 0x0000004d50487210 */ /* 0x000fc60007f1e0ff */
[----:B------:R-:W-:Y:S01]  /*2ea60*/  IMAD.WIDE.U32 R84, R53, UR7, R84 ;  /* 0x0000000735547c25 */ /* 0x000fe2000f8e0054 */
[----:B------:R-:W-:-:S03]  /*2ea70*/  IADD3 R76, P1, PT, R76, R79, RZ ;  /* 0x0000004f4c4c7210 */ /* 0x000fc60007f3e0ff */
[----:B------:R-:W-:Y:S01]  /*2ea80*/  IMAD.X R73, RZ, RZ, RZ, P0 ;  /* 0x000000ffff497224 */ /* 0x000fe200000e06ff */
[----:B------:R-:W-:Y:S01]  /*2ea90*/  IADD3 R78, P2, PT, R78, R85, RZ ;  /* 0x000000554e4e7210 */ /* 0x000fe20007f5e0ff */
[----:B------:R-:W-:Y:S02]  /*2eaa0*/  IMAD.X R77, RZ, RZ, RZ, P1 ;  /* 0x000000ffff4d7224 */ /* 0x000fe400008e06ff */
[----:B------:R-:W-:Y:S02]  /*2eab0*/  IMAD.MOV.U32 R85, RZ, RZ, RZ ;  /* 0x000000ffff557224 */ /* 0x000fe400078e00ff */
[----:B------:R-:W-:Y:S02]  /*2eac0*/  IMAD.X R79, RZ, RZ, RZ, P2 ;  /* 0x000000ffff4f7224 */ /* 0x000fe400010e06ff */
[----:B------:R-:W-:-:S04]  /*2ead0*/  IMAD.WIDE.U32 R72, R31, UR5, R72 ;  /* 0x000000051f487c25 */ /* 0x000fc8000f8e0048 */
[----:B------:R-:W-:Y:S01]  /*2eae0*/  IMAD.WIDE.U32 R76, R65, UR6, R76 ;  /* 0x00000006414c7c25 */ /* 0x000fe2000f8e004c */
[----:B------:R-:W-:-:S03]  /*2eaf0*/  IADD3 R80, P0, PT, R81, R73, RZ ;  /* 0x0000004951507210 */ /* 0x000fc60007f1e0ff */
[----:B------:R-:W-:Y:S01]  /*2eb00*/  IMAD.WIDE.U32 R78, R23, UR7, R78 ;  /* 0x00000007174e7c25 */ /* 0x000fe2000f8e004e */
[----:B------:R-:W-:-:S03]  /*2eb10*/  IADD3 R72, P1, PT, R72, R77, RZ ;  /* 0x0000004d48487210 */ /* 0x000fc60007f3e0ff */
[----:B-1----:R-:W-:Y:S01]  /*2eb20*/  IMAD.WIDE.U32 R84, R67, UR8, R84 ;  /* 0x0000000843547c25 */ /* 0x002fe2000f8e0054 */
[----:B------:R-:W-:-:S03]  /*2eb30*/  IADD3 R76, P2, PT, R76, R79, RZ ;  /* 0x0000004f4c4c7210 */ /* 0x000fc60007f5e0ff */
[----:B------:R-:W-:Y:S01]  /*2eb40*/  IMAD.X R81, RZ, RZ, RZ, P0 ;  /* 0x000000ffff517224 */ /* 0x000fe200000e06ff */
[----:B------:R-:W-:Y:S01]  /*2eb50*/  IADD3 R78, P3, PT, R78, R85, RZ ;  /* 0x000000554e4e7210 */ /* 0x000fe20007f7e0ff */
[----:B------:R-:W-:Y:S02]  /*2eb60*/  IMAD.X R73, RZ, RZ, RZ, P1 ;  /* 0x000000ffff497224 */ /* 0x000fe400008e06ff */
[----:B------:R-:W-:Y:S02]  /*2eb70*/  IMAD.X R77, RZ, RZ, RZ, P2 ;  /* 0x000000ffff4d7224 */ /* 0x000fe400010e06ff */
[----:B------:R-:W-:Y:S02]  /*2eb80*/  IMAD.X R79, RZ, RZ, RZ, P3 ;  /* 0x000000ffff4f7224 */ /* 0x000fe400018e06ff */
[----:B------:R-:W-:-:S04]  /*2eb90*/  IMAD.WIDE.U32 R80, R25, UR5, R80 ;  /* 0x0000000519507c25 */ /* 0x000fc8000f8e0050 */
[----:B------:R-:W-:-:S04]  /*2eba0*/  IMAD.WIDE.U32 R72, R33, UR6, R72 ;  /* 0x0000000621487c25 */ /* 0x000fc8000f8e0048 */
        /* <DEDUP_REMOVED lines=14> */
[----:B------:R-:W-:Y:S01]  /*2ec90*/  IMAD.WIDE.U32 R78, R67, UR9, R78 ;  /* 0x00000009434e7c25 */ /* 0x000fe2000f8e004e */
        /* <DEDUP_REMOVED lines=54> */
[----:B------:R-:W-:-:S04]  /*2f000*/  IMAD.WIDE.U32 R60, R33, UR9, R60 ;  /* 0x00000009213c7c25 */ /* 0x000fc8000f8e003c */
[----:B------:R-:W-:Y:S01]  /*2f010*/  IMAD.WIDE.U32 R56, R21, UR10, R56 ;  /* 0x0000000a15387c25 */ /* 0x000fe2000f8e0038 */
        /* <DEDUP_REMOVED lines=8> */
[----:B------:R-:W-:-:S04]  /*2f0a0*/  IMAD.WIDE.U32 R56, R23, UR11, R56 ;  /* 0x0000000b17387c25 */ /* 0x000fc8000f8e0038 */
[----:B------:R-:W-:-:S04]  /*2f0b0*/  IMAD.WIDE.U32 R62, R31, UR9, R62 ;  /* 0x000000091f3e7c25 */ /* 0x000fc8000f8e003e */
[----:B------:R-:W-:Y:S01]  /*2f0c0*/  IMAD.WIDE.U32 R60, R65, UR10, R60 ;  /* 0x0000000a413c7c25 */ /* 0x000fe2000f8e003c */
        /* <DEDUP_REMOVED lines=12> */
[----:B------:R-:W-:-:S03]  /*2f190*/  IMAD.WIDE.U32 R80, R25, UR9, R80 ;  /* 0x0000000919507c25 */ /* 0x000fc6000f8e0050 */
[----:B------:R-:W-:Y:S01]  /*2f1a0*/  IADD3.X R99, PT, PT, RZ, R99, RZ, P5, P6 ;  /* 0x00000063ff637210 */ /* 0x000fe20002fec4ff */
[----:B------:R-:W-:-:S04]  /*2f1b0*/  IMAD.WIDE.U32 R62, R33, UR10, R62 ;  /* 0x0000000a213e7c25 */ /* 0x000fc8000f8e003e */
[----:B------:R-:W-:Y:S01]  /*2f1c0*/  IMAD.WIDE.U32 R60, R21, UR11, R60 ;  /* 0x0000000b153c7c25 */ /* 0x000fe2000f8e003c */
        /* <DEDUP_REMOVED lines=8> */
[----:B------:R-:W-:Y:S01]  /*2f250*/  IMAD.WIDE.U32 R58, R31, UR10, R58 ;  /* 0x0000000a1f3a7c25 */ /* 0x000fe2000f8e003a */
[----:B------:R-:W-:-:S03]  /*2f260*/  IADD3.X R93, PT, PT, RZ, RZ, RZ, P2, P3 ;  /* 0x000000ffff5d7210 */ /* 0x000fc600017e64ff */
[----:B------:R-:W-:Y:S01]  /*2f270*/  IMAD.WIDE.U32 R70, R65, UR11, R70 ;  /* 0x0000000b41467c25 */ /* 0x000fe2000f8e0046 */
        /* <DEDUP_REMOVED lines=20> */
[----:B------:R-:W-:Y:S01]  /*2f3c0*/  IMAD.WIDE.U32 R60, R31, UR11, R60 ;  /* 0x0000000b1f3c7c25 */ /* 0x000fe2000f8e003c */
        /* <DEDUP_REMOVED lines=9> */
[----:B------:R-:W-:-:S03]  /*2f460*/  IMAD.WIDE.U32 R80, R25, UR11, R80 ;  /* 0x0000000b19507c25 */ /* 0x000fc6000f8e0050 */
        /* <DEDUP_REMOVED lines=62> */
.L_x_1277:
[----:B------:R-:W-:Y:S05]  /*2f850*/  BSYNC.RECONVERGENT B0 ;  /* 0x0000000000007941 */ /* 0x000fea0003800200 */
.L_x_1276:
[----:B------:R-:W-:Y:S01]  /*2f860*/  ISETP.LE.U32.AND P0, PT, R30, R2, !P0 ;  /* 0x000000021e00720c */ /* 0x000fe20004703070 */
[----:B------:R-:W-:-:S12]  /*2f870*/  BSSY.RECONVERGENT B0, `(.L_x_1278) ;  /* 0x000002c000007945 */ /* 0x000fd80003800200 */
        /* <DEDUP_REMOVED lines=32> */
.L_x_1279:
        /* <DEDUP_REMOVED lines=11> */
.L_x_1280:
[----:B------:R-:W-:Y:S05]  /*2fb30*/  BSYNC.RECONVERGENT B0 ;  /* 0x0000000000007941 */ /* 0x000fea0003800200 */
.L_x_1278:
        /* <DEDUP_REMOVED lines=34> */
.L_x_1282:
        /* <DEDUP_REMOVED lines=11> */
.L_x_1283:
[----:B------:R-:W-:Y:S05]  /*2fe10*/  BSYNC.RECONVERGENT B0 ;  /* 0x0000000000007941 */ /* 0x000fea0003800200 */
.L_x_1281:
        /* <DEDUP_REMOVED lines=151> */
[----:B------:R-:W-:Y:S02]  /*30790*/  IMAD.MOV.U32 R17, RZ, RZ, RZ ;  /* 0x000000ffff117224 */ /* 0x000fe400078e00ff */
[----:B------:R-:W-:Y:S01]  /*307a0*/  IMAD.X R19, RZ, RZ, RZ, P0 ;  /* 0x000000ffff137224 */ /* 0x000fe200000e06ff */
[----:B------:R-:W-:Y:S01]  /*307b0*/  IADD3 R77, P0, PT, R80, R12, RZ ;  /* 0x0000000c504d7210 */ /* 0x000fe20007f1e0ff */
[----:B------:R-:W-:Y:S02]  /*307c0*/  IMAD.IADD R12, R13, 0x1, R17 ;  /* 0x000000010d0c7824 */ /* 0x000fe400078e0211 */
        /* <DEDUP_REMOVED lines=9> */
[----:B------:R-:W-:Y:S01]  /*30860*/  IADD3 R16, P2, PT, R16, R15, RZ ;  /* 0x0000000f10107210 */ /* 0x000fe20007f5e0ff */
[----:B------:R-:W-:Y:S01]  /*30870*/  IMAD.MOV.U32 R15, RZ, RZ, RZ ;  /* 0x000000ffff0f7224 */ /* 0x000fe200078e00ff */
[----:B------:R-:W-:Y:S01]  /*30880*/  IADD3 R79, P3, P4, R78, R79, R12 ;  /* 0x0000004f4e4f7210 */ /* 0x000fe20007c7e00c */
[----:B------:R-:W-:-:S04]  /*30890*/  IMAD.WIDE.U32 R12, R14, 0x3d1, RZ ;  /* 0x000003d10e0c7825 */ /* 0x000fc800078e00ff */
[----:B------:R-:W-:Y:S01]  /*308a0*/  IMAD.X R63, RZ, RZ, RZ, P0 ;  /* 0x000000ffff3f7224 */ /* 0x000fe200000e06ff */
[----:B------:R-:W-:Y:S01]  /*308b0*/  IADD3 R79, P0, P5, R54, R79, R12 ;  /* 0x0000004f364f7210 */ /* 0x000fe20007d1e00c */
[----:B------:R-:W-:Y:S01]  /*308c0*/  IMAD.X R17, RZ, RZ, RZ, P2 ;  /* 0x000000ffff117224 */ /* 0x000fe200010e06ff */
[----:B------:R-:W-:Y:S01]  /*308d0*/  IADD3.X R12, PT, PT, RZ, RZ, RZ, P3, P4 ;  /* 0x000000ffff0c7210 */ /* 0x000fe20001fe84ff */
[----:B------:R-:W-:-:S04]  /*308e0*/  IMAD.WIDE.U32 R62, R37, R39, R62 ;  /* 0x00000027253e7225 */ /* 0x000fc800078e003e */
[----:B------:R-:W-:-:S04]  /*308f0*/  IMAD.WIDE.U32 R18, R35, R41, R18 ;  /* 0x0000002923127225 */ /* 0x000fc800078e0012 */
[----:B------:R-:W-:-:S04]  /*30900*/  IMAD.WIDE.U32 R16, R11, R43, R16 ;  /* 0x0000002b0b107225 */ /* 0x000fc800078e0010 */
[----:B------:R-:W-:Y:S01]  /*30910*/  IMAD.IADD R15, R13, 0x1, R15 ;  /* 0x000000010d0f7824 */ /* 0x000fe200078e020f */
        /* <DEDUP_REMOVED lines=27> */
[----:B------:R-:W-:Y:S02]  /*30ad0*/  IMAD.MOV.U32 R13, RZ, RZ, RZ ;  /* 0x000000ffff0d7224 */ /* 0x000fe400078e00ff */
[----:B------:R-:W-:Y:S02]  /*30ae0*/  IMAD.IADD R16, R15, 0x1, R14 ;  /* 0x000000010f107824 */ /* 0x000fe400078e020e */
[----:B------:R-:W-:-:S03]  /*30af0*/  IMAD.WIDE.U32 R14, R12, 0x3d1, RZ ;  /* 0x000003d10c0e7825 */ /* 0x000fc600078e00ff */
        /* <DEDUP_REMOVED lines=21> */
[----:B------:R-:W-:Y:S01]  /*30c50*/  IADD3.X R37, PT, PT, RZ, RZ, RZ, P0, P1 ;  /* 0x000000ffff257210 */ /* 0x000fe200007e24ff */
[----:B------:R-:W-:Y:S01]  /*30c60*/  IMAD.MOV.U32 R15, RZ, RZ, RZ ;  /* 0x000000ffff0f7224 */ /* 0x000fe200078e00ff */
        /* <DEDUP_REMOVED lines=58> */
.L_x_1284:
[----:B------:R-:W-:Y:S01]  /*31010*/  ISETP.LE.U32.AND P0, PT, R37, R2, !P0 ;  /* 0x000000022500720c */ /* 0x000fe20004703070 */
[----:B------:R-:W-:-:S12]  /*31020*/  IMAD.MOV.U32 R11, RZ, RZ, R17 ;  /* 0x000000ffff0b7224 */ /* 0x000fd800078e0011 */
        /* <DEDUP_REMOVED lines=32> */
.L_x_1285:
        /* <DEDUP_REMOVED lines=11> */
.L_x_1286:
        /* <DEDUP_REMOVED lines=33> */
.L_x_1287:
        /* <DEDUP_REMOVED lines=11> */
.L_x_1288:
        /* <DEDUP_REMOVED lines=280> */
.L_x_1290:
[----:B------:R-:W-:Y:S05]  /*32720*/  BSYNC.RECONVERGENT B0 ;  /* 0x0000000000007941 */ /* 0x000fea0003800200 */
.L_x_1289:
[----:B------:R-:W-:Y:S01]  /*32730*/  ISETP.LE.U32.AND P0, PT, R21, R2, !P0 ;  /* 0x000000021500720c */ /* 0x000fe20004703070 */
[----:B------:R-:W-:Y:S01]  /*32740*/  BSSY.RECONVERGENT B0, `(.L_x_1291) ;  /* 0x0000030000007945 */ /* 0x000fe20003800200 */
[----:B------:R-:W-:Y:S02]  /*32750*/  IMAD.MOV.U32 R25, RZ, RZ, R52 ;  /* 0x000000ffff197224 */ /* 0x000fe400078e0034 */
[----:B------:R-:W-:Y:S02]  /*32760*/  IMAD.MOV.U32 R29, RZ, RZ, R13 ;  /* 0x000000ffff1d7224 */ /* 0x000fe400078e000d */
[----:B------:R-:W-:Y:S02]  /*32770*/  IMAD.MOV.U32 R31, RZ, RZ, R9 ;  /* 0x000000ffff1f7224 */ /* 0x000fe400078e0009 */
[----:B------:R-:W-:-:S05]  /*32780*/  IMAD.MOV.U32 R33, RZ, RZ, R62 ;  /* 0x000000ffff217224 */ /* 0x000fca00078e003e */
        /* <DEDUP_REMOVED lines=32> */
.L_x_1292:
        /* <DEDUP_REMOVED lines=11> */
.L_x_1293:
[----:B------:R-:W-:Y:S05]  /*32a40*/  BSYNC.RECONVERGENT B0 ;  /* 0x0000000000007941 */ /* 0x000fea0003800200 */
.L_x_1291:
        /* <DEDUP_REMOVED lines=34> */
.L_x_1295:
        /* <DEDUP_REMOVED lines=11> */
.L_x_1296:
[----:B------:R-:W-:Y:S05]  /*32d20*/  BSYNC.RECONVERGENT B0 ;  /* 0x0000000000007941 */ /* 0x000fea0003800200 */
.L_x_1294:
        /* <DEDUP_REMOVED lines=288> */
.L_x_1298:
[----:B------:R-:W-:Y:S05]  /*33f30*/  BSYNC.RECONVERGENT B0 ;  /* 0x0000000000007941 */ /* 0x000fea0003800200 */
.L_x_1297:
[----:B------:R-:W-:Y:S01]  /*33f40*/  ISETP.LE.U32.AND P0, PT, R14, R2, !P0 ;  /* 0x000000020e00720c */ /* 0x000fe20004703070 */
[----:B------:R-:W-:Y:S01]  /*33f50*/  BSSY.RECONVERGENT B0, `(.L_x_1299) ;  /* 0x0000034000007945 */ /* 0x000fe20003800200 */
[----:B------:R-:W-:Y:S02]  /*33f60*/  IMAD.MOV.U32 R11, RZ, RZ, R14 ;  /* 0x000000ffff0b7224 */ /* 0x000fe400078e000e */
[----:B------:R-:W-:Y:S02]  /*33f70*/  IMAD.MOV.U32 R15, RZ, RZ, R18 ;  /* 0x000000ffff0f7224 */ /* 0x000fe400078e0012 */
[----:B------:R-:W-:Y:S02]  /*33f80*/  IMAD.MOV.U32 R12, RZ, RZ, R20 ;  /* 0x000000ffff0c7224 */ /* 0x000fe400078e0014 */
[----:B------:R-:W-:Y:S02]  /*33f90*/  IMAD.MOV.U32 R13, RZ, RZ, R66 ;  /* 0x000000ffff0d7224 */ /* 0x000fe400078e0042 */
[----:B------:R-:W-:-:S02]  /*33fa0*/  IMAD.MOV.U32 R14, RZ, RZ, R56 ;  /* 0x000000ffff0e7224 */ /* 0x000fc400078e0038 */
[----:B------:R-:W-:Y:S02]  /*33fb0*/  IMAD.MOV.U32 R16, RZ, RZ, R76 ;  /* 0x000000ffff107224 */ /* 0x000fe400078e004c */
[----:B------:R-:W-:Y:S02]  /*33fc0*/  IMAD.MOV.U32 R17, RZ, RZ, R19 ;  /* 0x000000ffff117224 */ /* 0x000fe400078e0013 */
[----:B------:R-:W-:Y:S01]  /*33fd0*/  IMAD.MOV.U32 R18, RZ, RZ, R52 ;  /* 0x000000ffff127224 */ /* 0x000fe200078e0034 */
[----:B------:R-:W-:Y:S06]  /*33fe0*/  @!P0 BRA `(.L_x_1300) ;  /* 0x00000000007c8947 */ /* 0x000fec0003800000 */
        /* <DEDUP_REMOVED lines=31> */
.L_x_1300:
        /* <DEDUP_REMOVED lines=11> */
.L_x_1301:
[----:B------:R-:W-:Y:S05]  /*34290*/  BSYNC.RECONVERGENT B0 ;  /* 0x0000000000007941 */ /* 0x000fea0003800200 */
.L_x_1299:
        /* <DEDUP_REMOVED lines=34> */
.L_x_1303:
        /* <DEDUP_REMOVED lines=11> */
.L_x_1304:
[----:B------:R-:W-:Y:S05]  /*34570*/  BSYNC.RECONVERGENT B0 ;  /* 0x0000000000007941 */ /* 0x000fea0003800200 */
.L_x_1302:
        /* <DEDUP_REMOVED lines=140> */
[----:B------:R-:W-:-:S04]  /*34e40*/  IADD3 R66, P0, PT, R67, R59, RZ ;  /* 0x0000003b43427210 */ /* 0x000fc80007f1e0ff */
[----:B------:R-:W-:Y:S01]  /*34e50*/  IADD3 R58, P1, PT, R58, R57, RZ ;  /* 0x000000393a3a7210 */ /* 0x000fe20007f3e0ff */
        /* <DEDUP_REMOVED lines=11> */
[----:B------:R-:W-:Y:S01]  /*34f10*/  IMAD.WIDE.U32 R66, R54, 0x3d1, RZ ;  /* 0x000003d136427825 */ /* 0x000fe200078e00ff */
[----:B------:R-:W-:-:S03]  /*34f20*/  IADD3 R80, P0, PT, R78, R59, RZ ;  /* 0x0000003b4e507210 */ /* 0x000fc60007f1e0ff */
        /* <DEDUP_REMOVED lines=18> */
[----:B------:R-:W-:Y:S01]  /*35050*/  IMAD.WIDE.U32 R58, R27, UR11, R58 ;  /* 0x0000000b1b3a7c25 */ /* 0x000fe2000f8e003a */
[----:B------:R-:W-:-:S03]  /*35060*/  IADD3.X R27, PT, PT, RZ, RZ, RZ, P3, P4 ;  /* 0x000000ffff1b7210 */ /* 0x000fc60001fe84ff */
[----:B------:R-:W-:Y:S01]  /*35070*/  IMAD.WIDE.U32 R80, R23, UR10, R80 ;  /* 0x0000000a17507c25 */ /* 0x000fe2000f8e0050 */
[----:B------:R-:W-:-:S03]  /*35080*/  IADD3.X R27, PT, PT, RZ, R27, RZ, P2, P5 ;  /* 0x0000001bff1b7210 */ /* 0x000fc600017ea4ff */
        /* <DEDUP_REMOVED lines=22> */
[----:B------:R-:W-:Y:S01]  /*351f0*/  IMAD.WIDE.U32 R56, R23, UR11, R56 ;  /* 0x0000000b17387c25 */ /* 0x000fe2000f8e0038 */
[----:B------:R-:W-:-:S03]  /*35200*/  IADD3.X R65, PT, PT, RZ, R65, RZ, P1, P4 ;  /* 0x00000041ff417210 */ /* 0x000fc60000fe84ff */
[----:B------:R-:W-:-:S04]  /*35210*/  IMAD.WIDE.U32 R78, R21, UR10, R78 ;  /* 0x0000000a154e7c25 */ /* 0x000fc8000f8e004e */
[----:B------:R-:W-:Y:S01]  /*35220*/  VIADD R55, R55, UR4 ;  /* 0x0000000437377c36 */ /* 0x000fe20008000000 */
[----:B------:R-:W-:Y:S01]  /*35230*/  IADD3 R54, P0, PT, R78, R57, RZ ;  /* 0x000000394e367210 */ /* 0x000fe20007f1e0ff */
[----:B------:R-:W-:-:S03]  /*35240*/  IMAD.WIDE.U32 R58, R56, 0x3d1, RZ ;  /* 0x000003d1383a7825 */ /* 0x000fc600078e00ff */
[----:B------:R-:W-:Y:S01]  /*35250*/  IADD3 R65, P1, P2, R64, R65, R55 ;  /* 0x0000004140417210 */ /* 0x000fe20007a3e037 */
[----:B------:R-:W-:-:S03]  /*35260*/  IMAD.X R55, RZ, RZ, RZ, P0 ;  /* 0x000000ffff377224 */ /* 0x000fc600000e06ff */
[----:B------:R-:W-:Y:S01]  /*35270*/  IADD3.X R63, PT, PT, RZ, RZ, RZ, P1, P2 ;  /* 0x000000ffff3f7210 */ /* 0x000fe20000fe44ff */
[----:B------:R-:W-:Y:S01]  /*35280*/  IMAD.WIDE.U32 R54, R22, UR11, R54 ;  /* 0x0000000b16367c25 */ /* 0x000fe2000f8e0036 */
        /* <DEDUP_REMOVED lines=73> */
.L_x_1306:
[----:B------:R-:W-:Y:S05]  /*35720*/  BSYNC.RECONVERGENT B0 ;  /* 0x0000000000007941 */ /* 0x000fea0003800200 */
.L_x_1305:
[----:B------:R-:W-:Y:S01]  /*35730*/  ISETP.LE.U32.AND P0, PT, R58, R2, !P0 ;  /* 0x000000023a00720c */ /* 0x000fe20004703070 */
[----:B------:R-:W-:Y:S01]  /*35740*/  BSSY.RECONVERGENT B0, `(.L_x_1307) ;  /* 0x000002f000007945 */ /* 0x000fe20003800200 */
[----:B------:R-:W-:Y:S02]  /*35750*/  IMAD.MOV.U32 R50, RZ, RZ, R25 ;  /* 0x000000ffff327224 */ /* 0x000fe400078e0019 */
[----:B------:R-:W-:Y:S02]  /*35760*/  IMAD.MOV.U32 R33, RZ, RZ, R27 ;  /* 0x000000ffff217224 */ /* 0x000fe400078e001b */
[----:B------:R-:W-:-:S07]  /*35770*/  IMAD.MOV.U32 R52, RZ, RZ, R29 ;  /* 0x000000ffff347224 */ /* 0x000fce00078e001d */
        /* <DEDUP_REMOVED lines=32> */
.L_x_1308:
        /* <DEDUP_REMOVED lines=11> */
.L_x_1309:
[----:B------:R-:W-:Y:S05]  /*35a30*/  BSYNC.RECONVERGENT B0 ;  /* 0x0000000000007941 */ /* 0x000fea0003800200 */
.L_x_1307:
        /* <DEDUP_REMOVED lines=34> */
.L_x_1311:
        /* <DEDUP_REMOVED lines=11> */
.L_x_1312:
[----:B------:R-:W-:Y:S05]  /*35d10*/  BSYNC.RECONVERGENT B0 ;  /* 0x0000000000007941 */ /* 0x000fea0003800200 */
.L_x_1310:
[----:B------:R-:W-:Y:S01]  /*35d20*/  ISETP.GT.U32.AND P0, PT, R83, R30, PT ;  /* 0x0000001e5300720c */ /* 0x000fe20003f04070 */
[----:B------:R-:W-:Y:S04]  /*35d30*/  BSSY.RECONVERGENT B0, `(.L_x_1313) ;  /* 0x0000f6c000007945 */ /* 0x000fe80003800200 */
[----:B------:R-:W0:Y:S08]  /*35d40*/  BMOV.32.CLEAR R23, B0 ;  /* 0x0000000000177355 */ /* 0x000e300000100000 */
[----:B0-----:R-:W-:Y:S05]  /*35d50*/  @P0 BRA `(.L_x_1314) ;  /* 0x000000f400a00947 */ /* 0x001fea0003800000 */
        /* <DEDUP_REMOVED lines=9> */
[----:B------:R-:W0:Y:S01]  /*35df0*/  LDC R25, c[0x0][0x360] ;  /* 0x0000d800ff197b82 */ /* 0x000e220000000800 */
[----:B------:R-:W-:Y:S01]  /*35e00*/  ISETP.GT.U32.AND P0, PT, R11, R58, PT ;  /* 0x0000003a0b00720c */ /* 0x000fe20003f04070 */
[----:B0-----:R-:W-:-:S04]  /*35e10*/  IMAD R25, R25, UR22, R0 ;  /* 0x0000001619197c24 */ /* 0x001fc8000f8e0200 */
[----:B------:R-:W-:-:S08]  /*35e20*/  IMAD.WIDE.U32 R24, R25, 0x64, R46 ;  /* 0x0000006419187825 */ /* 0x000fd000078e002e */
        /* <DEDUP_REMOVED lines=10> */
.L_x_1315:
[----:B------:R-:W-:-:S05]  /*35ed0*/  IMAD.MOV.U32 R12, RZ, RZ, 0x1 ;  /* 0x00000001ff0c7424 */ /* 0x000fca00078e00ff */
[----:B------:R-:W-:Y:S01]  /*35ee0*/  STG.E.U8 desc[UR20][R24.64+0x60], R12 ;  /* 0x0000600c18007986 */ /* 0x000fe2000c101114 */
[----:B------:R-:W-:Y:S05]  /*35ef0*/  EXIT ;  /* 0x000000000000794d */ /* 0x000fea0003800000 */
.L_x_1316:
        /* <DEDUP_REMOVED lines=8> */
[----:B------:R-:W-:Y:S01]  /*35f80*/  BSSY.RECONVERGENT B0, `(.L_x_1318) ;  /* 0x000001a000007945 */ /* 0x000fe20003800200 */
        /* <DEDUP_REMOVED lines=25> */
.L_x_1319:
[----:B------:R-:W-:Y:S05]  /*36120*/  BSYNC.RECONVERGENT B0 ;  /* 0x0000000000007941 */ /* 0x000fea0003800200 */
.L_x_1318:
[----:B------:R-:W2:Y:S04]  /*36130*/  LDG.E R15, desc[UR20][R90.64+0x30] ;  /* 0x000030145a0f7981 */ /* 0x000ea8000c1e1900 */
[----:B------:R-:W3:Y:S04]  /*36140*/  LDG.E R16, desc[UR20][R90.64+0x34] ;  /* 0x000034145a107981 */ /* 0x000ee8000c1e1900 */
[----:B------:R-:W4:Y:S04]  /*36150*/  LDG.E R17, desc[UR20][R90.64+0x38] ;  /* 0x000038145a117981 */ /* 0x000f28000c1e1900 */
[----:B------:R-:W4:Y:S01]  /*36160*/  LDG.E R18, desc[UR20][R90.64+0x3c] ;  /* 0x00003c145a127981 */ /* 0x000f22000c1e1900 */
[----:B------:R-:W-:Y:S01]  /*36170*/  IMAD.WIDE.U32 R38, R11, R11, RZ ;  /* 0x0000000b0b267225 */ /* 0x000fe200078e00ff */
[----:B------:R-:W-:Y:S01]  /*36180*/  UMOV UR4, URZ ;  /* 0x000000ff00047c82 */ /* 0x000fe20008000000 */
[----:B------:R-:W-:Y:S02]  /*36190*/  BSSY.RECONVERGENT B0, `(.L_x_1320) ;  /* 0x000011e000007945 */ /* 0x000fe40003800200 */
[----:B------:R-:W-:-:S02]  /*361a0*/  IMAD.MOV.U32 R24, RZ, RZ, R39 ;  /* 0x000000ffff187224 */ /* 0x000fc400078e0027 */
[----:B------:R-:W-:Y:S02]  /*361b0*/  IMAD.MOV.U32 R25, RZ, RZ, RZ ;  /* 0x000000ffff197224 */ /* 0x000fe400078e00ff */
[----:B------:R-:W-:Y:S02]  /*361c0*/  IMAD.MOV.U32 R27, RZ, RZ, RZ ;  /* 0x000000ffff1b7224 */ /* 0x000fe400078e00ff */
[----:B-----5:R-:W-:-:S04]  /*361d0*/  IMAD.WIDE.U32 R24, R11, R14, R24 ;  /* 0x0000000e0b187225 */ /* 0x020fc800078e0018 */
        /* <DEDUP_REMOVED lines=21> */
[----:B------:R-:W-:Y:S02]  /*36330*/  IMAD.MOV.U32 R53, RZ, RZ, RZ ;  /* 0x000000ffff357224 */ /* 0x000fe400078e00ff */
[----:B------:R-:W-:Y:S02]  /*36340*/  IMAD.MOV.U32 R55, RZ, RZ, RZ ;  /* 0x000000ffff377224 */ /* 0x000fe400078e00ff */
[----:B------:R-:W-:Y:S02]  /*36350*/  IMAD.X R29, RZ, RZ, RZ, P1 ;  /* 0x000000ffff1d7224 */ /* 0x000fe400008e06ff */
[----:B------:R-:W-:-:S04]  /*36360*/  IMAD.WIDE.U32 R28, R14, R41, R28 ;  /* 0x000000290e1c7225 */ /* 0x000fc800078e001c */
[----:B------:R-:W-:-:S04]  /*36370*/  IMAD.MOV.U32 R32, RZ, RZ, R28 ;  /* 0x000000ffff207224 */ /* 0x000fc800078e001c */
[----:B------:R-:W-:-:S04]  /*36380*/  IMAD.WIDE.U32 R32, R11, R40, R32 ;  /* 0x000000280b207225 */ /* 0x000fc800078e0020 */
[----:B--2---:R-:W-:-:S03]  /*36390*/  IMAD.WIDE.U32 R24, R15, R11, R24 ;  /* 0x0000000b0f187225 */ /* 0x004fc600078e0018 */
[----:B------:R-:W-:Y:S01]  /*363a0*/  IADD3 R26, P0, PT, R24, R27, RZ ;  /* 0x0000001b181a7210 */ /* 0x000fe20007f1e0ff */
[----:B------:R-:W-:Y:S02]  /*363b0*/  IMAD.MOV.U32 R24, RZ, RZ, R25 ;  /* 0x000000ffff187224 */ /* 0x000fe400078e0019 */
[----:B------:R-:W-:Y:S02]  /*363c0*/  IMAD.MOV.U32 R25, RZ, RZ, RZ ;  /* 0x000000ffff197224 */ /* 0x000fe400078e00ff */
[----:B------:R-:W-:Y:S02]  /*363d0*/  IMAD.X R27, RZ, RZ, RZ, P0 ;  /* 0x000000ffff1b7224 */ /* 0x000fe400000e06ff */
[----:B---3--:R-:W-:-:S04]  /*363e0*/  IMAD.WIDE.U32 R24, R16, R11, R24 ;  /* 0x0000000b10187225 */ /* 0x008fc800078e0018 */
[----:B------:R-:W-:-:S03]  /*363f0*/  IMAD.WIDE.U32 R26, R14, R40, R26 ;  /* 0x000000280e1a7225 */ /* 0x000fc600078e001a */
[----:B------:R-:W-:Y:S02]  /*36400*/  IADD3 R30, P1, PT, R26, R29, RZ ;  /* 0x0000001d1a1e7210 */ /* 0x000fe40007f3e0ff */
[----:B------:R-:W-:Y:S01]  /*36410*/  IADD3 R26, P0, PT, R24, R27, RZ ;  /* 0x0000001b181a7210 */ /* 0x000fe20007f1e0ff */
[----:B------:R-:W-:Y:S02]  /*36420*/  IMAD.MOV.U32 R24, RZ, RZ, R25 ;  /* 0x000000ffff187224 */ /* 0x000fe400078e0019 */
[----:B------:R-:W-:Y:S02]  /*36430*/  IMAD.X R31, RZ, RZ, RZ, P1 ;  /* 0x000000ffff1f7224 */ /* 0x000fe400008e06ff */
[----:B------:R-:W-:Y:S02]  /*36440*/  IMAD.X R27, RZ, RZ, RZ, P0 ;  /* 0x000000ffff1b7224 */ /* 0x000fe400000e06ff */
[----:B------:R-:W-:Y:S02]  /*36450*/  IMAD.MOV.U32 R25, RZ, RZ, RZ ;  /* 0x000000ffff197224 */ /* 0x000fe400078e00ff */
        /* <DEDUP_REMOVED lines=234> */
[C---:B------:R-:W-:Y:S01]  /*37300*/  @P1 ISETP.GE.U32.AND P2, PT, R24.reuse, RZ, PT ;  /* 0x000000ff1800120c */ /* 0x040fe20003f46070 */
[----:B------:R-:W-:Y:S01]  /*37310*/  @P1 IMAD.X R25, RZ, RZ, RZ, P3 ;  /* 0x000000ffff191224 */ /* 0x000fe200018e06ff */
[----:B------:R-:W-:-:S04]  /*37320*/  @P1 ISETP.LT.U32.AND P3, PT, R24, RZ, PT ;  /* 0x000000ff1800120c */ /* 0x000fc80003f61070 */
[C---:B------:R-:W-:Y:S02]  /*37330*/  @P1 ISETP.GE.U32.AND.EX P2, PT, R25.reuse, 0x1, PT, P2 ;  /* 0x000000011900180c */ /* 0x040fe40003f46120 */
[----:B------:R-:W-:Y:S02]  /*37340*/  @P1 ISETP.LT.U32.AND.EX P3, PT, R25, 0x1, PT, P3 ;  /* 0x000000011900180c */ /* 0x000fe40003f61130 */
[----:B------:R-:W-:Y:S02]  /*37350*/  @P1 PLOP3.LUT P0, PT, P2, PT, PT, 0x8, 0x80 ;  /* 0x000000000080181c */ /* 0x000fe4000170e170 */
[----:B------:R-:W-:-:S11]  /*37360*/  @P1 SEL R61, R24, RZ, P3 ;  /* 0x000000ff183d1207 */ /* 0x000fd60001800000 */
.L_x_1321:
[----:B------:R-:W-:Y:S05]  /*37370*/  BSYNC.RECONVERGENT B0 ;  /* 0x0000000000007941 */ /* 0x000fea0003800200 */
.L_x_1320:
[----:B------:R-:W-:Y:S01]  /*37380*/  ISETP.GT.U32.OR P0, PT, R61, R2, !P0 ;  /* 0x000000023d00720c */ /* 0x000fe20004704470 */
        /* <DEDUP_REMOVED lines=33> */
.L_x_1323:
        /* <DEDUP_REMOVED lines=11> */
.L_x_1324:
[----:B------:R-:W-:Y:S05]  /*37650*/  BSYNC.RECONVERGENT B0 ;  /* 0x0000000000007941 */ /* 0x000fea0003800200 */
.L_x_1322:
        /* <DEDUP_REMOVED lines=34> */
.L_x_1326:
        /* <DEDUP_REMOVED lines=11> */
.L_x_1327:
[----:B------:R-:W-:Y:S05]  /*37930*/  BSYNC.RECONVERGENT B0 ;  /* 0x0000000000007941 */ /* 0x000fea0003800200 */
.L_x_1325:
        /* <DEDUP_REMOVED lines=288> */
.L_x_1329:
[----:B------:R-:W-:Y:S05]  /*38b40*/  BSYNC.RECONVERGENT B0 ;  /* 0x0000000000007941 */ /* 0x000fea0003800200 */
.L_x_1328:
[----:B------:R-:W-:Y:S01]  /*38b50*/  ISETP.LE.U32.AND P0, PT, R29, R2, !P0 ;  /* 0x000000021d00720c */ /* 0x000fe20004703070 */
[----:B------:R-:W-:Y:S01]  /*38b60*/  BSSY.RECONVERGENT B0, `(.L_x_1330) ;  /* 0x000002e000007945 */ /* 0x000fe20003800200 */
[----:B------:R-:W-:Y:S02]  /*38b70*/  IMAD.MOV.U32 R42, RZ, RZ, R32 ;  /* 0x000000ffff2a7224 */ /* 0x000fe400078e0020 */
[----:B------:R-:W-:-:S09]  /*38b80*/  IMAD.MOV.U32 R44, RZ, RZ, R39 ;  /* 0x000000ffff2c7224 */ /* 0x000fd200078e0027 */
        /* <DEDUP_REMOVED lines=32> */
.L_x_1331:
        /* <DEDUP_REMOVED lines=11> */
.L_x_1332:
[----:B------:R-:W-:Y:S05]  /*38e40*/  BSYNC.RECONVERGENT B0 ;  /* 0x0000000000007941 */ /* 0x000fea0003800200 */
.L_x_1330:
        /* <DEDUP_REMOVED lines=34> */
.L_x_1334:
        /* <DEDUP_REMOVED lines=11> */
.L_x_1335:
[----:B------:R-:W-:Y:S05]  /*39120*/  BSYNC.RECONVERGENT B0 ;  /* 0x0000000000007941 */ /* 0x000fea0003800200 */
.L_x_1333:
        /* <DEDUP_REMOVED lines=16> */
[----:B------:R-:W-:-:S04]  /*39230*/  IMAD.WIDE.U32 R44, R44, 0x4, RZ ;  /* 0x000000042c2c7825 */ /* 0x000fc800078e00ff */
[----:B------:R-:W-:Y:S01]  /*39240*/  IMAD.WIDE.U32 R30, R29, 0x4, R30 ;  /* 0x000000041d1e7825 */ /* 0x000fe200078e001e */
[----:B------:R-:W-:-:S03]  /*39250*/  LOP3.LUT R33, R44, R33, RZ, 0xfc, !PT ;  /* 0x000000212c217212 */ /* 0x000fc600078efcff */
[----:B------:R-:W-:Y:S02]  /*39260*/  IMAD.MOV.U32 R29, RZ, RZ, RZ ;  /* 0x000000ffff1d7224 */ /* 0x000fe400078e00ff */
[----:B------:R-:W-:-:S04]  /*39270*/  IMAD.WIDE.U32 R42, R42, 0x4, RZ ;  /* 0x000000042a2a7825 */ /* 0x000fc800078e00ff */
[----:B------:R-:W-:Y:S01]  /*39280*/  IMAD.WIDE.U32 R28, R31, 0x3d1, R28 ;  /* 0x000003d11f1c7825 */ /* 0x000fe200078e001c */
[----:B------:R-:W-:Y:S02]  /*39290*/  LOP3.LUT R44, R42, R45, RZ, 0xfc, !PT ;  /* 0x0000002d2a2c7212 */ /* 0x000fe400078efcff */
[----:B------:R-:W-:Y:S01]  /*392a0*/  LOP3.LUT R41, R40, R43, RZ, 0xfc, !PT ;  /* 0x0000002b28297212 */ /* 0x000fe200078efcff */
        /* <DEDUP_REMOVED lines=62> */
.L_x_1337:
[----:B------:R-:W-:Y:S05]  /*39690*/  BSYNC.RECONVERGENT B0 ;  /* 0x0000000000007941 */ /* 0x000fea0003800200 */
.L_x_1336:
        /* <DEDUP_REMOVED lines=34> */
.L_x_1339:
        /* <DEDUP_REMOVED lines=11> */
.L_x_1340:
[----:B------:R-:W-:Y:S05]  /*39970*/  BSYNC.RECONVERGENT B0 ;  /* 0x0000000000007941 */ /* 0x000fea0003800200 */
.L_x_1338:
        /* <DEDUP_REMOVED lines=34> */
.L_x_1342:
        /* <DEDUP_REMOVED lines=11> */
.L_x_1343:
[----:B------:R-:W-:Y:S05]  /*39c50*/  BSYNC.RECONVERGENT B0 ;  /* 0x0000000000007941 */ /* 0x000fea0003800200 */
.L_x_1341:
        /* <DEDUP_REMOVED lines=135> */
[C---:B------:R-:W-:Y:S01]  /*3a4d0*/  IMAD.WIDE.U32 R38, R63.reuse, R58, R38 ;  /* 0x0000003a3f267225 */ /* 0x040fe200078e0026 */
[----:B------:R-:W-:Y:S02]  /*3a4e0*/  IADD3 R32, P3, PT, R32, R31, RZ ;  /* 0x0000001f20207210 */ /* 0x000fe40007f7e0ff */
[----:B------:R-:W-:Y:S01]  /*3a4f0*/  LOP3.LUT R31, R56, 0xfffffffd, RZ, 0xc0, !PT ;  /* 0xfffffffd381f7812 */ /* 0x000fe200078ec0ff */
        /* <DEDUP_REMOVED lines=23> */
[----:B------:R-:W-:Y:S01]  /*3a670*/  IMAD.X R33, RZ, RZ, RZ, P2 ;  /* 0x000000ffff217224 */ /* 0x000fe200010e06ff */
[----:B------:R-:W-:Y:S01]  /*3a680*/  IADD3 R38, P2, PT, R38, R35, RZ ;  /* 0x0000002326267210 */ /* 0x000fe20007f5e0ff */
[----:B------:R-:W-:Y:S01]  /*3a690*/  VIADD R56, R57, UR4 ;  /* 0x0000000439387c36 */ /* 0x000fe20008000000 */
[----:B------:R-:W-:Y:S02]  /*3a6a0*/  IADD3 R64, P1, PT, R64, R39, RZ ;  /* 0x0000002740407210 */ /* 0x000fe40007f3e0ff */
[----:B------:R-:W-:Y:S01]  /*3a6b0*/  IADD3 R48, P0, PT, R49, R65, RZ ;  /* 0x0000004131307210 */ /* 0x000fe20007f1e0ff */
[----:B------:R-:W-:Y:S01]  /*3a6c0*/  IMAD.X R39, RZ, RZ, RZ, P2 ;  /* 0x000000ffff277224 */ /* 0x000fe200010e06ff */
        /* <DEDUP_REMOVED lines=114> */
.L_x_1345:
[----:B------:R-:W-:Y:S05]  /*3adf0*/  BSYNC.RECONVERGENT B0 ;  /* 0x0000000000007941 */ /* 0x000fea0003800200 */
.L_x_1344:
        /* <DEDUP_REMOVED lines=39> */
.L_x_1347:
        /* <DEDUP_REMOVED lines=11> */
.L_x_1348:
[----:B------:R-:W-:Y:S05]  /*3b120*/  BSYNC.RECONVERGENT B0 ;  /* 0x0000000000007941 */ /* 0x000fea0003800200 */
.L_x_1346:
        /* <DEDUP_REMOVED lines=34> */
.L_x_1350:
        /* <DEDUP_REMOVED lines=11> */
.L_x_1351:
[----:B------:R-:W-:Y:S05]  /*3b400*/  BSYNC.RECONVERGENT B0 ;  /* 0x0000000000007941 */ /* 0x000fea0003800200 */
.L_x_1349:
        /* <DEDUP_REMOVED lines=14> */
[----:B------:R-:W-:Y:S01]  /*3b4f0*/  IMAD.MOV.U32 R34, RZ, RZ, R39 ;  /* 0x000000ffff227224 */ /* 0x000fe200078e0027 */
[----:B------:R-:W-:Y:S01]  /*3b500*/  SHF.R.U32.HI R39, RZ, 0x1d, R51 ;  /* 0x0000001dff277819 */ /* 0x000fe20000011633 */
        /* <DEDUP_REMOVED lines=31> */
[----:B------:R-:W-:-:S04]  /*3b700*/  IMAD.WIDE.U32 R32, R35, 0x3d1, R32 ;  /* 0x000003d123207825 */ /* 0x000fc800078e0020 */
[----:B------:R-:W-:Y:S02]  /*3b710*/  VIADD R33, R33, UR4 ;  /* 0x0000000421217c36 */ /* 0x000fe40008000000 */
[----:B------:R-:W-:-:S03]  /*3b720*/  IMAD.MOV.U32 R65, RZ, RZ, R32 ;  /* 0x000000ffff417224 */ /* 0x000fc600078e0020 */
[----:B------:R-:W-:Y:S01]  /*3b730*/  IADD3 R64, P0, P2, R33, R64, R35 ;  /* 0x0000004021407210 */ /* 0x000fe20007a1e023 */
[----:B------:R-:W-:-:S03]  /*3b740*/  IMAD.MOV.U32 R33, RZ, RZ, RZ ;  /* 0x000000ffff217224 */ /* 0x000fc600078e00ff */
        /* <DEDUP_REMOVED lines=34> */
.L_x_1353:
[----:B------:R-:W-:Y:S05]  /*3b970*/  BSYNC.RECONVERGENT B0 ;  /* 0x0000000000007941 */ /* 0x000fea0003800200 */
.L_x_1352:
        /* <DEDUP_REMOVED lines=35> */
.L_x_1355:
        /* <DEDUP_REMOVED lines=11> */
.L_x_1356:
[----:B------:R-:W-:Y:S05]  /*3bc60*/  BSYNC.RECONVERGENT B0 ;  /* 0x0000000000007941 */ /* 0x000fea0003800200 */
.L_x_1354:
        /* <DEDUP_REMOVED lines=34> */
.L_x_1358:
        /* <DEDUP_REMOVED lines=11> */
.L_x_1359:
[----:B------:R-:W-:Y:S05]  /*3bf40*/  BSYNC.RECONVERGENT B0 ;  /* 0x0000000000007941 */ /* 0x000fea0003800200 */
.L_x_1357:
        /* <DEDUP_REMOVED lines=280> */
.L_x_1361:
[----:B------:R-:W-:Y:S05]  /*3d0d0*/  BSYNC.RECONVERGENT B0 ;  /* 0x0000000000007941 */ /* 0x000fea0003800200 */
.L_x_1360:
        /* <DEDUP_REMOVED lines=38> */
.L_x_1363:
        /* <DEDUP_REMOVED lines=11> */
.L_x_1364:
[----:B------:R-:W-:Y:S05]  /*3d3f0*/  BSYNC.RECONVERGENT B0 ;  /* 0x0000000000007941 */ /* 0x000fea0003800200 */
.L_x_1362:
        /* <DEDUP_REMOVED lines=34> */
.L_x_1366:
        /* <DEDUP_REMOVED lines=11> */
.L_x_1367:
[----:B------:R-:W-:Y:S05]  /*3d6d0*/  BSYNC.RECONVERGENT B0 ;  /* 0x0000000000007941 */ /* 0x000fea0003800200 */
.L_x_1365:
        /* <DEDUP_REMOVED lines=88> */
.L_x_1369:
[----:B------:R-:W-:Y:S05]  /*3dc60*/  BSYNC.RECONVERGENT B0 ;  /* 0x0000000000007941 */ /* 0x000fea0003800200 */
.L_x_1368:
        /* <DEDUP_REMOVED lines=41> */
.L_x_1372:
[----:B------:R-:W-:Y:S05]  /*3df00*/  BSYNC.RELIABLE B0 ;  /* 0x0000000000007941 */ /* 0x000fea0003800100 */
.L_x_1371:
        /* <DEDUP_REMOVED lines=11> */
.L_x_1373:
[----:B------:R-:W-:Y:S05]  /*3dfc0*/  BSYNC.RECONVERGENT B1 ;  /* 0x0000000000017941 */ /* 0x000fea0003800200 */
.L_x_1370:
        /* <DEDUP_REMOVED lines=41> */
.L_x_1376:
[----:B------:R-:W-:Y:S05]  /*3e260*/  BSYNC.RELIABLE B1 ;  /* 0x0000000000017941 */ /* 0x000fea0003800100 */
.L_x_1375:
        /* <DEDUP_REMOVED lines=11> */
.L_x_1377:
[----:B------:R-:W-:Y:S05]  /*3e320*/  BSYNC.RECONVERGENT B2 ;  /* 0x0000000000027941 */ /* 0x000fea0003800200 */
.L_x_1374:
        /* <DEDUP_REMOVED lines=161> */
[----:B------:R-:W-:Y:S01]  /*3ed40*/  VIADD R41, R35, UR4 ;  /* 0x0000000423297c36 */ /* 0x000fe20008000000 */
[----:B------:R-:W-:Y:S01]  /*3ed50*/  IADD3 R52, P1, PT, R52, R45, RZ ;  /* 0x0000002d34347210 */ /* 0x000fe20007f3e0ff */
[----:B------:R-:W-:Y:S01]  /*3ed60*/  IMAD.X R51, RZ, RZ, RZ, P0 ;  /* 0x000000ffff337224 */ /* 0x000fe200000e06ff */
        /* <DEDUP_REMOVED lines=117> */
.L_x_1379:
[----:B------:R-:W-:Y:S05]  /*3f4c0*/  BSYNC.RECONVERGENT B2 ;  /* 0x0000000000027941 */ /* 0x000fea0003800200 */
.L_x_1378:
        /* <DEDUP_REMOVED lines=45> */
.L_x_1382:
[----:B------:R-:W-:Y:S05]  /*3f7a0*/  BSYNC.RELIABLE B2 ;  /* 0x0000000000027941 */ /* 0x000fea0003800100 */
.L_x_1381:
        /* <DEDUP_REMOVED lines=11> */
.L_x_1383:
[----:B------:R-:W-:Y:S05]  /*3f860*/  BSYNC.RECONVERGENT B3 ;  /* 0x0000000000037941 */ /* 0x000fea0003800200 */
.L_x_1380:
        /* <DEDUP_REMOVED lines=41> */
.L_x_1386:
[----:B------:R-:W-:Y:S05]  /*3fb00*/  BSYNC.RELIABLE B3 ;  /* 0x0000000000037941 */ /* 0x000fea0003800100 */
.L_x_1385:
        /* <DEDUP_REMOVED lines=11> */
.L_x_1387:
[----:B------:R-:W-:Y:S05]  /*3fbc0*/  BSYNC.RECONVERGENT B4 ;  /* 0x0000000000047941 */ /* 0x000fea0003800200 */
.L_x_1384:
        /* <DEDUP_REMOVED lines=49> */
[----:B------:R-:W-:-:S05]  /*3fee0*/  VIADD R36, R35, UR4 ;  /* 0x0000000423247c36 */ /* 0x000fca0008000000 */
[----:B------:R-:W-:Y:S01]  /*3fef0*/  IADD3 R37, P0, P2, R36, R37, R53 ;  /* 0x0000002524257210 */ /* 0x000fe20007a1e035 */
[----:B------:R-:W-:-:S03]  /*3ff00*/  IMAD.MOV.U32 R36, RZ, RZ, R34 ;  /* 0x000000ffff247224 */ /* 0x000fc600078e0022 */
        /* <DEDUP_REMOVED lines=34> */
.L_x_1389:
[----:B------:R-:W-:Y:S05]  /*40130*/  BSYNC.RECONVERGENT B4 ;  /* 0x0000000000047941 */ /* 0x000fea0003800200 */
.L_x_1388:
        /* <DEDUP_REMOVED lines=43> */
.L_x_1392:
[----:B------:R-:W-:Y:S05]  /*403f0*/  BSYNC.RELIABLE B4 ;  /* 0x0000000000047941 */ /* 0x000fea0003800100 */
.L_x_1391:
        /* <DEDUP_REMOVED lines=11> */
.L_x_1393:
[----:B------:R-:W-:Y:S05]  /*404b0*/  BSYNC.RECONVERGENT B5 ;  /* 0x0000000000057941 */ /* 0x000fea0003800200 */
.L_x_1390:
        /* <DEDUP_REMOVED lines=41> */
.L_x_1396:
[----:B------:R-:W-:Y:S05]  /*40750*/  BSYNC.RELIABLE B5 ;  /* 0x0000000000057941 */ /* 0x000fea0003800100 */
.L_x_1395:
        /* <DEDUP_REMOVED lines=11> */
.L_x_1397:
[----:B------:R-:W-:Y:S05]  /*40810*/  BSYNC.RECONVERGENT B6 ;  /* 0x0000000000067941 */ /* 0x000fea0003800200 */
.L_x_1394:
        /* <DEDUP_REMOVED lines=35> */
.L_x_1399:
        /* <DEDUP_REMOVED lines=9> */
.L_x_1401:
[----:B------:R-:W-:Y:S05]  /*40ae0*/  BSYNC.RELIABLE B6 ;  /* 0x0000000000067941 */ /* 0x000fea0003800100 */
.L_x_1400:
        /* <DEDUP_REMOVED lines=18> */
.L_x_1402:
[----:B------:R-:W-:Y:S05]  /*40c10*/  BSYNC.RECONVERGENT B7 ;  /* 0x0000000000077941 */ /* 0x000fea0003800200 */
.L_x_1398:
        /* <DEDUP_REMOVED lines=35> */
.L_x_1404:
        /* <DEDUP_REMOVED lines=9> */
.L_x_1406:
[----:B------:R-:W-:Y:S05]  /*40ee0*/  BSYNC.RELIABLE B6 ;  /* 0x0000000000067941 */ /* 0x000fea0003800100 */
.L_x_1405:
        /* <DEDUP_REMOVED lines=18> */
.L_x_1407:
[----:B------:R-:W-:Y:S05]  /*41010*/  BSYNC.RECONVERGENT B7 ;  /* 0x0000000000077941 */ /* 0x000fea0003800200 */
.L_x_1403:
        /* <DEDUP_REMOVED lines=281> */
.L_x_1409:
[----:B------:R-:W-:Y:S05]  /*421b0*/  BSYNC.RECONVERGENT B6 ;  /* 0x0000000000067941 */ /* 0x000fea0003800200 */
.L_x_1408:
[----:B------:R-:W-:Y:S01]  /*421c0*/  ISETP.GT.U32.OR P0, PT, R53, R2, !P0 ;  /* 0x000000023500720c */ /* 0x000fe20004704470 */
        /* <DEDUP_REMOVED lines=41> */
.L_x_1412:
[----:B------:R-:W-:Y:S05]  /*42460*/  BSYNC.RELIABLE B6 ;  /* 0x0000000000067941 */ /* 0x000fea0003800100 */
.L_x_1411:
        /* <DEDUP_REMOVED lines=11> */
.L_x_1413:
[----:B------:R-:W-:Y:S05]  /*42520*/  BSYNC.RECONVERGENT B7 ;  /* 0x0000000000077941 */ /* 0x000fea0003800200 */
.L_x_1410:
        /* <DEDUP_REMOVED lines=41> */
.L_x_1416:
[----:B------:R-:W-:Y:S05]  /*427c0*/  BSYNC.RELIABLE B7 ;  /* 0x0000000000077941 */ /* 0x000fea0003800100 */
.L_x_1415:
        /* <DEDUP_REMOVED lines=11> */
.L_x_1417:
[----:B------:R-:W-:Y:S05]  /*42880*/  BSYNC.RECONVERGENT B8 ;  /* 0x0000000000087941 */ /* 0x000fea0003800200 */
.L_x_1414:
        /* <DEDUP_REMOVED lines=35> */
.L_x_1419:
        /* <DEDUP_REMOVED lines=9> */
.L_x_1421:
[----:B------:R-:W-:Y:S05]  /*42b50*/  BSYNC.RELIABLE B8 ;  /* 0x0000000000087941 */ /* 0x000fea0003800100 */
.L_x_1420:
        /* <DEDUP_REMOVED lines=18> */
.L_x_1422:
[----:B------:R-:W-:Y:S05]  /*42c80*/  BSYNC.RECONVERGENT B9 ;  /* 0x0000000000097941 */ /* 0x000fea0003800200 */
.L_x_1418:
        /* <DEDUP_REMOVED lines=14> */
[----:B------:R-:W-:Y:S01]  /*42d70*/  IMAD.SHL.U32 R16, R11, 0x2, RZ ;  /* 0x000000020b107824 */ /* 0x000fe200078e00ff */
[----:B------:R-:W-:Y:S01]  /*42d80*/  SHF.R.U32.HI R11, RZ, 0x1f, R11 ;  /* 0x0000001fff0b7819 */ /* 0x000fe2000001160b */
        /* <DEDUP_REMOVED lines=68> */
.L_x_1424:
[----:B------:R-:W-:Y:S05]  /*431d0*/  BSYNC.RECONVERGENT B8 ;  /* 0x0000000000087941 */ /* 0x000fea0003800200 */
.L_x_1423:
        /* <DEDUP_REMOVED lines=42> */
.L_x_1427:
[----:B------:R-:W-:Y:S05]  /*43480*/  BSYNC.RELIABLE B8 ;  /* 0x0000000000087941 */ /* 0x000fea0003800100 */
.L_x_1426:
        /* <DEDUP_REMOVED lines=11> */
.L_x_1428:
[----:B------:R-:W-:Y:S05]  /*43540*/  BSYNC.RECONVERGENT B9 ;  /* 0x0000000000097941 */ /* 0x000fea0003800200 */
.L_x_1425:
        /* <DEDUP_REMOVED lines=41> */
.L_x_1431:
[----:B------:R-:W-:Y:S05]  /*437e0*/  BSYNC.RELIABLE B9 ;  /* 0x0000000000097941 */ /* 0x000fea0003800100 */
.L_x_1430:
        /* <DEDUP_REMOVED lines=11> */
.L_x_1432:
[----:B------:R-:W-:Y:S05]  /*438a0*/  BSYNC.RECONVERGENT B10 ;  /* 0x00000000000a7941 */ /* 0x000fea0003800200 */
.L_x_1429:
        /* <DEDUP_REMOVED lines=58> */
[----:B------:R-:W-:Y:S02]  /*43c50*/  IMAD.X R33, RZ, RZ, RZ, P1 ;  /* 0x000000ffff217224 */ /* 0x000fe400008e06ff */
[----:B------:R-:W-:Y:S02]  /*43c60*/  IMAD.X R35, RZ, RZ, RZ, P0 ;  /* 0x000000ffff237224 */ /* 0x000fe400000e06ff */
[----:B------:R-:W-:Y:S02]  /*43c70*/  IMAD.MOV.U32 R37, RZ, RZ, RZ ;  /* 0x000000ffff257224 */ /* 0x000fe400078e00ff */
        /* <DEDUP_REMOVED lines=227> */
.L_x_1434:
[----:B------:R-:W-:Y:S05]  /*44ab0*/  BSYNC.RECONVERGENT B10 ;  /* 0x00000000000a7941 */ /* 0x000fea0003800200 */
.L_x_1433:
        /* <DEDUP_REMOVED lines=43> */
.L_x_1437:
[----:B------:R-:W-:Y:S05]  /*44d70*/  BSYNC.RELIABLE B10 ;  /* 0x00000000000a7941 */ /* 0x000fea0003800100 */
.L_x_1436:
        /* <DEDUP_REMOVED lines=11> */
.L_x_1438:
[----:B------:R-:W-:Y:S05]  /*44e30*/  BSYNC.RECONVERGENT B11 ;  /* 0x00000000000b7941 */ /* 0x000fea0003800200 */
.L_x_1435:
        /* <DEDUP_REMOVED lines=42> */
.L_x_1441:
[----:B------:R-:W-:Y:S05]  /*450e0*/  BSYNC.RELIABLE B11 ;  /* 0x00000000000b7941 */ /* 0x000fea0003800100 */
.L_x_1440:
        /* <DEDUP_REMOVED lines=11> */
.L_x_1442:
[----:B------:R-:W0:Y:S05]  /*451a0*/  BMOV.32.CLEAR R2, B10 ;  /* 0x000000000a027355 */ /* 0x000e2a0000100000 */
[----:B------:R1:W-:Y:S05]  /*451b0*/  BMOV.32 B10, R14 ;  /* 0x0000000e0a007356 */ /* 0x0003ea0000000000 */
[----:B------:R-:W-:Y:S05]  /*451c0*/  BSYNC.RECONVERGENT B10 ;  /* 0x00000000000a7941 */ /* 0x000fea0003800200 */
.L_x_1439:
[----:B------:R-:W2:Y:S01]  /*451d0*/  LDC R17, c[0x0][0x360] ;  /* 0x0000d800ff117b82 */ /* 0x000ea20000000800 */
[----:B0-----:R-:W-:Y:S05]  /*451e0*/  BMOV.32 B10, R2 ;  /* 0x000000020a007356 */ /* 0x001fea0000000000 */
[----:B--2---:R-:W-:-:S04]  /*451f0*/  IMAD R17, R17, UR22, R0 ;  /* 0x0000001611117c24 */ /* 0x004fc8000f8e0200 */
[----:B------:R-:W-:-:S05]  /*45200*/  IMAD.WIDE.U32 R46, R17, 0x64, R46 ;  /* 0x00000064112e7825 */ /* 0x000fca00078e002e */
        /* <DEDUP_REMOVED lines=26> */
.L_x_1317:
[----:B------:R-:W-:-:S05]  /*453b0*/  IMAD.MOV.U32 R12, RZ, RZ, 0x1 ;  /* 0x00000001ff0c7424 */ /* 0x000fca00078e00ff */
[----:B------:R-:W-:Y:S01]  /*453c0*/  STG.E.U8 desc[UR20][R24.64+0x60], R12 ;  /* 0x0000600c18007986 */ /* 0x000fe2000c101114 */
[----:B------:R-:W-:Y:S05]  /*453d0*/  EXIT ;  /* 0x000000000000794d */ /* 0x000fea0003800000 */
.L_x_1314:
[----:B------:R0:W-:Y:S05]  /*453e0*/  BMOV.32 B0, R23 ;  /* 0x0000001700007356 */ /* 0x0001ea0000000000 */
[----:B------:R-:W-:Y:S05]  /*453f0*/  BSYNC.RECONVERGENT B0 ;  /* 0x0000000000007941 */ /* 0x000fea0003800200 */
.L_x_1313:
        /* <DEDUP_REMOVED lines=35> */
.L_x_1444:
[----:B0-----:R-:W-:-:S04]  /*45630*/  IADD3 R23, P0, PT, R48, -R49, RZ ;  /* 0x8000003130177210 */ /* 0x001fc80007f1e0ff */
        /* <DEDUP_REMOVED lines=8> */
.L_x_1446:
[----:B------:R-:W-:Y:S05]  /*456c0*/  BSYNC.RELIABLE B0 ;  /* 0x0000000000007941 */ /* 0x000fea0003800100 */
.L_x_1445:
[----:B------:R-:W1:Y:S01]  /*456d0*/  LDCU.128 UR4, c[0x3][URZ] ;  /* 0x00c00000ff0477ac */ /* 0x000e620008000c00 */
[----:B------:R-:W2:Y:S01]  /*456e0*/  LDCU.64 UR8, c[0x3][0x10] ;  /* 0x00c00200ff0877ac */ /* 0x000ea20008000a00 */
[----:B-1----:R-:W-:Y:S01]  /*456f0*/  IADD3 R48, P0, PT, R48, UR4, RZ ;  /* 0x0000000430307c10 */ /* 0x002fe2000ff1e0ff */
[----:B------:R-:W1:Y:S03]  /*45700*/  LDCU UR4, c[0x3][0x18] ;  /* 0x00c00300ff0477ac */ /* 0x000e660008000800 */
[----:B------:R-:W-:Y:S02]  /*45710*/  IADD3.X R24, P0, PT, R24, UR5, RZ, P0, !PT ;  /* 0x0000000518187c10 */ /* 0x000fe4000871e4ff */
[----:B0-----:R-:W-:Y:S02]  /*45720*/  IADD3 R23, P1, PT, R48, -R49, RZ ;  /* 0x8000003130177210 */ /* 0x001fe40007f3e0ff */
[----:B------:R-:W-:-:S02]  /*45730*/  IADD3.X R36, P0, PT, R36, UR6, RZ, P0, !PT ;  /* 0x0000000624247c10 */ /* 0x000fc4000871e4ff */
[----:B------:R-:W-:Y:S02]  /*45740*/  IADD3.X R24, P1, PT, R24, ~R97, RZ, P1, !PT ;  /* 0x8000006118187210 */ /* 0x000fe40000f3e4ff */
[----:B------:R-:W-:Y:S02]  /*45750*/  IADD3.X R26, P0, PT, R26, UR7, RZ, P0, !PT ;  /* 0x000000071a1a7c10 */ /* 0x000fe4000871e4ff */
[----:B------:R-:W-:Y:S02]  /*45760*/  IADD3.X R25, P1, PT, R36, ~R51, RZ, P1, !PT ;  /* 0x8000003324197210 */ /* 0x000fe40000f3e4ff */
[----:B--2---:R-:W-:Y:S02]  /*45770*/  IADD3.X R34, P0, PT, R34, UR8, RZ, P0, !PT ;  /* 0x0000000822227c10 */ /* 0x004fe4000871e4ff */
[----:B------:R-:W-:Y:S02]  /*45780*/  IADD3.X R26, P1, PT, R26, ~R95, RZ, P1, !PT ;  /* 0x8000005f1a1a7210 */ /* 0x000fe40000f3e4ff */
[----:B------:R-:W-:-:S02]  /*45790*/  IADD3.X R28, P0, PT, R28, UR9, RZ, P0, !PT ;  /* 0x000000091c1c7c10 */ /* 0x000fc4000871e4ff */
[----:B------:R-:W-:Y:S02]  /*457a0*/  IADD3.X R27, P1, PT, R34, ~R75, RZ, P1, !PT ;  /* 0x8000004b221b7210 */ /* 0x000fe40000f3e4ff */
[----:B-1----:R-:W-:Y:S02]  /*457b0*/  IADD3.X R32, P0, PT, R32, UR4, RZ, P0, !PT ;  /* 0x0000000420207c10 */ /* 0x002fe4000871e4ff */
[----:B------:R-:W-:-:S04]  /*457c0*/  IADD3.X R28, P1, PT, R28, ~R89, RZ, P1, !PT ;  /* 0x800000591c1c7210 */ /* 0x000fc80000f3e4ff */
[----:B------:R-:W-:-:S04]  /*457d0*/  IADD3.X R29, P1, PT, R32, ~R87, RZ, P1, !PT ;  /* 0x80000057201d7210 */ /* 0x000fc80000f3e4ff */
[----:B------:R-:W-:-:S09]  /*457e0*/  IADD3.X R30, PT, PT, ~R83, R2, R30, P1, P0 ;  /* 0x00000002531e7210 */ /* 0x000fd20000fe051e */
.L_x_1447:
[----:B------:R-:W-:Y:S05]  /*457f0*/  BSYNC.RECONVERGENT B1 ;  /* 0x0000000000017941 */ /* 0x000fea0003800200 */
.L_x_1443:
        /* <DEDUP_REMOVED lines=35> */
.L_x_1449:
        /* <DEDUP_REMOVED lines=9> */
.L_x_1451:
[----:B------:R-:W-:Y:S05]  /*45ac0*/  BSYNC.RELIABLE B0 ;  /* 0x0000000000007941 */ /* 0x000fea0003800100 */
.L_x_1450:
        /* <DEDUP_REMOVED lines=18> */
.L_x_1452:
[----:B------:R-:W-:Y:S05]  /*45bf0*/  BSYNC.RECONVERGENT B1 ;  /* 0x0000000000017941 */ /* 0x000fea0003800200 */
.L_x_1448:
[-C--:B------:R-:W-:Y:S01]  /*45c00*/  IMAD.WIDE.U32 R52, R23, R23.reuse, RZ ;  /* 0x0000001717347225 */ /* 0x080fe200078e00ff */
        /* <DEDUP_REMOVED lines=281> */
.L_x_1454:
[----:B------:R-:W-:Y:S05]  /*46da0*/  BSYNC.RECONVERGENT B0 ;  /* 0x0000000000007941 */ /* 0x000fea0003800200 */
.L_x_1453:
[----:B------:R-:W-:Y:S01]  /*46db0*/  ISETP.GT.U32.OR P0, PT, R85, R2, !P0 ;  /* 0x000000025500720c */ /* 0x000fe20004704470 */
        /* <DEDUP_REMOVED lines=35> */
.L_x_1456:
        /* <DEDUP_REMOVED lines=11> */
.L_x_1457:
[----:B------:R-:W-:Y:S05]  /*470a0*/  BSYNC.RECONVERGENT B0 ;  /* 0x0000000000007941 */ /* 0x000fea0003800200 */
.L_x_1455:
        /* <DEDUP_REMOVED lines=34> */
.L_x_1459:
        /* <DEDUP_REMOVED lines=11> */
.L_x_1460:
[----:B------:R-:W-:Y:S05]  /*47380*/  BSYNC.RECONVERGENT B0 ;  /* 0x0000000000007941 */ /* 0x000fea0003800200 */
.L_x_1458:
        /* <DEDUP_REMOVED lines=277> */
[----:B------:R-:W-:Y:S01]  /*484e0*/  @P1 ISETP.GT.U32.AND.EX P0, PT, R55, RZ, PT, P3 ;  /* 0x000000ff3700120c */ /* 0x000fe20003f04130 */
[----:B------:R-:W-:Y:S01]  /*484f0*/  IMAD.MOV.U32 R55, RZ, RZ, RZ ;  /* 0x000000ffff377224 */ /* 0x000fe200078e00ff */
[----:B------:R-:W-:-:S11]  /*48500*/  @P1 SEL R61, R56, RZ, P2 ;  /* 0x000000ff383d1207 */ /* 0x000fd60001000000 */
.L_x_1462:
[----:B------:R-:W-:Y:S05]  /*48510*/  BSYNC.RECONVERGENT B0 ;  /* 0x0000000000007941 */ /* 0x000fea0003800200 */
.L_x_1461:
[----:B------:R-:W-:Y:S01]  /*48520*/  ISETP.LE.U32.AND P0, PT, R61, R2, !P0 ;  /* 0x000000023d00720c */ /* 0x000fe20004703070 */
[----:B------:R-:W-:Y:S01]  /*48530*/  BSSY.RECONVERGENT B0, `(.L_x_1463) ;  /* 0x0000031000007945 */ /* 0x000fe20003800200 */
[----:B------:R-:W-:Y:S02]  /*48540*/  IMAD.MOV.U32 R65, RZ, RZ, R66 ;  /* 0x000000ffff417224 */ /* 0x000fe400078e0042 */
[----:B------:R-:W-:Y:S02]  /*48550*/  IMAD.MOV.U32 R63, RZ, RZ, R55 ;  /* 0x000000ffff3f7224 */ /* 0x000fe400078e0037 */
[----:B------:R-:W-:Y:S02]  /*48560*/  IMAD.MOV.U32 R66, RZ, RZ, R53 ;  /* 0x000000ffff427224 */ /* 0x000fe400078e0035 */
[----:B------:R-:W-:Y:S02]  /*48570*/  IMAD.MOV.U32 R67, RZ, RZ, R50 ;  /* 0x000000ffff437224 */ /* 0x000fe400078e0032 */
[----:B------:R-:W-:-:S03]  /*48580*/  IMAD.MOV.U32 R68, RZ, RZ, R48 ;  /* 0x000000ffff447224 */ /* 0x000fc600078e0030 */
        /* <DEDUP_REMOVED lines=32> */
.L_x_1464:
        /* <DEDUP_REMOVED lines=11> */
.L_x_1465:
[----:B------:R-:W-:Y:S05]  /*48840*/  BSYNC.RECONVERGENT B0 ;  /* 0x0000000000007941 */ /* 0x000fea0003800200 */
.L_x_1463:
        /* <DEDUP_REMOVED lines=34> */
.L_x_1467:
        /* <DEDUP_REMOVED lines=11> */
.L_x_1468:
[----:B------:R-:W-:Y:S05]  /*48b20*/  BSYNC.RECONVERGENT B0 ;  /* 0x0000000000007941 */ /* 0x000fea0003800200 */
.L_x_1466:
        /* <DEDUP_REMOVED lines=280> */
.L_x_1470:
[----:B------:R-:W-:Y:S05]  /*49cb0*/  BSYNC.RECONVERGENT B0 ;  /* 0x0000000000007941 */ /* 0x000fea0003800200 */
.L_x_1469:
        /* <DEDUP_REMOVED lines=36> */
.L_x_1472:
        /* <DEDUP_REMOVED lines=11> */
.L_x_1473:
[----:B------:R-:W-:Y:S05]  /*49fb0*/  BSYNC.RECONVERGENT B0 ;  /* 0x0000000000007941 */ /* 0x000fea0003800200 */
.L_x_1471:
        /* <DEDUP_REMOVED lines=34> */
.L_x_1475:
        /* <DEDUP_REMOVED lines=11> */
.L_x_1476:
[----:B------:R-:W-:Y:S05]  /*4a290*/  BSYNC.RECONVERGENT B0 ;  /* 0x0000000000007941 */ /* 0x000fea0003800200 */
.L_x_1474:
        /* <DEDUP_REMOVED lines=281> */
.L_x_1478:
[----:B------:R-:W-:Y:S05]  /*4b430*/  BSYNC.RECONVERGENT B0 ;  /* 0x0000000000007941 */ /* 0x000fea0003800200 */
.L_x_1477:
[----:B------:R-:W-:Y:S01]  /*4b440*/  ISETP.LE.U32.AND P0, PT, R81, R2, !P0 ;  /* 0x000000025100720c */ /* 0x000fe20004703070 */
[----:B------:R-:W-:Y:S04]  /*4b450*/  BSSY.RECONVERGENT B1, `(.L_x_1479) ;  /* 0x0000035000017945 */ /* 0x000fe80003800200 */
[----:B------:R-:W-:Y:S01]  /*4b460*/  BSSY.RELIABLE B0, `(.L_x_1480) ;  /* 0x0000028000007945 */ /* 0x000fe20003800100 */
[----:B------:R-:W-:-:S07]  /*4b470*/  IMAD.MOV.U32 R82, RZ, RZ, R50 ;  /* 0x000000ffff527224 */ /* 0x000fce00078e0032 */
[----:B------:R-:W-:Y:S05]  /*4b480*/  @!P0 BRA `(.L_x_1481) ;  /* 0x0000000000948947 */ /* 0x000fea0003800000 */
        /* <DEDUP_REMOVED lines=37> */
.L_x_1481:
[----:B------:R-:W-:Y:S05]  /*4b6e0*/  BSYNC.RELIABLE B0 ;  /* 0x0000000000007941 */ /* 0x000fea0003800100 */
.L_x_1480:
        /* <DEDUP_REMOVED lines=11> */
.L_x_1482:
[----:B------:R-:W-:Y:S05]  /*4b7a0*/  BSYNC.RECONVERGENT B1 ;  /* 0x0000000000017941 */ /* 0x000fea0003800200 */
.L_x_1479:
        /* <DEDUP_REMOVED lines=41> */
.L_x_1485:
[----:B------:R-:W-:Y:S05]  /*4ba40*/  BSYNC.RELIABLE B1 ;  /* 0x0000000000017941 */ /* 0x000fea0003800100 */
.L_x_1484:
        /* <DEDUP_REMOVED lines=11> */
.L_x_1486:
[----:B------:R-:W-:Y:S05]  /*4bb00*/  BSYNC.RECONVERGENT B2 ;  /* 0x0000000000027941 */ /* 0x000fea0003800200 */
.L_x_1483:
[----:B------:R-:W-:Y:S01]  /*4bb10*/  IMAD.WIDE.U32 R92, R75, 0x2, RZ ;  /* 0x000000024b5c7825 */ /* 0x000fe200078e00ff */
[----:B------:R-:W-:Y:S01]  /*4bb20*/  UMOV UR4, URZ ;  /* 0x000000ff00047c82 */ /* 0x000fe20008000000 */
[----:B------:R-:W-:Y:S02]  /*4bb30*/  BSSY.RECONVERGENT B2, `(.L_x_1487) ;  /* 0x0000051000027945 */ /* 0x000fe40003800200 */
        /* <DEDUP_REMOVED lines=43> */
[----:B------:R-:W-:-:S05]  /*4bdf0*/  VIADD R55, R57, UR4 ;  /* 0x0000000439377c36 */ /* 0x000fca0008000000 */
        /* <DEDUP_REMOVED lines=30> */
[----:B------:R-:W-:Y:S01]  /*4bfe0*/  @P2 ISETP.GT.U32.AND P1, PT, R54, -0x1, PT ;  /* 0xffffffff3600280c */ /* 0x000fe20003f24070 */
[----:B------:R-:W-:-:S05]  /*4bff0*/  @P2 IMAD.X R48, RZ, RZ, RZ, P3 ;  /* 0x000000ffff302224 */ /* 0x000fca00018e06ff */
[----:B------:R-:W-:Y:S01]  /*4c000*/  @P2 ISETP.GT.U32.AND.EX P1, PT, R48, RZ, PT, P1 ;  /* 0x000000ff3000220c */ /* 0x000fe20003f24110 */
[----:B------:R-:W-:-:S03]  /*4c010*/  IMAD.MOV.U32 R48, RZ, RZ, RZ ;  /* 0x000000ffff307224 */ /* 0x000fc600078e00ff */
[----:B------:R-:W-:Y:S02]  /*4c020*/  @P2 SEL R52, R54, RZ, !P1 ;  /* 0x000000ff36342207 */ /* 0x000fe40004800000 */
[----:B------:R-:W-:-:S07]  /*4c030*/  @P2 SEL R55, RZ, 0x1, !P1 ;  /* 0x00000001ff372807 */ /* 0x000fce0004800000 */
.L_x_1488:
[----:B------:R-:W-:Y:S05]  /*4c040*/  BSYNC.RECONVERGENT B2 ;  /* 0x0000000000027941 */ /* 0x000fea0003800200 */
.L_x_1487:
        /* <DEDUP_REMOVED lines=42> */
.L_x_1491:
[----:B------:R-:W-:Y:S05]  /*4c2f0*/  BSYNC.RELIABLE B2 ;  /* 0x0000000000027941 */ /* 0x000fea0003800100 */
.L_x_1490:
        /* <DEDUP_REMOVED lines=11> */
.L_x_1492:
[----:B------:R-:W-:Y:S05]  /*4c3b0*/  BSYNC.RECONVERGENT B3 ;  /* 0x0000000000037941 */ /* 0x000fea0003800200 */
.L_x_1489:
        /* <DEDUP_REMOVED lines=41> */
.L_x_1495:
[----:B------:R-:W-:Y:S05]  /*4c650*/  BSYNC.RELIABLE B3 ;  /* 0x0000000000037941 */ /* 0x000fea0003800100 */
.L_x_1494:
        /* <DEDUP_REMOVED lines=11> */
.L_x_1496:
[----:B------:R-:W-:Y:S05]  /*4c710*/  BSYNC.RECONVERGENT B4 ;  /* 0x0000000000047941 */ /* 0x000fea0003800200 */
.L_x_1493:
        /* <DEDUP_REMOVED lines=35> */
.L_x_1498:
        /* <DEDUP_REMOVED lines=9> */
.L_x_1500:
[----:B------:R-:W-:Y:S05]  /*4c9e0*/  BSYNC.RELIABLE B4 ;  /* 0x0000000000047941 */ /* 0x000fea0003800100 */
.L_x_1499:
        /* <DEDUP_REMOVED lines=18> */
.L_x_1501:
[----:B------:R-:W-:Y:S05]  /*4cb10*/  BSYNC.RECONVERGENT B5 ;  /* 0x0000000000057941 */ /* 0x000fea0003800200 */
.L_x_1497:
        /* <DEDUP_REMOVED lines=35> */
.L_x_1503:
        /* <DEDUP_REMOVED lines=9> */
.L_x_1505:
[----:B------:R-:W-:Y:S05]  /*4cde0*/  BSYNC.RELIABLE B4 ;  /* 0x0000000000047941 */ /* 0x000fea0003800100 */
.L_x_1504:
        /* <DEDUP_REMOVED lines=18> */
.L_x_1506:
[----:B------:R-:W-:Y:S05]  /*4cf10*/  BSYNC.RECONVERGENT B5 ;  /* 0x0000000000057941 */ /* 0x000fea0003800200 */
.L_x_1502:
        /* <DEDUP_REMOVED lines=35> */
.L_x_1508:
        /* <DEDUP_REMOVED lines=9> */
.L_x_1510:
[----:B------:R-:W-:Y:S05]  /*4d1e0*/  BSYNC.RELIABLE B4 ;  /* 0x0000000000047941 */ /* 0x000fea0003800100 */
.L_x_1509:
        /* <DEDUP_REMOVED lines=18> */
.L_x_1511:
[----:B------:R-:W-:Y:S05]  /*4d310*/  BSYNC.RECONVERGENT B5 ;  /* 0x0000000000057941 */ /* 0x000fea0003800200 */
.L_x_1507:
        /* <DEDUP_REMOVED lines=168> */
[----:B------:R-:W-:Y:S02]  /*4dda0*/  IMAD.X R35, RZ, RZ, RZ, P0 ;  /* 0x000000ffff237224 */ /* 0x000fe400000e06ff */
[----:B------:R-:W-:Y:S01]  /*4ddb0*/  IMAD.X R95, RZ, RZ, RZ, P2 ;  /* 0x000000ffff5f7224 */ /* 0x000fe200010e06ff */
[----:B------:R-:W-:Y:S01]  /*4ddc0*/  IADD3 R33, P0, P2, R96, R33, R92 ;  /* 0x0000002160217210 */ /* 0x000fe20007a1e05c */
[----:B------:R-:W-:-:S02]  /*4ddd0*/  IMAD.X R77, RZ, RZ, RZ, P1 ;  /* 0x000000ffff4d7224 */ /* 0x000fc400008e06ff */
        /* <DEDUP_REMOVED lines=108> */
.L_x_1513:
[----:B------:R-:W-:Y:S05]  /*4e4a0*/  BSYNC.RECONVERGENT B4 ;  /* 0x0000000000047941 */ /* 0x000fea0003800200 */
.L_x_1512:
        /* <DEDUP_REMOVED lines=45> */
.L_x_1516:
[----:B------:R-:W-:Y:S05]  /*4e780*/  BSYNC.RELIABLE B4 ;  /* 0x0000000000047941 */ /* 0x000fea0003800100 */
.L_x_1515:
        /* <DEDUP_REMOVED lines=11> */
.L_x_1517:
[----:B------:R-:W-:Y:S05]  /*4e840*/  BSYNC.RECONVERGENT B5 ;  /* 0x0000000000057941 */ /* 0x000fea0003800200 */
.L_x_1514:
        /* <DEDUP_REMOVED lines=41> */
.L_x_1520:
[----:B------:R-:W-:Y:S05]  /*4eae0*/  BSYNC.RELIABLE B5 ;  /* 0x0000000000057941 */ /* 0x000fea0003800100 */
.L_x_1519:
        /* <DEDUP_REMOVED lines=11> */
.L_x_1521:
[----:B------:R-:W-:Y:S05]  /*4eba0*/  BSYNC.RECONVERGENT B6 ;  /* 0x0000000000067941 */ /* 0x000fea0003800200 */
.L_x_1518:
        /* <DEDUP_REMOVED lines=280> */
.L_x_1523:
[----:B------:R-:W-:Y:S05]  /*4fd30*/  BSYNC.RECONVERGENT B6 ;  /* 0x0000000000067941 */ /* 0x000fea0003800200 */
.L_x_1522:
        /* <DEDUP_REMOVED lines=42> */
.L_x_1526:
[----:B------:R-:W-:Y:S05]  /*4ffe0*/  BSYNC.RELIABLE B6 ;  /* 0x0000000000067941 */ /* 0x000fea0003800100 */
.L_x_1525:
        /* <DEDUP_REMOVED lines=11> */
.L_x_1527:
[----:B------:R-:W-:Y:S05]  /*500a0*/  BSYNC.RECONVERGENT B7 ;  /* 0x0000000000077941 */ /* 0x000fea0003800200 */
.L_x_1524:
        /* <DEDUP_REMOVED lines=41> */
.L_x_1530:
[----:B------:R-:W-:Y:S05]  /*50340*/  BSYNC.RELIABLE B7 ;  /* 0x0000000000077941 */ /* 0x000fea0003800100 */
.L_x_1529:
        /* <DEDUP_REMOVED lines=11> */
.L_x_1531:
[----:B------:R-:W-:Y:S05]  /*50400*/  BSYNC.RECONVERGENT B8 ;  /* 0x0000000000087941 */ /* 0x000fea0003800200 */
.L_x_1528:
        /* <DEDUP_REMOVED lines=35> */
.L_x_1533:
        /* <DEDUP_REMOVED lines=9> */
.L_x_1535:
[----:B------:R-:W-:Y:S05]  /*506d0*/  BSYNC.RELIABLE B8 ;  /* 0x0000000000087941 */ /* 0x000fea0003800100 */
.L_x_1534:
        /* <DEDUP_REMOVED lines=18> */
.L_x_1536:
[----:B------:R-:W-:Y:S05]  /*50800*/  BSYNC.RECONVERGENT B9 ;  /* 0x0000000000097941 */ /* 0x000fea0003800200 */
.L_x_1532:
        /* <DEDUP_REMOVED lines=173> */
[----:B------:R-:W-:Y:S01]  /*512e0*/  IADD3 R74, P0, PT, R74, R33, RZ ;  /* 0x000000214a4a7210 */ /* 0x000fe20007f1e0ff */
        /* <DEDUP_REMOVED lines=114> */
.L_x_1538:
[----:B------:R-:W-:Y:S05]  /*51a10*/  BSYNC.RECONVERGENT B8 ;  /* 0x0000000000087941 */ /* 0x000fea0003800200 */
.L_x_1537:
        /* <DEDUP_REMOVED lines=44> */
.L_x_1541:
[----:B------:R-:W-:Y:S05]  /*51ce0*/  BSYNC.RELIABLE B8 ;  /* 0x0000000000087941 */ /* 0x000fea0003800100 */
.L_x_1540:
        /* <DEDUP_REMOVED lines=11> */
.L_x_1542:
[----:B------:R-:W-:Y:S05]  /*51da0*/  BSYNC.RECONVERGENT B9 ;  /* 0x0000000000097941 */ /* 0x000fea0003800200 */
.L_x_1539:
        /* <DEDUP_REMOVED lines=41> */
.L_x_1545:
[----:B------:R-:W-:Y:S05]  /*52040*/  BSYNC.RELIABLE B9 ;  /* 0x0000000000097941 */ /* 0x000fea0003800100 */
.L_x_1544:
        /* <DEDUP_REMOVED lines=11> */
.L_x_1546:
[----:B------:R-:W-:Y:S05]  /*52100*/  BSYNC.RECONVERGENT B10 ;  /* 0x00000000000a7941 */ /* 0x000fea0003800200 */
.L_x_1543:
        /* <DEDUP_REMOVED lines=281> */
.L_x_1548:
[----:B------:R-:W-:Y:S05]  /*532a0*/  BSYNC.RECONVERGENT B10 ;  /* 0x00000000000a7941 */ /* 0x000fea0003800200 */
.L_x_1547:
[----:B------:R-:W-:Y:S01]  /*532b0*/  ISETP.GT.U32.OR P0, PT, R16, R2, !P0 ;  /* 0x000000021000720c */ /* 0x000fe20004704470 */
        /* <DEDUP_REMOVED lines=43> */
.L_x_1551:
[----:B------:R-:W-:Y:S05]  /*53570*/  BSYNC.RELIABLE B10 ;  /* 0x00000000000a7941 */ /* 0x000fea0003800100 */
.L_x_1550:
        /* <DEDUP_REMOVED lines=11> */
.L_x_1552:
[----:B------:R-:W-:Y:S05]  /*53630*/  BSYNC.RECONVERGENT B11 ;  /* 0x00000000000b7941 */ /* 0x000fea0003800200 */
.L_x_1549:
        /* <DEDUP_REMOVED lines=42> */
.L_x_1555:
[----:B------:R-:W-:Y:S05]  /*538e0*/  BSYNC.RELIABLE B11 ;  /* 0x00000000000b7941 */ /* 0x000fea0003800100 */
.L_x_1554:
        /* <DEDUP_REMOVED lines=11> */
.L_x_1556:
[----:B------:R-:W0:Y:S05]  /*539a0*/  BMOV.32.CLEAR R2, B10 ;  /* 0x000000000a027355 */ /* 0x000e2a0000100000 */
[----:B------:R1:W-:Y:S05]  /*539b0*/  BMOV.32 B10, R14 ;  /* 0x0000000e0a007356 */ /* 0x0003ea0000000000 */
[----:B------:R-:W-:Y:S05]  /*539c0*/  BSYNC.RECONVERGENT B10 ;  /* 0x00000000000a7941 */ /* 0x000fea0003800200 */
.L_x_1553:
        /* <DEDUP_REMOVED lines=30> */
.L_x_1557:
        /* <DEDUP_REMOVED lines=13> */
.L_x_1952:


//--------------------- .text._Z29compute_precomputed_table_gpuP10ECPointJac --------------------------
	.section	.text._Z29compute_precomputed_table_gpuP10ECPointJac,"ax",@progbits
	.align	128
        .global         _Z29compute_precomputed_table_gpuP10ECPointJac
        .type           _Z29compute_precomputed_table_gpuP10ECPointJac,@function
        .size           _Z29compute_precomputed_table_gpuP10ECPointJac,(.L_x_1953 - _Z29compute_precomputed_table_gpuP10ECPointJac)
        .other          _Z29compute_precomputed_table_gpuP10ECPointJac,@"STO_CUDA_ENTRY STV_DEFAULT"
_Z29compute_precomputed_table_gpuP10ECPointJac:
.text._Z29compute_precomputed_table_gpuP10ECPointJac:
[----:B------:R-:W-:Y:S01]  /*0000*/  LDC R1, c[0x0][0x37c] ;  /* 0x0000df00ff017b82 */ /* 0x000fe20000000800 */
[----:B------:R-:W0:Y:S07]  /*0010*/  S2R R3, SR_TID.X ;  /* 0x0000000000037919 */ /* 0x000e2e0000002100 */
[----:B------:R-:W0:Y:S08]  /*0020*/  S2UR UR4, SR_CTAID.X ;  /* 0x00000000000479c3 */ /* 0x000e300000002500 */
[----:B------:R-:W0:Y:S02]  /*0030*/  LDC R0, c[0x0][0x360] ;  /* 0x0000d800ff007b82 */ /* 0x000e240000000800 */
[----:B0-----:R-:W-:-:S05]  /*0040*/  IMAD R0, R0, UR4, R3 ;  /* 0x0000000400007c24 */ /* 0x001fca000f8e0203 */
[----:B------:R-:W-:-:S13]  /*0050*/  ISETP.GT.AND P0, PT, R0, 0xff, PT ;  /* 0x000000ff0000780c */ /* 0x000fda0003f04270 */
[----:B------:R-:W-:Y:S05]  /*0060*/  @P0 EXIT ;  /* 0x000000000000094d */ /* 0x000fea0003800000 */
[----:B------:R-:W-:Y:S01]  /*0070*/  ISETP.NE.AND P0, PT, R0, RZ, PT ;  /* 0x000000ff0000720c */ /* 0x000fe20003f05270 */
[----:B------:R-:W0:Y:S01]  /*0080*/  LDCU.64 UR6, c[0x0][0x358] ;  /* 0x00006b00ff0677ac */ /* 0x000e220008000a00 */
[----:B------:R-:W-:-:S11]  /*0090*/  IMAD.MOV.U32 R4, RZ, RZ, 0x1 ;  /* 0x00000001ff047424 */ /* 0x000fd600078e00ff */
[----:B------:R-:W0:Y:S02]  /*00a0*/  @!P0 LDC.64 R2, c[0x0][0x380] ;  /* 0x0000e000ff028b82 */ /* 0x000e240000000a00 */
[----:B0-----:R0:W-:Y:S01]  /*00b0*/  @!P0 STG.E.U8 desc[UR6][R2.64+0x60], R4 ;  /* 0x0000600402008986 */ /* 0x0011e2000c101106 */
[----:B------:R-:W-:Y:S05]  /*00c0*/  @!P0 EXIT ;  /* 0x000000000000894d */ /* 0x000fea0003800000 */
[----:B------:R-:W-:Y:S01]  /*00d0*/  ISETP.GE.AND P0, PT, R0, 0x1, PT ;  /* 0x000000010000780c */ /* 0x000fe20003f06270 */
[----:B------:R-:W1:Y:S01]  /*00e0*/  LDCU UR5, c[0x3][0x18] ;  /* 0x00c00300ff0577ac */ /* 0x000e620008000800 */
[----:B------:R-:W-:Y:S01]  /*00f0*/  BSSY.RECONVERGENT B0, `(.L_x_1558) ;  /* 0x000370e000007945 */ /* 0x000fe20003800200 */
[----:B------:R-:W-:Y:S01]  /*0100*/  IMAD.MOV.U32 R59, RZ, RZ, 0x1 ;  /* 0x00000001ff3b7424 */ /* 0x000fe200078e00ff */
[----:B------:R-:W2:Y:S01]  /*0110*/  LDCU UR16, c[0x3][URZ] ;  /* 0x00c00000ff1077ac */ /* 0x000ea20008000800 */
[----:B------:R-:W3:Y:S01]  /*0120*/  LDCU.64 UR12, c[0x3][0x10] ;  /* 0x00c00200ff0c77ac */ /* 0x000ee20008000a00 */
[----:B------:R-:W4:Y:S01]  /*0130*/  LDCU.64 UR14, c[0x3][URZ] ;  /* 0x00c00000ff0e77ac */ /* 0x000f220008000a00 */
[----:B------:R-:W5:Y:S06]  /*0140*/  LDCU.128 UR8, c[0x3][URZ] ;  /* 0x00c00000ff0877ac */ /* 0x000f6c0008000c00 */
[----:B------:R-:W-:Y:S05]  /*0150*/  @!P0 BRA `(.L_x_1559) ;  /* 0x00000370001c8947 */ /* 0x000fea0003800000 */
[----:B------:R-:W0:Y:S01]  /*0160*/  LDCU.64 UR18, c[0x3][0x78] ;  /* 0x00c00f00ff1277ac */ /* 0x000e220008000a00 */
[----:B------:R-:W-:Y:S01]  /*0170*/  IMAD.MOV.U32 R59, RZ, RZ, 0x1 ;  /* 0x00000001ff3b7424 */ /* 0x000fe200078e00ff */
[----:B------:R-:W1:Y:S01]  /*0180*/  LDCU.64 UR20, c[0x3][0x70] ;  /* 0x00c00e00ff1477ac */ /* 0x000e620008000a00 */
[----:B------:R-:W2:Y:S01]  /*0190*/  LDCU.U8 UR4, c[0x3][0x80] ;  /* 0x00c01000ff0477ac */ /* 0x000ea20008000000 */
[----:B------:R-:W3:Y:S01]  /*01a0*/  LDCU.64 UR22, c[0x3][0x68] ;  /* 0x00c00d00ff1677ac */ /* 0x000ee20008000a00 */
[----:B------:R-:W4:Y:S01]  /*01b0*/  LDCU.64 UR24, c[0x3][0x60] ;  /* 0x00c00c00ff1877ac */ /* 0x000f220008000a00 */
[----:B0-----:R-:W-:Y:S02]  /*01c0*/  IMAD.U32 R2, RZ, RZ, UR19 ;  /* 0x00000013ff027e24 */ /* 0x001fe4000f8e00ff */
[----:B------:R-:W-:Y:S01]  /*01d0*/  IMAD.U32 R3, RZ, RZ, UR18 ;  /* 0x00000012ff037e24 */ /* 0x000fe2000f8e00ff */
[----:B------:R-:W0:Y:S01]  /*01e0*/  LDCU.64 UR26, c[0x3][0x58] ;  /* 0x00c00b00ff1a77ac */ /* 0x000e220008000a00 */
[----:B-1----:R-:W-:-:S02]  /*01f0*/  IMAD.U32 R4, RZ, RZ, UR21 ;  /* 0x00000015ff047e24 */ /* 0x002fc4000f8e00ff */
[----:B------:R-:W-:Y:S01]  /*0200*/  IMAD.U32 R5, RZ, RZ, UR20 ;  /* 0x00000014ff057e24 */ /* 0x000fe2000f8e00ff */
[----:B------:R-:W1:Y:S01]  /*0210*/  LDCU.64 UR28, c[0x3][0x50] ;  /* 0x00c00a00ff1c77ac */ /* 0x000e620008000a00 */
[----:B--2---:R-:W-:Y:S01]  /*0220*/  IMAD.U32 R26, RZ, RZ, UR4 ;  /* 0x00000004ff1a7e24 */ /* 0x004fe2000f8e00ff */
[----:B------:R-:W2:Y:S01]  /*0230*/  LDCU.64 UR30, c[0x3][0x48] ;  /* 0x00c00900ff1e77ac */ /* 0x000ea20008000a00 */
[----:B---3--:R-:W-:Y:S02]  /*0240*/  IMAD.U32 R6, RZ, RZ, UR23 ;  /* 0x00000017ff067e24 */ /* 0x008fe4000f8e00ff */
[----:B------:R-:W-:Y:S01]  /*0250*/  IMAD.U32 R7, RZ, RZ, UR22 ;  /* 0x00000016ff077e24 */ /* 0x000fe2000f8e00ff */
[----:B------:R-:W3:Y:S01]  /*0260*/  LDCU.64 UR32, c[0x3][0x40] ;  /* 0x00c00800ff2077ac */ /* 0x000ee20008000a00 */
[----:B----4-:R-:W-:Y:S02]  /*0270*/  IMAD.U32 R8, RZ, RZ, UR25 ;  /* 0x00000019ff087e24 */ /* 0x010fe4000f8e00ff */
[----:B------:R-:W-:Y:S01]  /*0280*/  IMAD.U32 R9, RZ, RZ, UR24 ;  /* 0x00000018ff097e24 */ /* 0x000fe2000f8e00ff */
[----:B------:R-:W4:Y:S01]  /*0290*/  LDCU.64 UR34, c[0x3][0x38] ;  /* 0x00c00700ff2277ac */ /* 0x000f220008000a00 */
[----:B0-----:R-:W-:Y:S01]  /*02a0*/  IMAD.U32 R10, RZ, RZ, UR27 ;  /* 0x0000001bff0a7e24 */ /* 0x001fe2000f8e00ff */
[----:B------:R-:W0:Y:S01]  /*02b0*/  LDCU.64 UR36, c[0x3][0x30] ;  /* 0x00c00600ff2477ac */ /* 0x000e220008000a00 */
[----:B------:R-:W-:-:S02]  /*02c0*/  IMAD.U32 R11, RZ, RZ, UR26 ;  /* 0x0000001aff0b7e24 */ /* 0x000fc4000f8e00ff */
[----:B-1----:R-:W-:Y:S01]  /*02d0*/  IMAD.U32 R12, RZ, RZ, UR29 ;  /* 0x0000001dff0c7e24 */ /* 0x002fe2000f8e00ff */
[----:B------:R-:W1:Y:S01]  /*02e0*/  LDCU.64 UR18, c[0x3][0x28] ;  /* 0x00c00500ff1277ac */ /* 0x000e620008000a00 */
[----:B------:R-:W-:Y:S02]  /*02f0*/  IMAD.U32 R13, RZ, RZ, UR28 ;  /* 0x0000001cff0d7e24 */ /* 0x000fe4000f8e00ff */
[----:B--2---:R-:W-:Y:S01]  /*0300*/  IMAD.U32 R14, RZ, RZ, UR31 ;  /* 0x0000001fff0e7e24 */ /* 0x004fe2000f8e00ff */
[----:B------:R-:W2:Y:S01]  /*0310*/  LDCU.64 UR20, c[0x3][0x20] ;  /* 0x00c00400ff1477ac */ /* 0x000ea20008000a00 */
[----:B------:R-:W-:Y:S02]  /*0320*/  IMAD.U32 R15, RZ, RZ, UR30 ;  /* 0x0000001eff0f7e24 */ /* 0x000fe4000f8e00ff */
[----:B---3--:R-:W-:Y:S02]  /*0330*/  IMAD.U32 R16, RZ, RZ, UR33 ;  /* 0x00000021ff107e24 */ /* 0x008fe4000f8e00ff */
[----:B------:R-:W-:-:S02]  /*0340*/  IMAD.U32 R17, RZ, RZ, UR32 ;  /* 0x00000020ff117e24 */ /* 0x000fc4000f8e00ff */
[----:B----4-:R-:W-:Y:S02]  /*0350*/  IMAD.U32 R18, RZ, RZ, UR35 ;  /* 0x00000023ff127e24 */ /* 0x010fe4000f8e00ff */
[----:B------:R-:W-:Y:S02]  /*0360*/  IMAD.U32 R19, RZ, RZ, UR34 ;  /* 0x00000022ff137e24 */ /* 0x000fe4000f8e00ff */
[----:B0-----:R-:W-:Y:S02]  /*0370*/  IMAD.U32 R20, RZ, RZ, UR37 ;  /* 0x00000025ff147e24 */ /* 0x001fe4000f8e00ff */
[----:B------:R-:W-:Y:S02]  /*0380*/  IMAD.U32 R21, RZ, RZ, UR36 ;  /* 0x00000024ff157e24 */ /* 0x000fe4000f8e00ff */
[----:B-1----:R-:W-:Y:S02]  /*0390*/  IMAD.U32 R22, RZ, RZ, UR19 ;  /* 0x00000013ff167e24 */ /* 0x002fe4000f8e00ff */
[----:B------:R-:W-:-:S02]  /*03a0*/  IMAD.U32 R23, RZ, RZ, UR18 ;  /* 0x00000012ff177e24 */ /* 0x000fc4000f8e00ff */
[----:B--2---:R-:W-:Y:S02]  /*03b0*/  IMAD.U32 R24, RZ, RZ, UR21 ;  /* 0x00000015ff187e24 */ /* 0x004fe4000f8e00ff */
[----:B------:R-:W-:-:S07]  /*03c0*/  IMAD.U32 R25, RZ, RZ, UR20 ;  /* 0x00000014ff197e24 */ /* 0x000fce000f8e00ff */
.L_x_1948:
[----:B------:R-:W-:Y:S01]  /*03d0*/  LOP3.LUT R29, R0, 0x1, RZ, 0xc0, !PT ;  /* 0x00000001001d7812 */ /* 0x000fe200078ec0ff */
[----:B------:R-:W-:Y:S01]  /*03e0*/  BSSY.RECONVERGENT B1, `(.L_x_1560) ;  /* 0x0002875000017945 */ /* 0x000fe20003800200 */
[----:B------:R-:W-:Y:S02]  /*03f0*/  IMAD.MOV.U32 R27, RZ, RZ, R17 ;  /* 0x000000ffff1b7224 */ /* 0x000fe400078e0011 */
[----:B------:R-:W-:Y:S01]  /*0400*/  ISETP.NE.U32.AND P0, PT, R29, 0x1, PT ;  /* 0x000000011d00780c */ /* 0x000fe20003f05070 */
[----:B------:R-:W-:Y:S02]  /*0410*/  IMAD.MOV.U32 R28, RZ, RZ, R16 ;  /* 0x000000ffff1c7224 */ /* 0x000fe400078e0010 */
[----:B------:R-:W-:Y:S02]  /*0420*/  IMAD.MOV.U32 R29, RZ, RZ, R15 ;  /* 0x000000ffff1d7224 */ /* 0x000fe400078e000f */
[----:B------:R-:W-:Y:S02]  /*0430*/  IMAD.MOV.U32 R30, RZ, RZ, R14 ;  /* 0x000000ffff1e7224 */ /* 0x000fe400078e000e */
[----:B------:R-:W-:-:S02]  /*0440*/  IMAD.MOV.U32 R31, RZ, RZ, R13 ;  /* 0x000000ffff1f7224 */ /* 0x000fc400078e000d */
[----:B------:R-:W-:Y:S02]  /*0450*/  IMAD.MOV.U32 R32, RZ, RZ, R12 ;  /* 0x000000ffff207224 */ /* 0x000fe400078e000c */
[----:B------:R-:W-:Y:S02]  /*0460*/  IMAD.MOV.U32 R33, RZ, RZ, R11 ;  /* 0x000000ffff217224 */ /* 0x000fe400078e000b */
[----:B------:R-:W-:Y:S01]  /*0470*/  IMAD.MOV.U32 R34, RZ, RZ, R10 ;  /* 0x000000ffff227224 */ /* 0x000fe200078e000a */
[----:B------:R-:W-:Y:S06]  /*0480*/  @P0 BRA `(.L_x_1561) ;  /* 0x0000028400a80947 */ /* 0x000fec0003800000 */
[----:B------:R-:W-:Y:S01]  /*0490*/  LOP3.LUT P0, RZ, R59, 0xff, RZ, 0xc0, !PT ;  /* 0x000000ff3bff7812 */ /* 0x000fe2000780c0ff */
[----:B------:R-:W-:Y:S01]  /*04a0*/  IMAD.MOV.U32 R35, RZ, RZ, R67 ;  /* 0x000000ffff237224 */ /* 0x000fe200078e0043 */
[----:B------:R-:W-:Y:S01]  /*04b0*/  PRMT R59, R26, 0x7610, R59 ;  /* 0x000076101a3b7816 */ /* 0x000fe2000000003b */
[----:B------:R-:W-:Y:S02]  /*04c0*/  IMAD.MOV.U32 R36, RZ, RZ, R66 ;  /* 0x000000ffff247224 */ /* 0x000fe400078e0042 */
[----:B------:R-:W-:Y:S02]  /*04d0*/  IMAD.MOV.U32 R37, RZ, RZ, R65 ;  /* 0x000000ffff257224 */ /* 0x000fe400078e0041 */
[----:B------:R-:W-:Y:S02]  /*04e0*/  IMAD.MOV.U32 R38, RZ, RZ, R64 ;  /* 0x000000ffff267224 */ /* 0x000fe400078e0040 */
[----:B------:R-:W-:Y:S02]  /*04f0*/  IMAD.MOV.U32 R39, RZ, RZ, R63 ;  /* 0x000000ffff277224 */ /* 0x000fe400078e003f */
[----:B------:R-:W-:-:S02]  /*0500*/  IMAD.MOV.U32 R40, RZ, RZ, R62 ;  /* 0x000000ffff287224 */ /* 0x000fc400078e003e */
[----:B------:R-:W-:Y:S02]  /*0510*/  IMAD.MOV.U32 R41, RZ, RZ, R61 ;  /* 0x000000ffff297224 */ /* 0x000fe400078e003d */
        /* <DEDUP_REMOVED lines=40> */
[----:B------:R-:W-:Y:S01]  /*07a0*/  IMAD.MOV.U32 R67, RZ, RZ, R25 ;  /* 0x000000ffff437224 */ /* 0x000fe200078e0019 */
[----:B------:R-:W-:Y:S06]  /*07b0*/  @P0 BRA `(.L_x_1561) ;  /* 0x0000028000dc0947 */ /* 0x000fec0003800000 */
[----:B------:R-:W-:Y:S01]  /*07c0*/  LOP3.LUT P0, RZ, R26, 0xff, RZ, 0xc0, !PT ;  /* 0x000000ff1aff7812 */ /* 0x000fe2000780c0ff */
[----:B------:R-:W-:Y:S01]  /*07d0*/  IMAD.MOV.U32 R86, RZ, RZ, R84 ;  /* 0x000000ffff567224 */ /* 0x000fe200078e0054 */
[----:B------:R-:W-:Y:S01]  /*07e0*/  PRMT R59, RZ, 0x7610, R59 ;  /* 0x00007610ff3b7816 */ /* 0x000fe2000000003b */
        /* <DEDUP_REMOVED lines=309> */
.L_x_1563:
[----:B-----5:R-:W-:Y:S05]  /*1b40*/  BSYNC.RECONVERGENT B2 ;  /* 0x0000000000027941 */ /* 0x020fea0003800200 */
.L_x_1562:
[----:B------:R-:W0:Y:S01]  /*1b50*/  LDC R85, c[0x3][0x1c] ;  /* 0x00c00700ff557b82 */ /* 0x000e220000000800 */
[----:B------:R-:W-:Y:S01]  /*1b60*/  BSSY.RECONVERGENT B2, `(.L_x_1564) ;  /* 0x000002d000027945 */ /* 0x000fe20003800200 */
[----:B------:R-:W-:Y:S02]  /*1b70*/  IMAD.MOV.U32 R57, RZ, RZ, R61 ;  /* 0x000000ffff397224 */ /* 0x000fe400078e003d */
[----:B------:R-:W-:Y:S02]  /*1b80*/  IMAD.MOV.U32 R53, RZ, RZ, R63 ;  /* 0x000000ffff357224 */ /* 0x000fe400078e003f */
[----:B------:R-:W-:Y:S02]  /*1b90*/  IMAD.MOV.U32 R55, RZ, RZ, R56 ;  /* 0x000000ffff377224 */ /* 0x000fe400078e0038 */
        /* <DEDUP_REMOVED lines=33> */
.L_x_1565:
        /* <DEDUP_REMOVED lines=8> */
.L_x_1566:
[----:B------:R-:W-:Y:S05]  /*1e30*/  BSYNC.RECONVERGENT B2 ;  /* 0x0000000000027941 */ /* 0x000fea0003800200 */
.L_x_1564:
        /* <DEDUP_REMOVED lines=33> */
.L_x_1568:
        /* <DEDUP_REMOVED lines=8> */
.L_x_1569:
[----:B------:R-:W-:Y:S05]  /*20d0*/  BSYNC.RECONVERGENT B2 ;  /* 0x0000000000027941 */ /* 0x000fea0003800200 */
.L_x_1567:
        /* <DEDUP_REMOVED lines=284> */
.L_x_1571:
[----:B------:R-:W-:Y:S05]  /*32a0*/  BSYNC.RECONVERGENT B2 ;  /* 0x0000000000027941 */ /* 0x000fea0003800200 */
.L_x_1570:
        /* <DEDUP_REMOVED lines=40> */
.L_x_1573:
        /* <DEDUP_REMOVED lines=8> */
.L_x_1574:
[----:B------:R-:W-:Y:S05]  /*35b0*/  BSYNC.RECONVERGENT B2 ;  /* 0x0000000000027941 */ /* 0x000fea0003800200 */
.L_x_1572:
        /* <DEDUP_REMOVED lines=33> */
.L_x_1576:
        /* <DEDUP_REMOVED lines=8> */
.L_x_1577:
[----:B------:R-:W-:Y:S05]  /*3850*/  BSYNC.RECONVERGENT B2 ;  /* 0x0000000000027941 */ /* 0x000fea0003800200 */
.L_x_1575:
        /* <DEDUP_REMOVED lines=282> */
.L_x_1579:
[----:B------:R-:W-:Y:S05]  /*4a00*/  BSYNC.RECONVERGENT B2 ;  /* 0x0000000000027941 */ /* 0x000fea0003800200 */
.L_x_1578:
        /* <DEDUP_REMOVED lines=36> */
.L_x_1581:
        /* <DEDUP_REMOVED lines=8> */
.L_x_1582:
[----:B------:R-:W-:Y:S05]  /*4cd0*/  BSYNC.RECONVERGENT B2 ;  /* 0x0000000000027941 */ /* 0x000fea0003800200 */
.L_x_1580:
        /* <DEDUP_REMOVED lines=33> */
.L_x_1584:
        /* <DEDUP_REMOVED lines=8> */
.L_x_1585:
[----:B------:R-:W-:Y:S05]  /*4f70*/  BSYNC.RECONVERGENT B2 ;  /* 0x0000000000027941 */ /* 0x000fea0003800200 */
.L_x_1583:
        /* <DEDUP_REMOVED lines=283> */
.L_x_1587:
[----:B------:R-:W-:Y:S05]  /*6130*/  BSYNC.RECONVERGENT B2 ;  /* 0x0000000000027941 */ /* 0x000fea0003800200 */
.L_x_1586:
        /* <DEDUP_REMOVED lines=36> */
.L_x_1589:
        /* <DEDUP_REMOVED lines=8> */
.L_x_1590:
[----:B------:R-:W-:Y:S05]  /*6400*/  BSYNC.RECONVERGENT B2 ;  /* 0x0000000000027941 */ /* 0x000fea0003800200 */
.L_x_1588:
        /* <DEDUP_REMOVED lines=33> */
.L_x_1592:
        /* <DEDUP_REMOVED lines=8> */
.L_x_1593:
[----:B------:R-:W-:Y:S05]  /*66a0*/  BSYNC.RECONVERGENT B2 ;  /* 0x0000000000027941 */ /* 0x000fea0003800200 */
.L_x_1591:
        /* <DEDUP_REMOVED lines=168> */
[----:B------:R-:W-:Y:S01]  /*7130*/  IMAD.X R65, RZ, RZ, RZ, P2 ;  /* 0x000000ffff417224 */ /* 0x000fe200010e06ff */
[----:B------:R-:W-:Y:S01]  /*7140*/  IADD3.X R111, PT, PT, RZ, RZ, RZ, P3, P4 ;  /* 0x000000ffff6f7210 */ /* 0x000fe20001fe84ff */
[----:B------:R-:W-:-:S04]  /*7150*/  IMAD.WIDE.U32 R60, R62, 0x3d1, RZ ;  /* 0x000003d13e3c7825 */ /* 0x000fc800078e00ff */
[----:B------:R-:W-:Y:S01]  /*7160*/  IMAD.WIDE.U32 R64, R6, R50, R64 ;  /* 0x0000003206407225 */ /* 0x000fe200078e0040 */
[----:B------:R-:W-:-:S03]  /*7170*/  IADD3 R125, P5, P6, R68, R117, R60 ;  /* 0x00000075447d7210 */ /* 0x000fc60007ebe03c */
        /* <DEDUP_REMOVED lines=110> */
.L_x_1595:
[----:B------:R-:W-:Y:S05]  /*7860*/  BSYNC.RECONVERGENT B2 ;  /* 0x0000000000027941 */ /* 0x000fea0003800200 */
.L_x_1594:
        /* <DEDUP_REMOVED lines=36> */
.L_x_1597:
        /* <DEDUP_REMOVED lines=8> */
.L_x_1598:
[----:B------:R-:W-:Y:S05]  /*7b30*/  BSYNC.RECONVERGENT B2 ;  /* 0x0000000000027941 */ /* 0x000fea0003800200 */
.L_x_1596:
        /* <DEDUP_REMOVED lines=33> */
.L_x_1600:
        /* <DEDUP_REMOVED lines=8> */
.L_x_1601:
[----:B------:R-:W-:Y:S05]  /*7dd0*/  BSYNC.RECONVERGENT B2 ;  /* 0x0000000000027941 */ /* 0x000fea0003800200 */
.L_x_1599:
        /* <DEDUP_REMOVED lines=283> */
.L_x_1603:
[----:B------:R-:W-:Y:S05]  /*8f90*/  BSYNC.RECONVERGENT B2 ;  /* 0x0000000000027941 */ /* 0x000fea0003800200 */
.L_x_1602:
        /* <DEDUP_REMOVED lines=34> */
.L_x_1605:
        /* <DEDUP_REMOVED lines=8> */
.L_x_1606:
[----:B------:R-:W-:Y:S05]  /*9240*/  BSYNC.RECONVERGENT B2 ;  /* 0x0000000000027941 */ /* 0x000fea0003800200 */
.L_x_1604:
        /* <DEDUP_REMOVED lines=33> */
.L_x_1608:
        /* <DEDUP_REMOVED lines=8> */
.L_x_1609:
[----:B------:R-:W-:Y:S05]  /*94e0*/  BSYNC.RECONVERGENT B2 ;  /* 0x0000000000027941 */ /* 0x000fea0003800200 */
.L_x_1607:
        /* <DEDUP_REMOVED lines=128> */
[----:B------:R-:W-:Y:S02]  /*9cf0*/  IMAD.MOV.U32 R61, RZ, RZ, RZ ;  /* 0x000000ffff3d7224 */ /* 0x000fe400078e00ff */
        /* <DEDUP_REMOVED lines=12> */
[----:B------:R-:W-:Y:S02]  /*9dc0*/  IADD3 R54, P1, PT, R54, R53, RZ ;  /* 0x0000003536367210 */ /* 0x000fe40007f3e0ff */
[----:B------:R-:W-:Y:S01]  /*9dd0*/  IADD3 R52, P2, PT, R52, R51, RZ ;  /* 0x0000003334347210 */ /* 0x000fe20007f5e0ff */
[----:B------:R-:W-:Y:S02]  /*9de0*/  IMAD.X R57, RZ, RZ, RZ, P0 ;  /* 0x000000ffff397224 */ /* 0x000fe400000e06ff */
[----:B------:R-:W-:-:S04]  /*9df0*/  IMAD.WIDE.U32 R50, R58, 0x3d1, RZ ;  /* 0x000003d13a327825 */ /* 0x000fc800078e00ff */
[----:B------:R-:W-:Y:S01]  /*9e00*/  IMAD.X R55, RZ, RZ, RZ, P1 ;  /* 0x000000ffff377224 */ /* 0x000fe200008e06ff */
[----:B------:R-:W-:Y:S01]  /*9e10*/  IADD3 R102, P1, PT, R102, R50, RZ ;  /* 0x0000003266667210 */ /* 0x000fe20007f3e0ff */
[----:B------:R-:W-:Y:S02]  /*9e20*/  IMAD.X R53, RZ, RZ, RZ, P2 ;  /* 0x000000ffff357224 */ /* 0x000fe400010e06ff */
[----:B------:R-:W-:-:S04]  /*9e30*/  IMAD.WIDE.U32 R54, R48, R107, R54 ;  /* 0x0000006b30367225 */ /* 0x000fc800078e0036 */
[----:B------:R-:W-:-:S04]  /*9e40*/  IMAD.WIDE.U32 R52, R49, R123, R52 ;  /* 0x0000007b31347225 */ /* 0x000fc800078e0034 */
[----:B------:R-:W-:Y:S01]  /*9e50*/  IMAD.WIDE.U32 R56, R47, R72, R56 ;  /* 0x000000482f387225 */ /* 0x000fe200078e0038 */
[----:B------:R-:W-:Y:S02]  /*9e60*/  IADD3 R54, P3, PT, R54, R53, RZ ;  /* 0x0000003536367210 */ /* 0x000fe40007f7e0ff */
[----:B------:R-:W-:Y:S01]  /*9e70*/  IADD3 R52, P4, PT, R52, R59, RZ ;  /* 0x0000003b34347210 */ /* 0x000fe20007f9e0ff */
[----:B------:R-:W-:Y:S01]  /*9e80*/  VIADD R51, R51, UR4 ;  /* 0x0000000433337c36 */ /* 0x000fe20008000000 */
[----:B------:R-:W-:Y:S01]  /*9e90*/  IADD3 R50, P2, PT, R56, R55, RZ ;  /* 0x0000003738327210 */ /* 0x000fe20007f5e0ff */
[----:B------:R-:W-:Y:S02]  /*9ea0*/  IMAD.X R75, RZ, RZ, RZ, P1 ;  /* 0x000000ffff4b7224 */ /* 0x000fe400008e06ff */
[----:B------:R-:W-:Y:S02]  /*9eb0*/  IMAD.X R53, RZ, RZ, RZ, P4 ;  /* 0x000000ffff357224 */ /* 0x000fe400020e06ff */
[----:B------:R-:W-:Y:S01]  /*9ec0*/  IMAD.X R55, RZ, RZ, RZ, P3 ;  /* 0x000000ffff377224 */ /* 0x000fe200018e06ff */
[----:B------:R-:W-:Y:S01]  /*9ed0*/  IADD3 R75, P0, P1, R74, R75, R51 ;  /* 0x0000004b4a4b7210 */ /* 0x000fe2000791e033 */
[----:B------:R-:W-:-:S02]  /*9ee0*/  IMAD.X R51, RZ, RZ, RZ, P2 ;  /* 0x000000ffff337224 */ /* 0x000fc400010e06ff */
[----:B------:R-:W-:-:S04]  /*9ef0*/  IMAD.WIDE.U32 R52, R76, R105, R52 ;  /* 0x000000694c347225 */ /* 0x000fc800078e0034 */
[----:B------:R-:W-:-:S04]  /*9f00*/  IMAD.WIDE.U32 R50, R48, R104, R50 ;  /* 0x0000006830327225 */ /* 0x000fc800078e0032 */
[----:B------:R-:W-:Y:S01]  /*9f10*/  IMAD.WIDE.U32 R54, R49, R121, R54 ;  /* 0x0000007931367225 */ /* 0x000fe200078e0036 */
[----:B------:R-:W-:-:S03]  /*9f20*/  IADD3 R74, P2, PT, R57, R51, RZ ;  /* 0x00000033394a7210 */ /* 0x000fc60007f5e0ff */
[----:B------:R-:W-:Y:S01]  /*9f30*/  IMAD.WIDE.U32 R56, R52, 0x3d1, RZ ;  /* 0x000003d134387825 */ /* 0x000fe200078e00ff */
[----:B------:R-:W-:Y:S02]  /*9f40*/  IADD3 R54, P4, PT, R54, R53, RZ ;  /* 0x0000003536367210 */ /* 0x000fe40007f9e0ff */
[----:B------:R-:W-:Y:S02]  /*9f50*/  IADD3 R50, P3, PT, R50, R55, RZ ;  /* 0x0000003732327210 */ /* 0x000fe40007f7e0ff */
[----:B------:R-:W-:Y:S01]  /*9f60*/  IADD3.X R53, PT, PT, RZ, RZ, RZ, P0, P1 ;  /* 0x000000ffff357210 */ /* 0x000fe200007e24ff */
        /* <DEDUP_REMOVED lines=114> */
.L_x_1611:
[----:B------:R-:W-:Y:S05]  /*a690*/  BSYNC.RECONVERGENT B2 ;  /* 0x0000000000027941 */ /* 0x000fea0003800200 */
.L_x_1610:
        /* <DEDUP_REMOVED lines=34> */
.L_x_1613:
        /* <DEDUP_REMOVED lines=8> */
.L_x_1614:
[----:B------:R-:W-:Y:S05]  /*a940*/  BSYNC.RECONVERGENT B2 ;  /* 0x0000000000027941 */ /* 0x000fea0003800200 */
.L_x_1612:
        /* <DEDUP_REMOVED lines=33> */
.L_x_1616:
        /* <DEDUP_REMOVED lines=8> */
.L_x_1617:
[----:B------:R-:W-:Y:S05]  /*abe0*/  BSYNC.RECONVERGENT B2 ;  /* 0x0000000000027941 */ /* 0x000fea0003800200 */
.L_x_1615:
        /* <DEDUP_REMOVED lines=140> */
[----:B------:R-:W-:Y:S02]  /*b4b0*/  IADD3 R50, P0, PT, R51, R75, RZ ;  /* 0x0000004b33327210 */ /* 0x000fe40007f1e0ff */
[----:B------:R-:W-:Y:S01]  /*b4c0*/  IADD3 R74, P1, PT, R74, R71, RZ ;  /* 0x000000474a4a7210 */ /* 0x000fe20007f3e0ff */
[----:B------:R-:W-:-:S04]  /*b4d0*/  IMAD.WIDE.U32 R54, R10, R73, R54 ;  /* 0x000000490a367225 */ /* 0x000fc800078e0036 */
[----:B------:R-:W-:Y:S02]  /*b4e0*/  IMAD.X R75, RZ, RZ, RZ, P1 ;  /* 0x000000ffff4b7224 */ /* 0x000fe400008e06ff */
[----:B------:R-:W-:Y:S02]  /*b4f0*/  IMAD.X R71, RZ, RZ, RZ, P2 ;  /* 0x000000ffff477224 */ /* 0x000fe400010e06ff */
[----:B------:R-:W-:Y:S02]  /*b500*/  IMAD.X R51, RZ, RZ, RZ, P0 ;  /* 0x000000ffff337224 */ /* 0x000fe400000e06ff */
[----:B------:R-:W-:-:S04]  /*b510*/  IMAD.WIDE.U32 R72, R54, 0x3d1, RZ ;  /* 0x000003d136487825 */ /* 0x000fc800078e00ff */
[----:B------:R-:W-:Y:S01]  /*b520*/  IMAD.WIDE.U32 R74, R12, R113, R74 ;  /* 0x000000710c4a7225 */ /* 0x000fe200078e004a */
[----:B------:R-:W-:-:S03]  /*b530*/  IADD3 R53, P1, PT, R62, R72, RZ ;  /* 0x000000483e357210 */ /* 0x000fc60007f3e0ff */
        /* <DEDUP_REMOVED lines=8> */
[----:B------:R-:W-:-:S02]  /*b5c0*/  IMAD.X R63, RZ, RZ, RZ, P2 ;  /* 0x000000ffff3f7224 */ /* 0x000fc400010e06ff */
        /* <DEDUP_REMOVED lines=125> */
.L_x_1619:
[----:B------:R-:W-:Y:S05]  /*bda0*/  BSYNC.RECONVERGENT B2 ;  /* 0x0000000000027941 */ /* 0x000fea0003800200 */
.L_x_1618:
        /* <DEDUP_REMOVED lines=38> */
.L_x_1621:
        /* <DEDUP_REMOVED lines=8> */
.L_x_1622:
[----:B------:R-:W-:Y:S05]  /*c090*/  BSYNC.RECONVERGENT B2 ;  /* 0x0000000000027941 */ /* 0x000fea0003800200 */
.L_x_1620:
        /* <DEDUP_REMOVED lines=33> */
.L_x_1624:
        /* <DEDUP_REMOVED lines=8> */
.L_x_1625:
[----:B------:R-:W-:Y:S05]  /*c330*/  BSYNC.RECONVERGENT B2 ;  /* 0x0000000000027941 */ /* 0x000fea0003800200 */
.L_x_1623:
        /* <DEDUP_REMOVED lines=14> */
[----:B------:R-:W-:Y:S02]  /*c420*/  IMAD.MOV.U32 R59, RZ, RZ, 0x1 ;  /* 0x00000001ff3b7424 */ /* 0x000fe400078e00ff */
        /* <DEDUP_REMOVED lines=37> */
[----:B------:R-:W-:Y:S01]  /*c680*/  ISETP.NE.OR P0, PT, R105, R50, P0 ;  /* 0x000000326900720c */ /* 0x000fe20000705670 */
[----:B------:R-:W-:Y:S02]  /*c690*/  IMAD.MOV.U32 R88, RZ, RZ, R76 ;  /* 0x000000ffff587224 */ /* 0x000fe400078e004c */
[----:B------:R-:W-:Y:S01]  /*c6a0*/  IMAD.MOV.U32 R92, RZ, RZ, R49 ;  /* 0x000000ffff5c7224 */ /* 0x000fe200078e0031 */
[----:B------:R-:W-:Y:S01]  /*c6b0*/  ISETP.NE.OR P0, PT, R104, R70, P0 ;  /* 0x000000466800720c */ /* 0x000fe20000705670 */
[----:B------:R-:W-:Y:S02]  /*c6c0*/  IMAD.MOV.U32 R91, RZ, RZ, R48 ;  /* 0x000000ffff5b7224 */ /* 0x000fe400078e0030 */
[----:B------:R-:W-:Y:S01]  /*c6d0*/  IMAD.MOV.U32 R90, RZ, RZ, R47 ;  /* 0x000000ffff5a7224 */ /* 0x000fe200078e002f */
[----:B------:R-:W-:Y:S01]  /*c6e0*/  ISETP.NE.OR P0, PT, R103, R52, P0 ;  /* 0x000000346700720c */ /* 0x000fe20000705670 */
[----:B------:R-:W-:-:S02]  /*c6f0*/  IMAD.MOV.U32 R89, RZ, RZ, R46 ;  /* 0x000000ffff597224 */ /* 0x000fc400078e002e */
[----:B------:R-:W-:Y:S01]  /*c700*/  IMAD.MOV.U32 R57, RZ, RZ, R45 ;  /* 0x000000ffff397224 */ /* 0x000fe200078e002d */
[----:B------:R-:W-:Y:S01]  /*c710*/  ISETP.NE.OR P0, PT, R102, R55, P0 ;  /* 0x000000376600720c */ /* 0x000fe20000705670 */
        /* <DEDUP_REMOVED lines=9> */
[----:B------:R-:W-:Y:S01]  /*c7b0*/  IMAD.MOV.U32 R67, RZ, RZ, R35 ;  /* 0x000000ffff437224 */ /* 0x000fe200078e0023 */
[----:B------:R-:W-:Y:S06]  /*c7c0*/  @P0 BRA `(.L_x_1561) ;  /* 0x000001c000d80947 */ /* 0x000fec0003800000 */
[----:B------:R-:W-:Y:S02]  /*c7d0*/  LOP3.LUT R50, R45, R43, R44, 0xfe, !PT ;  /* 0x0000002b2d327212 */ /* 0x000fe400078efe2c */
[----:B------:R-:W-:Y:S01]  /*c7e0*/  CS2R R88, SRZ ;  /* 0x0000000000587805 */ /* 0x000fe2000001ff00 */
[----:B------:R-:W-:Y:S01]  /*c7f0*/  IMAD.MOV.U32 R86, RZ, RZ, R84 ;  /* 0x000000ffff567224 */ /* 0x000fe200078e0054 */
[----:B------:R-:W-:Y:S02]  /*c800*/  CS2R R90, SRZ ;  /* 0x00000000005a7805 */ /* 0x000fe4000001ff00 */
[----:B------:R-:W-:Y:S01]  /*c810*/  LOP3.LUT R50, R47, R50, R46, 0xfe, !PT ;  /* 0x000000322f327212 */ /* 0x000fe200078efe2e */
[----:B------:R-:W-:Y:S01]  /*c820*/  IMAD.MOV.U32 R75, RZ, RZ, R83 ;  /* 0x000000ffff4b7224 */ /* 0x000fe200078e0053 */
[----:B------:R-:W-:Y:S01]  /*c830*/  CS2R R56, SRZ ;  /* 0x0000000000387805 */ /* 0x000fe2000001ff00 */
[----:B------:R-:W-:Y:S01]  /*c840*/  IMAD.MOV.U32 R74, RZ, RZ, R82 ;  /* 0x000000ffff4a7224 */ /* 0x000fe200078e0052 */
[----:B------:R-:W-:Y:S01]  /*c850*/  LOP3.LUT R51, R49, R50, R48, 0xfe, !PT ;  /* 0x0000003231337212 */ /* 0x000fe200078efe30 */
[----:B------:R-:W-:-:S02]  /*c860*/  IMAD.MOV.U32 R73, RZ, RZ, R81 ;  /* 0x000000ffff497224 */ /* 0x000fc400078e0051 */
[----:B------:R-:W-:Y:S01]  /*c870*/  IMAD.MOV.U32 R72, RZ, RZ, R80 ;  /* 0x000000ffff487224 */ /* 0x000fe200078e0050 */
[----:B------:R-:W-:Y:S01]  /*c880*/  LOP3.LUT P0, RZ, R51, R76, RZ, 0xfc, !PT ;  /* 0x0000004c33ff7212 */ /* 0x000fe2000780fcff */
[----:B------:R-:W-:Y:S02]  /*c890*/  IMAD.MOV.U32 R71, RZ, RZ, R79 ;  /* 0x000000ffff477224 */ /* 0x000fe400078e004f */
[----:B------:R-:W-:Y:S02]  /*c8a0*/  IMAD.MOV.U32 R69, RZ, RZ, R78 ;  /* 0x000000ffff457224 */ /* 0x000fe400078e004e */
[----:B------:R-:W-:Y:S02]  /*c8b0*/  IMAD.MOV.U32 R68, RZ, RZ, R77 ;  /* 0x000000ffff447224 */ /* 0x000fe400078e004d */
[----:B------:R-:W-:Y:S02]  /*c8c0*/  IMAD.MOV.U32 R92, RZ, RZ, RZ ;  /* 0x000000ffff5c7224 */ /* 0x000fe400078e00ff */
[----:B------:R-:W-:-:S02]  /*c8d0*/  IMAD.MOV.U32 R54, RZ, RZ, RZ ;  /* 0x000000ffff367224 */ /* 0x000fc400078e00ff */
        /* <DEDUP_REMOVED lines=8> */
[----:B------:R-:W-:Y:S06]  /*c960*/  @!P0 BRA `(.L_x_1561) ;  /* 0x000001c000708947 */ /* 0x000fec0003800000 */
        /* <DEDUP_REMOVED lines=283> */
.L_x_1629:
[----:B------:R-:W-:Y:S05]  /*db20*/  BSYNC.RECONVERGENT B3 ;  /* 0x0000000000037941 */ /* 0x000fea0003800200 */
.L_x_1628:
        /* <DEDUP_REMOVED lines=34> */
.L_x_1631:
        /* <DEDUP_REMOVED lines=8> */
.L_x_1632:
[----:B------:R-:W-:Y:S05]  /*ddd0*/  BSYNC.RECONVERGENT B3 ;  /* 0x0000000000037941 */ /* 0x000fea0003800200 */
.L_x_1630:
        /* <DEDUP_REMOVED lines=33> */
.L_x_1634:
        /* <DEDUP_REMOVED lines=8> */
.L_x_1635:
[----:B------:R-:W-:Y:S05]  /*e070*/  BSYNC.RECONVERGENT B3 ;  /* 0x0000000000037941 */ /* 0x000fea0003800200 */
.L_x_1633:
        /* <DEDUP_REMOVED lines=283> */
.L_x_1637:
[----:B------:R-:W-:Y:S05]  /*f230*/  BSYNC.RECONVERGENT B3 ;  /* 0x0000000000037941 */ /* 0x000fea0003800200 */
.L_x_1636:
        /* <DEDUP_REMOVED lines=35> */
.L_x_1639:
        /* <DEDUP_REMOVED lines=8> */
.L_x_1640:
[----:B------:R-:W-:Y:S05]  /*f4f0*/  BSYNC.RECONVERGENT B3 ;  /* 0x0000000000037941 */ /* 0x000fea0003800200 */
.L_x_1638:
        /* <DEDUP_REMOVED lines=33> */
.L_x_1642:
        /* <DEDUP_REMOVED lines=8> */
.L_x_1643:
[----:B------:R-:W-:Y:S05]  /*f790*/  BSYNC.RECONVERGENT B3 ;  /* 0x0000000000037941 */ /* 0x000fea0003800200 */
.L_x_1641:
        /* <DEDUP_REMOVED lines=91> */
.L_x_1645:
[----:B------:R-:W-:Y:S05]  /*fd50*/  BSYNC.RECONVERGENT B3 ;  /* 0x0000000000037941 */ /* 0x000fea0003800200 */
.L_x_1644:
        /* <DEDUP_REMOVED lines=33> */
.L_x_1647:
        /* <DEDUP_REMOVED lines=8> */
.L_x_1648:
[----:B------:R-:W-:Y:S05]  /*fff0*/  BSYNC.RECONVERGENT B3 ;  /* 0x0000000000037941 */ /* 0x000fea0003800200 */
.L_x_1646:
        /* <DEDUP_REMOVED lines=33> */
.L_x_1650:
        /* <DEDUP_REMOVED lines=8> */
.L_x_1651:
[----:B------:R-:W-:Y:S05]  /*10290*/  BSYNC.RECONVERGENT B3 ;  /* 0x0000000000037941 */ /* 0x000fea0003800200 */
.L_x_1649:
        /* <DEDUP_REMOVED lines=135> */
[-C--:B------:R-:W-:Y:S01]  /*10b10*/  IMAD.WIDE.U32 R54, R91, R88.reuse, R54 ;  /* 0x000000585b367225 */ /* 0x080fe200078e0036 */
[----:B------:R-:W-:Y:S02]  /*10b20*/  IADD3 R58, P3, PT, R52, R61, RZ ;  /* 0x0000003d343a7210 */ /* 0x000fe40007f7e0ff */
[----:B------:R-:W-:Y:S01]  /*10b30*/  LOP3.LUT R61, R50, 0xfffffffd, RZ, 0xc0, !PT ;  /* 0xfffffffd323d7812 */ /* 0x000fe200078ec0ff */
        /* <DEDUP_REMOVED lines=145> */
.L_x_1653:
[----:B------:R-:W-:Y:S05]  /*11450*/  BSYNC.RECONVERGENT B3 ;  /* 0x0000000000037941 */ /* 0x000fea0003800200 */
.L_x_1652:
        /* <DEDUP_REMOVED lines=38> */
.L_x_1655:
        /* <DEDUP_REMOVED lines=8> */
.L_x_1656:
[----:B------:R-:W-:Y:S05]  /*11740*/  BSYNC.RECONVERGENT B3 ;  /* 0x0000000000037941 */ /* 0x000fea0003800200 */
.L_x_1654:
        /* <DEDUP_REMOVED lines=33> */
.L_x_1658:
        /* <DEDUP_REMOVED lines=8> */
.L_x_1659:
[----:B------:R-:W-:Y:S05]  /*119e0*/  BSYNC.RECONVERGENT B3 ;  /* 0x0000000000037941 */ /* 0x000fea0003800200 */
.L_x_1657:
        /* <DEDUP_REMOVED lines=90> */
.L_x_1661:
[----:B------:R-:W-:Y:S05]  /*11f90*/  BSYNC.RECONVERGENT B3 ;  /* 0x0000000000037941 */ /* 0x000fea0003800200 */
.L_x_1660:
        /* <DEDUP_REMOVED lines=33> */
.L_x_1663:
        /* <DEDUP_REMOVED lines=8> */
.L_x_1664:
[----:B------:R-:W-:Y:S05]  /*12230*/  BSYNC.RECONVERGENT B3 ;  /* 0x0000000000037941 */ /* 0x000fea0003800200 */
.L_x_1662:
        /* <DEDUP_REMOVED lines=33> */
.L_x_1666:
        /* <DEDUP_REMOVED lines=8> */
.L_x_1667:
[----:B------:R-:W-:Y:S05]  /*124d0*/  BSYNC.RECONVERGENT B3 ;  /* 0x0000000000037941 */ /* 0x000fea0003800200 */
.L_x_1665:
        /* <DEDUP_REMOVED lines=171> */
[----:B------:R-:W-:-:S02]  /*12f90*/  IMAD.X R65, RZ, RZ, RZ, P0 ;  /* 0x000000ffff417224 */ /* 0x000fc400000e06ff */
        /* <DEDUP_REMOVED lines=112> */
.L_x_1669:
[----:B------:R-:W-:Y:S05]  /*136a0*/  BSYNC.RECONVERGENT B3 ;  /* 0x0000000000037941 */ /* 0x000fea0003800200 */
.L_x_1668:
        /* <DEDUP_REMOVED lines=38> */
.L_x_1671:
        /* <DEDUP_REMOVED lines=8> */
.L_x_1672:
[----:B------:R-:W-:Y:S05]  /*13990*/  BSYNC.RECONVERGENT B3 ;  /* 0x0000000000037941 */ /* 0x000fea0003800200 */
.L_x_1670:
        /* <DEDUP_REMOVED lines=33> */
.L_x_1674:
        /* <DEDUP_REMOVED lines=8> */
.L_x_1675:
[----:B------:R-:W-:Y:S05]  /*13c30*/  BSYNC.RECONVERGENT B3 ;  /* 0x0000000000037941 */ /* 0x000fea0003800200 */
.L_x_1673:
        /* <DEDUP_REMOVED lines=17> */
[----:B------:R-:W-:-:S04]  /*13d50*/  IMAD.MOV.U32 R50, RZ, RZ, R53 ;  /* 0x000000ffff327224 */ /* 0x000fc800078e0035 */
[----:B------:R-:W-:-:S04]  /*13d60*/  IMAD.WIDE.U32 R50, R41, 0x3, R50 ;  /* 0x0000000329327825 */ /* 0x000fc800078e0032 */
[----:B------:R-:W-:Y:S02]  /*13d70*/  IMAD.MOV.U32 R40, RZ, RZ, R51 ;  /* 0x000000ffff287224 */ /* 0x000fe400078e0033 */
[----:B------:R-:W-:Y:S02]  /*13d80*/  IMAD.MOV.U32 R41, RZ, RZ, RZ ;  /* 0x000000ffff297224 */ /* 0x000fe400078e00ff */
[----:B------:R-:W-:-:S04]  /*13d90*/  IMAD.WIDE.U32 R40, R39, 0x3, R40 ;  /* 0x0000000327287825 */ /* 0x000fc800078e0028 */
[----:B------:R-:W-:Y:S02]  /*13da0*/  IMAD.MOV.U32 R38, RZ, RZ, R41 ;  /* 0x000000ffff267224 */ /* 0x000fe400078e0029 */
[----:B------:R-:W-:Y:S02]  /*13db0*/  IMAD.MOV.U32 R39, RZ, RZ, RZ ;  /* 0x000000ffff277224 */ /* 0x000fe400078e00ff */
[----:B------:R-:W-:-:S06]  /*13dc0*/  IMAD.WIDE.U32 R38, R42, 0x3, R38 ;  /* 0x000000032a267825 */ /* 0x000fcc00078e0026 */
[----:B------:R-:W-:-:S04]  /*13dd0*/  IMAD.WIDE.U32 R36, R39, 0x3d1, R36 ;  /* 0x000003d127247825 */ /* 0x000fc800078e0024 */
[----:B------:R-:W-:-:S05]  /*13de0*/  VIADD R35, R37, UR4 ;  /* 0x0000000425237c36 */ /* 0x000fca0008000000 */
[----:B------:R-:W-:Y:S01]  /*13df0*/  IADD3 R58, P0, P1, R39, R35, R58 ;  /* 0x00000023273a7210 */ /* 0x000fe2000791e03a */
[----:B------:R-:W-:-:S03]  /*13e00*/  IMAD.MOV.U32 R39, RZ, RZ, R36 ;  /* 0x000000ffff277224 */ /* 0x000fc600078e0024 */
        /* <DEDUP_REMOVED lines=64> */
.L_x_1677:
[----:B------:R-:W-:Y:S05]  /*14210*/  BSYNC.RECONVERGENT B3 ;  /* 0x0000000000037941 */ /* 0x000fea0003800200 */
.L_x_1676:
        /* <DEDUP_REMOVED lines=36> */
.L_x_1679:
        /* <DEDUP_REMOVED lines=8> */
.L_x_1680:
[----:B------:R-:W-:Y:S05]  /*144e0*/  BSYNC.RECONVERGENT B3 ;  /* 0x0000000000037941 */ /* 0x000fea0003800200 */
.L_x_1678:
        /* <DEDUP_REMOVED lines=33> */
.L_x_1682:
        /* <DEDUP_REMOVED lines=8> */
.L_x_1683:
[----:B------:R-:W-:Y:S05]  /*14780*/  BSYNC.RECONVERGENT B3 ;  /* 0x0000000000037941 */ /* 0x000fea0003800200 */
.L_x_1681:
        /* <DEDUP_REMOVED lines=284> */
.L_x_1685:
[----:B------:R-:W-:Y:S05]  /*15950*/  BSYNC.RECONVERGENT B3 ;  /* 0x0000000000037941 */ /* 0x000fea0003800200 */
.L_x_1684:
        /* <DEDUP_REMOVED lines=33> */
.L_x_1687:
        /* <DEDUP_REMOVED lines=8> */
.L_x_1688:
[----:B------:R-:W-:Y:S05]  /*15bf0*/  BSYNC.RECONVERGENT B3 ;  /* 0x0000000000037941 */ /* 0x000fea0003800200 */
.L_x_1686:
        /* <DEDUP_REMOVED lines=33> */
.L_x_1690:
        /* <DEDUP_REMOVED lines=8> */
.L_x_1691:
[----:B------:R-:W-:Y:S05]  /*15e90*/  BSYNC.RECONVERGENT B3 ;  /* 0x0000000000037941 */ /* 0x000fea0003800200 */
.L_x_1689:
        /* <DEDUP_REMOVED lines=90> */
.L_x_1693:
[----:B------:R-:W-:Y:S05]  /*16440*/  BSYNC.RECONVERGENT B3 ;  /* 0x0000000000037941 */ /* 0x000fea0003800200 */
.L_x_1692:
        /* <DEDUP_REMOVED lines=37> */
.L_x_1695:
        /* <DEDUP_REMOVED lines=8> */
.L_x_1696:
[----:B------:R-:W-:Y:S05]  /*16720*/  BSYNC.RECONVERGENT B3 ;  /* 0x0000000000037941 */ /* 0x000fea0003800200 */
.L_x_1694:
        /* <DEDUP_REMOVED lines=33> */
.L_x_1698:
        /* <DEDUP_REMOVED lines=8> */
.L_x_1699:
[----:B------:R-:W-:Y:S05]  /*169c0*/  BSYNC.RECONVERGENT B3 ;  /* 0x0000000000037941 */ /* 0x000fea0003800200 */
.L_x_1697:
        /* <DEDUP_REMOVED lines=35> */
.L_x_1701:
        /* <DEDUP_REMOVED lines=9> */
.L_x_1703:
[----:B------:R-:W-:Y:S05]  /*16c90*/  BSYNC.RELIABLE B4 ;  /* 0x0000000000047941 */ /* 0x000fea0003800100 */
.L_x_1702:
        /* <DEDUP_REMOVED lines=15> */
.L_x_1704:
[----:B------:R-:W-:Y:S05]  /*16d90*/  BSYNC.RECONVERGENT B3 ;  /* 0x0000000000037941 */ /* 0x000fea0003800200 */
.L_x_1700:
        /* <DEDUP_REMOVED lines=35> */
.L_x_1706:
        /* <DEDUP_REMOVED lines=9> */
.L_x_1708:
[----:B------:R-:W-:Y:S05]  /*17060*/  BSYNC.RELIABLE B4 ;  /* 0x0000000000047941 */ /* 0x000fea0003800100 */
.L_x_1707:
        /* <DEDUP_REMOVED lines=15> */
.L_x_1709:
[----:B------:R-:W-:Y:S05]  /*17160*/  BSYNC.RECONVERGENT B3 ;  /* 0x0000000000037941 */ /* 0x000fea0003800200 */
.L_x_1705:
        /* <DEDUP_REMOVED lines=283> */
.L_x_1711:
[----:B------:R-:W-:Y:S05]  /*18320*/  BSYNC.RECONVERGENT B3 ;  /* 0x0000000000037941 */ /* 0x000fea0003800200 */
.L_x_1710:
        /* <DEDUP_REMOVED lines=36> */
.L_x_1713:
        /* <DEDUP_REMOVED lines=8> */
.L_x_1714:
[----:B------:R-:W-:Y:S05]  /*185f0*/  BSYNC.RECONVERGENT B3 ;  /* 0x0000000000037941 */ /* 0x000fea0003800200 */
.L_x_1712:
        /* <DEDUP_REMOVED lines=33> */
.L_x_1716:
        /* <DEDUP_REMOVED lines=8> */
.L_x_1717:
[----:B------:R-:W-:Y:S05]  /*18890*/  BSYNC.RECONVERGENT B3 ;  /* 0x0000000000037941 */ /* 0x000fea0003800200 */
.L_x_1715:
        /* <DEDUP_REMOVED lines=35> */
.L_x_1719:
        /* <DEDUP_REMOVED lines=9> */
.L_x_1721:
[----:B------:R-:W-:Y:S05]  /*18b60*/  BSYNC.RELIABLE B4 ;  /* 0x0000000000047941 */ /* 0x000fea0003800100 */
.L_x_1720:
        /* <DEDUP_REMOVED lines=15> */
.L_x_1722:
[----:B------:R-:W-:Y:S05]  /*18c60*/  BSYNC.RECONVERGENT B3 ;  /* 0x0000000000037941 */ /* 0x000fea0003800200 */
.L_x_1718:
[----:B------:R-:W-:Y:S01]  /*18c70*/  IMAD.WIDE.U32 R36, R46, 0x2, RZ ;  /* 0x000000022e247825 */ /* 0x000fe200078e00ff */
[----:B------:R-:W-:Y:S01]  /*18c80*/  SHF.R.U32.HI R35, RZ, 0x1f, R43 ;  /* 0x0000001fff237819 */ /* 0x000fe2000001162b */
        /* <DEDUP_REMOVED lines=85> */
.L_x_1724:
[----:B------:R-:W-:Y:S05]  /*191e0*/  BSYNC.RECONVERGENT B3 ;  /* 0x0000000000037941 */ /* 0x000fea0003800200 */
.L_x_1723:
        /* <DEDUP_REMOVED lines=36> */
.L_x_1726:
        /* <DEDUP_REMOVED lines=8> */
.L_x_1727:
[----:B------:R-:W-:Y:S05]  /*194b0*/  BSYNC.RECONVERGENT B3 ;  /* 0x0000000000037941 */ /* 0x000fea0003800200 */
.L_x_1725:
        /* <DEDUP_REMOVED lines=33> */
.L_x_1729:
        /* <DEDUP_REMOVED lines=8> */
.L_x_1730:
[----:B------:R-:W-:Y:S05]  /*19750*/  BSYNC.RECONVERGENT B3 ;  /* 0x0000000000037941 */ /* 0x000fea0003800200 */
.L_x_1728:
        /* <DEDUP_REMOVED lines=283> */
.L_x_1732:
[----:B------:R-:W-:Y:S05]  /*1a910*/  BSYNC.RECONVERGENT B3 ;  /* 0x0000000000037941 */ /* 0x000fea0003800200 */
.L_x_1731:
        /* <DEDUP_REMOVED lines=38> */
.L_x_1734:
        /* <DEDUP_REMOVED lines=8> */
.L_x_1735:
[----:B------:R-:W-:Y:S05]  /*1ac00*/  BSYNC.RECONVERGENT B3 ;  /* 0x0000000000037941 */ /* 0x000fea0003800200 */
.L_x_1733:
[----:B------:R-:W-:-:S13]  /*1ac10*/  ISETP.GT.U32.AND P0, PT, R86, R85, PT ;  /* 0x000000555600720c */ /* 0x000fda0003f04070 */
[----:B------:R-:W-:Y:S05]  /*1ac20*/  @P0 BRA `(.L_x_1736) ;  /* 0x0000000000a00947 */ /* 0x000fea0003800000 */
[----:B------:R-:W-:Y:S02]  /*1ac30*/  ISETP.GE.U32.AND P0, PT, R86, R85, PT ;  /* 0x000000555600720c */ /* 0x000fe40003f06070 */
[----:B------:R-:W-:-:S11]  /*1ac40*/  PRMT R59, RZ, 0x7610, R59 ;  /* 0x00007610ff3b7816 */ /* 0x000fd6000000003b */
[----:B------:R-:W-:Y:S05]  /*1ac50*/  @!P0 BRA `(.L_x_1561) ;  /* 0x000000dc00b48947 */ /* 0x000fea0003800000 */
[----:B------:R-:W0:Y:S02]  /*1ac60*/  LDC R36, c[0x3][0x18] ;  /* 0x00c00600ff247b82 */ /* 0x000e240000000800 */
[----:B0-----:R-:W-:-:S13]  /*1ac70*/  ISETP.GT.U32.AND P0, PT, R75, R36, PT ;  /* 0x000000244b00720c */ /* 0x001fda0003f04070 */
        /* <DEDUP_REMOVED lines=31> */
[----:B------:R-:W-:Y:S02]  /*1ae70*/  ISETP.GE.U32.AND P0, PT, R68, UR16, PT ;  /* 0x0000001044007c0c */ /* 0x000fe4000bf06070 */
[----:B------:R-:W-:Y:S02]  /*1ae80*/  PRMT R59, RZ, 0x7610, R59 ;  /* 0x00007610ff3b7816 */ /* 0x000fe4000000003b */
[----:B------:R-:W-:-:S13]  /*1ae90*/  ISETP.LT.U32.OR P0, PT, R69, R36, !P0 ;  /* 0x000000244500720c */ /* 0x000fda0004701470 */
[----:B------:R-:W-:Y:S05]  /*1aea0*/  @P0 BRA `(.L_x_1561) ;  /* 0x000000dc00200947 */ /* 0x000fea0003800000 */
.L_x_1736:
[----:B------:R-:W-:Y:S02]  /*1aeb0*/  IADD3 R68, P0, PT, R68, -UR8, RZ ;  /* 0x8000000844447c10 */ /* 0x000fe4000ff1e0ff */
[----:B------:R-:W-:Y:S02]  /*1aec0*/  PRMT R59, RZ, 0x7610, R59 ;  /* 0x00007610ff3b7816 */ /* 0x000fe4000000003b */
[----:B------:R-:W-:-:S04]  /*1aed0*/  IADD3.X R69, P0, PT, R69, ~UR9, RZ, P0, !PT ;  /* 0x8000000945457c10 */ /* 0x000fc8000871e4ff */
[----:B------:R-:W-:-:S04]  /*1aee0*/  IADD3.X R71, P0, PT, R71, ~UR10, RZ, P0, !PT ;  /* 0x8000000a47477c10 */ /* 0x000fc8000871e4ff */
[----:B------:R-:W-:-:S04]  /*1aef0*/  IADD3.X R72, P0, PT, R72, ~UR11, RZ, P0, !PT ;  /* 0x8000000b48487c10 */ /* 0x000fc8000871e4ff */
[----:B------:R-:W-:-:S04]  /*1af00*/  IADD3.X R73, P0, PT, R73, ~UR12, RZ, P0, !PT ;  /* 0x8000000c49497c10 */ /* 0x000fc8000871e4ff */
[----:B------:R-:W-:-:S04]  /*1af10*/  IADD3.X R74, P0, PT, R74, ~UR13, RZ, P0, !PT ;  /* 0x8000000d4a4a7c10 */ /* 0x000fc8000871e4ff */
[----:B------:R-:W-:-:S05]  /*1af20*/  IADD3.X R75, P0, PT, R75, ~UR5, RZ, P0, !PT ;  /* 0x800000054b4b7c10 */ /* 0x000fca000871e4ff */
[----:B------:R-:W-:Y:S01]  /*1af30*/  IMAD.X R86, R86, 0x1, ~R85, P0 ;  /* 0x0000000156567824 */ /* 0x000fe200000e0e55 */
[----:B------:R-:W-:Y:S07]  /*1af40*/  BRA `(.L_x_1561) ;  /* 0x000000d800f87947 */ /* 0x000fee0003800000 */
.L_x_1627:
[----:B------:R-:W-:Y:S05]  /*1af50*/  BSYNC.RELIABLE B2 ;  /* 0x0000000000027941 */ /* 0x000fea0003800100 */
.L_x_1626:
        /* <DEDUP_REMOVED lines=35> */
.L_x_1738:
        /* <DEDUP_REMOVED lines=9> */
.L_x_1740:
[----:B------:R-:W-:Y:S05]  /*1b220*/  BSYNC.RELIABLE B3 ;  /* 0x0000000000037941 */ /* 0x000fea0003800100 */
.L_x_1739:
[----:B------:R-:W-:-:S04]  /*1b230*/  IADD3 R93, P0, PT, R93, UR8, RZ ;  /* 0x000000085d5d7c10 */ /* 0x000fc8000ff1e0ff */
[----:B------:R-:W-:Y:S02]  /*1b240*/  IADD3.X R96, P0, PT, R96, UR9, RZ, P0, !PT ;  /* 0x0000000960607c10 */ /* 0x000fe4000871e4ff */
[----:B------:R-:W-:Y:S02]  /*1b250*/  IADD3 R93, P1, PT, R93, -R86, RZ ;  /* 0x800000565d5d7210 */ /* 0x000fe40007f3e0ff */
[----:B------:R-:W-:Y:S02]  /*1b260*/  IADD3.X R95, P0, PT, R95, UR10, RZ, P0, !PT ;  /* 0x0000000a5f5f7c10 */ /* 0x000fe4000871e4ff */
[----:B------:R-:W-:Y:S02]  /*1b270*/  IADD3.X R96, P1, PT, R96, ~R87, RZ, P1, !PT ;  /* 0x8000005760607210 */ /* 0x000fe40000f3e4ff */
[----:B------:R-:W-:Y:S02]  /*1b280*/  IADD3.X R98, P0, PT, R98, UR11, RZ, P0, !PT ;  /* 0x0000000b62627c10 */ /* 0x000fe4000871e4ff */
[----:B------:R-:W-:-:S02]  /*1b290*/  IADD3.X R95, P1, PT, R95, ~R88, RZ, P1, !PT ;  /* 0x800000585f5f7210 */ /* 0x000fc40000f3e4ff */
[----:B------:R-:W-:Y:S02]  /*1b2a0*/  IADD3.X R97, P0, PT, R97, UR12, RZ, P0, !PT ;  /* 0x0000000c61617c10 */ /* 0x000fe4000871e4ff */
[----:B------:R-:W-:Y:S02]  /*1b2b0*/  IADD3.X R98, P1, PT, R98, ~R89, RZ, P1, !PT ;  /* 0x8000005962627210 */ /* 0x000fe40000f3e4ff */
[----:B------:R-:W-:Y:S02]  /*1b2c0*/  IADD3.X R100, P0, PT, R100, UR13, RZ, P0, !PT ;  /* 0x0000000d64647c10 */ /* 0x000fe4000871e4ff */
[----:B------:R-:W-:Y:S02]  /*1b2d0*/  IADD3.X R97, P1, PT, R97, ~R90, RZ, P1, !PT ;  /* 0x8000005a61617210 */ /* 0x000fe40000f3e4ff */
[----:B------:R-:W-:Y:S02]  /*1b2e0*/  IADD3.X R99, P0, PT, R99, UR5, RZ, P0, !PT ;  /* 0x0000000563637c10 */ /* 0x000fe4000871e4ff */
[----:B------:R-:W-:-:S04]  /*1b2f0*/  IADD3.X R100, P1, PT, R100, ~R91, RZ, P1, !PT ;  /* 0x8000005b64647210 */ /* 0x000fc80000f3e4ff */
[----:B------:R-:W-:-:S04]  /*1b300*/  IADD3.X R99, P1, PT, R99, ~R92, RZ, P1, !PT ;  /* 0x8000005c63637210 */ /* 0x000fc80000f3e4ff */
[----:B------:R-:W-:-:S09]  /*1b310*/  IADD3.X R74, PT, PT, ~R94, R85, R101, P1, P0 ;  /* 0x000000555e4a7210 */ /* 0x000fd20000fe0565 */
.L_x_1741:
[----:B------:R-:W-:Y:S05]  /*1b320*/  BSYNC.RECONVERGENT B2 ;  /* 0x0000000000027941 */ /* 0x000fea0003800200 */
.L_x_1737:
        /* <DEDUP_REMOVED lines=35> */
.L_x_1743:
        /* <DEDUP_REMOVED lines=9> */
.L_x_1745:
[----:B------:R-:W-:Y:S05]  /*1b5f0*/  BSYNC.RELIABLE B3 ;  /* 0x0000000000037941 */ /* 0x000fea0003800100 */
.L_x_1744:
        /* <DEDUP_REMOVED lines=15> */
.L_x_1746:
[----:B------:R-:W-:Y:S05]  /*1b6f0*/  BSYNC.RECONVERGENT B2 ;  /* 0x0000000000027941 */ /* 0x000fea0003800200 */
.L_x_1742:
        /* <DEDUP_REMOVED lines=284> */
.L_x_1748:
[----:B------:R-:W-:Y:S05]  /*1c8c0*/  BSYNC.RECONVERGENT B2 ;  /* 0x0000000000027941 */ /* 0x000fea0003800200 */
.L_x_1747:
        /* <DEDUP_REMOVED lines=33> */
.L_x_1750:
        /* <DEDUP_REMOVED lines=8> */
.L_x_1751:
[----:B------:R-:W-:Y:S05]  /*1cb60*/  BSYNC.RECONVERGENT B2 ;  /* 0x0000000000027941 */ /* 0x000fea0003800200 */
.L_x_1749:
        /* <DEDUP_REMOVED lines=33> */
.L_x_1753:
        /* <DEDUP_REMOVED lines=8> */
.L_x_1754:
[----:B------:R-:W-:Y:S05]  /*1ce00*/  BSYNC.RECONVERGENT B2 ;  /* 0x0000000000027941 */ /* 0x000fea0003800200 */
.L_x_1752:
        /* <DEDUP_REMOVED lines=283> */
.L_x_1756:
[----:B------:R-:W-:Y:S05]  /*1dfc0*/  BSYNC.RECONVERGENT B2 ;  /* 0x0000000000027941 */ /* 0x000fea0003800200 */
.L_x_1755:
        /* <DEDUP_REMOVED lines=33> */
.L_x_1758:
        /* <DEDUP_REMOVED lines=8> */
.L_x_1759:
[----:B------:R-:W-:Y:S05]  /*1e260*/  BSYNC.RECONVERGENT B2 ;  /* 0x0000000000027941 */ /* 0x000fea0003800200 */
.L_x_1757:
        /* <DEDUP_REMOVED lines=33> */
.L_x_1761:
        /* <DEDUP_REMOVED lines=8> */
.L_x_1762:
[----:B------:R-:W-:Y:S05]  /*1e500*/  BSYNC.RECONVERGENT B2 ;  /* 0x0000000000027941 */ /* 0x000fea0003800200 */
.L_x_1760:
        /* <DEDUP_REMOVED lines=283> */
.L_x_1764:
[----:B------:R-:W-:Y:S05]  /*1f6c0*/  BSYNC.RECONVERGENT B2 ;  /* 0x0000000000027941 */ /* 0x000fea0003800200 */
.L_x_1763:
        /* <DEDUP_REMOVED lines=35> */
.L_x_1766:
        /* <DEDUP_REMOVED lines=8> */
.L_x_1767:
[----:B------:R-:W-:Y:S05]  /*1f980*/  BSYNC.RECONVERGENT B2 ;  /* 0x0000000000027941 */ /* 0x000fea0003800200 */
.L_x_1765:
        /* <DEDUP_REMOVED lines=33> */
.L_x_1769:
        /* <DEDUP_REMOVED lines=8> */
.L_x_1770:
[----:B------:R-:W-:Y:S05]  /*1fc20*/  BSYNC.RECONVERGENT B2 ;  /* 0x0000000000027941 */ /* 0x000fea0003800200 */
.L_x_1768:
        /* <DEDUP_REMOVED lines=284> */
.L_x_1772:
[----:B------:R-:W-:Y:S05]  /*20df0*/  BSYNC.RECONVERGENT B2 ;  /* 0x0000000000027941 */ /* 0x000fea0003800200 */
.L_x_1771:
        /* <DEDUP_REMOVED lines=38> */
.L_x_1774:
        /* <DEDUP_REMOVED lines=8> */
.L_x_1775:
[----:B------:R-:W-:Y:S05]  /*210e0*/  BSYNC.RECONVERGENT B2 ;  /* 0x0000000000027941 */ /* 0x000fea0003800200 */
.L_x_1773:
        /* <DEDUP_REMOVED lines=33> */
.L_x_1777:
        /* <DEDUP_REMOVED lines=8> */
.L_x_1778:
[----:B------:R-:W-:Y:S05]  /*21380*/  BSYNC.RECONVERGENT B2 ;  /* 0x0000000000027941 */ /* 0x000fea0003800200 */
.L_x_1776:
        /* <DEDUP_REMOVED lines=89> */
.L_x_1780:
[----:B------:R-:W-:Y:S05]  /*21920*/  BSYNC.RECONVERGENT B2 ;  /* 0x0000000000027941 */ /* 0x000fea0003800200 */
.L_x_1779:
        /* <DEDUP_REMOVED lines=35> */
.L_x_1782:
        /* <DEDUP_REMOVED lines=8> */
.L_x_1783:
[----:B------:R-:W-:Y:S05]  /*21be0*/  BSYNC.RECONVERGENT B2 ;  /* 0x0000000000027941 */ /* 0x000fea0003800200 */
.L_x_1781:
        /* <DEDUP_REMOVED lines=33> */
.L_x_1785:
        /* <DEDUP_REMOVED lines=8> */
.L_x_1786:
[----:B------:R-:W-:Y:S05]  /*21e80*/  BSYNC.RECONVERGENT B2 ;  /* 0x0000000000027941 */ /* 0x000fea0003800200 */
.L_x_1784:
        /* <DEDUP_REMOVED lines=35> */
.L_x_1788:
        /* <DEDUP_REMOVED lines=9> */
.L_x_1790:
[----:B------:R-:W-:Y:S05]  /*22150*/  BSYNC.RELIABLE B3 ;  /* 0x0000000000037941 */ /* 0x000fea0003800100 */
.L_x_1789:
        /* <DEDUP_REMOVED lines=15> */
.L_x_1791:
[----:B------:R-:W-:Y:S05]  /*22250*/  BSYNC.RECONVERGENT B2 ;  /* 0x0000000000027941 */ /* 0x000fea0003800200 */
.L_x_1787:
        /* <DEDUP_REMOVED lines=35> */
.L_x_1793:
        /* <DEDUP_REMOVED lines=9> */
.L_x_1795:
[----:B------:R-:W-:Y:S05]  /*22520*/  BSYNC.RELIABLE B3 ;  /* 0x0000000000037941 */ /* 0x000fea0003800100 */
.L_x_1794:
        /* <DEDUP_REMOVED lines=15> */
.L_x_1796:
[----:B------:R-:W-:Y:S05]  /*22620*/  BSYNC.RECONVERGENT B2 ;  /* 0x0000000000027941 */ /* 0x000fea0003800200 */
.L_x_1792:
        /* <DEDUP_REMOVED lines=35> */
.L_x_1798:
        /* <DEDUP_REMOVED lines=9> */
.L_x_1800:
[----:B------:R-:W-:Y:S05]  /*228f0*/  BSYNC.RELIABLE B3 ;  /* 0x0000000000037941 */ /* 0x000fea0003800100 */
.L_x_1799:
        /* <DEDUP_REMOVED lines=15> */
.L_x_1801:
[----:B------:R-:W-:Y:S05]  /*229f0*/  BSYNC.RECONVERGENT B2 ;  /* 0x0000000000027941 */ /* 0x000fea0003800200 */
.L_x_1797:
        /* <DEDUP_REMOVED lines=283> */
.L_x_1803:
[----:B------:R-:W-:Y:S05]  /*23bb0*/  BSYNC.RECONVERGENT B2 ;  /* 0x0000000000027941 */ /* 0x000fea0003800200 */
.L_x_1802:
        /* <DEDUP_REMOVED lines=36> */
.L_x_1805:
        /* <DEDUP_REMOVED lines=8> */
.L_x_1806:
[----:B------:R-:W-:Y:S05]  /*23e80*/  BSYNC.RECONVERGENT B2 ;  /* 0x0000000000027941 */ /* 0x000fea0003800200 */
.L_x_1804:
        /* <DEDUP_REMOVED lines=33> */
.L_x_1808:
        /* <DEDUP_REMOVED lines=8> */
.L_x_1809:
[----:B------:R-:W-:Y:S05]  /*24120*/  BSYNC.RECONVERGENT B2 ;  /* 0x0000000000027941 */ /* 0x000fea0003800200 */
.L_x_1807:
        /* <DEDUP_REMOVED lines=283> */
.L_x_1811:
[----:B------:R-:W-:Y:S05]  /*252e0*/  BSYNC.RECONVERGENT B2 ;  /* 0x0000000000027941 */ /* 0x000fea0003800200 */
.L_x_1810:
        /* <DEDUP_REMOVED lines=35> */
.L_x_1813:
        /* <DEDUP_REMOVED lines=8> */
.L_x_1814:
[----:B------:R-:W-:Y:S05]  /*255a0*/  BSYNC.RECONVERGENT B2 ;  /* 0x0000000000027941 */ /* 0x000fea0003800200 */
.L_x_1812:
        /* <DEDUP_REMOVED lines=33> */
.L_x_1816:
        /* <DEDUP_REMOVED lines=8> */
.L_x_1817:
[----:B------:R-:W-:Y:S05]  /*25840*/  BSYNC.RECONVERGENT B2 ;  /* 0x0000000000027941 */ /* 0x000fea0003800200 */
.L_x_1815:
        /* <DEDUP_REMOVED lines=35> */
.L_x_1819:
        /* <DEDUP_REMOVED lines=9> */
.L_x_1821:
[----:B------:R-:W-:Y:S05]  /*25b10*/  BSYNC.RELIABLE B3 ;  /* 0x0000000000037941 */ /* 0x000fea0003800100 */
.L_x_1820:
        /* <DEDUP_REMOVED lines=15> */
.L_x_1822:
[----:B------:R-:W-:Y:S05]  /*25c10*/  BSYNC.RECONVERGENT B2 ;  /* 0x0000000000027941 */ /* 0x000fea0003800200 */
.L_x_1818:
        /* <DEDUP_REMOVED lines=283> */
.L_x_1824:
[----:B------:R-:W-:Y:S05]  /*26dd0*/  BSYNC.RECONVERGENT B2 ;  /* 0x0000000000027941 */ /* 0x000fea0003800200 */
.L_x_1823:
        /* <DEDUP_REMOVED lines=37> */
.L_x_1826:
        /* <DEDUP_REMOVED lines=8> */
.L_x_1827:
[----:B------:R-:W-:Y:S05]  /*270b0*/  BSYNC.RECONVERGENT B2 ;  /* 0x0000000000027941 */ /* 0x000fea0003800200 */
.L_x_1825:
        /* <DEDUP_REMOVED lines=33> */
.L_x_1829:
        /* <DEDUP_REMOVED lines=8> */
.L_x_1830:
[----:B------:R-:W-:Y:S05]  /*27350*/  BSYNC.RECONVERGENT B2 ;  /* 0x0000000000027941 */ /* 0x000fea0003800200 */
.L_x_1828:
        /* <DEDUP_REMOVED lines=283> */
.L_x_1832:
[----:B------:R-:W-:Y:S05]  /*28510*/  BSYNC.RECONVERGENT B2 ;  /* 0x0000000000027941 */ /* 0x000fea0003800200 */
.L_x_1831:
        /* <DEDUP_REMOVED lines=37> */
.L_x_1834:
        /* <DEDUP_REMOVED lines=8> */
.L_x_1835:
[----:B------:R-:W-:Y:S05]  /*287f0*/  BSYNC.RECONVERGENT B2 ;  /* 0x0000000000027941 */ /* 0x000fea0003800200 */
.L_x_1833:
        /* <DEDUP_REMOVED lines=42> */
.L_x_1836:
        /* <DEDUP_REMOVED lines=8> */
[----:B------:R-:W-:-:S08]  /*28b20*/  IMAD.X R86, R86, 0x1, ~R85, P0 ;  /* 0x0000000156567824 */ /* 0x000fd000000e0e55 */
.L_x_1561:
[----:B-----5:R-:W-:Y:S05]  /*28b30*/  BSYNC.RECONVERGENT B1 ;  /* 0x0000000000017941 */ /* 0x020fea0003800200 */
.L_x_1560:
[----:B------:R-:W-:Y:S01]  /*28b40*/  LOP3.LUT P0, RZ, R26, 0xff, RZ, 0xc0, !PT ;  /* 0x000000ff1aff7812 */ /* 0x000fe2000780c0ff */
[----:B------:R-:W-:Y:S01]  /*28b50*/  BSSY.RECONVERGENT B1, `(.L_x_1837) ;  /* 0x0000e64000017945 */ /* 0x000fe20003800200 */
[----:B------:R-:W-:-:S11]  /*28b60*/  IMAD.MOV.U32 R26, RZ, RZ, 0x1 ;  /* 0x00000001ff1a7424 */ /* 0x000fd600078e00ff */
[----:B------:R-:W-:Y:S05]  /*28b70*/  @P0 BRA `(.L_x_1838) ;  /* 0x000000e400840947 */ /* 0x000fea0003800000 */
[----:B------:R-:W-:Y:S02]  /*28b80*/  LOP3.LUT R15, R15, R17, R16, 0xfe, !PT ;  /* 0x000000110f0f7212 */ /* 0x000fe400078efe10 */
[----:B------:R-:W-:Y:S02]  /*28b90*/  CS2R R16, SRZ ;  /* 0x0000000000107805 */ /* 0x000fe4000001ff00 */
[----:B------:R-:W-:-:S04]  /*28ba0*/  LOP3.LUT R15, R13, R15, R14, 0xfe, !PT ;  /* 0x0000000f0d0f7212 */ /* 0x000fc800078efe0e */
[----:B------:R-:W-:Y:S02]  /*28bb0*/  LOP3.LUT R11, R11, R15, R12, 0xfe, !PT ;  /* 0x0000000f0b0b7212 */ /* 0x000fe400078efe0c */
[----:B------:R-:W-:Y:S02]  /*28bc0*/  CS2R R14, SRZ ;  /* 0x00000000000e7805 */ /* 0x000fe4000001ff00 */
[----:B------:R-:W-:Y:S02]  /*28bd0*/  CS2R R12, SRZ ;  /* 0x00000000000c7805 */ /* 0x000fe4000001ff00 */
[----:B------:R-:W-:Y:S02]  /*28be0*/  LOP3.LUT P0, RZ, R11, R10, RZ, 0xfc, !PT ;  /* 0x0000000a0bff7212 */ /* 0x000fe4000780fcff */
[----:B------:R-:W-:-:S11]  /*28bf0*/  CS2R R10, SRZ ;  /* 0x00000000000a7805 */ /* 0x000fd6000001ff00 */
[----:B------:R-:W-:Y:S05]  /*28c00*/  @!P0 BRA `(.L_x_1838) ;  /* 0x000000e400608947 */ /* 0x000fea0003800000 */
        /* <DEDUP_REMOVED lines=287> */
.L_x_1840:
[----:B------:R-:W-:Y:S05]  /*29e00*/  BSYNC.RECONVERGENT B2 ;  /* 0x0000000000027941 */ /* 0x000fea0003800200 */
.L_x_1839:
[----:B------:R-:W0:Y:S01]  /*29e10*/  LDC R35, c[0x3][0x1c] ;  /* 0x00c00700ff237b82 */ /* 0x000e220000000800 */
[----:B------:R-:W-:Y:S01]  /*29e20*/  BSSY.RECONVERGENT B2, `(.L_x_1841) ;  /* 0x000002b000027945 */ /* 0x000fe20003800200 */
        /* <DEDUP_REMOVED lines=34> */
.L_x_1842:
        /* <DEDUP_REMOVED lines=8> */
.L_x_1843:
[----:B------:R-:W-:Y:S05]  /*2a0d0*/  BSYNC.RECONVERGENT B2 ;  /* 0x0000000000027941 */ /* 0x000fea0003800200 */
.L_x_1841:
        /* <DEDUP_REMOVED lines=33> */
.L_x_1845:
        /* <DEDUP_REMOVED lines=8> */
.L_x_1846:
[----:B------:R-:W-:Y:S05]  /*2a370*/  BSYNC.RECONVERGENT B2 ;  /* 0x0000000000027941 */ /* 0x000fea0003800200 */
.L_x_1844:
        /* <DEDUP_REMOVED lines=283> */
.L_x_1848:
[----:B------:R-:W-:Y:S05]  /*2b530*/  BSYNC.RECONVERGENT B2 ;  /* 0x0000000000027941 */ /* 0x000fea0003800200 */
.L_x_1847:
        /* <DEDUP_REMOVED lines=36> */
.L_x_1850:
        /* <DEDUP_REMOVED lines=8> */
.L_x_1851:
[----:B------:R-:W-:Y:S05]  /*2b800*/  BSYNC.RECONVERGENT B2 ;  /* 0x0000000000027941 */ /* 0x000fea0003800200 */
.L_x_1849:
        /* <DEDUP_REMOVED lines=33> */
.L_x_1853:
        /* <DEDUP_REMOVED lines=8> */
.L_x_1854:
[----:B------:R-:W-:Y:S05]  /*2baa0*/  BSYNC.RECONVERGENT B2 ;  /* 0x0000000000027941 */ /* 0x000fea0003800200 */
.L_x_1852:
        /* <DEDUP_REMOVED lines=14> */
[----:B------:R-:W-:Y:S01]  /*2bb90*/  IMAD.MOV.U32 R12, RZ, RZ, R11 ;  /* 0x000000ffff0c7224 */ /* 0x000fe200078e000b */
[----:B------:R-:W-:Y:S01]  /*2bba0*/  SHF.R.U32.HI R11, RZ, 0x1e, R94 ;  /* 0x0000001eff0b7819 */ /* 0x000fe2000001165e */
[----:B------:R-:W-:Y:S02]  /*2bbb0*/  IMAD.MOV.U32 R13, RZ, RZ, RZ ;  /* 0x000000ffff0d7224 */ /* 0x000fe400078e00ff */
[----:B------:R-:W-:-:S04]  /*2bbc0*/  IMAD.WIDE.U32 R50, R37, 0x4, RZ ;  /* 0x0000000425327825 */ /* 0x000fc800078e00ff */
[----:B------:R-:W-:Y:S01]  /*2bbd0*/  IMAD.WIDE.U32 R12, R38, 0x4, R12 ;  /* 0x00000004260c7825 */ /* 0x000fe200078e000c */
[----:B------:R-:W-:-:S03]  /*2bbe0*/  LOP3.LUT R11, R50, R11, RZ, 0xfc, !PT ;  /* 0x0000000b320b7212 */ /* 0x000fc600078efcff */
[----:B------:R-:W-:-:S04]  /*2bbf0*/  IMAD.WIDE.U32 R46, R46, 0x4, RZ ;  /* 0x000000042e2e7825 */ /* 0x000fc800078e00ff */
[----:B------:R-:W-:Y:S01]  /*2bc00*/  IMAD.WIDE.U32 R14, R13, 0x3d1, R14 ;  /* 0x000003d10d0e7825 */ /* 0x000fe200078e000e */
[----:B------:R-:W-:Y:S02]  /*2bc10*/  LOP3.LUT R51, R46, R51, RZ, 0xfc, !PT ;  /* 0x000000332e337212 */ /* 0x000fe400078efcff */
[----:B------:R-:W-:Y:S01]  /*2bc20*/  LOP3.LUT R42, R42, R47, RZ, 0xfc, !PT ;  /* 0x0000002f2a2a7212 */ /* 0x000fe200078efcff */
        /* <DEDUP_REMOVED lines=65> */
.L_x_1856:
[----:B------:R-:W-:Y:S05]  /*2c040*/  BSYNC.RECONVERGENT B2 ;  /* 0x0000000000027941 */ /* 0x000fea0003800200 */
.L_x_1855:
        /* <DEDUP_REMOVED lines=34> */
.L_x_1858:
        /* <DEDUP_REMOVED lines=8> */
.L_x_1859:
[----:B------:R-:W-:Y:S05]  /*2c2f0*/  BSYNC.RECONVERGENT B2 ;  /* 0x0000000000027941 */ /* 0x000fea0003800200 */
.L_x_1857:
        /* <DEDUP_REMOVED lines=33> */
.L_x_1861:
        /* <DEDUP_REMOVED lines=8> */
.L_x_1862:
[----:B------:R-:W-:Y:S05]  /*2c590*/  BSYNC.RECONVERGENT B2 ;  /* 0x0000000000027941 */ /* 0x000fea0003800200 */
.L_x_1860:
        /* <DEDUP_REMOVED lines=283> */
.L_x_1864:
[----:B------:R-:W-:Y:S05]  /*2d750*/  BSYNC.RECONVERGENT B2 ;  /* 0x0000000000027941 */ /* 0x000fea0003800200 */
.L_x_1863:
        /* <DEDUP_REMOVED lines=36> */
.L_x_1866:
        /* <DEDUP_REMOVED lines=8> */
.L_x_1867:
[----:B------:R-:W-:Y:S05]  /*2da20*/  BSYNC.RECONVERGENT B2 ;  /* 0x0000000000027941 */ /* 0x000fea0003800200 */
.L_x_1865:
        /* <DEDUP_REMOVED lines=33> */
.L_x_1869:
        /* <DEDUP_REMOVED lines=8> */
.L_x_1870:
[----:B------:R-:W-:Y:S05]  /*2dcc0*/  BSYNC.RECONVERGENT B2 ;  /* 0x0000000000027941 */ /* 0x000fea0003800200 */
.L_x_1868:
        /* <DEDUP_REMOVED lines=12> */
[----:B------:R-:W-:-:S04]  /*2dd90*/  IMAD.WIDE.U32 R46, R39, 0x8, RZ ;  /* 0x00000008272e7825 */ /* 0x000fc800078e00ff */
[----:B------:R-:W-:-:S04]  /*2dda0*/  IMAD.WIDE.U32 R10, R13, 0x8, R10 ;  /* 0x000000080d0a7825 */ /* 0x000fc800078e000a */
[----:B------:R-:W-:Y:S01]  /*2ddb0*/  IMAD.MOV.U32 R12, RZ, RZ, R11 ;  /* 0x000000ffff0c7224 */ /* 0x000fe200078e000b */
[----:B------:R-:W-:Y:S01]  /*2ddc0*/  SHF.R.U32.HI R11, RZ, 0x1d, R15 ;  /* 0x0000001dff0b7819 */ /* 0x000fe2000001160f */
[----:B------:R-:W-:Y:S02]  /*2ddd0*/  IMAD.MOV.U32 R13, RZ, RZ, RZ ;  /* 0x000000ffff0d7224 */ /* 0x000fe400078e00ff */
[----:B------:R-:W-:Y:S01]  /*2dde0*/  IMAD.MOV.U32 R15, RZ, RZ, RZ ;  /* 0x000000ffff0f7224 */ /* 0x000fe200078e00ff */
[----:B------:R-:W-:Y:S01]  /*2ddf0*/  LOP3.LUT R80, R46, R11, RZ, 0xfc, !PT ;  /* 0x0000000b2e507212 */ /* 0x000fe200078efcff */
[----:B------:R-:W-:-:S04]  /*2de00*/  IMAD.WIDE.U32 R12, R26, 0x8, R12 ;  /* 0x000000081a0c7825 */ /* 0x000fc800078e000c */
        /* <DEDUP_REMOVED lines=69> */
.L_x_1872:
[----:B------:R-:W-:Y:S05]  /*2e260*/  BSYNC.RECONVERGENT B2 ;  /* 0x0000000000027941 */ /* 0x000fea0003800200 */
.L_x_1871:
        /* <DEDUP_REMOVED lines=34> */
.L_x_1874:
        /* <DEDUP_REMOVED lines=8> */
.L_x_1875:
[----:B------:R-:W-:Y:S05]  /*2e510*/  BSYNC.RECONVERGENT B2 ;  /* 0x0000000000027941 */ /* 0x000fea0003800200 */
.L_x_1873:
        /* <DEDUP_REMOVED lines=33> */
.L_x_1877:
        /* <DEDUP_REMOVED lines=8> */
.L_x_1878:
[----:B------:R-:W-:Y:S05]  /*2e7b0*/  BSYNC.RECONVERGENT B2 ;  /* 0x0000000000027941 */ /* 0x000fea0003800200 */
.L_x_1876:
        /* <DEDUP_REMOVED lines=284> */
.L_x_1880:
[----:B------:R-:W-:Y:S05]  /*2f980*/  BSYNC.RECONVERGENT B2 ;  /* 0x0000000000027941 */ /* 0x000fea0003800200 */
.L_x_1879:
        /* <DEDUP_REMOVED lines=38> */
.L_x_1882:
        /* <DEDUP_REMOVED lines=8> */
.L_x_1883:
[----:B------:R-:W-:Y:S05]  /*2fc70*/  BSYNC.RECONVERGENT B2 ;  /* 0x0000000000027941 */ /* 0x000fea0003800200 */
.L_x_1881:
        /* <DEDUP_REMOVED lines=33> */
.L_x_1885:
        /* <DEDUP_REMOVED lines=8> */
.L_x_1886:
[----:B------:R-:W-:Y:S05]  /*2ff10*/  BSYNC.RECONVERGENT B2 ;  /* 0x0000000000027941 */ /* 0x000fea0003800200 */
.L_x_1884:
        /* <DEDUP_REMOVED lines=92> */
.L_x_1888:
[----:B------:R-:W-:Y:S05]  /*304e0*/  BSYNC.RECONVERGENT B2 ;  /* 0x0000000000027941 */ /* 0x000fea0003800200 */
.L_x_1887:
        /* <DEDUP_REMOVED lines=34> */
.L_x_1890:
        /* <DEDUP_REMOVED lines=8> */
.L_x_1891:
[----:B------:R-:W-:Y:S05]  /*30790*/  BSYNC.RECONVERGENT B2 ;  /* 0x0000000000027941 */ /* 0x000fea0003800200 */
.L_x_1889:
        /* <DEDUP_REMOVED lines=33> */
.L_x_1893:
        /* <DEDUP_REMOVED lines=8> */
.L_x_1894:
[----:B------:R-:W-:Y:S05]  /*30a30*/  BSYNC.RECONVERGENT B2 ;  /* 0x0000000000027941 */ /* 0x000fea0003800200 */
.L_x_1892:
        /* <DEDUP_REMOVED lines=283> */
.L_x_1896:
[----:B------:R-:W-:Y:S05]  /*31bf0*/  BSYNC.RECONVERGENT B2 ;  /* 0x0000000000027941 */ /* 0x000fea0003800200 */
.L_x_1895:
        /* <DEDUP_REMOVED lines=37> */
.L_x_1898:
        /* <DEDUP_REMOVED lines=8> */
.L_x_1899:
[----:B------:R-:W-:Y:S05]  /*31ed0*/  BSYNC.RECONVERGENT B2 ;  /* 0x0000000000027941 */ /* 0x000fea0003800200 */
.L_x_1897:
        /* <DEDUP_REMOVED lines=33> */
.L_x_1901:
        /* <DEDUP_REMOVED lines=8> */
.L_x_1902:
[----:B------:R-:W-:Y:S05]  /*32170*/  BSYNC.RECONVERGENT B2 ;  /* 0x0000000000027941 */ /* 0x000fea0003800200 */
.L_x_1900:
        /* <DEDUP_REMOVED lines=91> */
.L_x_1904:
[----:B------:R-:W-:Y:S05]  /*32730*/  BSYNC.RECONVERGENT B2 ;  /* 0x0000000000027941 */ /* 0x000fea0003800200 */
.L_x_1903:
        /* <DEDUP_REMOVED lines=35> */
.L_x_1906:
        /* <DEDUP_REMOVED lines=8> */
.L_x_1907:
[----:B------:R-:W-:Y:S05]  /*329f0*/  BSYNC.RECONVERGENT B2 ;  /* 0x0000000000027941 */ /* 0x000fea0003800200 */
.L_x_1905:
        /* <DEDUP_REMOVED lines=33> */
.L_x_1909:
        /* <DEDUP_REMOVED lines=8> */
.L_x_1910:
[----:B------:R-:W-:Y:S05]  /*32c90*/  BSYNC.RECONVERGENT B2 ;  /* 0x0000000000027941 */ /* 0x000fea0003800200 */
.L_x_1908:
        /* <DEDUP_REMOVED lines=35> */
.L_x_1912:
        /* <DEDUP_REMOVED lines=9> */
.L_x_1914:
[----:B------:R-:W-:Y:S05]  /*32f60*/  BSYNC.RELIABLE B3 ;  /* 0x0000000000037941 */ /* 0x000fea0003800100 */
.L_x_1913:
        /* <DEDUP_REMOVED lines=15> */
.L_x_1915:
[----:B------:R-:W-:Y:S05]  /*33060*/  BSYNC.RECONVERGENT B2 ;  /* 0x0000000000027941 */ /* 0x000fea0003800200 */
.L_x_1911:
        /* <DEDUP_REMOVED lines=35> */
.L_x_1917:
        /* <DEDUP_REMOVED lines=9> */
.L_x_1919:
[----:B------:R-:W-:Y:S05]  /*33330*/  BSYNC.RELIABLE B3 ;  /* 0x0000000000037941 */ /* 0x000fea0003800100 */
.L_x_1918:
        /* <DEDUP_REMOVED lines=15> */
.L_x_1920:
[----:B------:R-:W-:Y:S05]  /*33430*/  BSYNC.RECONVERGENT B2 ;  /* 0x0000000000027941 */ /* 0x000fea0003800200 */
.L_x_1916:
        /* <DEDUP_REMOVED lines=283> */
.L_x_1922:
[----:B------:R-:W-:Y:S05]  /*345f0*/  BSYNC.RECONVERGENT B2 ;  /* 0x0000000000027941 */ /* 0x000fea0003800200 */
.L_x_1921:
        /* <DEDUP_REMOVED lines=35> */
.L_x_1924:
        /* <DEDUP_REMOVED lines=8> */
.L_x_1925:
[----:B------:R-:W-:Y:S05]  /*348b0*/  BSYNC.RECONVERGENT B2 ;  /* 0x0000000000027941 */ /* 0x000fea0003800200 */
.L_x_1923:
        /* <DEDUP_REMOVED lines=33> */
.L_x_1927:
        /* <DEDUP_REMOVED lines=8> */
.L_x_1928:
[----:B------:R-:W-:Y:S05]  /*34b50*/  BSYNC.RECONVERGENT B2 ;  /* 0x0000000000027941 */ /* 0x000fea0003800200 */
.L_x_1926:
        /* <DEDUP_REMOVED lines=35> */
.L_x_1930:
        /* <DEDUP_REMOVED lines=9> */
.L_x_1932:
[----:B------:R-:W-:Y:S05]  /*34e20*/  BSYNC.RELIABLE B3 ;  /* 0x0000000000037941 */ /* 0x000fea0003800100 */
.L_x_1931:
        /* <DEDUP_REMOVED lines=15> */
.L_x_1933:
[----:B------:R-:W-:Y:S05]  /*34f20*/  BSYNC.RECONVERGENT B2 ;  /* 0x0000000000027941 */ /* 0x000fea0003800200 */
.L_x_1929:
        /* <DEDUP_REMOVED lines=14> */
[----:B------:R-:W-:Y:S02]  /*35010*/  IMAD.MOV.U32 R40, RZ, RZ, R33 ;  /* 0x000000ffff287224 */ /* 0x000fe400078e0021 */
[----:B------:R-:W-:-:S04]  /*35020*/  IMAD.WIDE.U32 R42, R28, 0x2, RZ ;  /* 0x000000021c2a7825 */ /* 0x000fc800078e00ff */
[----:B------:R-:W-:Y:S01]  /*35030*/  IMAD.WIDE.U32 R40, R34, 0x2, R40 ;  /* 0x0000000222287825 */ /* 0x000fe200078e0028 */
[----:B------:R-:W-:-:S03]  /*35040*/  LOP3.LUT R31, R42, R31, RZ, 0xfc, !PT ;  /* 0x0000001f2a1f7212 */ /* 0x000fc600078efcff */
        /* <DEDUP_REMOVED lines=71> */
.L_x_1935:
[----:B------:R-:W-:Y:S05]  /*354c0*/  BSYNC.RECONVERGENT B2 ;  /* 0x0000000000027941 */ /* 0x000fea0003800200 */
.L_x_1934:
        /* <DEDUP_REMOVED lines=33> */
.L_x_1937:
        /* <DEDUP_REMOVED lines=8> */
.L_x_1938:
[----:B------:R-:W-:Y:S05]  /*35760*/  BSYNC.RECONVERGENT B2 ;  /* 0x0000000000027941 */ /* 0x000fea0003800200 */
.L_x_1936:
        /* <DEDUP_REMOVED lines=33> */
.L_x_1940:
        /* <DEDUP_REMOVED lines=8> */
.L_x_1941:
[----:B------:R-:W-:Y:S05]  /*35a00*/  BSYNC.RECONVERGENT B2 ;  /* 0x0000000000027941 */ /* 0x000fea0003800200 */
.L_x_1939:
        /* <DEDUP_REMOVED lines=283> */
.L_x_1943:
[----:B------:R-:W-:Y:S05]  /*36bc0*/  BSYNC.RECONVERGENT B2 ;  /* 0x0000000000027941 */ /* 0x000fea0003800200 */
.L_x_1942:
        /* <DEDUP_REMOVED lines=41> */
.L_x_1945:
        /* <DEDUP_REMOVED lines=8> */
.L_x_1946:
[----:B------:R-:W-:Y:S05]  /*36ee0*/  BSYNC.RECONVERGENT B2 ;  /* 0x0000000000027941 */ /* 0x000fea0003800200 */
.L_x_1944:
        /* <DEDUP_REMOVED lines=33> */
.L_x_1947:
        /* <DEDUP_REMOVED lines=9> */
.L_x_1838:
[----:B------:R-:W-:Y:S05]  /*37190*/  BSYNC.RECONVERGENT B1 ;  /* 0x0000000000017941 */ /* 0x000fea0003800200 */
.L_x_1837:
[----:B------:R-:W-:Y:S02]  /*371a0*/  ISETP.GT.U32.AND P0, PT, R0, 0x1, PT ;  /* 0x000000010000780c */ /* 0x000fe40003f04070 */
[----:B------:R-:W-:-:S11]  /*371b0*/  SHF.R.U32.HI R0, RZ, 0x1, R0 ;  /* 0x00000001ff007819 */ /* 0x000fd60000011600 */
[----:B------:R-:W-:Y:S05]  /*371c0*/  @P0 BRA `(.L_x_1948) ;  /* 0xfffffc9000800947 */ /* 0x000fea000383ffff */
.L_x_1559:
[----:B-12345:R-:W-:Y:S05]  /*371d0*/  BSYNC.RECONVERGENT B0 ;  /* 0x0000000000007941 */ /* 0x03efea0003800200 */
.L_x_1558:
[----:B------:R-:W-:Y:S05]  /*371e0*/  WARPSYNC.ALL ;  /* 0x0000000000007948 */ /* 0x000fea0003800000 */
[----:B------:R-:W1:Y:S01]  /*371f0*/  S2R R0, SR_TID.X ;  /* 0x0000000000007919 */ /* 0x000e620000002100 */
[----:B------:R-:W1:Y:S08]  /*37200*/  S2UR UR4, SR_CTAID.X ;  /* 0x00000000000479c3 */ /* 0x000e700000002500 */
[----:B------:R-:W1:Y:S08]  /*37210*/  LDC R5, c[0x0][0x360] ;  /* 0x0000d800ff057b82 */ /* 0x000e700000000800 */
[----:B0-----:R-:W0:Y:S01]  /*37220*/  LDC.64 R2, c[0x0][0x380] ;  /* 0x0000e000ff027b82 */ /* 0x001e220000000a00 */
[----:B-1----:R-:W-:-:S04]  /*37230*/  IMAD R5, R5, UR4, R0 ;  /* 0x0000000405057c24 */ /* 0x002fc8000f8e0200 */
[----:B0-----:R-:W-:-:S05]  /*37240*/  IMAD.WIDE R2, R5, 0x64, R2 ;  /* 0x0000006405027825 */ /* 0x001fca00078e0202 */
        /* <DEDUP_REMOVED lines=24> */
[----:B------:R-:W-:Y:S01]  /*373d0*/  STG.E.U8 desc[UR6][R2.64+0x60], R59 ;  /* 0x0000603b02007986 */ /* 0x000fe2000c101106 */
[----:B------:R-:W-:Y:S05]  /*373e0*/  EXIT ;  /* 0x000000000000794d */ /* 0x000fea0003800000 */
.L_x_1949:
        /* <DEDUP_REMOVED lines=9> */
.L_x_1953:


//--------------------- .nv.shared.reserved.0     --------------------------
	.section	.nv.shared.reserved.0,"aw",@nobits
	.weak		__nv_reservedSMEM_offset_0_alias
	.size		__nv_reservedSMEM_offset_0_alias, 0, 64
	.other		__nv_reservedSMEM_offset_0_alias,@"STO_CUDA_RESERVED_SHARED STV_DEFAULT"
__nv_reservedSMEM_offset_0_alias:
	.zero		0
	.zero		64


//--------------------- .nv.global                --------------------------
	.section	.nv.global,"aw",@nobits
	.align	8
.nv.global:
	.type		d_precomp_G,@object
	.size		d_precomp_G,(.L_3 - d_precomp_G)
d_precomp_G:
	.zero		8
.L_3:


//--------------------- .nv.constant0._Z26test_scalar_multiplicationP7ECPointP6BigInti --------------------------
	.section	.nv.constant0._Z26test_scalar_multiplicationP7ECPointP6BigInti,"a",@progbits
	.sectionflags	@""
	.align	4
.nv.constant0._Z26test_scalar_multiplicationP7ECPointP6BigInti:
	.zero		916


//--------------------- .nv.constant0._Z35compute_batch_precomp_kernel_robustP10ECPointJacii --------------------------
	.section	.nv.constant0._Z35compute_batch_precomp_kernel_robustP10ECPointJacii,"a",@progbits
	.sectionflags	@""
	.align	4
.nv.constant0._Z35compute_batch_precomp_kernel_robustP10ECPointJacii:
	.zero		912


//--------------------- .nv.constant0._Z21compute_batch_precompP10ECPointJacii --------------------------
	.section	.nv.constant0._Z21compute_batch_precompP10ECPointJacii,"a",@progbits
	.sectionflags	@""
	.align	4
.nv.constant0._Z21compute_batch_precompP10ECPointJacii:
	.zero		912


//--------------------- .nv.constant0._Z29compute_precomputed_table_gpuP10ECPointJac --------------------------
	.section	.nv.constant0._Z29compute_precomputed_table_gpuP10ECPointJac,"a",@progbits
	.sectionflags	@""
	.align	4
.nv.constant0._Z29compute_precomputed_table_gpuP10ECPointJac:
	.zero		904


//--------------------- SYMBOLS --------------------------

	.type		.nv.reservedSmem.offset0,@object
	.size		.nv.reservedSmem.offset0,0x4
